	.target	sm_80

	.elftype	@"ET_EXEC"


//--------------------- .note.nv.tkinfo           --------------------------
	.section	.note.nv.tkinfo,"",@"SHT_NOTE"
	.sectionflags	@"SHF_NOTE_NV_TKINFO"
	.tkinfo
        /*0018*/ 	.word	0x00000002
        /*0030*/ 	.string	""
        /*0030*/ 	.string	"ptxas"
        /*0030*/ 	.string	"Cuda compilation tools, release 13.0, V13.0.88"
        /*0030*/ 	.string	"Build cuda_13.0.r13.0/compiler.36424714_0"
        /*0030*/ 	.string	"-arch sm_80 -m 64 "



//--------------------- .note.nv.cuinfo           --------------------------
	.section	.note.nv.cuinfo,"",@"SHT_NOTE"
	.sectionflags	@"SHF_NOTE_NV_CUINFO"
        /*0018*/ 	.short	0x0002
        /*001a*/ 	.short	0x0050
        /*001c*/ 	.short	0x0082
	.zero		2


//--------------------- .nv.info                  --------------------------
	.section	.nv.info,"",@"SHT_CUDA_INFO"
	.align	4


	//----- nvinfo : EIATTR_REGCOUNT
	.align		4
        /*0000*/ 	.byte	0x04, 0x2f
        /*0002*/ 	.short	(.L_31 - .L_30)
	.align		4
.L_30:
        /*0004*/ 	.word	index@(_ZN2at6native57_GLOBAL__N__f3eca4a2_24_ForeachBinaryOpScalar_cu_86b9896c25multi_tensor_apply_kernelINS1_18TensorListMetadataILi1EEENS1_21BinaryOpScalarFunctorIhLi1ELi1ELi0EEEJSt4plusIhEhEEEvT_T0_DpT1_)
        /*0008*/ 	.word	0x0000001c


	//----- nvinfo : EIATTR_FRAME_SIZE
	.align		4
.L_31:
        /*000c*/ 	.byte	0x04, 0x11
        /*000e*/ 	.short	(.L_33 - .L_32)
	.align		4
.L_32:
        /*0010*/ 	.word	index@(_ZN2at6native57_GLOBAL__N__f3eca4a2_24_ForeachBinaryOpScalar_cu_86b9896c25multi_tensor_apply_kernelINS1_18TensorListMetadataILi1EEENS1_21BinaryOpScalarFunctorIhLi1ELi1ELi0EEEJSt4plusIhEhEEEvT_T0_DpT1_)
        /*0014*/ 	.word	0x00000000


	//----- nvinfo : EIATTR_REGCOUNT
	.align		4
.L_33:
        /*0018*/ 	.byte	0x04, 0x2f
        /*001a*/ 	.short	(.L_35 - .L_34)
	.align		4
.L_34:
        /*001c*/ 	.word	index@(_ZN2at6native57_GLOBAL__N__f3eca4a2_24_ForeachBinaryOpScalar_cu_86b9896c25multi_tensor_apply_kernelINS1_18TensorListMetadataILi1EEENS1_21BinaryOpScalarFunctorIaLi1ELi1ELi0EEEJSt4plusIaEaEEEvT_T0_DpT1_)
        /*0020*/ 	.word	0x0000001c


	//----- nvinfo : EIATTR_FRAME_SIZE
	.align		4
.L_35:
        /*0024*/ 	.byte	0x04, 0x11
        /*0026*/ 	.short	(.L_37 - .L_36)
	.align		4
.L_36:
        /*0028*/ 	.word	index@(_ZN2at6native57_GLOBAL__N__f3eca4a2_24_ForeachBinaryOpScalar_cu_86b9896c25multi_tensor_apply_kernelINS1_18TensorListMetadataILi1EEENS1_21BinaryOpScalarFunctorIaLi1ELi1ELi0EEEJSt4plusIaEaEEEvT_T0_DpT1_)
        /*002c*/ 	.word	0x00000000


	//----- nvinfo : EIATTR_REGCOUNT
	.align		4
.L_37:
        /*0030*/ 	.byte	0x04, 0x2f
        /*0032*/ 	.short	(.L_39 - .L_38)
	.align		4
.L_38:
        /*0034*/ 	.word	index@(_ZN2at6native57_GLOBAL__N__f3eca4a2_24_ForeachBinaryOpScalar_cu_86b9896c25multi_tensor_apply_kernelINS1_18TensorListMetadataILi1EEENS1_21BinaryOpScalarFunctorIiLi1ELi1ELi0EEEJSt4plusIiEiEEEvT_T0_DpT1_)
        /*0038*/ 	.word	0x0000001a


	//----- nvinfo : EIATTR_FRAME_SIZE
	.align		4
.L_39:
        /*003c*/ 	.byte	0x04, 0x11
        /*003e*/ 	.short	(.L_41 - .L_40)
	.align		4
.L_40:
        /*0040*/ 	.word	index@(_ZN2at6native57_GLOBAL__N__f3eca4a2_24_ForeachBinaryOpScalar_cu_86b9896c25multi_tensor_apply_kernelINS1_18TensorListMetadataILi1EEENS1_21BinaryOpScalarFunctorIiLi1ELi1ELi0EEEJSt4plusIiEiEEEvT_T0_DpT1_)
        /*0044*/ 	.word	0x00000000


	//----- nvinfo : EIATTR_REGCOUNT
	.align		4
.L_41:
        /*0048*/ 	.byte	0x04, 0x2f
        /*004a*/ 	.short	(.L_43 - .L_42)
	.align		4
.L_42:
        /*004c*/ 	.word	index@(_ZN2at6native57_GLOBAL__N__f3eca4a2_24_ForeachBinaryOpScalar_cu_86b9896c25multi_tensor_apply_kernelINS1_18TensorListMetadataILi1EEENS1_21BinaryOpScalarFunctorIlLi1ELi1ELi0EEEJSt4plusIlElEEEvT_T0_DpT1_)
        /*0050*/ 	.word	0x0000001c


	//----- nvinfo : EIATTR_FRAME_SIZE
	.align		4
.L_43:
        /*0054*/ 	.byte	0x04, 0x11
        /*0056*/ 	.short	(.L_45 - .L_44)
	.align		4
.L_44:
        /*0058*/ 	.word	index@(_ZN2at6native57_GLOBAL__N__f3eca4a2_24_ForeachBinaryOpScalar_cu_86b9896c25multi_tensor_apply_kernelINS1_18TensorListMetadataILi1EEENS1_21BinaryOpScalarFunctorIlLi1ELi1ELi0EEEJSt4plusIlElEEEvT_T0_DpT1_)
        /*005c*/ 	.word	0x00000000


	//----- nvinfo : EIATTR_REGCOUNT
	.align		4
.L_45:
        /*0060*/ 	.byte	0x04, 0x2f
        /*0062*/ 	.short	(.L_47 - .L_46)
	.align		4
.L_46:
        /*0064*/ 	.word	index@(_ZN2at6native57_GLOBAL__N__f3eca4a2_24_ForeachBinaryOpScalar_cu_86b9896c25multi_tensor_apply_kernelINS1_18TensorListMetadataILi1EEENS1_21BinaryOpScalarFunctorIsLi1ELi1ELi0EEEJSt4plusIsEsEEEvT_T0_DpT1_)
        /*0068*/ 	.word	0x0000001c


	//----- nvinfo : EIATTR_FRAME_SIZE
	.align		4
.L_47:
        /*006c*/ 	.byte	0x04, 0x11
        /*006e*/ 	.short	(.L_49 - .L_48)
	.align		4
.L_48:
        /*0070*/ 	.word	index@(_ZN2at6native57_GLOBAL__N__f3eca4a2_24_ForeachBinaryOpScalar_cu_86b9896c25multi_tensor_apply_kernelINS1_18TensorListMetadataILi1EEENS1_21BinaryOpScalarFunctorIsLi1ELi1ELi0EEEJSt4plusIsEsEEEvT_T0_DpT1_)
        /*0074*/ 	.word	0x00000000


	//----- nvinfo : EIATTR_REGCOUNT
	.align		4
.L_49:
        /*0078*/ 	.byte	0x04, 0x2f
        /*007a*/ 	.short	(.L_51 - .L_50)
	.align		4
.L_50:
        /*007c*/ 	.word	index@(_ZN2at6native57_GLOBAL__N__f3eca4a2_24_ForeachBinaryOpScalar_cu_86b9896c25multi_tensor_apply_kernelINS1_18TensorListMetadataILi1EEENS1_21BinaryOpScalarFunctorIdLi1ELi1ELi0EEEJSt4plusIdEdEEEvT_T0_DpT1_)
        /*0080*/ 	.word	0x0000001c


	//----- nvinfo : EIATTR_FRAME_SIZE
	.align		4
.L_51:
        /*0084*/ 	.byte	0x04, 0x11
        /*0086*/ 	.short	(.L_53 - .L_52)
	.align		4
.L_52:
        /*0088*/ 	.word	index@(_ZN2at6native57_GLOBAL__N__f3eca4a2_24_ForeachBinaryOpScalar_cu_86b9896c25multi_tensor_apply_kernelINS1_18TensorListMetadataILi1EEENS1_21BinaryOpScalarFunctorIdLi1ELi1ELi0EEEJSt4plusIdEdEEEvT_T0_DpT1_)
        /*008c*/ 	.word	0x00000000


	//----- nvinfo : EIATTR_REGCOUNT
	.align		4
.L_53:
        /*0090*/ 	.byte	0x04, 0x2f
        /*0092*/ 	.short	(.L_55 - .L_54)
	.align		4
.L_54:
        /*0094*/ 	.word	index@(_ZN2at6native57_GLOBAL__N__f3eca4a2_24_ForeachBinaryOpScalar_cu_86b9896c25multi_tensor_apply_kernelINS1_18TensorListMetadataILi1EEENS1_21BinaryOpScalarFunctorIfLi1ELi1ELi0EEEJSt4plusIfEfEEEvT_T0_DpT1_)
        /*0098*/ 	.word	0x0000001c


	//----- nvinfo : EIATTR_FRAME_SIZE
	.align		4
.L_55:
        /*009c*/ 	.byte	0x04, 0x11
        /*009e*/ 	.short	(.L_57 - .L_56)
	.align		4
.L_56:
        /*00a0*/ 	.word	index@(_ZN2at6native57_GLOBAL__N__f3eca4a2_24_ForeachBinaryOpScalar_cu_86b9896c25multi_tensor_apply_kernelINS1_18TensorListMetadataILi1EEENS1_21BinaryOpScalarFunctorIfLi1ELi1ELi0EEEJSt4plusIfEfEEEvT_T0_DpT1_)
        /*00a4*/ 	.word	0x00000000


	//----- nvinfo : EIATTR_REGCOUNT
	.align		4
.L_57:
        /*00a8*/ 	.byte	0x04, 0x2f
        /*00aa*/ 	.short	(.L_59 - .L_58)
	.align		4
.L_58:
        /*00ac*/ 	.word	index@(_ZN2at6native57_GLOBAL__N__f3eca4a2_24_ForeachBinaryOpScalar_cu_86b9896c25multi_tensor_apply_kernelINS1_18TensorListMetadataILi1EEENS1_21BinaryOpScalarFunctorIN3c107complexIdEELi1ELi1ELi0EEEJSt4plusIS8_ES8_EEEvT_T0_DpT1_)
        /*00b0*/ 	.word	0x00000020


	//----- nvinfo : EIATTR_FRAME_SIZE
	.align		4
.L_59:
        /*00b4*/ 	.byte	0x04, 0x11
        /*00b6*/ 	.short	(.L_61 - .L_60)
	.align		4
.L_60:
        /*00b8*/ 	.word	index@(_ZN2at6native57_GLOBAL__N__f3eca4a2_24_ForeachBinaryOpScalar_cu_86b9896c25multi_tensor_apply_kernelINS1_18TensorListMetadataILi1EEENS1_21BinaryOpScalarFunctorIN3c107complexIdEELi1ELi1ELi0EEEJSt4plusIS8_ES8_EEEvT_T0_DpT1_)
        /*00bc*/ 	.word	0x00000000


	//----- nvinfo : EIATTR_REGCOUNT
	.align		4
.L_61:
        /*00c0*/ 	.byte	0x04, 0x2f
        /*00c2*/ 	.short	(.L_63 - .L_62)
	.align		4
.L_62:
        /*00c4*/ 	.word	index@(_ZN2at6native57_GLOBAL__N__f3eca4a2_24_ForeachBinaryOpScalar_cu_86b9896c25multi_tensor_apply_kernelINS1_18TensorListMetadataILi1EEENS1_21BinaryOpScalarFunctorIN3c107complexIfEELi1ELi1ELi0EEEJSt4plusIS8_ES8_EEEvT_T0_DpT1_)
        /*00c8*/ 	.word	0x00000020


	//----- nvinfo : EIATTR_FRAME_SIZE
	.align		4
.L_63:
        /*00cc*/ 	.byte	0x04, 0x11
        /*00ce*/ 	.short	(.L_65 - .L_64)
	.align		4
.L_64:
        /*00d0*/ 	.word	index@(_ZN2at6native57_GLOBAL__N__f3eca4a2_24_ForeachBinaryOpScalar_cu_86b9896c25multi_tensor_apply_kernelINS1_18TensorListMetadataILi1EEENS1_21BinaryOpScalarFunctorIN3c107complexIfEELi1ELi1ELi0EEEJSt4plusIS8_ES8_EEEvT_T0_DpT1_)
        /*00d4*/ 	.word	0x00000000


	//----- nvinfo : EIATTR_REGCOUNT
	.align		4
.L_65:
        /*00d8*/ 	.byte	0x04, 0x2f
        /*00da*/ 	.short	(.L_67 - .L_66)
	.align		4
.L_66:
        /*00dc*/ 	.word	index@(_ZN2at6native57_GLOBAL__N__f3eca4a2_24_ForeachBinaryOpScalar_cu_86b9896c25multi_tensor_apply_kernelINS1_18TensorListMetadataILi1EEENS1_21BinaryOpScalarFunctorIbLi1ELi1ELi0EEEJSt4plusIbEbEEEvT_T0_DpT1_)
        /*00e0*/ 	.word	0x0000001c


	//----- nvinfo : EIATTR_FRAME_SIZE
	.align		4
.L_67:
        /*00e4*/ 	.byte	0x04, 0x11
        /*00e6*/ 	.short	(.L_69 - .L_68)
	.align		4
.L_68:
        /*00e8*/ 	.word	index@(_ZN2at6native57_GLOBAL__N__f3eca4a2_24_ForeachBinaryOpScalar_cu_86b9896c25multi_tensor_apply_kernelINS1_18TensorListMetadataILi1EEENS1_21BinaryOpScalarFunctorIbLi1ELi1ELi0EEEJSt4plusIbEbEEEvT_T0_DpT1_)
        /*00ec*/ 	.word	0x00000000


	//----- nvinfo : EIATTR_REGCOUNT
	.align		4
.L_69:
        /*00f0*/ 	.byte	0x04, 0x2f
        /*00f2*/ 	.short	(.L_71 - .L_70)
	.align		4
.L_70:
        /*00f4*/ 	.word	index@(_ZN2at6native57_GLOBAL__N__f3eca4a2_24_ForeachBinaryOpScalar_cu_86b9896c25multi_tensor_apply_kernelINS1_18TensorListMetadataILi1EEENS1_21BinaryOpScalarFunctorIN3c104HalfELi1ELi1ELi0EEEJSt4plusIfEfEEEvT_T0_DpT1_)
        /*00f8*/ 	.word	0x00000018


	//----- nvinfo : EIATTR_FRAME_SIZE
	.align		4
.L_71:
        /*00fc*/ 	.byte	0x04, 0x11
        /*00fe*/ 	.short	(.L_73 - .L_72)
	.align		4
.L_72:
        /*0100*/ 	.word	index@(_ZN2at6native57_GLOBAL__N__f3eca4a2_24_ForeachBinaryOpScalar_cu_86b9896c25multi_tensor_apply_kernelINS1_18TensorListMetadataILi1EEENS1_21BinaryOpScalarFunctorIN3c104HalfELi1ELi1ELi0EEEJSt4plusIfEfEEEvT_T0_DpT1_)
        /*0104*/ 	.word	0x00000000


	//----- nvinfo : EIATTR_REGCOUNT
	.align		4
.L_73:
        /*0108*/ 	.byte	0x04, 0x2f
        /*010a*/ 	.short	(.L_75 - .L_74)
	.align		4
.L_74:
        /*010c*/ 	.word	index@(_ZN2at6native57_GLOBAL__N__f3eca4a2_24_ForeachBinaryOpScalar_cu_86b9896c25multi_tensor_apply_kernelINS1_18TensorListMetadataILi1EEENS1_21BinaryOpScalarFunctorIN3c108BFloat16ELi1ELi1ELi0EEEJSt4plusIfEfEEEvT_T0_DpT1_)
        /*0110*/ 	.word	0x00000018


	//----- nvinfo : EIATTR_FRAME_SIZE
	.align		4
.L_75:
        /*0114*/ 	.byte	0x04, 0x11
        /*0116*/ 	.short	(.L_77 - .L_76)
	.align		4
.L_76:
        /*0118*/ 	.word	index@(_ZN2at6native57_GLOBAL__N__f3eca4a2_24_ForeachBinaryOpScalar_cu_86b9896c25multi_tensor_apply_kernelINS1_18TensorListMetadataILi1EEENS1_21BinaryOpScalarFunctorIN3c108BFloat16ELi1ELi1ELi0EEEJSt4plusIfEfEEEvT_T0_DpT1_)
        /*011c*/ 	.word	0x00000000


	//----- nvinfo : EIATTR_REGCOUNT
	.align		4
.L_77:
        /*0120*/ 	.byte	0x04, 0x2f
        /*0122*/ 	.short	(.L_79 - .L_78)
	.align		4
.L_78:
        /*0124*/ 	.word	index@(_ZN2at6native57_GLOBAL__N__f3eca4a2_24_ForeachBinaryOpScalar_cu_86b9896c25multi_tensor_apply_kernelINS1_18TensorListMetadataILi2EEENS1_21BinaryOpScalarFunctorIhLi2ELi1ELi1EEEJSt4plusIhEhEEEvT_T0_DpT1_)
        /*0128*/ 	.word	0x00000020


	//----- nvinfo : EIATTR_FRAME_SIZE
	.align		4
.L_79:
        /*012c*/ 	.byte	0x04, 0x11
        /*012e*/ 	.short	(.L_81 - .L_80)
	.align		4
.L_80:
        /*0130*/ 	.word	index@(_ZN2at6native57_GLOBAL__N__f3eca4a2_24_ForeachBinaryOpScalar_cu_86b9896c25multi_tensor_apply_kernelINS1_18TensorListMetadataILi2EEENS1_21BinaryOpScalarFunctorIhLi2ELi1ELi1EEEJSt4plusIhEhEEEvT_T0_DpT1_)
        /*0134*/ 	.word	0x00000000


	//----- nvinfo : EIATTR_REGCOUNT
	.align		4
.L_81:
        /*0138*/ 	.byte	0x04, 0x2f
        /*013a*/ 	.short	(.L_83 - .L_82)
	.align		4
.L_82:
        /*013c*/ 	.word	index@(_ZN2at6native57_GLOBAL__N__f3eca4a2_24_ForeachBinaryOpScalar_cu_86b9896c25multi_tensor_apply_kernelINS1_18TensorListMetadataILi2EEENS1_21BinaryOpScalarFunctorIaLi2ELi1ELi1EEEJSt4plusIaEaEEEvT_T0_DpT1_)
        /*0140*/ 	.word	0x00000020


	//----- nvinfo : EIATTR_FRAME_SIZE
	.align		4
.L_83:
        /*0144*/ 	.byte	0x04, 0x11
        /*0146*/ 	.short	(.L_85 - .L_84)
	.align		4
.L_84:
        /*0148*/ 	.word	index@(_ZN2at6native57_GLOBAL__N__f3eca4a2_24_ForeachBinaryOpScalar_cu_86b9896c25multi_tensor_apply_kernelINS1_18TensorListMetadataILi2EEENS1_21BinaryOpScalarFunctorIaLi2ELi1ELi1EEEJSt4plusIaEaEEEvT_T0_DpT1_)
        /*014c*/ 	.word	0x00000000


	//----- nvinfo : EIATTR_REGCOUNT
	.align		4
.L_85:
        /*0150*/ 	.byte	0x04, 0x2f
        /*0152*/ 	.short	(.L_87 - .L_86)
	.align		4
.L_86:
        /*0154*/ 	.word	index@(_ZN2at6native57_GLOBAL__N__f3eca4a2_24_ForeachBinaryOpScalar_cu_86b9896c25multi_tensor_apply_kernelINS1_18TensorListMetadataILi2EEENS1_21BinaryOpScalarFunctorIiLi2ELi1ELi1EEEJSt4plusIiEiEEEvT_T0_DpT1_)
        /*0158*/ 	.word	0x00000020


	//----- nvinfo : EIATTR_FRAME_SIZE
	.align		4
.L_87:
        /*015c*/ 	.byte	0x04, 0x11
        /*015e*/ 	.short	(.L_89 - .L_88)
	.align		4
.L_88:
        /*0160*/ 	.word	index@(_ZN2at6native57_GLOBAL__N__f3eca4a2_24_ForeachBinaryOpScalar_cu_86b9896c25multi_tensor_apply_kernelINS1_18TensorListMetadataILi2EEENS1_21BinaryOpScalarFunctorIiLi2ELi1ELi1EEEJSt4plusIiEiEEEvT_T0_DpT1_)
        /*0164*/ 	.word	0x00000000


	//----- nvinfo : EIATTR_REGCOUNT
	.align		4
.L_89:
        /*0168*/ 	.byte	0x04, 0x2f
        /*016a*/ 	.short	(.L_91 - .L_90)
	.align		4
.L_90:
        /*016c*/ 	.word	index@(_ZN2at6native57_GLOBAL__N__f3eca4a2_24_ForeachBinaryOpScalar_cu_86b9896c25multi_tensor_apply_kernelINS1_18TensorListMetadataILi2EEENS1_21BinaryOpScalarFunctorIlLi2ELi1ELi1EEEJSt4plusIlElEEEvT_T0_DpT1_)
        /*0170*/ 	.word	0x0000001f


	//----- nvinfo : EIATTR_FRAME_SIZE
	.align		4
.L_91:
        /*0174*/ 	.byte	0x04, 0x11
        /*0176*/ 	.short	(.L_93 - .L_92)
	.align		4
.L_92:
        /*0178*/ 	.word	index@(_ZN2at6native57_GLOBAL__N__f3eca4a2_24_ForeachBinaryOpScalar_cu_86b9896c25multi_tensor_apply_kernelINS1_18TensorListMetadataILi2EEENS1_21BinaryOpScalarFunctorIlLi2ELi1ELi1EEEJSt4plusIlElEEEvT_T0_DpT1_)
        /*017c*/ 	.word	0x00000000


	//----- nvinfo : EIATTR_REGCOUNT
	.align		4
.L_93:
        /*0180*/ 	.byte	0x04, 0x2f
        /*0182*/ 	.short	(.L_95 - .L_94)
	.align		4
.L_94:
        /*0184*/ 	.word	index@(_ZN2at6native57_GLOBAL__N__f3eca4a2_24_ForeachBinaryOpScalar_cu_86b9896c25multi_tensor_apply_kernelINS1_18TensorListMetadataILi2EEENS1_21BinaryOpScalarFunctorIsLi2ELi1ELi1EEEJSt4plusIsEsEEEvT_T0_DpT1_)
        /*0188*/ 	.word	0x00000020


	//----- nvinfo : EIATTR_FRAME_SIZE
	.align		4
.L_95:
        /*018c*/ 	.byte	0x04, 0x11
        /*018e*/ 	.short	(.L_97 - .L_96)
	.align		4
.L_96:
        /*0190*/ 	.word	index@(_ZN2at6native57_GLOBAL__N__f3eca4a2_24_ForeachBinaryOpScalar_cu_86b9896c25multi_tensor_apply_kernelINS1_18TensorListMetadataILi2EEENS1_21BinaryOpScalarFunctorIsLi2ELi1ELi1EEEJSt4plusIsEsEEEvT_T0_DpT1_)
        /*0194*/ 	.word	0x00000000


	//----- nvinfo : EIATTR_REGCOUNT
	.align		4
.L_97:
        /*0198*/ 	.byte	0x04, 0x2f
        /*019a*/ 	.short	(.L_99 - .L_98)
	.align		4
.L_98:
        /*019c*/ 	.word	index@(_ZN2at6native57_GLOBAL__N__f3eca4a2_24_ForeachBinaryOpScalar_cu_86b9896c25multi_tensor_apply_kernelINS1_18TensorListMetadataILi2EEENS1_21BinaryOpScalarFunctorIdLi2ELi1ELi1EEEJSt4plusIdEdEEEvT_T0_DpT1_)
        /*01a0*/ 	.word	0x00000020


	//----- nvinfo : EIATTR_FRAME_SIZE
	.align		4
.L_99:
        /*01a4*/ 	.byte	0x04, 0x11
        /*01a6*/ 	.short	(.L_101 - .L_100)
	.align		4
.L_100:
        /*01a8*/ 	.word	index@(_ZN2at6native57_GLOBAL__N__f3eca4a2_24_ForeachBinaryOpScalar_cu_86b9896c25multi_tensor_apply_kernelINS1_18TensorListMetadataILi2EEENS1_21BinaryOpScalarFunctorIdLi2ELi1ELi1EEEJSt4plusIdEdEEEvT_T0_DpT1_)
        /*01ac*/ 	.word	0x00000000


	//----- nvinfo : EIATTR_REGCOUNT
	.align		4
.L_101:
        /*01b0*/ 	.byte	0x04, 0x2f
        /*01b2*/ 	.short	(.L_103 - .L_102)
	.align		4
.L_102:
        /*01b4*/ 	.word	index@(_ZN2at6native57_GLOBAL__N__f3eca4a2_24_ForeachBinaryOpScalar_cu_86b9896c25multi_tensor_apply_kernelINS1_18TensorListMetadataILi2EEENS1_21BinaryOpScalarFunctorIfLi2ELi1ELi1EEEJSt4plusIfEfEEEvT_T0_DpT1_)
        /*01b8*/ 	.word	0x00000020


	//----- nvinfo : EIATTR_FRAME_SIZE
	.align		4
.L_103:
        /*01bc*/ 	.byte	0x04, 0x11
        /*01be*/ 	.short	(.L_105 - .L_104)
	.align		4
.L_104:
        /*01c0*/ 	.word	index@(_ZN2at6native57_GLOBAL__N__f3eca4a2_24_ForeachBinaryOpScalar_cu_86b9896c25multi_tensor_apply_kernelINS1_18TensorListMetadataILi2EEENS1_21BinaryOpScalarFunctorIfLi2ELi1ELi1EEEJSt4plusIfEfEEEvT_T0_DpT1_)
        /*01c4*/ 	.word	0x00000000


	//----- nvinfo : EIATTR_REGCOUNT
	.align		4
.L_105:
        /*01c8*/ 	.byte	0x04, 0x2f
        /*01ca*/ 	.short	(.L_107 - .L_106)
	.align		4
.L_106:
        /*01cc*/ 	.word	index@(_ZN2at6native57_GLOBAL__N__f3eca4a2_24_ForeachBinaryOpScalar_cu_86b9896c25multi_tensor_apply_kernelINS1_18TensorListMetadataILi2EEENS1_21BinaryOpScalarFunctorIN3c107complexIdEELi2ELi1ELi1EEEJSt4plusIS8_ES8_EEEvT_T0_DpT1_)
        /*01d0*/ 	.word	0x00000020


	//----- nvinfo : EIATTR_FRAME_SIZE
	.align		4
.L_107:
        /*01d4*/ 	.byte	0x04, 0x11
        /*01d6*/ 	.short	(.L_109 - .L_108)
	.align		4
.L_108:
        /*01d8*/ 	.word	index@(_ZN2at6native57_GLOBAL__N__f3eca4a2_24_ForeachBinaryOpScalar_cu_86b9896c25multi_tensor_apply_kernelINS1_18TensorListMetadataILi2EEENS1_21BinaryOpScalarFunctorIN3c107complexIdEELi2ELi1ELi1EEEJSt4plusIS8_ES8_EEEvT_T0_DpT1_)
        /*01dc*/ 	.word	0x00000000


	//----- nvinfo : EIATTR_REGCOUNT
	.align		4
.L_109:
        /*01e0*/ 	.byte	0x04, 0x2f
        /*01e2*/ 	.short	(.L_111 - .L_110)
	.align		4
.L_110:
        /*01e4*/ 	.word	index@(_ZN2at6native57_GLOBAL__N__f3eca4a2_24_ForeachBinaryOpScalar_cu_86b9896c25multi_tensor_apply_kernelINS1_18TensorListMetadataILi2EEENS1_21BinaryOpScalarFunctorIN3c107complexIfEELi2ELi1ELi1EEEJSt4plusIS8_ES8_EEEvT_T0_DpT1_)
        /*01e8*/ 	.word	0x0000001f


	//----- nvinfo : EIATTR_FRAME_SIZE
	.align		4
.L_111:
        /*01ec*/ 	.byte	0x04, 0x11
        /*01ee*/ 	.short	(.L_113 - .L_112)
	.align		4
.L_112:
        /*01f0*/ 	.word	index@(_ZN2at6native57_GLOBAL__N__f3eca4a2_24_ForeachBinaryOpScalar_cu_86b9896c25multi_tensor_apply_kernelINS1_18TensorListMetadataILi2EEENS1_21BinaryOpScalarFunctorIN3c107complexIfEELi2ELi1ELi1EEEJSt4plusIS8_ES8_EEEvT_T0_DpT1_)
        /*01f4*/ 	.word	0x00000000


	//----- nvinfo : EIATTR_REGCOUNT
	.align		4
.L_113:
        /*01f8*/ 	.byte	0x04, 0x2f
        /*01fa*/ 	.short	(.L_115 - .L_114)
	.align		4
.L_114:
        /*01fc*/ 	.word	index@(_ZN2at6native57_GLOBAL__N__f3eca4a2_24_ForeachBinaryOpScalar_cu_86b9896c25multi_tensor_apply_kernelINS1_18TensorListMetadataILi2EEENS1_21BinaryOpScalarFunctorIbLi2ELi1ELi1EEEJSt4plusIbEbEEEvT_T0_DpT1_)
        /*0200*/ 	.word	0x00000020


	//----- nvinfo : EIATTR_FRAME_SIZE
	.align		4
.L_115:
        /*0204*/ 	.byte	0x04, 0x11
        /*0206*/ 	.short	(.L_117 - .L_116)
	.align		4
.L_116:
        /*0208*/ 	.word	index@(_ZN2at6native57_GLOBAL__N__f3eca4a2_24_ForeachBinaryOpScalar_cu_86b9896c25multi_tensor_apply_kernelINS1_18TensorListMetadataILi2EEENS1_21BinaryOpScalarFunctorIbLi2ELi1ELi1EEEJSt4plusIbEbEEEvT_T0_DpT1_)
        /*020c*/ 	.word	0x00000000


	//----- nvinfo : EIATTR_REGCOUNT
	.align		4
.L_117:
        /*0210*/ 	.byte	0x04, 0x2f
        /*0212*/ 	.short	(.L_119 - .L_118)
	.align		4
.L_118:
        /*0214*/ 	.word	index@(_ZN2at6native57_GLOBAL__N__f3eca4a2_24_ForeachBinaryOpScalar_cu_86b9896c25multi_tensor_apply_kernelINS1_18TensorListMetadataILi2EEENS1_21BinaryOpScalarFunctorIN3c104HalfELi2ELi1ELi1EEEJSt4plusIfEfEEEvT_T0_DpT1_)
        /*0218*/ 	.word	0x00000020


	//----- nvinfo : EIATTR_FRAME_SIZE
	.align		4
.L_119:
        /*021c*/ 	.byte	0x04, 0x11
        /*021e*/ 	.short	(.L_121 - .L_120)
	.align		4
.L_120:
        /*0220*/ 	.word	index@(_ZN2at6native57_GLOBAL__N__f3eca4a2_24_ForeachBinaryOpScalar_cu_86b9896c25multi_tensor_apply_kernelINS1_18TensorListMetadataILi2EEENS1_21BinaryOpScalarFunctorIN3c104HalfELi2ELi1ELi1EEEJSt4plusIfEfEEEvT_T0_DpT1_)
        /*0224*/ 	.word	0x00000000


	//----- nvinfo : EIATTR_REGCOUNT
	.align		4
.L_121:
        /*0228*/ 	.byte	0x04, 0x2f
        /*022a*/ 	.short	(.L_123 - .L_122)
	.align		4
.L_122:
        /*022c*/ 	.word	index@(_ZN2at6native57_GLOBAL__N__f3eca4a2_24_ForeachBinaryOpScalar_cu_86b9896c25multi_tensor_apply_kernelINS1_18TensorListMetadataILi2EEENS1_21BinaryOpScalarFunctorIN3c108BFloat16ELi2ELi1ELi1EEEJSt4plusIfEfEEEvT_T0_DpT1_)
        /*0230*/ 	.word	0x00000020


	//----- nvinfo : EIATTR_FRAME_SIZE
	.align		4
.L_123:
        /*0234*/ 	.byte	0x04, 0x11
        /*0236*/ 	.short	(.L_125 - .L_124)
	.align		4
.L_124:
        /*0238*/ 	.word	index@(_ZN2at6native57_GLOBAL__N__f3eca4a2_24_ForeachBinaryOpScalar_cu_86b9896c25multi_tensor_apply_kernelINS1_18TensorListMetadataILi2EEENS1_21BinaryOpScalarFunctorIN3c108BFloat16ELi2ELi1ELi1EEEJSt4plusIfEfEEEvT_T0_DpT1_)
        /*023c*/ 	.word	0x00000000


	//----- nvinfo : EIATTR_REGCOUNT
	.align		4
.L_125:
        /*0240*/ 	.byte	0x04, 0x2f
        /*0242*/ 	.short	(.L_127 - .L_126)
	.align		4
.L_126:
        /*0244*/ 	.word	index@(_ZN2at6native57_GLOBAL__N__f3eca4a2_24_ForeachBinaryOpScalar_cu_86b9896c25multi_tensor_apply_kernelINS1_18TensorListMetadataILi1EEENS1_21BinaryOpScalarFunctorIhLi1ELi1ELi0EEEJSt10multipliesIhEhEEEvT_T0_DpT1_)
        /*0248*/ 	.word	0x0000001e


	//----- nvinfo : EIATTR_FRAME_SIZE
	.align		4
.L_127:
        /*024c*/ 	.byte	0x04, 0x11
        /*024e*/ 	.short	(.L_129 - .L_128)
	.align		4
.L_128:
        /*0250*/ 	.word	index@(_ZN2at6native57_GLOBAL__N__f3eca4a2_24_ForeachBinaryOpScalar_cu_86b9896c25multi_tensor_apply_kernelINS1_18TensorListMetadataILi1EEENS1_21BinaryOpScalarFunctorIhLi1ELi1ELi0EEEJSt10multipliesIhEhEEEvT_T0_DpT1_)
        /*0254*/ 	.word	0x00000000


	//----- nvinfo : EIATTR_REGCOUNT
	.align		4
.L_129:
        /*0258*/ 	.byte	0x04, 0x2f
        /*025a*/ 	.short	(.L_131 - .L_130)
	.align		4
.L_130:
        /*025c*/ 	.word	index@(_ZN2at6native57_GLOBAL__N__f3eca4a2_24_ForeachBinaryOpScalar_cu_86b9896c25multi_tensor_apply_kernelINS1_18TensorListMetadataILi1EEENS1_21BinaryOpScalarFunctorIaLi1ELi1ELi0EEEJSt10multipliesIaEaEEEvT_T0_DpT1_)
        /*0260*/ 	.word	0x0000001c


	//----- nvinfo : EIATTR_FRAME_SIZE
	.align		4
.L_131:
        /*0264*/ 	.byte	0x04, 0x11
        /*0266*/ 	.short	(.L_133 - .L_132)
	.align		4
.L_132:
        /*0268*/ 	.word	index@(_ZN2at6native57_GLOBAL__N__f3eca4a2_24_ForeachBinaryOpScalar_cu_86b9896c25multi_tensor_apply_kernelINS1_18TensorListMetadataILi1EEENS1_21BinaryOpScalarFunctorIaLi1ELi1ELi0EEEJSt10multipliesIaEaEEEvT_T0_DpT1_)
        /*026c*/ 	.word	0x00000000


	//----- nvinfo : EIATTR_REGCOUNT
	.align		4
.L_133:
        /*0270*/ 	.byte	0x04, 0x2f
        /*0272*/ 	.short	(.L_135 - .L_134)
	.align		4
.L_134:
        /*0274*/ 	.word	index@(_ZN2at6native57_GLOBAL__N__f3eca4a2_24_ForeachBinaryOpScalar_cu_86b9896c25multi_tensor_apply_kernelINS1_18TensorListMetadataILi1EEENS1_21BinaryOpScalarFunctorIiLi1ELi1ELi0EEEJSt10multipliesIiEiEEEvT_T0_DpT1_)
        /*0278*/ 	.word	0x0000001a


	//----- nvinfo : EIATTR_FRAME_SIZE
	.align		4
.L_135:
        /*027c*/ 	.byte	0x04, 0x11
        /*027e*/ 	.short	(.L_137 - .L_136)
	.align		4
.L_136:
        /*0280*/ 	.word	index@(_ZN2at6native57_GLOBAL__N__f3eca4a2_24_ForeachBinaryOpScalar_cu_86b9896c25multi_tensor_apply_kernelINS1_18TensorListMetadataILi1EEENS1_21BinaryOpScalarFunctorIiLi1ELi1ELi0EEEJSt10multipliesIiEiEEEvT_T0_DpT1_)
        /*0284*/ 	.word	0x00000000


	//----- nvinfo : EIATTR_REGCOUNT
	.align		4
.L_137:
        /*0288*/ 	.byte	0x04, 0x2f
        /*028a*/ 	.short	(.L_139 - .L_138)
	.align		4
.L_138:
        /*028c*/ 	.word	index@(_ZN2at6native57_GLOBAL__N__f3eca4a2_24_ForeachBinaryOpScalar_cu_86b9896c25multi_tensor_apply_kernelINS1_18TensorListMetadataILi1EEENS1_21BinaryOpScalarFunctorIlLi1ELi1ELi0EEEJSt10multipliesIlElEEEvT_T0_DpT1_)
        /*0290*/ 	.word	0x00000020


	//----- nvinfo : EIATTR_FRAME_SIZE
	.align		4
.L_139:
        /*0294*/ 	.byte	0x04, 0x11
        /*0296*/ 	.short	(.L_141 - .L_140)
	.align		4
.L_140:
        /*0298*/ 	.word	index@(_ZN2at6native57_GLOBAL__N__f3eca4a2_24_ForeachBinaryOpScalar_cu_86b9896c25multi_tensor_apply_kernelINS1_18TensorListMetadataILi1EEENS1_21BinaryOpScalarFunctorIlLi1ELi1ELi0EEEJSt10multipliesIlElEEEvT_T0_DpT1_)
        /*029c*/ 	.word	0x00000000


	//----- nvinfo : EIATTR_REGCOUNT
	.align		4
.L_141:
        /*02a0*/ 	.byte	0x04, 0x2f
        /*02a2*/ 	.short	(.L_143 - .L_142)
	.align		4
.L_142:
        /*02a4*/ 	.word	index@(_ZN2at6native57_GLOBAL__N__f3eca4a2_24_ForeachBinaryOpScalar_cu_86b9896c25multi_tensor_apply_kernelINS1_18TensorListMetadataILi1EEENS1_21BinaryOpScalarFunctorIsLi1ELi1ELi0EEEJSt10multipliesIsEsEEEvT_T0_DpT1_)
        /*02a8*/ 	.word	0x0000001d


	//----- nvinfo : EIATTR_FRAME_SIZE
	.align		4
.L_143:
        /*02ac*/ 	.byte	0x04, 0x11
        /*02ae*/ 	.short	(.L_145 - .L_144)
	.align		4
.L_144:
        /*02b0*/ 	.word	index@(_ZN2at6native57_GLOBAL__N__f3eca4a2_24_ForeachBinaryOpScalar_cu_86b9896c25multi_tensor_apply_kernelINS1_18TensorListMetadataILi1EEENS1_21BinaryOpScalarFunctorIsLi1ELi1ELi0EEEJSt10multipliesIsEsEEEvT_T0_DpT1_)
        /*02b4*/ 	.word	0x00000000


	//----- nvinfo : EIATTR_REGCOUNT
	.align		4
.L_145:
        /*02b8*/ 	.byte	0x04, 0x2f
        /*02ba*/ 	.short	(.L_147 - .L_146)
	.align		4
.L_146:
        /*02bc*/ 	.word	index@(_ZN2at6native57_GLOBAL__N__f3eca4a2_24_ForeachBinaryOpScalar_cu_86b9896c25multi_tensor_apply_kernelINS1_18TensorListMetadataILi1EEENS1_21BinaryOpScalarFunctorIdLi1ELi1ELi0EEEJSt10multipliesIdEdEEEvT_T0_DpT1_)
        /*02c0*/ 	.word	0x0000001c


	//----- nvinfo : EIATTR_FRAME_SIZE
	.align		4
.L_147:
        /*02c4*/ 	.byte	0x04, 0x11
        /*02c6*/ 	.short	(.L_149 - .L_148)
	.align		4
.L_148:
        /*02c8*/ 	.word	index@(_ZN2at6native57_GLOBAL__N__f3eca4a2_24_ForeachBinaryOpScalar_cu_86b9896c25multi_tensor_apply_kernelINS1_18TensorListMetadataILi1EEENS1_21BinaryOpScalarFunctorIdLi1ELi1ELi0EEEJSt10multipliesIdEdEEEvT_T0_DpT1_)
        /*02cc*/ 	.word	0x00000000


	//----- nvinfo : EIATTR_REGCOUNT
	.align		4
.L_149:
        /*02d0*/ 	.byte	0x04, 0x2f
        /*02d2*/ 	.short	(.L_151 - .L_150)
	.align		4
.L_150:
        /*02d4*/ 	.word	index@(_ZN2at6native57_GLOBAL__N__f3eca4a2_24_ForeachBinaryOpScalar_cu_86b9896c25multi_tensor_apply_kernelINS1_18TensorListMetadataILi1EEENS1_21BinaryOpScalarFunctorIfLi1ELi1ELi0EEEJSt10multipliesIfEfEEEvT_T0_DpT1_)
        /*02d8*/ 	.word	0x0000001c


	//----- nvinfo : EIATTR_FRAME_SIZE
	.align		4
.L_151:
        /*02dc*/ 	.byte	0x04, 0x11
        /*02de*/ 	.short	(.L_153 - .L_152)
	.align		4
.L_152:
        /*02e0*/ 	.word	index@(_ZN2at6native57_GLOBAL__N__f3eca4a2_24_ForeachBinaryOpScalar_cu_86b9896c25multi_tensor_apply_kernelINS1_18TensorListMetadataILi1EEENS1_21BinaryOpScalarFunctorIfLi1ELi1ELi0EEEJSt10multipliesIfEfEEEvT_T0_DpT1_)
        /*02e4*/ 	.word	0x00000000


	//----- nvinfo : EIATTR_REGCOUNT
	.align		4
.L_153:
        /*02e8*/ 	.byte	0x04, 0x2f
        /*02ea*/ 	.short	(.L_155 - .L_154)
	.align		4
.L_154:
        /*02ec*/ 	.word	index@(_ZN2at6native57_GLOBAL__N__f3eca4a2_24_ForeachBinaryOpScalar_cu_86b9896c25multi_tensor_apply_kernelINS1_18TensorListMetadataILi1EEENS1_21BinaryOpScalarFunctorIN3c107complexIdEELi1ELi1ELi0EEEJSt10multipliesIS8_ES8_EEEvT_T0_DpT1_)
        /*02f0*/ 	.word	0x00000020


	//----- nvinfo : EIATTR_FRAME_SIZE
	.align		4
.L_155:
        /*02f4*/ 	.byte	0x04, 0x11
        /*02f6*/ 	.short	(.L_157 - .L_156)
	.align		4
.L_156:
        /*02f8*/ 	.word	index@(_ZN2at6native57_GLOBAL__N__f3eca4a2_24_ForeachBinaryOpScalar_cu_86b9896c25multi_tensor_apply_kernelINS1_18TensorListMetadataILi1EEENS1_21BinaryOpScalarFunctorIN3c107complexIdEELi1ELi1ELi0EEEJSt10multipliesIS8_ES8_EEEvT_T0_DpT1_)
        /*02fc*/ 	.word	0x00000000


	//----- nvinfo : EIATTR_REGCOUNT
	.align		4
.L_157:
        /*0300*/ 	.byte	0x04, 0x2f
        /*0302*/ 	.short	(.L_159 - .L_158)
	.align		4
.L_158:
        /*0304*/ 	.word	index@(_ZN2at6native57_GLOBAL__N__f3eca4a2_24_ForeachBinaryOpScalar_cu_86b9896c25multi_tensor_apply_kernelINS1_18TensorListMetadataILi1EEENS1_21BinaryOpScalarFunctorIN3c107complexIfEELi1ELi1ELi0EEEJSt10multipliesIS8_ES8_EEEvT_T0_DpT1_)
        /*0308*/ 	.word	0x00000020


	//----- nvinfo : EIATTR_FRAME_SIZE
	.align		4
.L_159:
        /*030c*/ 	.byte	0x04, 0x11
        /*030e*/ 	.short	(.L_161 - .L_160)
	.align		4
.L_160:
        /*0310*/ 	.word	index@(_ZN2at6native57_GLOBAL__N__f3eca4a2_24_ForeachBinaryOpScalar_cu_86b9896c25multi_tensor_apply_kernelINS1_18TensorListMetadataILi1EEENS1_21BinaryOpScalarFunctorIN3c107complexIfEELi1ELi1ELi0EEEJSt10multipliesIS8_ES8_EEEvT_T0_DpT1_)
        /*0314*/ 	.word	0x00000000


	//----- nvinfo : EIATTR_REGCOUNT
	.align		4
.L_161:
        /*0318*/ 	.byte	0x04, 0x2f
        /*031a*/ 	.short	(.L_163 - .L_162)
	.align		4
.L_162:
        /*031c*/ 	.word	index@(_ZN2at6native57_GLOBAL__N__f3eca4a2_24_ForeachBinaryOpScalar_cu_86b9896c25multi_tensor_apply_kernelINS1_18TensorListMetadataILi1EEENS1_21BinaryOpScalarFunctorIbLi1ELi1ELi0EEEJSt10multipliesIbEbEEEvT_T0_DpT1_)
        /*0320*/ 	.word	0x0000001c


	//----- nvinfo : EIATTR_FRAME_SIZE
	.align		4
.L_163:
        /*0324*/ 	.byte	0x04, 0x11
        /*0326*/ 	.short	(.L_165 - .L_164)
	.align		4
.L_164:
        /*0328*/ 	.word	index@(_ZN2at6native57_GLOBAL__N__f3eca4a2_24_ForeachBinaryOpScalar_cu_86b9896c25multi_tensor_apply_kernelINS1_18TensorListMetadataILi1EEENS1_21BinaryOpScalarFunctorIbLi1ELi1ELi0EEEJSt10multipliesIbEbEEEvT_T0_DpT1_)
        /*032c*/ 	.word	0x00000000


	//----- nvinfo : EIATTR_REGCOUNT
	.align		4
.L_165:
        /*0330*/ 	.byte	0x04, 0x2f
        /*0332*/ 	.short	(.L_167 - .L_166)
	.align		4
.L_166:
        /*0334*/ 	.word	index@(_ZN2at6native57_GLOBAL__N__f3eca4a2_24_ForeachBinaryOpScalar_cu_86b9896c25multi_tensor_apply_kernelINS1_18TensorListMetadataILi1EEENS1_21BinaryOpScalarFunctorIN3c104HalfELi1ELi1ELi0EEEJSt10multipliesIfEfEEEvT_T0_DpT1_)
        /*0338*/ 	.word	0x00000018


	//----- nvinfo : EIATTR_FRAME_SIZE
	.align		4
.L_167:
        /*033c*/ 	.byte	0x04, 0x11
        /*033e*/ 	.short	(.L_169 - .L_168)
	.align		4
.L_168:
        /*0340*/ 	.word	index@(_ZN2at6native57_GLOBAL__N__f3eca4a2_24_ForeachBinaryOpScalar_cu_86b9896c25multi_tensor_apply_kernelINS1_18TensorListMetadataILi1EEENS1_21BinaryOpScalarFunctorIN3c104HalfELi1ELi1ELi0EEEJSt10multipliesIfEfEEEvT_T0_DpT1_)
        /*0344*/ 	.word	0x00000000


	//----- nvinfo : EIATTR_REGCOUNT
	.align		4
.L_169:
        /*0348*/ 	.byte	0x04, 0x2f
        /*034a*/ 	.short	(.L_171 - .L_170)
	.align		4
.L_170:
        /*034c*/ 	.word	index@(_ZN2at6native57_GLOBAL__N__f3eca4a2_24_ForeachBinaryOpScalar_cu_86b9896c25multi_tensor_apply_kernelINS1_18TensorListMetadataILi1EEENS1_21BinaryOpScalarFunctorIN3c108BFloat16ELi1ELi1ELi0EEEJSt10multipliesIfEfEEEvT_T0_DpT1_)
        /*0350*/ 	.word	0x00000018


	//----- nvinfo : EIATTR_FRAME_SIZE
	.align		4
.L_171:
        /*0354*/ 	.byte	0x04, 0x11
        /*0356*/ 	.short	(.L_173 - .L_172)
	.align		4
.L_172:
        /*0358*/ 	.word	index@(_ZN2at6native57_GLOBAL__N__f3eca4a2_24_ForeachBinaryOpScalar_cu_86b9896c25multi_tensor_apply_kernelINS1_18TensorListMetadataILi1EEENS1_21BinaryOpScalarFunctorIN3c108BFloat16ELi1ELi1ELi0EEEJSt10multipliesIfEfEEEvT_T0_DpT1_)
        /*035c*/ 	.word	0x00000000


	//----- nvinfo : EIATTR_REGCOUNT
	.align		4
.L_173:
        /*0360*/ 	.byte	0x04, 0x2f
        /*0362*/ 	.short	(.L_175 - .L_174)
	.align		4
.L_174:
        /*0364*/ 	.word	index@(_ZN2at6native57_GLOBAL__N__f3eca4a2_24_ForeachBinaryOpScalar_cu_86b9896c25multi_tensor_apply_kernelINS1_18TensorListMetadataILi2EEENS1_21BinaryOpScalarFunctorIhLi2ELi1ELi1EEEJSt10multipliesIhEhEEEvT_T0_DpT1_)
        /*0368*/ 	.word	0x00000020


	//----- nvinfo : EIATTR_FRAME_SIZE
	.align		4
.L_175:
        /*036c*/ 	.byte	0x04, 0x11
        /*036e*/ 	.short	(.L_177 - .L_176)
	.align		4
.L_176:
        /*0370*/ 	.word	index@(_ZN2at6native57_GLOBAL__N__f3eca4a2_24_ForeachBinaryOpScalar_cu_86b9896c25multi_tensor_apply_kernelINS1_18TensorListMetadataILi2EEENS1_21BinaryOpScalarFunctorIhLi2ELi1ELi1EEEJSt10multipliesIhEhEEEvT_T0_DpT1_)
        /*0374*/ 	.word	0x00000000


	//----- nvinfo : EIATTR_REGCOUNT
	.align		4
.L_177:
        /*0378*/ 	.byte	0x04, 0x2f
        /*037a*/ 	.short	(.L_179 - .L_178)
	.align		4
.L_178:
        /*037c*/ 	.word	index@(_ZN2at6native57_GLOBAL__N__f3eca4a2_24_ForeachBinaryOpScalar_cu_86b9896c25multi_tensor_apply_kernelINS1_18TensorListMetadataILi2EEENS1_21BinaryOpScalarFunctorIaLi2ELi1ELi1EEEJSt10multipliesIaEaEEEvT_T0_DpT1_)
        /*0380*/ 	.word	0x00000020


	//----- nvinfo : EIATTR_FRAME_SIZE
	.align		4
.L_179:
        /*0384*/ 	.byte	0x04, 0x11
        /*0386*/ 	.short	(.L_181 - .L_180)
	.align		4
.L_180:
        /*0388*/ 	.word	index@(_ZN2at6native57_GLOBAL__N__f3eca4a2_24_ForeachBinaryOpScalar_cu_86b9896c25multi_tensor_apply_kernelINS1_18TensorListMetadataILi2EEENS1_21BinaryOpScalarFunctorIaLi2ELi1ELi1EEEJSt10multipliesIaEaEEEvT_T0_DpT1_)
        /*038c*/ 	.word	0x00000000


	//----- nvinfo : EIATTR_REGCOUNT
	.align		4
.L_181:
        /*0390*/ 	.byte	0x04, 0x2f
        /*0392*/ 	.short	(.L_183 - .L_182)
	.align		4
.L_182:
        /*0394*/ 	.word	index@(_ZN2at6native57_GLOBAL__N__f3eca4a2_24_ForeachBinaryOpScalar_cu_86b9896c25multi_tensor_apply_kernelINS1_18TensorListMetadataILi2EEENS1_21BinaryOpScalarFunctorIiLi2ELi1ELi1EEEJSt10multipliesIiEiEEEvT_T0_DpT1_)
        /*0398*/ 	.word	0x00000020


	//----- nvinfo : EIATTR_FRAME_SIZE
	.align		4
.L_183:
        /*039c*/ 	.byte	0x04, 0x11
        /*039e*/ 	.short	(.L_185 - .L_184)
	.align		4
.L_184:
        /*03a0*/ 	.word	index@(_ZN2at6native57_GLOBAL__N__f3eca4a2_24_ForeachBinaryOpScalar_cu_86b9896c25multi_tensor_apply_kernelINS1_18TensorListMetadataILi2EEENS1_21BinaryOpScalarFunctorIiLi2ELi1ELi1EEEJSt10multipliesIiEiEEEvT_T0_DpT1_)
        /*03a4*/ 	.word	0x00000000


	//----- nvinfo : EIATTR_REGCOUNT
	.align		4
.L_185:
        /*03a8*/ 	.byte	0x04, 0x2f
        /*03aa*/ 	.short	(.L_187 - .L_186)
	.align		4
.L_186:
        /*03ac*/ 	.word	index@(_ZN2at6native57_GLOBAL__N__f3eca4a2_24_ForeachBinaryOpScalar_cu_86b9896c25multi_tensor_apply_kernelINS1_18TensorListMetadataILi2EEENS1_21BinaryOpScalarFunctorIlLi2ELi1ELi1EEEJSt10multipliesIlElEEEvT_T0_DpT1_)
        /*03b0*/ 	.word	0x00000020


	//----- nvinfo : EIATTR_FRAME_SIZE
	.align		4
.L_187:
        /*03b4*/ 	.byte	0x04, 0x11
        /*03b6*/ 	.short	(.L_189 - .L_188)
	.align		4
.L_188:
        /*03b8*/ 	.word	index@(_ZN2at6native57_GLOBAL__N__f3eca4a2_24_ForeachBinaryOpScalar_cu_86b9896c25multi_tensor_apply_kernelINS1_18TensorListMetadataILi2EEENS1_21BinaryOpScalarFunctorIlLi2ELi1ELi1EEEJSt10multipliesIlElEEEvT_T0_DpT1_)
        /*03bc*/ 	.word	0x00000000


	//----- nvinfo : EIATTR_REGCOUNT
	.align		4
.L_189:
        /*03c0*/ 	.byte	0x04, 0x2f
        /*03c2*/ 	.short	(.L_191 - .L_190)
	.align		4
.L_190:
        /*03c4*/ 	.word	index@(_ZN2at6native57_GLOBAL__N__f3eca4a2_24_ForeachBinaryOpScalar_cu_86b9896c25multi_tensor_apply_kernelINS1_18TensorListMetadataILi2EEENS1_21BinaryOpScalarFunctorIsLi2ELi1ELi1EEEJSt10multipliesIsEsEEEvT_T0_DpT1_)
        /*03c8*/ 	.word	0x00000020


	//----- nvinfo : EIATTR_FRAME_SIZE
	.align		4
.L_191:
        /*03cc*/ 	.byte	0x04, 0x11
        /*03ce*/ 	.short	(.L_193 - .L_192)
	.align		4
.L_192:
        /*03d0*/ 	.word	index@(_ZN2at6native57_GLOBAL__N__f3eca4a2_24_ForeachBinaryOpScalar_cu_86b9896c25multi_tensor_apply_kernelINS1_18TensorListMetadataILi2EEENS1_21BinaryOpScalarFunctorIsLi2ELi1ELi1EEEJSt10multipliesIsEsEEEvT_T0_DpT1_)
        /*03d4*/ 	.word	0x00000000


	//----- nvinfo : EIATTR_REGCOUNT
	.align		4
.L_193:
        /*03d8*/ 	.byte	0x04, 0x2f
        /*03da*/ 	.short	(.L_195 - .L_194)
	.align		4
.L_194:
        /*03dc*/ 	.word	index@(_ZN2at6native57_GLOBAL__N__f3eca4a2_24_ForeachBinaryOpScalar_cu_86b9896c25multi_tensor_apply_kernelINS1_18TensorListMetadataILi2EEENS1_21BinaryOpScalarFunctorIdLi2ELi1ELi1EEEJSt10multipliesIdEdEEEvT_T0_DpT1_)
        /*03e0*/ 	.word	0x00000020


	//----- nvinfo : EIATTR_FRAME_SIZE
	.align		4
.L_195:
        /*03e4*/ 	.byte	0x04, 0x11
        /*03e6*/ 	.short	(.L_197 - .L_196)
	.align		4
.L_196:
        /*03e8*/ 	.word	index@(_ZN2at6native57_GLOBAL__N__f3eca4a2_24_ForeachBinaryOpScalar_cu_86b9896c25multi_tensor_apply_kernelINS1_18TensorListMetadataILi2EEENS1_21BinaryOpScalarFunctorIdLi2ELi1ELi1EEEJSt10multipliesIdEdEEEvT_T0_DpT1_)
        /*03ec*/ 	.word	0x00000000


	//----- nvinfo : EIATTR_REGCOUNT
	.align		4
.L_197:
        /*03f0*/ 	.byte	0x04, 0x2f
        /*03f2*/ 	.short	(.L_199 - .L_198)
	.align		4
.L_198:
        /*03f4*/ 	.word	index@(_ZN2at6native57_GLOBAL__N__f3eca4a2_24_ForeachBinaryOpScalar_cu_86b9896c25multi_tensor_apply_kernelINS1_18TensorListMetadataILi2EEENS1_21BinaryOpScalarFunctorIfLi2ELi1ELi1EEEJSt10multipliesIfEfEEEvT_T0_DpT1_)
        /*03f8*/ 	.word	0x00000020


	//----- nvinfo : EIATTR_FRAME_SIZE
	.align		4
.L_199:
        /*03fc*/ 	.byte	0x04, 0x11
        /*03fe*/ 	.short	(.L_201 - .L_200)
	.align		4
.L_200:
        /*0400*/ 	.word	index@(_ZN2at6native57_GLOBAL__N__f3eca4a2_24_ForeachBinaryOpScalar_cu_86b9896c25multi_tensor_apply_kernelINS1_18TensorListMetadataILi2EEENS1_21BinaryOpScalarFunctorIfLi2ELi1ELi1EEEJSt10multipliesIfEfEEEvT_T0_DpT1_)
        /*0404*/ 	.word	0x00000000


	//----- nvinfo : EIATTR_REGCOUNT
	.align		4
.L_201:
        /*0408*/ 	.byte	0x04, 0x2f
        /*040a*/ 	.short	(.L_203 - .L_202)
	.align		4
.L_202:
        /*040c*/ 	.word	index@(_ZN2at6native57_GLOBAL__N__f3eca4a2_24_ForeachBinaryOpScalar_cu_86b9896c25multi_tensor_apply_kernelINS1_18TensorListMetadataILi2EEENS1_21BinaryOpScalarFunctorIN3c107complexIdEELi2ELi1ELi1EEEJSt10multipliesIS8_ES8_EEEvT_T0_DpT1_)
        /*0410*/ 	.word	0x00000020


	//----- nvinfo : EIATTR_FRAME_SIZE
	.align		4
.L_203:
        /*0414*/ 	.byte	0x04, 0x11
        /*0416*/ 	.short	(.L_205 - .L_204)
	.align		4
.L_204:
        /*0418*/ 	.word	index@(_ZN2at6native57_GLOBAL__N__f3eca4a2_24_ForeachBinaryOpScalar_cu_86b9896c25multi_tensor_apply_kernelINS1_18TensorListMetadataILi2EEENS1_21BinaryOpScalarFunctorIN3c107complexIdEELi2ELi1ELi1EEEJSt10multipliesIS8_ES8_EEEvT_T0_DpT1_)
        /*041c*/ 	.word	0x00000000


	//----- nvinfo : EIATTR_REGCOUNT
	.align		4
.L_205:
        /*0420*/ 	.byte	0x04, 0x2f
        /*0422*/ 	.short	(.L_207 - .L_206)
	.align		4
.L_206:
        /*0424*/ 	.word	index@(_ZN2at6native57_GLOBAL__N__f3eca4a2_24_ForeachBinaryOpScalar_cu_86b9896c25multi_tensor_apply_kernelINS1_18TensorListMetadataILi2EEENS1_21BinaryOpScalarFunctorIN3c107complexIfEELi2ELi1ELi1EEEJSt10multipliesIS8_ES8_EEEvT_T0_DpT1_)
        /*0428*/ 	.word	0x00000020


	//----- nvinfo : EIATTR_FRAME_SIZE
	.align		4
.L_207:
        /*042c*/ 	.byte	0x04, 0x11
        /*042e*/ 	.short	(.L_209 - .L_208)
	.align		4
.L_208:
        /*0430*/ 	.word	index@(_ZN2at6native57_GLOBAL__N__f3eca4a2_24_ForeachBinaryOpScalar_cu_86b9896c25multi_tensor_apply_kernelINS1_18TensorListMetadataILi2EEENS1_21BinaryOpScalarFunctorIN3c107complexIfEELi2ELi1ELi1EEEJSt10multipliesIS8_ES8_EEEvT_T0_DpT1_)
        /*0434*/ 	.word	0x00000000


	//----- nvinfo : EIATTR_REGCOUNT
	.align		4
.L_209:
        /*0438*/ 	.byte	0x04, 0x2f
        /*043a*/ 	.short	(.L_211 - .L_210)
	.align		4
.L_210:
        /*043c*/ 	.word	index@(_ZN2at6native57_GLOBAL__N__f3eca4a2_24_ForeachBinaryOpScalar_cu_86b9896c25multi_tensor_apply_kernelINS1_18TensorListMetadataILi2EEENS1_21BinaryOpScalarFunctorIbLi2ELi1ELi1EEEJSt10multipliesIbEbEEEvT_T0_DpT1_)
        /*0440*/ 	.word	0x00000020


	//----- nvinfo : EIATTR_FRAME_SIZE
	.align		4
.L_211:
        /*0444*/ 	.byte	0x04, 0x11
        /*0446*/ 	.short	(.L_213 - .L_212)
	.align		4
.L_212:
        /*0448*/ 	.word	index@(_ZN2at6native57_GLOBAL__N__f3eca4a2_24_ForeachBinaryOpScalar_cu_86b9896c25multi_tensor_apply_kernelINS1_18TensorListMetadataILi2EEENS1_21BinaryOpScalarFunctorIbLi2ELi1ELi1EEEJSt10multipliesIbEbEEEvT_T0_DpT1_)
        /*044c*/ 	.word	0x00000000


	//----- nvinfo : EIATTR_REGCOUNT
	.align		4
.L_213:
        /*0450*/ 	.byte	0x04, 0x2f
        /*0452*/ 	.short	(.L_215 - .L_214)
	.align		4
.L_214:
        /*0454*/ 	.word	index@(_ZN2at6native57_GLOBAL__N__f3eca4a2_24_ForeachBinaryOpScalar_cu_86b9896c25multi_tensor_apply_kernelINS1_18TensorListMetadataILi2EEENS1_21BinaryOpScalarFunctorIN3c104HalfELi2ELi1ELi1EEEJSt10multipliesIfEfEEEvT_T0_DpT1_)
        /*0458*/ 	.word	0x00000020


	//----- nvinfo : EIATTR_FRAME_SIZE
	.align		4
.L_215:
        /*045c*/ 	.byte	0x04, 0x11
        /*045e*/ 	.short	(.L_217 - .L_216)
	.align		4
.L_216:
        /*0460*/ 	.word	index@(_ZN2at6native57_GLOBAL__N__f3eca4a2_24_ForeachBinaryOpScalar_cu_86b9896c25multi_tensor_apply_kernelINS1_18TensorListMetadataILi2EEENS1_21BinaryOpScalarFunctorIN3c104HalfELi2ELi1ELi1EEEJSt10multipliesIfEfEEEvT_T0_DpT1_)
        /*0464*/ 	.word	0x00000000


	//----- nvinfo : EIATTR_REGCOUNT
	.align		4
.L_217:
        /*0468*/ 	.byte	0x04, 0x2f
        /*046a*/ 	.short	(.L_219 - .L_218)
	.align		4
.L_218:
        /*046c*/ 	.word	index@(_ZN2at6native57_GLOBAL__N__f3eca4a2_24_ForeachBinaryOpScalar_cu_86b9896c25multi_tensor_apply_kernelINS1_18TensorListMetadataILi2EEENS1_21BinaryOpScalarFunctorIN3c108BFloat16ELi2ELi1ELi1EEEJSt10multipliesIfEfEEEvT_T0_DpT1_)
        /*0470*/ 	.word	0x00000020


	//----- nvinfo : EIATTR_FRAME_SIZE
	.align		4
.L_219:
        /*0474*/ 	.byte	0x04, 0x11
        /*0476*/ 	.short	(.L_221 - .L_220)
	.align		4
.L_220:
        /*0478*/ 	.word	index@(_ZN2at6native57_GLOBAL__N__f3eca4a2_24_ForeachBinaryOpScalar_cu_86b9896c25multi_tensor_apply_kernelINS1_18TensorListMetadataILi2EEENS1_21BinaryOpScalarFunctorIN3c108BFloat16ELi2ELi1ELi1EEEJSt10multipliesIfEfEEEvT_T0_DpT1_)
        /*047c*/ 	.word	0x00000000


	//----- nvinfo : EIATTR_REGCOUNT
	.align		4
.L_221:
        /*0480*/ 	.byte	0x04, 0x2f
        /*0482*/ 	.short	(.L_223 - .L_222)
	.align		4
.L_222:
        /*0484*/ 	.word	index@(_ZN2at6native57_GLOBAL__N__f3eca4a2_24_ForeachBinaryOpScalar_cu_86b9896c25multi_tensor_apply_kernelINS1_18TensorListMetadataILi1EEENS1_21BinaryOpScalarFunctorIhLi1ELi1ELi0EEEJNS1_13power_functorIhEEhEEEvT_T0_DpT1_)
        /*0488*/ 	.word	0x0000001e


	//----- nvinfo : EIATTR_FRAME_SIZE
	.align		4
.L_223:
        /*048c*/ 	.byte	0x04, 0x11
        /*048e*/ 	.short	(.L_225 - .L_224)
	.align		4
.L_224:
        /*0490*/ 	.word	index@(_ZN2at6native57_GLOBAL__N__f3eca4a2_24_ForeachBinaryOpScalar_cu_86b9896c25multi_tensor_apply_kernelINS1_18TensorListMetadataILi1EEENS1_21BinaryOpScalarFunctorIhLi1ELi1ELi0EEEJNS1_13power_functorIhEEhEEEvT_T0_DpT1_)
        /*0494*/ 	.word	0x00000000


	//----- nvinfo : EIATTR_REGCOUNT
	.align		4
.L_225:
        /*0498*/ 	.byte	0x04, 0x2f
        /*049a*/ 	.short	(.L_227 - .L_226)
	.align		4
.L_226:
        /*049c*/ 	.word	index@(_ZN2at6native57_GLOBAL__N__f3eca4a2_24_ForeachBinaryOpScalar_cu_86b9896c25multi_tensor_apply_kernelINS1_18TensorListMetadataILi1EEENS1_21BinaryOpScalarFunctorIaLi1ELi1ELi0EEEJNS1_13power_functorIaEEaEEEvT_T0_DpT1_)
        /*04a0*/ 	.word	0x0000001c


	//----- nvinfo : EIATTR_FRAME_SIZE
	.align		4
.L_227:
        /*04a4*/ 	.byte	0x04, 0x11
        /*04a6*/ 	.short	(.L_229 - .L_228)
	.align		4
.L_228:
        /*04a8*/ 	.word	index@(_ZN2at6native57_GLOBAL__N__f3eca4a2_24_ForeachBinaryOpScalar_cu_86b9896c25multi_tensor_apply_kernelINS1_18TensorListMetadataILi1EEENS1_21BinaryOpScalarFunctorIaLi1ELi1ELi0EEEJNS1_13power_functorIaEEaEEEvT_T0_DpT1_)
        /*04ac*/ 	.word	0x00000000


	//----- nvinfo : EIATTR_REGCOUNT
	.align		4
.L_229:
        /*04b0*/ 	.byte	0x04, 0x2f
        /*04b2*/ 	.short	(.L_231 - .L_230)
	.align		4
.L_230:
        /*04b4*/ 	.word	index@(_ZN2at6native57_GLOBAL__N__f3eca4a2_24_ForeachBinaryOpScalar_cu_86b9896c25multi_tensor_apply_kernelINS1_18TensorListMetadataILi1EEENS1_21BinaryOpScalarFunctorIiLi1ELi1ELi0EEEJNS1_13power_functorIiEEiEEEvT_T0_DpT1_)
        /*04b8*/ 	.word	0x0000001e


	//----- nvinfo : EIATTR_FRAME_SIZE
	.align		4
.L_231:
        /*04bc*/ 	.byte	0x04, 0x11
        /*04be*/ 	.short	(.L_233 - .L_232)
	.align		4
.L_232:
        /*04c0*/ 	.word	index@(_ZN2at6native57_GLOBAL__N__f3eca4a2_24_ForeachBinaryOpScalar_cu_86b9896c25multi_tensor_apply_kernelINS1_18TensorListMetadataILi1EEENS1_21BinaryOpScalarFunctorIiLi1ELi1ELi0EEEJNS1_13power_functorIiEEiEEEvT_T0_DpT1_)
        /*04c4*/ 	.word	0x00000000


	//----- nvinfo : EIATTR_REGCOUNT
	.align		4
.L_233:
        /*04c8*/ 	.byte	0x04, 0x2f
        /*04ca*/ 	.short	(.L_235 - .L_234)
	.align		4
.L_234:
        /*04cc*/ 	.word	index@(_ZN2at6native57_GLOBAL__N__f3eca4a2_24_ForeachBinaryOpScalar_cu_86b9896c25multi_tensor_apply_kernelINS1_18TensorListMetadataILi1EEENS1_21BinaryOpScalarFunctorIlLi1ELi1ELi0EEEJNS1_13power_functorIlEElEEEvT_T0_DpT1_)
        /*04d0*/ 	.word	0x0000001c


	//----- nvinfo : EIATTR_FRAME_SIZE
	.align		4
.L_235:
        /*04d4*/ 	.byte	0x04, 0x11
        /*04d6*/ 	.short	(.L_237 - .L_236)
	.align		4
.L_236:
        /*04d8*/ 	.word	index@(_ZN2at6native57_GLOBAL__N__f3eca4a2_24_ForeachBinaryOpScalar_cu_86b9896c25multi_tensor_apply_kernelINS1_18TensorListMetadataILi1EEENS1_21BinaryOpScalarFunctorIlLi1ELi1ELi0EEEJNS1_13power_functorIlEElEEEvT_T0_DpT1_)
        /*04dc*/ 	.word	0x00000000


	//----- nvinfo : EIATTR_REGCOUNT
	.align		4
.L_237:
        /*04e0*/ 	.byte	0x04, 0x2f
        /*04e2*/ 	.short	(.L_239 - .L_238)
	.align		4
.L_238:
        /*04e4*/ 	.word	index@(_ZN2at6native57_GLOBAL__N__f3eca4a2_24_ForeachBinaryOpScalar_cu_86b9896c25multi_tensor_apply_kernelINS1_18TensorListMetadataILi1EEENS1_21BinaryOpScalarFunctorIsLi1ELi1ELi0EEEJNS1_13power_functorIsEEsEEEvT_T0_DpT1_)
        /*04e8*/ 	.word	0x0000001d


	//----- nvinfo : EIATTR_FRAME_SIZE
	.align		4
.L_239:
        /*04ec*/ 	.byte	0x04, 0x11
        /*04ee*/ 	.short	(.L_241 - .L_240)
	.align		4
.L_240:
        /*04f0*/ 	.word	index@(_ZN2at6native57_GLOBAL__N__f3eca4a2_24_ForeachBinaryOpScalar_cu_86b9896c25multi_tensor_apply_kernelINS1_18TensorListMetadataILi1EEENS1_21BinaryOpScalarFunctorIsLi1ELi1ELi0EEEJNS1_13power_functorIsEEsEEEvT_T0_DpT1_)
        /*04f4*/ 	.word	0x00000000


	//----- nvinfo : EIATTR_REGCOUNT
	.align		4
.L_241:
        /*04f8*/ 	.byte	0x04, 0x2f
        /*04fa*/ 	.short	(.L_243 - .L_242)
	.align		4
.L_242:
        /*04fc*/ 	.word	index@(_ZN2at6native57_GLOBAL__N__f3eca4a2_24_ForeachBinaryOpScalar_cu_86b9896c25multi_tensor_apply_kernelINS1_18TensorListMetadataILi1EEENS1_21BinaryOpScalarFunctorIdLi1ELi1ELi0EEEJNS1_13power_functorIdEEdEEEvT_T0_DpT1_)
        /*0500*/ 	.word	0x00000028


	//----- nvinfo : EIATTR_FRAME_SIZE
	.align		4
.L_243:
        /*0504*/ 	.byte	0x04, 0x11
        /*0506*/ 	.short	(.L_245 - .L_244)
	.align		4
.L_244:
        /*0508*/ 	.word	index@($_ZN2at6native57_GLOBAL__N__f3eca4a2_24_ForeachBinaryOpScalar_cu_86b9896c25multi_tensor_apply_kernelINS1_18TensorListMetadataILi1EEENS1_21BinaryOpScalarFunctorIdLi1ELi1ELi0EEEJNS1_13power_functorIdEEdEEEvT_T0_DpT1_$__internal_accurate_pow)
        /*050c*/ 	.word	0x00000000


	//----- nvinfo : EIATTR_FRAME_SIZE
	.align		4
.L_245:
        /*0510*/ 	.byte	0x04, 0x11
        /*0512*/ 	.short	(.L_247 - .L_246)
	.align		4
.L_246:
        /*0514*/ 	.word	index@(_ZN2at6native57_GLOBAL__N__f3eca4a2_24_ForeachBinaryOpScalar_cu_86b9896c25multi_tensor_apply_kernelINS1_18TensorListMetadataILi1EEENS1_21BinaryOpScalarFunctorIdLi1ELi1ELi0EEEJNS1_13power_functorIdEEdEEEvT_T0_DpT1_)
        /*0518*/ 	.word	0x00000018


	//----- nvinfo : EIATTR_REGCOUNT
	.align		4
.L_247:
        /*051c*/ 	.byte	0x04, 0x2f
        /*051e*/ 	.short	(.L_249 - .L_248)
	.align		4
.L_248:
        /*0520*/ 	.word	index@(_ZN2at6native57_GLOBAL__N__f3eca4a2_24_ForeachBinaryOpScalar_cu_86b9896c25multi_tensor_apply_kernelINS1_18TensorListMetadataILi1EEENS1_21BinaryOpScalarFunctorIfLi1ELi1ELi0EEEJNS1_13power_functorIfEEfEEEvT_T0_DpT1_)
        /*0524*/ 	.word	0x0000001e


	//----- nvinfo : EIATTR_FRAME_SIZE
	.align		4
.L_249:
        /*0528*/ 	.byte	0x04, 0x11
        /*052a*/ 	.short	(.L_251 - .L_250)
	.align		4
.L_250:
        /*052c*/ 	.word	index@(_ZN2at6native57_GLOBAL__N__f3eca4a2_24_ForeachBinaryOpScalar_cu_86b9896c25multi_tensor_apply_kernelINS1_18TensorListMetadataILi1EEENS1_21BinaryOpScalarFunctorIfLi1ELi1ELi0EEEJNS1_13power_functorIfEEfEEEvT_T0_DpT1_)
        /*0530*/ 	.word	0x00000000


	//----- nvinfo : EIATTR_REGCOUNT
	.align		4
.L_251:
        /*0534*/ 	.byte	0x04, 0x2f
        /*0536*/ 	.short	(.L_253 - .L_252)
	.align		4
.L_252:
        /*0538*/ 	.word	index@(_ZN2at6native57_GLOBAL__N__f3eca4a2_24_ForeachBinaryOpScalar_cu_86b9896c25multi_tensor_apply_kernelINS1_18TensorListMetadataILi1EEENS1_21BinaryOpScalarFunctorIN3c107complexIdEELi1ELi1ELi0EEEJNS1_13power_functorIS8_EES8_EEEvT_T0_DpT1_)
        /*053c*/ 	.word	0x0000003c


	//----- nvinfo : EIATTR_FRAME_SIZE
	.align		4
.L_253:
        /*0540*/ 	.byte	0x04, 0x11
        /*0542*/ 	.short	(.L_255 - .L_254)
	.align		4
.L_254:
        /*0544*/ 	.word	index@($_ZN2at6native57_GLOBAL__N__f3eca4a2_24_ForeachBinaryOpScalar_cu_86b9896c25multi_tensor_apply_kernelINS1_18TensorListMetadataILi1EEENS1_21BinaryOpScalarFunctorIN3c107complexIdEELi1ELi1ELi0EEEJNS1_13power_functorIS8_EES8_EEEvT_T0_DpT1_$__internal_trig_reduction_slowpathd)
        /*0548*/ 	.word	0x00000000


	//----- nvinfo : EIATTR_FRAME_SIZE
	.align		4
.L_255:
        /*054c*/ 	.byte	0x04, 0x11
        /*054e*/ 	.short	(.L_257 - .L_256)
	.align		4
.L_256:
        /*0550*/ 	.word	index@($__internal_5_$__cuda_sm20_div_rn_f64_full)
        /*0554*/ 	.word	0x00000000


	//----- nvinfo : EIATTR_FRAME_SIZE
	.align		4
.L_257:
        /*0558*/ 	.byte	0x04, 0x11
        /*055a*/ 	.short	(.L_259 - .L_258)
	.align		4
.L_258:
        /*055c*/ 	.word	index@(_ZN2at6native57_GLOBAL__N__f3eca4a2_24_ForeachBinaryOpScalar_cu_86b9896c25multi_tensor_apply_kernelINS1_18TensorListMetadataILi1EEENS1_21BinaryOpScalarFunctorIN3c107complexIdEELi1ELi1ELi0EEEJNS1_13power_functorIS8_EES8_EEEvT_T0_DpT1_)
        /*0560*/ 	.word	0x00000028


	//----- nvinfo : EIATTR_REGCOUNT
	.align		4
.L_259:
        /*0564*/ 	.byte	0x04, 0x2f
        /*0566*/ 	.short	(.L_261 - .L_260)
	.align		4
.L_260:
        /*0568*/ 	.word	index@(_ZN2at6native57_GLOBAL__N__f3eca4a2_24_ForeachBinaryOpScalar_cu_86b9896c25multi_tensor_apply_kernelINS1_18TensorListMetadataILi1EEENS1_21BinaryOpScalarFunctorIN3c107complexIfEELi1ELi1ELi0EEEJNS1_13power_functorIS8_EES8_EEEvT_T0_DpT1_)
        /*056c*/ 	.word	0x00000026


	//----- nvinfo : EIATTR_FRAME_SIZE
	.align		4
.L_261:
        /*0570*/ 	.byte	0x04, 0x11
        /*0572*/ 	.short	(.L_263 - .L_262)
	.align		4
.L_262:
        /*0574*/ 	.word	index@($__internal_4_$__cuda_sm3x_div_rn_ftz_f32_slowpath)
        /*0578*/ 	.word	0x00000000


	//----- nvinfo : EIATTR_FRAME_SIZE
	.align		4
.L_263:
        /*057c*/ 	.byte	0x04, 0x11
        /*057e*/ 	.short	(.L_265 - .L_264)
	.align		4
.L_264:
        /*0580*/ 	.word	index@(_ZN2at6native57_GLOBAL__N__f3eca4a2_24_ForeachBinaryOpScalar_cu_86b9896c25multi_tensor_apply_kernelINS1_18TensorListMetadataILi1EEENS1_21BinaryOpScalarFunctorIN3c107complexIfEELi1ELi1ELi0EEEJNS1_13power_functorIS8_EES8_EEEvT_T0_DpT1_)
        /*0584*/ 	.word	0x00000000


	//----- nvinfo : EIATTR_REGCOUNT
	.align		4
.L_265:
        /*0588*/ 	.byte	0x04, 0x2f
        /*058a*/ 	.short	(.L_267 - .L_266)
	.align		4
.L_266:
        /*058c*/ 	.word	index@(_ZN2at6native57_GLOBAL__N__f3eca4a2_24_ForeachBinaryOpScalar_cu_86b9896c25multi_tensor_apply_kernelINS1_18TensorListMetadataILi1EEENS1_21BinaryOpScalarFunctorIN3c104HalfELi1ELi1ELi0EEEJNS1_13power_functorIfEEfEEEvT_T0_DpT1_)
        /*0590*/ 	.word	0x0000001a


	//----- nvinfo : EIATTR_FRAME_SIZE
	.align		4
.L_267:
        /*0594*/ 	.byte	0x04, 0x11
        /*0596*/ 	.short	(.L_269 - .L_268)
	.align		4
.L_268:
        /*0598*/ 	.word	index@(_ZN2at6native57_GLOBAL__N__f3eca4a2_24_ForeachBinaryOpScalar_cu_86b9896c25multi_tensor_apply_kernelINS1_18TensorListMetadataILi1EEENS1_21BinaryOpScalarFunctorIN3c104HalfELi1ELi1ELi0EEEJNS1_13power_functorIfEEfEEEvT_T0_DpT1_)
        /*059c*/ 	.word	0x00000000


	//----- nvinfo : EIATTR_REGCOUNT
	.align		4
.L_269:
        /*05a0*/ 	.byte	0x04, 0x2f
        /*05a2*/ 	.short	(.L_271 - .L_270)
	.align		4
.L_270:
        /*05a4*/ 	.word	index@(_ZN2at6native57_GLOBAL__N__f3eca4a2_24_ForeachBinaryOpScalar_cu_86b9896c25multi_tensor_apply_kernelINS1_18TensorListMetadataILi1EEENS1_21BinaryOpScalarFunctorIN3c108BFloat16ELi1ELi1ELi0EEEJNS1_13power_functorIfEEfEEEvT_T0_DpT1_)
        /*05a8*/ 	.word	0x0000001a


	//----- nvinfo : EIATTR_FRAME_SIZE
	.align		4
.L_271:
        /*05ac*/ 	.byte	0x04, 0x11
        /*05ae*/ 	.short	(.L_273 - .L_272)
	.align		4
.L_272:
        /*05b0*/ 	.word	index@(_ZN2at6native57_GLOBAL__N__f3eca4a2_24_ForeachBinaryOpScalar_cu_86b9896c25multi_tensor_apply_kernelINS1_18TensorListMetadataILi1EEENS1_21BinaryOpScalarFunctorIN3c108BFloat16ELi1ELi1ELi0EEEJNS1_13power_functorIfEEfEEEvT_T0_DpT1_)
        /*05b4*/ 	.word	0x00000000


	//----- nvinfo : EIATTR_REGCOUNT
	.align		4
.L_273:
        /*05b8*/ 	.byte	0x04, 0x2f
        /*05ba*/ 	.short	(.L_275 - .L_274)
	.align		4
.L_274:
        /*05bc*/ 	.word	index@(_ZN2at6native57_GLOBAL__N__f3eca4a2_24_ForeachBinaryOpScalar_cu_86b9896c25multi_tensor_apply_kernelINS1_18TensorListMetadataILi2EEENS1_21BinaryOpScalarFunctorIhLi2ELi1ELi1EEEJNS1_13power_functorIhEEhEEEvT_T0_DpT1_)
        /*05c0*/ 	.word	0x00000020


	//----- nvinfo : EIATTR_FRAME_SIZE
	.align		4
.L_275:
        /*05c4*/ 	.byte	0x04, 0x11
        /*05c6*/ 	.short	(.L_277 - .L_276)
	.align		4
.L_276:
        /*05c8*/ 	.word	index@(_ZN2at6native57_GLOBAL__N__f3eca4a2_24_ForeachBinaryOpScalar_cu_86b9896c25multi_tensor_apply_kernelINS1_18TensorListMetadataILi2EEENS1_21BinaryOpScalarFunctorIhLi2ELi1ELi1EEEJNS1_13power_functorIhEEhEEEvT_T0_DpT1_)
        /*05cc*/ 	.word	0x00000000


	//----- nvinfo : EIATTR_REGCOUNT
	.align		4
.L_277:
        /*05d0*/ 	.byte	0x04, 0x2f
        /*05d2*/ 	.short	(.L_279 - .L_278)
	.align		4
.L_278:
        /*05d4*/ 	.word	index@(_ZN2at6native57_GLOBAL__N__f3eca4a2_24_ForeachBinaryOpScalar_cu_86b9896c25multi_tensor_apply_kernelINS1_18TensorListMetadataILi2EEENS1_21BinaryOpScalarFunctorIaLi2ELi1ELi1EEEJNS1_13power_functorIaEEaEEEvT_T0_DpT1_)
        /*05d8*/ 	.word	0x00000020


	//----- nvinfo : EIATTR_FRAME_SIZE
	.align		4
.L_279:
        /*05dc*/ 	.byte	0x04, 0x11
        /*05de*/ 	.short	(.L_281 - .L_280)
	.align		4
.L_280:
        /*05e0*/ 	.word	index@(_ZN2at6native57_GLOBAL__N__f3eca4a2_24_ForeachBinaryOpScalar_cu_86b9896c25multi_tensor_apply_kernelINS1_18TensorListMetadataILi2EEENS1_21BinaryOpScalarFunctorIaLi2ELi1ELi1EEEJNS1_13power_functorIaEEaEEEvT_T0_DpT1_)
        /*05e4*/ 	.word	0x00000000


	//----- nvinfo : EIATTR_REGCOUNT
	.align		4
.L_281:
        /*05e8*/ 	.byte	0x04, 0x2f
        /*05ea*/ 	.short	(.L_283 - .L_282)
	.align		4
.L_282:
        /*05ec*/ 	.word	index@(_ZN2at6native57_GLOBAL__N__f3eca4a2_24_ForeachBinaryOpScalar_cu_86b9896c25multi_tensor_apply_kernelINS1_18TensorListMetadataILi2EEENS1_21BinaryOpScalarFunctorIiLi2ELi1ELi1EEEJNS1_13power_functorIiEEiEEEvT_T0_DpT1_)
        /*05f0*/ 	.word	0x00000020


	//----- nvinfo : EIATTR_FRAME_SIZE
	.align		4
.L_283:
        /*05f4*/ 	.byte	0x04, 0x11
        /*05f6*/ 	.short	(.L_285 - .L_284)
	.align		4
.L_284:
        /*05f8*/ 	.word	index@(_ZN2at6native57_GLOBAL__N__f3eca4a2_24_ForeachBinaryOpScalar_cu_86b9896c25multi_tensor_apply_kernelINS1_18TensorListMetadataILi2EEENS1_21BinaryOpScalarFunctorIiLi2ELi1ELi1EEEJNS1_13power_functorIiEEiEEEvT_T0_DpT1_)
        /*05fc*/ 	.word	0x00000000


	//----- nvinfo : EIATTR_REGCOUNT
	.align		4
.L_285:
        /*0600*/ 	.byte	0x04, 0x2f
        /*0602*/ 	.short	(.L_287 - .L_286)
	.align		4
.L_286:
        /*0604*/ 	.word	index@(_ZN2at6native57_GLOBAL__N__f3eca4a2_24_ForeachBinaryOpScalar_cu_86b9896c25multi_tensor_apply_kernelINS1_18TensorListMetadataILi2EEENS1_21BinaryOpScalarFunctorIlLi2ELi1ELi1EEEJNS1_13power_functorIlEElEEEvT_T0_DpT1_)
        /*0608*/ 	.word	0x00000020


	//----- nvinfo : EIATTR_FRAME_SIZE
	.align		4
.L_287:
        /*060c*/ 	.byte	0x04, 0x11
        /*060e*/ 	.short	(.L_289 - .L_288)
	.align		4
.L_288:
        /*0610*/ 	.word	index@(_ZN2at6native57_GLOBAL__N__f3eca4a2_24_ForeachBinaryOpScalar_cu_86b9896c25multi_tensor_apply_kernelINS1_18TensorListMetadataILi2EEENS1_21BinaryOpScalarFunctorIlLi2ELi1ELi1EEEJNS1_13power_functorIlEElEEEvT_T0_DpT1_)
        /*0614*/ 	.word	0x00000000


	//----- nvinfo : EIATTR_REGCOUNT
	.align		4
.L_289:
        /*0618*/ 	.byte	0x04, 0x2f
        /*061a*/ 	.short	(.L_291 - .L_290)
	.align		4
.L_290:
        /*061c*/ 	.word	index@(_ZN2at6native57_GLOBAL__N__f3eca4a2_24_ForeachBinaryOpScalar_cu_86b9896c25multi_tensor_apply_kernelINS1_18TensorListMetadataILi2EEENS1_21BinaryOpScalarFunctorIsLi2ELi1ELi1EEEJNS1_13power_functorIsEEsEEEvT_T0_DpT1_)
        /*0620*/ 	.word	0x00000020


	//----- nvinfo : EIATTR_FRAME_SIZE
	.align		4
.L_291:
        /*0624*/ 	.byte	0x04, 0x11
        /*0626*/ 	.short	(.L_293 - .L_292)
	.align		4
.L_292:
        /*0628*/ 	.word	index@(_ZN2at6native57_GLOBAL__N__f3eca4a2_24_ForeachBinaryOpScalar_cu_86b9896c25multi_tensor_apply_kernelINS1_18TensorListMetadataILi2EEENS1_21BinaryOpScalarFunctorIsLi2ELi1ELi1EEEJNS1_13power_functorIsEEsEEEvT_T0_DpT1_)
        /*062c*/ 	.word	0x00000000


	//----- nvinfo : EIATTR_REGCOUNT
	.align		4
.L_293:
        /*0630*/ 	.byte	0x04, 0x2f
        /*0632*/ 	.short	(.L_295 - .L_294)
	.align		4
.L_294:
        /*0634*/ 	.word	index@(_ZN2at6native57_GLOBAL__N__f3eca4a2_24_ForeachBinaryOpScalar_cu_86b9896c25multi_tensor_apply_kernelINS1_18TensorListMetadataILi2EEENS1_21BinaryOpScalarFunctorIdLi2ELi1ELi1EEEJNS1_13power_functorIdEEdEEEvT_T0_DpT1_)
        /*0638*/ 	.word	0x00000028


	//----- nvinfo : EIATTR_FRAME_SIZE
	.align		4
.L_295:
        /*063c*/ 	.byte	0x04, 0x11
        /*063e*/ 	.short	(.L_297 - .L_296)
	.align		4
.L_296:
        /*0640*/ 	.word	index@($_ZN2at6native57_GLOBAL__N__f3eca4a2_24_ForeachBinaryOpScalar_cu_86b9896c25multi_tensor_apply_kernelINS1_18TensorListMetadataILi2EEENS1_21BinaryOpScalarFunctorIdLi2ELi1ELi1EEEJNS1_13power_functorIdEEdEEEvT_T0_DpT1_$__internal_accurate_pow)
        /*0644*/ 	.word	0x00000000


	//----- nvinfo : EIATTR_FRAME_SIZE
	.align		4
.L_297:
        /*0648*/ 	.byte	0x04, 0x11
        /*064a*/ 	.short	(.L_299 - .L_298)
	.align		4
.L_298:
        /*064c*/ 	.word	index@(_ZN2at6native57_GLOBAL__N__f3eca4a2_24_ForeachBinaryOpScalar_cu_86b9896c25multi_tensor_apply_kernelINS1_18TensorListMetadataILi2EEENS1_21BinaryOpScalarFunctorIdLi2ELi1ELi1EEEJNS1_13power_functorIdEEdEEEvT_T0_DpT1_)
        /*0650*/ 	.word	0x00000000


	//----- nvinfo : EIATTR_REGCOUNT
	.align		4
.L_299:
        /*0654*/ 	.byte	0x04, 0x2f
        /*0656*/ 	.short	(.L_301 - .L_300)
	.align		4
.L_300:
        /*0658*/ 	.word	index@(_ZN2at6native57_GLOBAL__N__f3eca4a2_24_ForeachBinaryOpScalar_cu_86b9896c25multi_tensor_apply_kernelINS1_18TensorListMetadataILi2EEENS1_21BinaryOpScalarFunctorIfLi2ELi1ELi1EEEJNS1_13power_functorIfEEfEEEvT_T0_DpT1_)
        /*065c*/ 	.word	0x00000020


	//----- nvinfo : EIATTR_FRAME_SIZE
	.align		4
.L_301:
        /*0660*/ 	.byte	0x04, 0x11
        /*0662*/ 	.short	(.L_303 - .L_302)
	.align		4
.L_302:
        /*0664*/ 	.word	index@(_ZN2at6native57_GLOBAL__N__f3eca4a2_24_ForeachBinaryOpScalar_cu_86b9896c25multi_tensor_apply_kernelINS1_18TensorListMetadataILi2EEENS1_21BinaryOpScalarFunctorIfLi2ELi1ELi1EEEJNS1_13power_functorIfEEfEEEvT_T0_DpT1_)
        /*0668*/ 	.word	0x00000000


	//----- nvinfo : EIATTR_REGCOUNT
	.align		4
.L_303:
        /*066c*/ 	.byte	0x04, 0x2f
        /*066e*/ 	.short	(.L_305 - .L_304)
	.align		4
.L_304:
        /*0670*/ 	.word	index@(_ZN2at6native57_GLOBAL__N__f3eca4a2_24_ForeachBinaryOpScalar_cu_86b9896c25multi_tensor_apply_kernelINS1_18TensorListMetadataILi2EEENS1_21BinaryOpScalarFunctorIN3c107complexIdEELi2ELi1ELi1EEEJNS1_13power_functorIS8_EES8_EEEvT_T0_DpT1_)
        /*0674*/ 	.word	0x0000003c


	//----- nvinfo : EIATTR_FRAME_SIZE
	.align		4
.L_305:
        /*0678*/ 	.byte	0x04, 0x11
        /*067a*/ 	.short	(.L_307 - .L_306)
	.align		4
.L_306:
        /*067c*/ 	.word	index@($_ZN2at6native57_GLOBAL__N__f3eca4a2_24_ForeachBinaryOpScalar_cu_86b9896c25multi_tensor_apply_kernelINS1_18TensorListMetadataILi2EEENS1_21BinaryOpScalarFunctorIN3c107complexIdEELi2ELi1ELi1EEEJNS1_13power_functorIS8_EES8_EEEvT_T0_DpT1_$__internal_trig_reduction_slowpathd)
        /*0680*/ 	.word	0x00000000


	//----- nvinfo : EIATTR_FRAME_SIZE
	.align		4
.L_307:
        /*0684*/ 	.byte	0x04, 0x11
        /*0686*/ 	.short	(.L_309 - .L_308)
	.align		4
.L_308:
        /*0688*/ 	.word	index@($__internal_3_$__cuda_sm20_div_rn_f64_full)
        /*068c*/ 	.word	0x00000000


	//----- nvinfo : EIATTR_FRAME_SIZE
	.align		4
.L_309:
        /*0690*/ 	.byte	0x04, 0x11
        /*0692*/ 	.short	(.L_311 - .L_310)
	.align		4
.L_310:
        /*0694*/ 	.word	index@(_ZN2at6native57_GLOBAL__N__f3eca4a2_24_ForeachBinaryOpScalar_cu_86b9896c25multi_tensor_apply_kernelINS1_18TensorListMetadataILi2EEENS1_21BinaryOpScalarFunctorIN3c107complexIdEELi2ELi1ELi1EEEJNS1_13power_functorIS8_EES8_EEEvT_T0_DpT1_)
        /*0698*/ 	.word	0x00000028


	//----- nvinfo : EIATTR_REGCOUNT
	.align		4
.L_311:
        /*069c*/ 	.byte	0x04, 0x2f
        /*069e*/ 	.short	(.L_313 - .L_312)
	.align		4
.L_312:
        /*06a0*/ 	.word	index@(_ZN2at6native57_GLOBAL__N__f3eca4a2_24_ForeachBinaryOpScalar_cu_86b9896c25multi_tensor_apply_kernelINS1_18TensorListMetadataILi2EEENS1_21BinaryOpScalarFunctorIN3c107complexIfEELi2ELi1ELi1EEEJNS1_13power_functorIS8_EES8_EEEvT_T0_DpT1_)
        /*06a4*/ 	.word	0x00000026


	//----- nvinfo : EIATTR_FRAME_SIZE
	.align		4
.L_313:
        /*06a8*/ 	.byte	0x04, 0x11
        /*06aa*/ 	.short	(.L_315 - .L_314)
	.align		4
.L_314:
        /*06ac*/ 	.word	index@($__internal_2_$__cuda_sm3x_div_rn_ftz_f32_slowpath)
        /*06b0*/ 	.word	0x00000000


	//----- nvinfo : EIATTR_FRAME_SIZE
	.align		4
.L_315:
        /*06b4*/ 	.byte	0x04, 0x11
        /*06b6*/ 	.short	(.L_317 - .L_316)
	.align		4
.L_316:
        /*06b8*/ 	.word	index@(_ZN2at6native57_GLOBAL__N__f3eca4a2_24_ForeachBinaryOpScalar_cu_86b9896c25multi_tensor_apply_kernelINS1_18TensorListMetadataILi2EEENS1_21BinaryOpScalarFunctorIN3c107complexIfEELi2ELi1ELi1EEEJNS1_13power_functorIS8_EES8_EEEvT_T0_DpT1_)
        /*06bc*/ 	.word	0x00000000


	//----- nvinfo : EIATTR_REGCOUNT
	.align		4
.L_317:
        /*06c0*/ 	.byte	0x04, 0x2f
        /*06c2*/ 	.short	(.L_319 - .L_318)
	.align		4
.L_318:
        /*06c4*/ 	.word	index@(_ZN2at6native57_GLOBAL__N__f3eca4a2_24_ForeachBinaryOpScalar_cu_86b9896c25multi_tensor_apply_kernelINS1_18TensorListMetadataILi2EEENS1_21BinaryOpScalarFunctorIN3c104HalfELi2ELi1ELi1EEEJNS1_13power_functorIfEEfEEEvT_T0_DpT1_)
        /*06c8*/ 	.word	0x00000020


	//----- nvinfo : EIATTR_FRAME_SIZE
	.align		4
.L_319:
        /*06cc*/ 	.byte	0x04, 0x11
        /*06ce*/ 	.short	(.L_321 - .L_320)
	.align		4
.L_320:
        /*06d0*/ 	.word	index@(_ZN2at6native57_GLOBAL__N__f3eca4a2_24_ForeachBinaryOpScalar_cu_86b9896c25multi_tensor_apply_kernelINS1_18TensorListMetadataILi2EEENS1_21BinaryOpScalarFunctorIN3c104HalfELi2ELi1ELi1EEEJNS1_13power_functorIfEEfEEEvT_T0_DpT1_)
        /*06d4*/ 	.word	0x00000000


	//----- nvinfo : EIATTR_REGCOUNT
	.align		4
.L_321:
        /*06d8*/ 	.byte	0x04, 0x2f
        /*06da*/ 	.short	(.L_323 - .L_322)
	.align		4
.L_322:
        /*06dc*/ 	.word	index@(_ZN2at6native57_GLOBAL__N__f3eca4a2_24_ForeachBinaryOpScalar_cu_86b9896c25multi_tensor_apply_kernelINS1_18TensorListMetadataILi2EEENS1_21BinaryOpScalarFunctorIN3c108BFloat16ELi2ELi1ELi1EEEJNS1_13power_functorIfEEfEEEvT_T0_DpT1_)
        /*06e0*/ 	.word	0x00000020


	//----- nvinfo : EIATTR_FRAME_SIZE
	.align		4
.L_323:
        /*06e4*/ 	.byte	0x04, 0x11
        /*06e6*/ 	.short	(.L_325 - .L_324)
	.align		4
.L_324:
        /*06e8*/ 	.word	index@(_ZN2at6native57_GLOBAL__N__f3eca4a2_24_ForeachBinaryOpScalar_cu_86b9896c25multi_tensor_apply_kernelINS1_18TensorListMetadataILi2EEENS1_21BinaryOpScalarFunctorIN3c108BFloat16ELi2ELi1ELi1EEEJNS1_13power_functorIfEEfEEEvT_T0_DpT1_)
        /*06ec*/ 	.word	0x00000000


	//----- nvinfo : EIATTR_REGCOUNT
	.align		4
.L_325:
        /*06f0*/ 	.byte	0x04, 0x2f
        /*06f2*/ 	.short	(.L_327 - .L_326)
	.align		4
.L_326:
        /*06f4*/ 	.word	index@(_ZN2at6native57_GLOBAL__N__f3eca4a2_24_ForeachBinaryOpScalar_cu_86b9896c25multi_tensor_apply_kernelINS1_18TensorListMetadataILi2EEENS1_21BinaryOpScalarFunctorIhLi2ELi1ELi1EEEJNS1_21reverse_power_functorIhEEhEEEvT_T0_DpT1_)
        /*06f8*/ 	.word	0x00000020


	//----- nvinfo : EIATTR_FRAME_SIZE
	.align		4
.L_327:
        /*06fc*/ 	.byte	0x04, 0x11
        /*06fe*/ 	.short	(.L_329 - .L_328)
	.align		4
.L_328:
        /*0700*/ 	.word	index@(_ZN2at6native57_GLOBAL__N__f3eca4a2_24_ForeachBinaryOpScalar_cu_86b9896c25multi_tensor_apply_kernelINS1_18TensorListMetadataILi2EEENS1_21BinaryOpScalarFunctorIhLi2ELi1ELi1EEEJNS1_21reverse_power_functorIhEEhEEEvT_T0_DpT1_)
        /*0704*/ 	.word	0x00000000


	//----- nvinfo : EIATTR_REGCOUNT
	.align		4
.L_329:
        /*0708*/ 	.byte	0x04, 0x2f
        /*070a*/ 	.short	(.L_331 - .L_330)
	.align		4
.L_330:
        /*070c*/ 	.word	index@(_ZN2at6native57_GLOBAL__N__f3eca4a2_24_ForeachBinaryOpScalar_cu_86b9896c25multi_tensor_apply_kernelINS1_18TensorListMetadataILi2EEENS1_21BinaryOpScalarFunctorIaLi2ELi1ELi1EEEJNS1_21reverse_power_functorIaEEaEEEvT_T0_DpT1_)
        /*0710*/ 	.word	0x0000001e


	//----- nvinfo : EIATTR_FRAME_SIZE
	.align		4
.L_331:
        /*0714*/ 	.byte	0x04, 0x11
        /*0716*/ 	.short	(.L_333 - .L_332)
	.align		4
.L_332:
        /*0718*/ 	.word	index@(_ZN2at6native57_GLOBAL__N__f3eca4a2_24_ForeachBinaryOpScalar_cu_86b9896c25multi_tensor_apply_kernelINS1_18TensorListMetadataILi2EEENS1_21BinaryOpScalarFunctorIaLi2ELi1ELi1EEEJNS1_21reverse_power_functorIaEEaEEEvT_T0_DpT1_)
        /*071c*/ 	.word	0x00000000


	//----- nvinfo : EIATTR_REGCOUNT
	.align		4
.L_333:
        /*0720*/ 	.byte	0x04, 0x2f
        /*0722*/ 	.short	(.L_335 - .L_334)
	.align		4
.L_334:
        /*0724*/ 	.word	index@(_ZN2at6native57_GLOBAL__N__f3eca4a2_24_ForeachBinaryOpScalar_cu_86b9896c25multi_tensor_apply_kernelINS1_18TensorListMetadataILi2EEENS1_21BinaryOpScalarFunctorIiLi2ELi1ELi1EEEJNS1_21reverse_power_functorIiEEiEEEvT_T0_DpT1_)
        /*0728*/ 	.word	0x0000001e


	//----- nvinfo : EIATTR_FRAME_SIZE
	.align		4
.L_335:
        /*072c*/ 	.byte	0x04, 0x11
        /*072e*/ 	.short	(.L_337 - .L_336)
	.align		4
.L_336:
        /*0730*/ 	.word	index@(_ZN2at6native57_GLOBAL__N__f3eca4a2_24_ForeachBinaryOpScalar_cu_86b9896c25multi_tensor_apply_kernelINS1_18TensorListMetadataILi2EEENS1_21BinaryOpScalarFunctorIiLi2ELi1ELi1EEEJNS1_21reverse_power_functorIiEEiEEEvT_T0_DpT1_)
        /*0734*/ 	.word	0x00000000


	//----- nvinfo : EIATTR_REGCOUNT
	.align		4
.L_337:
        /*0738*/ 	.byte	0x04, 0x2f
        /*073a*/ 	.short	(.L_339 - .L_338)
	.align		4
.L_338:
        /*073c*/ 	.word	index@(_ZN2at6native57_GLOBAL__N__f3eca4a2_24_ForeachBinaryOpScalar_cu_86b9896c25multi_tensor_apply_kernelINS1_18TensorListMetadataILi2EEENS1_21BinaryOpScalarFunctorIlLi2ELi1ELi1EEEJNS1_21reverse_power_functorIlEElEEEvT_T0_DpT1_)
        /*0740*/ 	.word	0x0000001e


	//----- nvinfo : EIATTR_FRAME_SIZE
	.align		4
.L_339:
        /*0744*/ 	.byte	0x04, 0x11
        /*0746*/ 	.short	(.L_341 - .L_340)
	.align		4
.L_340:
        /*0748*/ 	.word	index@(_ZN2at6native57_GLOBAL__N__f3eca4a2_24_ForeachBinaryOpScalar_cu_86b9896c25multi_tensor_apply_kernelINS1_18TensorListMetadataILi2EEENS1_21BinaryOpScalarFunctorIlLi2ELi1ELi1EEEJNS1_21reverse_power_functorIlEElEEEvT_T0_DpT1_)
        /*074c*/ 	.word	0x00000000


	//----- nvinfo : EIATTR_REGCOUNT
	.align		4
.L_341:
        /*0750*/ 	.byte	0x04, 0x2f
        /*0752*/ 	.short	(.L_343 - .L_342)
	.align		4
.L_342:
        /*0754*/ 	.word	index@(_ZN2at6native57_GLOBAL__N__f3eca4a2_24_ForeachBinaryOpScalar_cu_86b9896c25multi_tensor_apply_kernelINS1_18TensorListMetadataILi2EEENS1_21BinaryOpScalarFunctorIsLi2ELi1ELi1EEEJNS1_21reverse_power_functorIsEEsEEEvT_T0_DpT1_)
        /*0758*/ 	.word	0x0000001e


	//----- nvinfo : EIATTR_FRAME_SIZE
	.align		4
.L_343:
        /*075c*/ 	.byte	0x04, 0x11
        /*075e*/ 	.short	(.L_345 - .L_344)
	.align		4
.L_344:
        /*0760*/ 	.word	index@(_ZN2at6native57_GLOBAL__N__f3eca4a2_24_ForeachBinaryOpScalar_cu_86b9896c25multi_tensor_apply_kernelINS1_18TensorListMetadataILi2EEENS1_21BinaryOpScalarFunctorIsLi2ELi1ELi1EEEJNS1_21reverse_power_functorIsEEsEEEvT_T0_DpT1_)
        /*0764*/ 	.word	0x00000000


	//----- nvinfo : EIATTR_REGCOUNT
	.align		4
.L_345:
        /*0768*/ 	.byte	0x04, 0x2f
        /*076a*/ 	.short	(.L_347 - .L_346)
	.align		4
.L_346:
        /*076c*/ 	.word	index@(_ZN2at6native57_GLOBAL__N__f3eca4a2_24_ForeachBinaryOpScalar_cu_86b9896c25multi_tensor_apply_kernelINS1_18TensorListMetadataILi2EEENS1_21BinaryOpScalarFunctorIdLi2ELi1ELi1EEEJNS1_21reverse_power_functorIdEEdEEEvT_T0_DpT1_)
        /*0770*/ 	.word	0x0000002a


	//----- nvinfo : EIATTR_FRAME_SIZE
	.align		4
.L_347:
        /*0774*/ 	.byte	0x04, 0x11
        /*0776*/ 	.short	(.L_349 - .L_348)
	.align		4
.L_348:
        /*0778*/ 	.word	index@($_ZN2at6native57_GLOBAL__N__f3eca4a2_24_ForeachBinaryOpScalar_cu_86b9896c25multi_tensor_apply_kernelINS1_18TensorListMetadataILi2EEENS1_21BinaryOpScalarFunctorIdLi2ELi1ELi1EEEJNS1_21reverse_power_functorIdEEdEEEvT_T0_DpT1_$__internal_accurate_pow)
        /*077c*/ 	.word	0x00000000


	//----- nvinfo : EIATTR_FRAME_SIZE
	.align		4
.L_349:
        /*0780*/ 	.byte	0x04, 0x11
        /*0782*/ 	.short	(.L_351 - .L_350)
	.align		4
.L_350:
        /*0784*/ 	.word	index@(_ZN2at6native57_GLOBAL__N__f3eca4a2_24_ForeachBinaryOpScalar_cu_86b9896c25multi_tensor_apply_kernelINS1_18TensorListMetadataILi2EEENS1_21BinaryOpScalarFunctorIdLi2ELi1ELi1EEEJNS1_21reverse_power_functorIdEEdEEEvT_T0_DpT1_)
        /*0788*/ 	.word	0x00000000


	//----- nvinfo : EIATTR_REGCOUNT
	.align		4
.L_351:
        /*078c*/ 	.byte	0x04, 0x2f
        /*078e*/ 	.short	(.L_353 - .L_352)
	.align		4
.L_352:
        /*0790*/ 	.word	index@(_ZN2at6native57_GLOBAL__N__f3eca4a2_24_ForeachBinaryOpScalar_cu_86b9896c25multi_tensor_apply_kernelINS1_18TensorListMetadataILi2EEENS1_21BinaryOpScalarFunctorIfLi2ELi1ELi1EEEJNS1_21reverse_power_functorIfEEfEEEvT_T0_DpT1_)
        /*0794*/ 	.word	0x00000020


	//----- nvinfo : EIATTR_FRAME_SIZE
	.align		4
.L_353:
        /*0798*/ 	.byte	0x04, 0x11
        /*079a*/ 	.short	(.L_355 - .L_354)
	.align		4
.L_354:
        /*079c*/ 	.word	index@(_ZN2at6native57_GLOBAL__N__f3eca4a2_24_ForeachBinaryOpScalar_cu_86b9896c25multi_tensor_apply_kernelINS1_18TensorListMetadataILi2EEENS1_21BinaryOpScalarFunctorIfLi2ELi1ELi1EEEJNS1_21reverse_power_functorIfEEfEEEvT_T0_DpT1_)
        /*07a0*/ 	.word	0x00000000


	//----- nvinfo : EIATTR_REGCOUNT
	.align		4
.L_355:
        /*07a4*/ 	.byte	0x04, 0x2f
        /*07a6*/ 	.short	(.L_357 - .L_356)
	.align		4
.L_356:
        /*07a8*/ 	.word	index@(_ZN2at6native57_GLOBAL__N__f3eca4a2_24_ForeachBinaryOpScalar_cu_86b9896c25multi_tensor_apply_kernelINS1_18TensorListMetadataILi2EEENS1_21BinaryOpScalarFunctorIN3c107complexIdEELi2ELi1ELi1EEEJNS1_21reverse_power_functorIS8_EES8_EEEvT_T0_DpT1_)
        /*07ac*/ 	.word	0x0000005c


	//----- nvinfo : EIATTR_FRAME_SIZE
	.align		4
.L_357:
        /*07b0*/ 	.byte	0x04, 0x11
        /*07b2*/ 	.short	(.L_359 - .L_358)
	.align		4
.L_358:
        /*07b4*/ 	.word	index@($_ZN2at6native57_GLOBAL__N__f3eca4a2_24_ForeachBinaryOpScalar_cu_86b9896c25multi_tensor_apply_kernelINS1_18TensorListMetadataILi2EEENS1_21BinaryOpScalarFunctorIN3c107complexIdEELi2ELi1ELi1EEEJNS1_21reverse_power_functorIS8_EES8_EEEvT_T0_DpT1_$__internal_trig_reduction_slowpathd)
        /*07b8*/ 	.word	0x00000000


	//----- nvinfo : EIATTR_FRAME_SIZE
	.align		4
.L_359:
        /*07bc*/ 	.byte	0x04, 0x11
        /*07be*/ 	.short	(.L_361 - .L_360)
	.align		4
.L_360:
        /*07c0*/ 	.word	index@($__internal_1_$__cuda_sm20_div_rn_f64_full)
        /*07c4*/ 	.word	0x00000000


	//----- nvinfo : EIATTR_FRAME_SIZE
	.align		4
.L_361:
        /*07c8*/ 	.byte	0x04, 0x11
        /*07ca*/ 	.short	(.L_363 - .L_362)
	.align		4
.L_362:
        /*07cc*/ 	.word	index@(_ZN2at6native57_GLOBAL__N__f3eca4a2_24_ForeachBinaryOpScalar_cu_86b9896c25multi_tensor_apply_kernelINS1_18TensorListMetadataILi2EEENS1_21BinaryOpScalarFunctorIN3c107complexIdEELi2ELi1ELi1EEEJNS1_21reverse_power_functorIS8_EES8_EEEvT_T0_DpT1_)
        /*07d0*/ 	.word	0x00000028


	//----- nvinfo : EIATTR_REGCOUNT
	.align		4
.L_363:
        /*07d4*/ 	.byte	0x04, 0x2f
        /*07d6*/ 	.short	(.L_365 - .L_364)
	.align		4
.L_364:
        /*07d8*/ 	.word	index@(_ZN2at6native57_GLOBAL__N__f3eca4a2_24_ForeachBinaryOpScalar_cu_86b9896c25multi_tensor_apply_kernelINS1_18TensorListMetadataILi2EEENS1_21BinaryOpScalarFunctorIN3c107complexIfEELi2ELi1ELi1EEEJNS1_21reverse_power_functorIS8_EES8_EEEvT_T0_DpT1_)
        /*07dc*/ 	.word	0x0000002c


	//----- nvinfo : EIATTR_FRAME_SIZE
	.align		4
.L_365:
        /*07e0*/ 	.byte	0x04, 0x11
        /*07e2*/ 	.short	(.L_367 - .L_366)
	.align		4
.L_366:
        /*07e4*/ 	.word	index@($__internal_0_$__cuda_sm3x_div_rn_ftz_f32_slowpath)
        /*07e8*/ 	.word	0x00000000


	//----- nvinfo : EIATTR_FRAME_SIZE
	.align		4
.L_367:
        /*07ec*/ 	.byte	0x04, 0x11
        /*07ee*/ 	.short	(.L_369 - .L_368)
	.align		4
.L_368:
        /*07f0*/ 	.word	index@(_ZN2at6native57_GLOBAL__N__f3eca4a2_24_ForeachBinaryOpScalar_cu_86b9896c25multi_tensor_apply_kernelINS1_18TensorListMetadataILi2EEENS1_21BinaryOpScalarFunctorIN3c107complexIfEELi2ELi1ELi1EEEJNS1_21reverse_power_functorIS8_EES8_EEEvT_T0_DpT1_)
        /*07f4*/ 	.word	0x00000000


	//----- nvinfo : EIATTR_REGCOUNT
	.align		4
.L_369:
        /*07f8*/ 	.byte	0x04, 0x2f
        /*07fa*/ 	.short	(.L_371 - .L_370)
	.align		4
.L_370:
        /*07fc*/ 	.word	index@(_ZN2at6native57_GLOBAL__N__f3eca4a2_24_ForeachBinaryOpScalar_cu_86b9896c25multi_tensor_apply_kernelINS1_18TensorListMetadataILi2EEENS1_21BinaryOpScalarFunctorIN3c104HalfELi2ELi1ELi1EEEJNS1_21reverse_power_functorIfEEfEEEvT_T0_DpT1_)
        /*0800*/ 	.word	0x00000020


	//----- nvinfo : EIATTR_FRAME_SIZE
	.align		4
.L_371:
        /*0804*/ 	.byte	0x04, 0x11
        /*0806*/ 	.short	(.L_373 - .L_372)
	.align		4
.L_372:
        /*0808*/ 	.word	index@(_ZN2at6native57_GLOBAL__N__f3eca4a2_24_ForeachBinaryOpScalar_cu_86b9896c25multi_tensor_apply_kernelINS1_18TensorListMetadataILi2EEENS1_21BinaryOpScalarFunctorIN3c104HalfELi2ELi1ELi1EEEJNS1_21reverse_power_functorIfEEfEEEvT_T0_DpT1_)
        /*080c*/ 	.word	0x00000000


	//----- nvinfo : EIATTR_REGCOUNT
	.align		4
.L_373:
        /*0810*/ 	.byte	0x04, 0x2f
        /*0812*/ 	.short	(.L_375 - .L_374)
	.align		4
.L_374:
        /*0814*/ 	.word	index@(_ZN2at6native57_GLOBAL__N__f3eca4a2_24_ForeachBinaryOpScalar_cu_86b9896c25multi_tensor_apply_kernelINS1_18TensorListMetadataILi2EEENS1_21BinaryOpScalarFunctorIN3c108BFloat16ELi2ELi1ELi1EEEJNS1_21reverse_power_functorIfEEfEEEvT_T0_DpT1_)
        /*0818*/ 	.word	0x00000020


	//----- nvinfo : EIATTR_FRAME_SIZE
	.align		4
.L_375:
        /*081c*/ 	.byte	0x04, 0x11
        /*081e*/ 	.short	(.L_377 - .L_376)
	.align		4
.L_376:
        /*0820*/ 	.word	index@(_ZN2at6native57_GLOBAL__N__f3eca4a2_24_ForeachBinaryOpScalar_cu_86b9896c25multi_tensor_apply_kernelINS1_18TensorListMetadataILi2EEENS1_21BinaryOpScalarFunctorIN3c108BFloat16ELi2ELi1ELi1EEEJNS1_21reverse_power_functorIfEEfEEEvT_T0_DpT1_)
        /*0824*/ 	.word	0x00000000


	//----- nvinfo : EIATTR_REGCOUNT
	.align		4
.L_377:
        /*0828*/ 	.byte	0x04, 0x2f
        /*082a*/ 	.short	(.L_379 - .L_378)
	.align		4
.L_378:
        /*082c*/ 	.word	index@(_ZN2at6native57_GLOBAL__N__f3eca4a2_24_ForeachBinaryOpScalar_cu_86b9896c25multi_tensor_apply_kernelINS1_18TensorListMetadataILi1EEENS1_21BinaryOpScalarFunctorIhLi1ELi1ELi0EEEJSt5minusIhEhEEEvT_T0_DpT1_)
        /*0830*/ 	.word	0x0000001e


	//----- nvinfo : EIATTR_FRAME_SIZE
	.align		4
.L_379:
        /*0834*/ 	.byte	0x04, 0x11
        /*0836*/ 	.short	(.L_381 - .L_380)
	.align		4
.L_380:
        /*0838*/ 	.word	index@(_ZN2at6native57_GLOBAL__N__f3eca4a2_24_ForeachBinaryOpScalar_cu_86b9896c25multi_tensor_apply_kernelINS1_18TensorListMetadataILi1EEENS1_21BinaryOpScalarFunctorIhLi1ELi1ELi0EEEJSt5minusIhEhEEEvT_T0_DpT1_)
        /*083c*/ 	.word	0x00000000


	//----- nvinfo : EIATTR_REGCOUNT
	.align		4
.L_381:
        /*0840*/ 	.byte	0x04, 0x2f
        /*0842*/ 	.short	(.L_383 - .L_382)
	.align		4
.L_382:
        /*0844*/ 	.word	index@(_ZN2at6native57_GLOBAL__N__f3eca4a2_24_ForeachBinaryOpScalar_cu_86b9896c25multi_tensor_apply_kernelINS1_18TensorListMetadataILi1EEENS1_21BinaryOpScalarFunctorIaLi1ELi1ELi0EEEJSt5minusIaEaEEEvT_T0_DpT1_)
        /*0848*/ 	.word	0x0000001e


	//----- nvinfo : EIATTR_FRAME_SIZE
	.align		4
.L_383:
        /*084c*/ 	.byte	0x04, 0x11
        /*084e*/ 	.short	(.L_385 - .L_384)
	.align		4
.L_384:
        /*0850*/ 	.word	index@(_ZN2at6native57_GLOBAL__N__f3eca4a2_24_ForeachBinaryOpScalar_cu_86b9896c25multi_tensor_apply_kernelINS1_18TensorListMetadataILi1EEENS1_21BinaryOpScalarFunctorIaLi1ELi1ELi0EEEJSt5minusIaEaEEEvT_T0_DpT1_)
        /*0854*/ 	.word	0x00000000


	//----- nvinfo : EIATTR_REGCOUNT
	.align		4
.L_385:
        /*0858*/ 	.byte	0x04, 0x2f
        /*085a*/ 	.short	(.L_387 - .L_386)
	.align		4
.L_386:
        /*085c*/ 	.word	index@(_ZN2at6native57_GLOBAL__N__f3eca4a2_24_ForeachBinaryOpScalar_cu_86b9896c25multi_tensor_apply_kernelINS1_18TensorListMetadataILi1EEENS1_21BinaryOpScalarFunctorIiLi1ELi1ELi0EEEJSt5minusIiEiEEEvT_T0_DpT1_)
        /*0860*/ 	.word	0x0000001a


	//----- nvinfo : EIATTR_FRAME_SIZE
	.align		4
.L_387:
        /*0864*/ 	.byte	0x04, 0x11
        /*0866*/ 	.short	(.L_389 - .L_388)
	.align		4
.L_388:
        /*0868*/ 	.word	index@(_ZN2at6native57_GLOBAL__N__f3eca4a2_24_ForeachBinaryOpScalar_cu_86b9896c25multi_tensor_apply_kernelINS1_18TensorListMetadataILi1EEENS1_21BinaryOpScalarFunctorIiLi1ELi1ELi0EEEJSt5minusIiEiEEEvT_T0_DpT1_)
        /*086c*/ 	.word	0x00000000


	//----- nvinfo : EIATTR_REGCOUNT
	.align		4
.L_389:
        /*0870*/ 	.byte	0x04, 0x2f
        /*0872*/ 	.short	(.L_391 - .L_390)
	.align		4
.L_390:
        /*0874*/ 	.word	index@(_ZN2at6native57_GLOBAL__N__f3eca4a2_24_ForeachBinaryOpScalar_cu_86b9896c25multi_tensor_apply_kernelINS1_18TensorListMetadataILi1EEENS1_21BinaryOpScalarFunctorIlLi1ELi1ELi0EEEJSt5minusIlElEEEvT_T0_DpT1_)
        /*0878*/ 	.word	0x0000001c


	//----- nvinfo : EIATTR_FRAME_SIZE
	.align		4
.L_391:
        /*087c*/ 	.byte	0x04, 0x11
        /*087e*/ 	.short	(.L_393 - .L_392)
	.align		4
.L_392:
        /*0880*/ 	.word	index@(_ZN2at6native57_GLOBAL__N__f3eca4a2_24_ForeachBinaryOpScalar_cu_86b9896c25multi_tensor_apply_kernelINS1_18TensorListMetadataILi1EEENS1_21BinaryOpScalarFunctorIlLi1ELi1ELi0EEEJSt5minusIlElEEEvT_T0_DpT1_)
        /*0884*/ 	.word	0x00000000


	//----- nvinfo : EIATTR_REGCOUNT
	.align		4
.L_393:
        /*0888*/ 	.byte	0x04, 0x2f
        /*088a*/ 	.short	(.L_395 - .L_394)
	.align		4
.L_394:
        /*088c*/ 	.word	index@(_ZN2at6native57_GLOBAL__N__f3eca4a2_24_ForeachBinaryOpScalar_cu_86b9896c25multi_tensor_apply_kernelINS1_18TensorListMetadataILi1EEENS1_21BinaryOpScalarFunctorIsLi1ELi1ELi0EEEJSt5minusIsEsEEEvT_T0_DpT1_)
        /*0890*/ 	.word	0x0000001c


	//----- nvinfo : EIATTR_FRAME_SIZE
	.align		4
.L_395:
        /*0894*/ 	.byte	0x04, 0x11
        /*0896*/ 	.short	(.L_397 - .L_396)
	.align		4
.L_396:
        /*0898*/ 	.word	index@(_ZN2at6native57_GLOBAL__N__f3eca4a2_24_ForeachBinaryOpScalar_cu_86b9896c25multi_tensor_apply_kernelINS1_18TensorListMetadataILi1EEENS1_21BinaryOpScalarFunctorIsLi1ELi1ELi0EEEJSt5minusIsEsEEEvT_T0_DpT1_)
        /*089c*/ 	.word	0x00000000


	//----- nvinfo : EIATTR_REGCOUNT
	.align		4
.L_397:
        /*08a0*/ 	.byte	0x04, 0x2f
        /*08a2*/ 	.short	(.L_399 - .L_398)
	.align		4
.L_398:
        /*08a4*/ 	.word	index@(_ZN2at6native57_GLOBAL__N__f3eca4a2_24_ForeachBinaryOpScalar_cu_86b9896c25multi_tensor_apply_kernelINS1_18TensorListMetadataILi1EEENS1_21BinaryOpScalarFunctorIdLi1ELi1ELi0EEEJSt5minusIdEdEEEvT_T0_DpT1_)
        /*08a8*/ 	.word	0x0000001c


	//----- nvinfo : EIATTR_FRAME_SIZE
	.align		4
.L_399:
        /*08ac*/ 	.byte	0x04, 0x11
        /*08ae*/ 	.short	(.L_401 - .L_400)
	.align		4
.L_400:
        /*08b0*/ 	.word	index@(_ZN2at6native57_GLOBAL__N__f3eca4a2_24_ForeachBinaryOpScalar_cu_86b9896c25multi_tensor_apply_kernelINS1_18TensorListMetadataILi1EEENS1_21BinaryOpScalarFunctorIdLi1ELi1ELi0EEEJSt5minusIdEdEEEvT_T0_DpT1_)
        /*08b4*/ 	.word	0x00000000


	//----- nvinfo : EIATTR_REGCOUNT
	.align		4
.L_401:
        /*08b8*/ 	.byte	0x04, 0x2f
        /*08ba*/ 	.short	(.L_403 - .L_402)
	.align		4
.L_402:
        /*08bc*/ 	.word	index@(_ZN2at6native57_GLOBAL__N__f3eca4a2_24_ForeachBinaryOpScalar_cu_86b9896c25multi_tensor_apply_kernelINS1_18TensorListMetadataILi1EEENS1_21BinaryOpScalarFunctorIfLi1ELi1ELi0EEEJSt5minusIfEfEEEvT_T0_DpT1_)
        /*08c0*/ 	.word	0x0000001c


	//----- nvinfo : EIATTR_FRAME_SIZE
	.align		4
.L_403:
        /*08c4*/ 	.byte	0x04, 0x11
        /*08c6*/ 	.short	(.L_405 - .L_404)
	.align		4
.L_404:
        /*08c8*/ 	.word	index@(_ZN2at6native57_GLOBAL__N__f3eca4a2_24_ForeachBinaryOpScalar_cu_86b9896c25multi_tensor_apply_kernelINS1_18TensorListMetadataILi1EEENS1_21BinaryOpScalarFunctorIfLi1ELi1ELi0EEEJSt5minusIfEfEEEvT_T0_DpT1_)
        /*08cc*/ 	.word	0x00000000


	//----- nvinfo : EIATTR_REGCOUNT
	.align		4
.L_405:
        /*08d0*/ 	.byte	0x04, 0x2f
        /*08d2*/ 	.short	(.L_407 - .L_406)
	.align		4
.L_406:
        /*08d4*/ 	.word	index@(_ZN2at6native57_GLOBAL__N__f3eca4a2_24_ForeachBinaryOpScalar_cu_86b9896c25multi_tensor_apply_kernelINS1_18TensorListMetadataILi1EEENS1_21BinaryOpScalarFunctorIN3c107complexIdEELi1ELi1ELi0EEEJSt5minusIS8_ES8_EEEvT_T0_DpT1_)
        /*08d8*/ 	.word	0x00000020


	//----- nvinfo : EIATTR_FRAME_SIZE
	.align		4
.L_407:
        /*08dc*/ 	.byte	0x04, 0x11
        /*08de*/ 	.short	(.L_409 - .L_408)
	.align		4
.L_408:
        /*08e0*/ 	.word	index@(_ZN2at6native57_GLOBAL__N__f3eca4a2_24_ForeachBinaryOpScalar_cu_86b9896c25multi_tensor_apply_kernelINS1_18TensorListMetadataILi1EEENS1_21BinaryOpScalarFunctorIN3c107complexIdEELi1ELi1ELi0EEEJSt5minusIS8_ES8_EEEvT_T0_DpT1_)
        /*08e4*/ 	.word	0x00000000


	//----- nvinfo : EIATTR_REGCOUNT
	.align		4
.L_409:
        /*08e8*/ 	.byte	0x04, 0x2f
        /*08ea*/ 	.short	(.L_411 - .L_410)
	.align		4
.L_410:
        /*08ec*/ 	.word	index@(_ZN2at6native57_GLOBAL__N__f3eca4a2_24_ForeachBinaryOpScalar_cu_86b9896c25multi_tensor_apply_kernelINS1_18TensorListMetadataILi1EEENS1_21BinaryOpScalarFunctorIN3c107complexIfEELi1ELi1ELi0EEEJSt5minusIS8_ES8_EEEvT_T0_DpT1_)
        /*08f0*/ 	.word	0x00000020


	//----- nvinfo : EIATTR_FRAME_SIZE
	.align		4
.L_411:
        /*08f4*/ 	.byte	0x04, 0x11
        /*08f6*/ 	.short	(.L_413 - .L_412)
	.align		4
.L_412:
        /*08f8*/ 	.word	index@(_ZN2at6native57_GLOBAL__N__f3eca4a2_24_ForeachBinaryOpScalar_cu_86b9896c25multi_tensor_apply_kernelINS1_18TensorListMetadataILi1EEENS1_21BinaryOpScalarFunctorIN3c107complexIfEELi1ELi1ELi0EEEJSt5minusIS8_ES8_EEEvT_T0_DpT1_)
        /*08fc*/ 	.word	0x00000000


	//----- nvinfo : EIATTR_REGCOUNT
	.align		4
.L_413:
        /*0900*/ 	.byte	0x04, 0x2f
        /*0902*/ 	.short	(.L_415 - .L_414)
	.align		4
.L_414:
        /*0904*/ 	.word	index@(_ZN2at6native57_GLOBAL__N__f3eca4a2_24_ForeachBinaryOpScalar_cu_86b9896c25multi_tensor_apply_kernelINS1_18TensorListMetadataILi1EEENS1_21BinaryOpScalarFunctorIbLi1ELi1ELi0EEEJSt5minusIbEbEEEvT_T0_DpT1_)
        /*0908*/ 	.word	0x0000001c


	//----- nvinfo : EIATTR_FRAME_SIZE
	.align		4
.L_415:
        /*090c*/ 	.byte	0x04, 0x11
        /*090e*/ 	.short	(.L_417 - .L_416)
	.align		4
.L_416:
        /*0910*/ 	.word	index@(_ZN2at6native57_GLOBAL__N__f3eca4a2_24_ForeachBinaryOpScalar_cu_86b9896c25multi_tensor_apply_kernelINS1_18TensorListMetadataILi1EEENS1_21BinaryOpScalarFunctorIbLi1ELi1ELi0EEEJSt5minusIbEbEEEvT_T0_DpT1_)
        /*0914*/ 	.word	0x00000000


	//----- nvinfo : EIATTR_REGCOUNT
	.align		4
.L_417:
        /*0918*/ 	.byte	0x04, 0x2f
        /*091a*/ 	.short	(.L_419 - .L_418)
	.align		4
.L_418:
        /*091c*/ 	.word	index@(_ZN2at6native57_GLOBAL__N__f3eca4a2_24_ForeachBinaryOpScalar_cu_86b9896c25multi_tensor_apply_kernelINS1_18TensorListMetadataILi1EEENS1_21BinaryOpScalarFunctorIN3c104HalfELi1ELi1ELi0EEEJSt5minusIfEfEEEvT_T0_DpT1_)
        /*0920*/ 	.word	0x00000018


	//----- nvinfo : EIATTR_FRAME_SIZE
	.align		4
.L_419:
        /*0924*/ 	.byte	0x04, 0x11
        /*0926*/ 	.short	(.L_421 - .L_420)
	.align		4
.L_420:
        /*0928*/ 	.word	index@(_ZN2at6native57_GLOBAL__N__f3eca4a2_24_ForeachBinaryOpScalar_cu_86b9896c25multi_tensor_apply_kernelINS1_18TensorListMetadataILi1EEENS1_21BinaryOpScalarFunctorIN3c104HalfELi1ELi1ELi0EEEJSt5minusIfEfEEEvT_T0_DpT1_)
        /*092c*/ 	.word	0x00000000


	//----- nvinfo : EIATTR_REGCOUNT
	.align		4
.L_421:
        /*0930*/ 	.byte	0x04, 0x2f
        /*0932*/ 	.short	(.L_423 - .L_422)
	.align		4
.L_422:
        /*0934*/ 	.word	index@(_ZN2at6native57_GLOBAL__N__f3eca4a2_24_ForeachBinaryOpScalar_cu_86b9896c25multi_tensor_apply_kernelINS1_18TensorListMetadataILi1EEENS1_21BinaryOpScalarFunctorIN3c108BFloat16ELi1ELi1ELi0EEEJSt5minusIfEfEEEvT_T0_DpT1_)
        /*0938*/ 	.word	0x00000018


	//----- nvinfo : EIATTR_FRAME_SIZE
	.align		4
.L_423:
        /*093c*/ 	.byte	0x04, 0x11
        /*093e*/ 	.short	(.L_425 - .L_424)
	.align		4
.L_424:
        /*0940*/ 	.word	index@(_ZN2at6native57_GLOBAL__N__f3eca4a2_24_ForeachBinaryOpScalar_cu_86b9896c25multi_tensor_apply_kernelINS1_18TensorListMetadataILi1EEENS1_21BinaryOpScalarFunctorIN3c108BFloat16ELi1ELi1ELi0EEEJSt5minusIfEfEEEvT_T0_DpT1_)
        /*0944*/ 	.word	0x00000000


	//----- nvinfo : EIATTR_REGCOUNT
	.align		4
.L_425:
        /*0948*/ 	.byte	0x04, 0x2f
        /*094a*/ 	.short	(.L_427 - .L_426)
	.align		4
.L_426:
        /*094c*/ 	.word	index@(_ZN2at6native57_GLOBAL__N__f3eca4a2_24_ForeachBinaryOpScalar_cu_86b9896c25multi_tensor_apply_kernelINS1_18TensorListMetadataILi2EEENS1_21BinaryOpScalarFunctorIhLi2ELi1ELi1EEEJSt5minusIhEhEEEvT_T0_DpT1_)
        /*0950*/ 	.word	0x00000020


	//----- nvinfo : EIATTR_FRAME_SIZE
	.align		4
.L_427:
        /*0954*/ 	.byte	0x04, 0x11
        /*0956*/ 	.short	(.L_429 - .L_428)
	.align		4
.L_428:
        /*0958*/ 	.word	index@(_ZN2at6native57_GLOBAL__N__f3eca4a2_24_ForeachBinaryOpScalar_cu_86b9896c25multi_tensor_apply_kernelINS1_18TensorListMetadataILi2EEENS1_21BinaryOpScalarFunctorIhLi2ELi1ELi1EEEJSt5minusIhEhEEEvT_T0_DpT1_)
        /*095c*/ 	.word	0x00000000


	//----- nvinfo : EIATTR_REGCOUNT
	.align		4
.L_429:
        /*0960*/ 	.byte	0x04, 0x2f
        /*0962*/ 	.short	(.L_431 - .L_430)
	.align		4
.L_430:
        /*0964*/ 	.word	index@(_ZN2at6native57_GLOBAL__N__f3eca4a2_24_ForeachBinaryOpScalar_cu_86b9896c25multi_tensor_apply_kernelINS1_18TensorListMetadataILi2EEENS1_21BinaryOpScalarFunctorIaLi2ELi1ELi1EEEJSt5minusIaEaEEEvT_T0_DpT1_)
        /*0968*/ 	.word	0x00000020


	//----- nvinfo : EIATTR_FRAME_SIZE
	.align		4
.L_431:
        /*096c*/ 	.byte	0x04, 0x11
        /*096e*/ 	.short	(.L_433 - .L_432)
	.align		4
.L_432:
        /*0970*/ 	.word	index@(_ZN2at6native57_GLOBAL__N__f3eca4a2_24_ForeachBinaryOpScalar_cu_86b9896c25multi_tensor_apply_kernelINS1_18TensorListMetadataILi2EEENS1_21BinaryOpScalarFunctorIaLi2ELi1ELi1EEEJSt5minusIaEaEEEvT_T0_DpT1_)
        /*0974*/ 	.word	0x00000000


	//----- nvinfo : EIATTR_REGCOUNT
	.align		4
.L_433:
        /*0978*/ 	.byte	0x04, 0x2f
        /*097a*/ 	.short	(.L_435 - .L_434)
	.align		4
.L_434:
        /*097c*/ 	.word	index@(_ZN2at6native57_GLOBAL__N__f3eca4a2_24_ForeachBinaryOpScalar_cu_86b9896c25multi_tensor_apply_kernelINS1_18TensorListMetadataILi2EEENS1_21BinaryOpScalarFunctorIiLi2ELi1ELi1EEEJSt5minusIiEiEEEvT_T0_DpT1_)
        /*0980*/ 	.word	0x00000020


	//----- nvinfo : EIATTR_FRAME_SIZE
	.align		4
.L_435:
        /*0984*/ 	.byte	0x04, 0x11
        /*0986*/ 	.short	(.L_437 - .L_436)
	.align		4
.L_436:
        /*0988*/ 	.word	index@(_ZN2at6native57_GLOBAL__N__f3eca4a2_24_ForeachBinaryOpScalar_cu_86b9896c25multi_tensor_apply_kernelINS1_18TensorListMetadataILi2EEENS1_21BinaryOpScalarFunctorIiLi2ELi1ELi1EEEJSt5minusIiEiEEEvT_T0_DpT1_)
        /*098c*/ 	.word	0x00000000


	//----- nvinfo : EIATTR_REGCOUNT
	.align		4
.L_437:
        /*0990*/ 	.byte	0x04, 0x2f
        /*0992*/ 	.short	(.L_439 - .L_438)
	.align		4
.L_438:
        /*0994*/ 	.word	index@(_ZN2at6native57_GLOBAL__N__f3eca4a2_24_ForeachBinaryOpScalar_cu_86b9896c25multi_tensor_apply_kernelINS1_18TensorListMetadataILi2EEENS1_21BinaryOpScalarFunctorIlLi2ELi1ELi1EEEJSt5minusIlElEEEvT_T0_DpT1_)
        /*0998*/ 	.word	0x0000001f


	//----- nvinfo : EIATTR_FRAME_SIZE
	.align		4
.L_439:
        /*099c*/ 	.byte	0x04, 0x11
        /*099e*/ 	.short	(.L_441 - .L_440)
	.align		4
.L_440:
        /*09a0*/ 	.word	index@(_ZN2at6native57_GLOBAL__N__f3eca4a2_24_ForeachBinaryOpScalar_cu_86b9896c25multi_tensor_apply_kernelINS1_18TensorListMetadataILi2EEENS1_21BinaryOpScalarFunctorIlLi2ELi1ELi1EEEJSt5minusIlElEEEvT_T0_DpT1_)
        /*09a4*/ 	.word	0x00000000


	//----- nvinfo : EIATTR_REGCOUNT
	.align		4
.L_441:
        /*09a8*/ 	.byte	0x04, 0x2f
        /*09aa*/ 	.short	(.L_443 - .L_442)
	.align		4
.L_442:
        /*09ac*/ 	.word	index@(_ZN2at6native57_GLOBAL__N__f3eca4a2_24_ForeachBinaryOpScalar_cu_86b9896c25multi_tensor_apply_kernelINS1_18TensorListMetadataILi2EEENS1_21BinaryOpScalarFunctorIsLi2ELi1ELi1EEEJSt5minusIsEsEEEvT_T0_DpT1_)
        /*09b0*/ 	.word	0x00000020


	//----- nvinfo : EIATTR_FRAME_SIZE
	.align		4
.L_443:
        /*09b4*/ 	.byte	0x04, 0x11
        /*09b6*/ 	.short	(.L_445 - .L_444)
	.align		4
.L_444:
        /*09b8*/ 	.word	index@(_ZN2at6native57_GLOBAL__N__f3eca4a2_24_ForeachBinaryOpScalar_cu_86b9896c25multi_tensor_apply_kernelINS1_18TensorListMetadataILi2EEENS1_21BinaryOpScalarFunctorIsLi2ELi1ELi1EEEJSt5minusIsEsEEEvT_T0_DpT1_)
        /*09bc*/ 	.word	0x00000000


	//----- nvinfo : EIATTR_REGCOUNT
	.align		4
.L_445:
        /*09c0*/ 	.byte	0x04, 0x2f
        /*09c2*/ 	.short	(.L_447 - .L_446)
	.align		4
.L_446:
        /*09c4*/ 	.word	index@(_ZN2at6native57_GLOBAL__N__f3eca4a2_24_ForeachBinaryOpScalar_cu_86b9896c25multi_tensor_apply_kernelINS1_18TensorListMetadataILi2EEENS1_21BinaryOpScalarFunctorIdLi2ELi1ELi1EEEJSt5minusIdEdEEEvT_T0_DpT1_)
        /*09c8*/ 	.word	0x00000020


	//----- nvinfo : EIATTR_FRAME_SIZE
	.align		4
.L_447:
        /*09cc*/ 	.byte	0x04, 0x11
        /*09ce*/ 	.short	(.L_449 - .L_448)
	.align		4
.L_448:
        /*09d0*/ 	.word	index@(_ZN2at6native57_GLOBAL__N__f3eca4a2_24_ForeachBinaryOpScalar_cu_86b9896c25multi_tensor_apply_kernelINS1_18TensorListMetadataILi2EEENS1_21BinaryOpScalarFunctorIdLi2ELi1ELi1EEEJSt5minusIdEdEEEvT_T0_DpT1_)
        /*09d4*/ 	.word	0x00000000


	//----- nvinfo : EIATTR_REGCOUNT
	.align		4
.L_449:
        /*09d8*/ 	.byte	0x04, 0x2f
        /*09da*/ 	.short	(.L_451 - .L_450)
	.align		4
.L_450:
        /*09dc*/ 	.word	index@(_ZN2at6native57_GLOBAL__N__f3eca4a2_24_ForeachBinaryOpScalar_cu_86b9896c25multi_tensor_apply_kernelINS1_18TensorListMetadataILi2EEENS1_21BinaryOpScalarFunctorIfLi2ELi1ELi1EEEJSt5minusIfEfEEEvT_T0_DpT1_)
        /*09e0*/ 	.word	0x00000020


	//----- nvinfo : EIATTR_FRAME_SIZE
	.align		4
.L_451:
        /*09e4*/ 	.byte	0x04, 0x11
        /*09e6*/ 	.short	(.L_453 - .L_452)
	.align		4
.L_452:
        /*09e8*/ 	.word	index@(_ZN2at6native57_GLOBAL__N__f3eca4a2_24_ForeachBinaryOpScalar_cu_86b9896c25multi_tensor_apply_kernelINS1_18TensorListMetadataILi2EEENS1_21BinaryOpScalarFunctorIfLi2ELi1ELi1EEEJSt5minusIfEfEEEvT_T0_DpT1_)
        /*09ec*/ 	.word	0x00000000


	//----- nvinfo : EIATTR_REGCOUNT
	.align		4
.L_453:
        /*09f0*/ 	.byte	0x04, 0x2f
        /*09f2*/ 	.short	(.L_455 - .L_454)
	.align		4
.L_454:
        /*09f4*/ 	.word	index@(_ZN2at6native57_GLOBAL__N__f3eca4a2_24_ForeachBinaryOpScalar_cu_86b9896c25multi_tensor_apply_kernelINS1_18TensorListMetadataILi2EEENS1_21BinaryOpScalarFunctorIN3c107complexIdEELi2ELi1ELi1EEEJSt5minusIS8_ES8_EEEvT_T0_DpT1_)
        /*09f8*/ 	.word	0x00000020


	//----- nvinfo : EIATTR_FRAME_SIZE
	.align		4
.L_455:
        /*09fc*/ 	.byte	0x04, 0x11
        /*09fe*/ 	.short	(.L_457 - .L_456)
	.align		4
.L_456:
        /*0a00*/ 	.word	index@(_ZN2at6native57_GLOBAL__N__f3eca4a2_24_ForeachBinaryOpScalar_cu_86b9896c25multi_tensor_apply_kernelINS1_18TensorListMetadataILi2EEENS1_21BinaryOpScalarFunctorIN3c107complexIdEELi2ELi1ELi1EEEJSt5minusIS8_ES8_EEEvT_T0_DpT1_)
        /*0a04*/ 	.word	0x00000000


	//----- nvinfo : EIATTR_REGCOUNT
	.align		4
.L_457:
        /*0a08*/ 	.byte	0x04, 0x2f
        /*0a0a*/ 	.short	(.L_459 - .L_458)
	.align		4
.L_458:
        /*0a0c*/ 	.word	index@(_ZN2at6native57_GLOBAL__N__f3eca4a2_24_ForeachBinaryOpScalar_cu_86b9896c25multi_tensor_apply_kernelINS1_18TensorListMetadataILi2EEENS1_21BinaryOpScalarFunctorIN3c107complexIfEELi2ELi1ELi1EEEJSt5minusIS8_ES8_EEEvT_T0_DpT1_)
        /*0a10*/ 	.word	0x0000001f


	//----- nvinfo : EIATTR_FRAME_SIZE
	.align		4
.L_459:
        /*0a14*/ 	.byte	0x04, 0x11
        /*0a16*/ 	.short	(.L_461 - .L_460)
	.align		4
.L_460:
        /*0a18*/ 	.word	index@(_ZN2at6native57_GLOBAL__N__f3eca4a2_24_ForeachBinaryOpScalar_cu_86b9896c25multi_tensor_apply_kernelINS1_18TensorListMetadataILi2EEENS1_21BinaryOpScalarFunctorIN3c107complexIfEELi2ELi1ELi1EEEJSt5minusIS8_ES8_EEEvT_T0_DpT1_)
        /*0a1c*/ 	.word	0x00000000


	//----- nvinfo : EIATTR_REGCOUNT
	.align		4
.L_461:
        /*0a20*/ 	.byte	0x04, 0x2f
        /*0a22*/ 	.short	(.L_463 - .L_462)
	.align		4
.L_462:
        /*0a24*/ 	.word	index@(_ZN2at6native57_GLOBAL__N__f3eca4a2_24_ForeachBinaryOpScalar_cu_86b9896c25multi_tensor_apply_kernelINS1_18TensorListMetadataILi2EEENS1_21BinaryOpScalarFunctorIbLi2ELi1ELi1EEEJSt5minusIbEbEEEvT_T0_DpT1_)
        /*0a28*/ 	.word	0x00000020


	//----- nvinfo : EIATTR_FRAME_SIZE
	.align		4
.L_463:
        /*0a2c*/ 	.byte	0x04, 0x11
        /*0a2e*/ 	.short	(.L_465 - .L_464)
	.align		4
.L_464:
        /*0a30*/ 	.word	index@(_ZN2at6native57_GLOBAL__N__f3eca4a2_24_ForeachBinaryOpScalar_cu_86b9896c25multi_tensor_apply_kernelINS1_18TensorListMetadataILi2EEENS1_21BinaryOpScalarFunctorIbLi2ELi1ELi1EEEJSt5minusIbEbEEEvT_T0_DpT1_)
        /*0a34*/ 	.word	0x00000000


	//----- nvinfo : EIATTR_REGCOUNT
	.align		4
.L_465:
        /*0a38*/ 	.byte	0x04, 0x2f
        /*0a3a*/ 	.short	(.L_467 - .L_466)
	.align		4
.L_466:
        /*0a3c*/ 	.word	index@(_ZN2at6native57_GLOBAL__N__f3eca4a2_24_ForeachBinaryOpScalar_cu_86b9896c25multi_tensor_apply_kernelINS1_18TensorListMetadataILi2EEENS1_21BinaryOpScalarFunctorIN3c104HalfELi2ELi1ELi1EEEJSt5minusIfEfEEEvT_T0_DpT1_)
        /*0a40*/ 	.word	0x00000020


	//----- nvinfo : EIATTR_FRAME_SIZE
	.align		4
.L_467:
        /*0a44*/ 	.byte	0x04, 0x11
        /*0a46*/ 	.short	(.L_469 - .L_468)
	.align		4
.L_468:
        /*0a48*/ 	.word	index@(_ZN2at6native57_GLOBAL__N__f3eca4a2_24_ForeachBinaryOpScalar_cu_86b9896c25multi_tensor_apply_kernelINS1_18TensorListMetadataILi2EEENS1_21BinaryOpScalarFunctorIN3c104HalfELi2ELi1ELi1EEEJSt5minusIfEfEEEvT_T0_DpT1_)
        /*0a4c*/ 	.word	0x00000000


	//----- nvinfo : EIATTR_REGCOUNT
	.align		4
.L_469:
        /*0a50*/ 	.byte	0x04, 0x2f
        /*0a52*/ 	.short	(.L_471 - .L_470)
	.align		4
.L_470:
        /*0a54*/ 	.word	index@(_ZN2at6native57_GLOBAL__N__f3eca4a2_24_ForeachBinaryOpScalar_cu_86b9896c25multi_tensor_apply_kernelINS1_18TensorListMetadataILi2EEENS1_21BinaryOpScalarFunctorIN3c108BFloat16ELi2ELi1ELi1EEEJSt5minusIfEfEEEvT_T0_DpT1_)
        /*0a58*/ 	.word	0x00000020


	//----- nvinfo : EIATTR_FRAME_SIZE
	.align		4
.L_471:
        /*0a5c*/ 	.byte	0x04, 0x11
        /*0a5e*/ 	.short	(.L_473 - .L_472)
	.align		4
.L_472:
        /*0a60*/ 	.word	index@(_ZN2at6native57_GLOBAL__N__f3eca4a2_24_ForeachBinaryOpScalar_cu_86b9896c25multi_tensor_apply_kernelINS1_18TensorListMetadataILi2EEENS1_21BinaryOpScalarFunctorIN3c108BFloat16ELi2ELi1ELi1EEEJSt5minusIfEfEEEvT_T0_DpT1_)
        /*0a64*/ 	.word	0x00000000


	//----- nvinfo : EIATTR_REGCOUNT
	.align		4
.L_473:
        /*0a68*/ 	.byte	0x04, 0x2f
        /*0a6a*/ 	.short	(.L_475 - .L_474)
	.align		4
.L_474:
        /*0a6c*/ 	.word	index@(_ZN2at6native57_GLOBAL__N__f3eca4a2_24_ForeachBinaryOpScalar_cu_86b9896c25multi_tensor_apply_kernelINS1_18TensorListMetadataILi1EEENS1_21BinaryOpScalarFunctorIhLi1ELi1ELi0EEEJNS0_7minimumIhEEhEEEvT_T0_DpT1_)
        /*0a70*/ 	.word	0x0000001c


	//----- nvinfo : EIATTR_FRAME_SIZE
	.align		4
.L_475:
        /*0a74*/ 	.byte	0x04, 0x11
        /*0a76*/ 	.short	(.L_477 - .L_476)
	.align		4
.L_476:
        /*0a78*/ 	.word	index@(_ZN2at6native57_GLOBAL__N__f3eca4a2_24_ForeachBinaryOpScalar_cu_86b9896c25multi_tensor_apply_kernelINS1_18TensorListMetadataILi1EEENS1_21BinaryOpScalarFunctorIhLi1ELi1ELi0EEEJNS0_7minimumIhEEhEEEvT_T0_DpT1_)
        /*0a7c*/ 	.word	0x00000000


	//----- nvinfo : EIATTR_REGCOUNT
	.align		4
.L_477:
        /*0a80*/ 	.byte	0x04, 0x2f
        /*0a82*/ 	.short	(.L_479 - .L_478)
	.align		4
.L_478:
        /*0a84*/ 	.word	index@(_ZN2at6native57_GLOBAL__N__f3eca4a2_24_ForeachBinaryOpScalar_cu_86b9896c25multi_tensor_apply_kernelINS1_18TensorListMetadataILi1EEENS1_21BinaryOpScalarFunctorIaLi1ELi1ELi0EEEJNS0_7minimumIaEEaEEEvT_T0_DpT1_)
        /*0a88*/ 	.word	0x0000001c


	//----- nvinfo : EIATTR_FRAME_SIZE
	.align		4
.L_479:
        /*0a8c*/ 	.byte	0x04, 0x11
        /*0a8e*/ 	.short	(.L_481 - .L_480)
	.align		4
.L_480:
        /*0a90*/ 	.word	index@(_ZN2at6native57_GLOBAL__N__f3eca4a2_24_ForeachBinaryOpScalar_cu_86b9896c25multi_tensor_apply_kernelINS1_18TensorListMetadataILi1EEENS1_21BinaryOpScalarFunctorIaLi1ELi1ELi0EEEJNS0_7minimumIaEEaEEEvT_T0_DpT1_)
        /*0a94*/ 	.word	0x00000000


	//----- nvinfo : EIATTR_REGCOUNT
	.align		4
.L_481:
        /*0a98*/ 	.byte	0x04, 0x2f
        /*0a9a*/ 	.short	(.L_483 - .L_482)
	.align		4
.L_482:
        /*0a9c*/ 	.word	index@(_ZN2at6native57_GLOBAL__N__f3eca4a2_24_ForeachBinaryOpScalar_cu_86b9896c25multi_tensor_apply_kernelINS1_18TensorListMetadataILi1EEENS1_21BinaryOpScalarFunctorIiLi1ELi1ELi0EEEJNS0_7minimumIiEEiEEEvT_T0_DpT1_)
        /*0aa0*/ 	.word	0x0000001a


	//----- nvinfo : EIATTR_FRAME_SIZE
	.align		4
.L_483:
        /*0aa4*/ 	.byte	0x04, 0x11
        /*0aa6*/ 	.short	(.L_485 - .L_484)
	.align		4
.L_484:
        /*0aa8*/ 	.word	index@(_ZN2at6native57_GLOBAL__N__f3eca4a2_24_ForeachBinaryOpScalar_cu_86b9896c25multi_tensor_apply_kernelINS1_18TensorListMetadataILi1EEENS1_21BinaryOpScalarFunctorIiLi1ELi1ELi0EEEJNS0_7minimumIiEEiEEEvT_T0_DpT1_)
        /*0aac*/ 	.word	0x00000000


	//----- nvinfo : EIATTR_REGCOUNT
	.align		4
.L_485:
        /*0ab0*/ 	.byte	0x04, 0x2f
        /*0ab2*/ 	.short	(.L_487 - .L_486)
	.align		4
.L_486:
        /*0ab4*/ 	.word	index@(_ZN2at6native57_GLOBAL__N__f3eca4a2_24_ForeachBinaryOpScalar_cu_86b9896c25multi_tensor_apply_kernelINS1_18TensorListMetadataILi1EEENS1_21BinaryOpScalarFunctorIlLi1ELi1ELi0EEEJNS0_7minimumIlEElEEEvT_T0_DpT1_)
        /*0ab8*/ 	.word	0x0000001c


	//----- nvinfo : EIATTR_FRAME_SIZE
	.align		4
.L_487:
        /*0abc*/ 	.byte	0x04, 0x11
        /*0abe*/ 	.short	(.L_489 - .L_488)
	.align		4
.L_488:
        /*0ac0*/ 	.word	index@(_ZN2at6native57_GLOBAL__N__f3eca4a2_24_ForeachBinaryOpScalar_cu_86b9896c25multi_tensor_apply_kernelINS1_18TensorListMetadataILi1EEENS1_21BinaryOpScalarFunctorIlLi1ELi1ELi0EEEJNS0_7minimumIlEElEEEvT_T0_DpT1_)
        /*0ac4*/ 	.word	0x00000000


	//----- nvinfo : EIATTR_REGCOUNT
	.align		4
.L_489:
        /*0ac8*/ 	.byte	0x04, 0x2f
        /*0aca*/ 	.short	(.L_491 - .L_490)
	.align		4
.L_490:
        /*0acc*/ 	.word	index@(_ZN2at6native57_GLOBAL__N__f3eca4a2_24_ForeachBinaryOpScalar_cu_86b9896c25multi_tensor_apply_kernelINS1_18TensorListMetadataILi1EEENS1_21BinaryOpScalarFunctorIsLi1ELi1ELi0EEEJNS0_7minimumIsEEsEEEvT_T0_DpT1_)
        /*0ad0*/ 	.word	0x0000001d


	//----- nvinfo : EIATTR_FRAME_SIZE
	.align		4
.L_491:
        /*0ad4*/ 	.byte	0x04, 0x11
        /*0ad6*/ 	.short	(.L_493 - .L_492)
	.align		4
.L_492:
        /*0ad8*/ 	.word	index@(_ZN2at6native57_GLOBAL__N__f3eca4a2_24_ForeachBinaryOpScalar_cu_86b9896c25multi_tensor_apply_kernelINS1_18TensorListMetadataILi1EEENS1_21BinaryOpScalarFunctorIsLi1ELi1ELi0EEEJNS0_7minimumIsEEsEEEvT_T0_DpT1_)
        /*0adc*/ 	.word	0x00000000


	//----- nvinfo : EIATTR_REGCOUNT
	.align		4
.L_493:
        /*0ae0*/ 	.byte	0x04, 0x2f
        /*0ae2*/ 	.short	(.L_495 - .L_494)
	.align		4
.L_494:
        /*0ae4*/ 	.word	index@(_ZN2at6native57_GLOBAL__N__f3eca4a2_24_ForeachBinaryOpScalar_cu_86b9896c25multi_tensor_apply_kernelINS1_18TensorListMetadataILi1EEENS1_21BinaryOpScalarFunctorIdLi1ELi1ELi0EEEJNS0_7minimumIdEEdEEEvT_T0_DpT1_)
        /*0ae8*/ 	.word	0x0000001c


	//----- nvinfo : EIATTR_FRAME_SIZE
	.align		4
.L_495:
        /*0aec*/ 	.byte	0x04, 0x11
        /*0aee*/ 	.short	(.L_497 - .L_496)
	.align		4
.L_496:
        /*0af0*/ 	.word	index@(_ZN2at6native57_GLOBAL__N__f3eca4a2_24_ForeachBinaryOpScalar_cu_86b9896c25multi_tensor_apply_kernelINS1_18TensorListMetadataILi1EEENS1_21BinaryOpScalarFunctorIdLi1ELi1ELi0EEEJNS0_7minimumIdEEdEEEvT_T0_DpT1_)
        /*0af4*/ 	.word	0x00000000


	//----- nvinfo : EIATTR_REGCOUNT
	.align		4
.L_497:
        /*0af8*/ 	.byte	0x04, 0x2f
        /*0afa*/ 	.short	(.L_499 - .L_498)
	.align		4
.L_498:
        /*0afc*/ 	.word	index@(_ZN2at6native57_GLOBAL__N__f3eca4a2_24_ForeachBinaryOpScalar_cu_86b9896c25multi_tensor_apply_kernelINS1_18TensorListMetadataILi1EEENS1_21BinaryOpScalarFunctorIfLi1ELi1ELi0EEEJNS0_7minimumIfEEfEEEvT_T0_DpT1_)
        /*0b00*/ 	.word	0x0000001c


	//----- nvinfo : EIATTR_FRAME_SIZE
	.align		4
.L_499:
        /*0b04*/ 	.byte	0x04, 0x11
        /*0b06*/ 	.short	(.L_501 - .L_500)
	.align		4
.L_500:
        /*0b08*/ 	.word	index@(_ZN2at6native57_GLOBAL__N__f3eca4a2_24_ForeachBinaryOpScalar_cu_86b9896c25multi_tensor_apply_kernelINS1_18TensorListMetadataILi1EEENS1_21BinaryOpScalarFunctorIfLi1ELi1ELi0EEEJNS0_7minimumIfEEfEEEvT_T0_DpT1_)
        /*0b0c*/ 	.word	0x00000000


	//----- nvinfo : EIATTR_REGCOUNT
	.align		4
.L_501:
        /*0b10*/ 	.byte	0x04, 0x2f
        /*0b12*/ 	.short	(.L_503 - .L_502)
	.align		4
.L_502:
        /*0b14*/ 	.word	index@(_ZN2at6native57_GLOBAL__N__f3eca4a2_24_ForeachBinaryOpScalar_cu_86b9896c25multi_tensor_apply_kernelINS1_18TensorListMetadataILi1EEENS1_21BinaryOpScalarFunctorIN3c104HalfELi1ELi1ELi0EEEJNS0_7minimumIfEEfEEEvT_T0_DpT1_)
        /*0b18*/ 	.word	0x0000001a


	//----- nvinfo : EIATTR_FRAME_SIZE
	.align		4
.L_503:
        /*0b1c*/ 	.byte	0x04, 0x11
        /*0b1e*/ 	.short	(.L_505 - .L_504)
	.align		4
.L_504:
        /*0b20*/ 	.word	index@(_ZN2at6native57_GLOBAL__N__f3eca4a2_24_ForeachBinaryOpScalar_cu_86b9896c25multi_tensor_apply_kernelINS1_18TensorListMetadataILi1EEENS1_21BinaryOpScalarFunctorIN3c104HalfELi1ELi1ELi0EEEJNS0_7minimumIfEEfEEEvT_T0_DpT1_)
        /*0b24*/ 	.word	0x00000000


	//----- nvinfo : EIATTR_REGCOUNT
	.align		4
.L_505:
        /*0b28*/ 	.byte	0x04, 0x2f
        /*0b2a*/ 	.short	(.L_507 - .L_506)
	.align		4
.L_506:
        /*0b2c*/ 	.word	index@(_ZN2at6native57_GLOBAL__N__f3eca4a2_24_ForeachBinaryOpScalar_cu_86b9896c25multi_tensor_apply_kernelINS1_18TensorListMetadataILi1EEENS1_21BinaryOpScalarFunctorIN3c108BFloat16ELi1ELi1ELi0EEEJNS0_7minimumIfEEfEEEvT_T0_DpT1_)
        /*0b30*/ 	.word	0x00000018


	//----- nvinfo : EIATTR_FRAME_SIZE
	.align		4
.L_507:
        /*0b34*/ 	.byte	0x04, 0x11
        /*0b36*/ 	.short	(.L_509 - .L_508)
	.align		4
.L_508:
        /*0b38*/ 	.word	index@(_ZN2at6native57_GLOBAL__N__f3eca4a2_24_ForeachBinaryOpScalar_cu_86b9896c25multi_tensor_apply_kernelINS1_18TensorListMetadataILi1EEENS1_21BinaryOpScalarFunctorIN3c108BFloat16ELi1ELi1ELi0EEEJNS0_7minimumIfEEfEEEvT_T0_DpT1_)
        /*0b3c*/ 	.word	0x00000000


	//----- nvinfo : EIATTR_REGCOUNT
	.align		4
.L_509:
        /*0b40*/ 	.byte	0x04, 0x2f
        /*0b42*/ 	.short	(.L_511 - .L_510)
	.align		4
.L_510:
        /*0b44*/ 	.word	index@(_ZN2at6native57_GLOBAL__N__f3eca4a2_24_ForeachBinaryOpScalar_cu_86b9896c25multi_tensor_apply_kernelINS1_18TensorListMetadataILi2EEENS1_21BinaryOpScalarFunctorIhLi2ELi1ELi1EEEJNS0_7minimumIhEEhEEEvT_T0_DpT1_)
        /*0b48*/ 	.word	0x00000020


	//----- nvinfo : EIATTR_FRAME_SIZE
	.align		4
.L_511:
        /*0b4c*/ 	.byte	0x04, 0x11
        /*0b4e*/ 	.short	(.L_513 - .L_512)
	.align		4
.L_512:
        /*0b50*/ 	.word	index@(_ZN2at6native57_GLOBAL__N__f3eca4a2_24_ForeachBinaryOpScalar_cu_86b9896c25multi_tensor_apply_kernelINS1_18TensorListMetadataILi2EEENS1_21BinaryOpScalarFunctorIhLi2ELi1ELi1EEEJNS0_7minimumIhEEhEEEvT_T0_DpT1_)
        /*0b54*/ 	.word	0x00000000


	//----- nvinfo : EIATTR_REGCOUNT
	.align		4
.L_513:
        /*0b58*/ 	.byte	0x04, 0x2f
        /*0b5a*/ 	.short	(.L_515 - .L_514)
	.align		4
.L_514:
        /*0b5c*/ 	.word	index@(_ZN2at6native57_GLOBAL__N__f3eca4a2_24_ForeachBinaryOpScalar_cu_86b9896c25multi_tensor_apply_kernelINS1_18TensorListMetadataILi2EEENS1_21BinaryOpScalarFunctorIaLi2ELi1ELi1EEEJNS0_7minimumIaEEaEEEvT_T0_DpT1_)
        /*0b60*/ 	.word	0x00000020


	//----- nvinfo : EIATTR_FRAME_SIZE
	.align		4
.L_515:
        /*0b64*/ 	.byte	0x04, 0x11
        /*0b66*/ 	.short	(.L_517 - .L_516)
	.align		4
.L_516:
        /*0b68*/ 	.word	index@(_ZN2at6native57_GLOBAL__N__f3eca4a2_24_ForeachBinaryOpScalar_cu_86b9896c25multi_tensor_apply_kernelINS1_18TensorListMetadataILi2EEENS1_21BinaryOpScalarFunctorIaLi2ELi1ELi1EEEJNS0_7minimumIaEEaEEEvT_T0_DpT1_)
        /*0b6c*/ 	.word	0x00000000


	//----- nvinfo : EIATTR_REGCOUNT
	.align		4
.L_517:
        /*0b70*/ 	.byte	0x04, 0x2f
        /*0b72*/ 	.short	(.L_519 - .L_518)
	.align		4
.L_518:
        /*0b74*/ 	.word	index@(_ZN2at6native57_GLOBAL__N__f3eca4a2_24_ForeachBinaryOpScalar_cu_86b9896c25multi_tensor_apply_kernelINS1_18TensorListMetadataILi2EEENS1_21BinaryOpScalarFunctorIiLi2ELi1ELi1EEEJNS0_7minimumIiEEiEEEvT_T0_DpT1_)
        /*0b78*/ 	.word	0x00000020


	//----- nvinfo : EIATTR_FRAME_SIZE
	.align		4
.L_519:
        /*0b7c*/ 	.byte	0x04, 0x11
        /*0b7e*/ 	.short	(.L_521 - .L_520)
	.align		4
.L_520:
        /*0b80*/ 	.word	index@(_ZN2at6native57_GLOBAL__N__f3eca4a2_24_ForeachBinaryOpScalar_cu_86b9896c25multi_tensor_apply_kernelINS1_18TensorListMetadataILi2EEENS1_21BinaryOpScalarFunctorIiLi2ELi1ELi1EEEJNS0_7minimumIiEEiEEEvT_T0_DpT1_)
        /*0b84*/ 	.word	0x00000000


	//----- nvinfo : EIATTR_REGCOUNT
	.align		4
.L_521:
        /*0b88*/ 	.byte	0x04, 0x2f
        /*0b8a*/ 	.short	(.L_523 - .L_522)
	.align		4
.L_522:
        /*0b8c*/ 	.word	index@(_ZN2at6native57_GLOBAL__N__f3eca4a2_24_ForeachBinaryOpScalar_cu_86b9896c25multi_tensor_apply_kernelINS1_18TensorListMetadataILi2EEENS1_21BinaryOpScalarFunctorIlLi2ELi1ELi1EEEJNS0_7minimumIlEElEEEvT_T0_DpT1_)
        /*0b90*/ 	.word	0x00000020


	//----- nvinfo : EIATTR_FRAME_SIZE
	.align		4
.L_523:
        /*0b94*/ 	.byte	0x04, 0x11
        /*0b96*/ 	.short	(.L_525 - .L_524)
	.align		4
.L_524:
        /*0b98*/ 	.word	index@(_ZN2at6native57_GLOBAL__N__f3eca4a2_24_ForeachBinaryOpScalar_cu_86b9896c25multi_tensor_apply_kernelINS1_18TensorListMetadataILi2EEENS1_21BinaryOpScalarFunctorIlLi2ELi1ELi1EEEJNS0_7minimumIlEElEEEvT_T0_DpT1_)
        /*0b9c*/ 	.word	0x00000000


	//----- nvinfo : EIATTR_REGCOUNT
	.align		4
.L_525:
        /*0ba0*/ 	.byte	0x04, 0x2f
        /*0ba2*/ 	.short	(.L_527 - .L_526)
	.align		4
.L_526:
        /*0ba4*/ 	.word	index@(_ZN2at6native57_GLOBAL__N__f3eca4a2_24_ForeachBinaryOpScalar_cu_86b9896c25multi_tensor_apply_kernelINS1_18TensorListMetadataILi2EEENS1_21BinaryOpScalarFunctorIsLi2ELi1ELi1EEEJNS0_7minimumIsEEsEEEvT_T0_DpT1_)
        /*0ba8*/ 	.word	0x00000020


	//----- nvinfo : EIATTR_FRAME_SIZE
	.align		4
.L_527:
        /*0bac*/ 	.byte	0x04, 0x11
        /*0bae*/ 	.short	(.L_529 - .L_528)
	.align		4
.L_528:
        /*0bb0*/ 	.word	index@(_ZN2at6native57_GLOBAL__N__f3eca4a2_24_ForeachBinaryOpScalar_cu_86b9896c25multi_tensor_apply_kernelINS1_18TensorListMetadataILi2EEENS1_21BinaryOpScalarFunctorIsLi2ELi1ELi1EEEJNS0_7minimumIsEEsEEEvT_T0_DpT1_)
        /*0bb4*/ 	.word	0x00000000


	//----- nvinfo : EIATTR_REGCOUNT
	.align		4
.L_529:
        /*0bb8*/ 	.byte	0x04, 0x2f
        /*0bba*/ 	.short	(.L_531 - .L_530)
	.align		4
.L_530:
        /*0bbc*/ 	.word	index@(_ZN2at6native57_GLOBAL__N__f3eca4a2_24_ForeachBinaryOpScalar_cu_86b9896c25multi_tensor_apply_kernelINS1_18TensorListMetadataILi2EEENS1_21BinaryOpScalarFunctorIdLi2ELi1ELi1EEEJNS0_7minimumIdEEdEEEvT_T0_DpT1_)
        /*0bc0*/ 	.word	0x00000020


	//----- nvinfo : EIATTR_FRAME_SIZE
	.align		4
.L_531:
        /*0bc4*/ 	.byte	0x04, 0x11
        /*0bc6*/ 	.short	(.L_533 - .L_532)
	.align		4
.L_532:
        /*0bc8*/ 	.word	index@(_ZN2at6native57_GLOBAL__N__f3eca4a2_24_ForeachBinaryOpScalar_cu_86b9896c25multi_tensor_apply_kernelINS1_18TensorListMetadataILi2EEENS1_21BinaryOpScalarFunctorIdLi2ELi1ELi1EEEJNS0_7minimumIdEEdEEEvT_T0_DpT1_)
        /*0bcc*/ 	.word	0x00000000


	//----- nvinfo : EIATTR_REGCOUNT
	.align		4
.L_533:
        /*0bd0*/ 	.byte	0x04, 0x2f
        /*0bd2*/ 	.short	(.L_535 - .L_534)
	.align		4
.L_534:
        /*0bd4*/ 	.word	index@(_ZN2at6native57_GLOBAL__N__f3eca4a2_24_ForeachBinaryOpScalar_cu_86b9896c25multi_tensor_apply_kernelINS1_18TensorListMetadataILi2EEENS1_21BinaryOpScalarFunctorIfLi2ELi1ELi1EEEJNS0_7minimumIfEEfEEEvT_T0_DpT1_)
        /*0bd8*/ 	.word	0x00000020


	//----- nvinfo : EIATTR_FRAME_SIZE
	.align		4
.L_535:
        /*0bdc*/ 	.byte	0x04, 0x11
        /*0bde*/ 	.short	(.L_537 - .L_536)
	.align		4
.L_536:
        /*0be0*/ 	.word	index@(_ZN2at6native57_GLOBAL__N__f3eca4a2_24_ForeachBinaryOpScalar_cu_86b9896c25multi_tensor_apply_kernelINS1_18TensorListMetadataILi2EEENS1_21BinaryOpScalarFunctorIfLi2ELi1ELi1EEEJNS0_7minimumIfEEfEEEvT_T0_DpT1_)
        /*0be4*/ 	.word	0x00000000


	//----- nvinfo : EIATTR_REGCOUNT
	.align		4
.L_537:
        /*0be8*/ 	.byte	0x04, 0x2f
        /*0bea*/ 	.short	(.L_539 - .L_538)
	.align		4
.L_538:
        /*0bec*/ 	.word	index@(_ZN2at6native57_GLOBAL__N__f3eca4a2_24_ForeachBinaryOpScalar_cu_86b9896c25multi_tensor_apply_kernelINS1_18TensorListMetadataILi2EEENS1_21BinaryOpScalarFunctorIN3c104HalfELi2ELi1ELi1EEEJNS0_7minimumIfEEfEEEvT_T0_DpT1_)
        /*0bf0*/ 	.word	0x00000020


	//----- nvinfo : EIATTR_FRAME_SIZE
	.align		4
.L_539:
        /*0bf4*/ 	.byte	0x04, 0x11
        /*0bf6*/ 	.short	(.L_541 - .L_540)
	.align		4
.L_540:
        /*0bf8*/ 	.word	index@(_ZN2at6native57_GLOBAL__N__f3eca4a2_24_ForeachBinaryOpScalar_cu_86b9896c25multi_tensor_apply_kernelINS1_18TensorListMetadataILi2EEENS1_21BinaryOpScalarFunctorIN3c104HalfELi2ELi1ELi1EEEJNS0_7minimumIfEEfEEEvT_T0_DpT1_)
        /*0bfc*/ 	.word	0x00000000


	//----- nvinfo : EIATTR_REGCOUNT
	.align		4
.L_541:
        /*0c00*/ 	.byte	0x04, 0x2f
        /*0c02*/ 	.short	(.L_543 - .L_542)
	.align		4
.L_542:
        /*0c04*/ 	.word	index@(_ZN2at6native57_GLOBAL__N__f3eca4a2_24_ForeachBinaryOpScalar_cu_86b9896c25multi_tensor_apply_kernelINS1_18TensorListMetadataILi2EEENS1_21BinaryOpScalarFunctorIN3c108BFloat16ELi2ELi1ELi1EEEJNS0_7minimumIfEEfEEEvT_T0_DpT1_)
        /*0c08*/ 	.word	0x0000001f


	//----- nvinfo : EIATTR_FRAME_SIZE
	.align		4
.L_543:
        /*0c0c*/ 	.byte	0x04, 0x11
        /*0c0e*/ 	.short	(.L_545 - .L_544)
	.align		4
.L_544:
        /*0c10*/ 	.word	index@(_ZN2at6native57_GLOBAL__N__f3eca4a2_24_ForeachBinaryOpScalar_cu_86b9896c25multi_tensor_apply_kernelINS1_18TensorListMetadataILi2EEENS1_21BinaryOpScalarFunctorIN3c108BFloat16ELi2ELi1ELi1EEEJNS0_7minimumIfEEfEEEvT_T0_DpT1_)
        /*0c14*/ 	.word	0x00000000


	//----- nvinfo : EIATTR_REGCOUNT
	.align		4
.L_545:
        /*0c18*/ 	.byte	0x04, 0x2f
        /*0c1a*/ 	.short	(.L_547 - .L_546)
	.align		4
.L_546:
        /*0c1c*/ 	.word	index@(_ZN2at6native57_GLOBAL__N__f3eca4a2_24_ForeachBinaryOpScalar_cu_86b9896c25multi_tensor_apply_kernelINS1_18TensorListMetadataILi1EEENS1_21BinaryOpScalarFunctorIhLi1ELi1ELi0EEEJNS0_7maximumIhEEhEEEvT_T0_DpT1_)
        /*0c20*/ 	.word	0x0000001c


	//----- nvinfo : EIATTR_FRAME_SIZE
	.align		4
.L_547:
        /*0c24*/ 	.byte	0x04, 0x11
        /*0c26*/ 	.short	(.L_549 - .L_548)
	.align		4
.L_548:
        /*0c28*/ 	.word	index@(_ZN2at6native57_GLOBAL__N__f3eca4a2_24_ForeachBinaryOpScalar_cu_86b9896c25multi_tensor_apply_kernelINS1_18TensorListMetadataILi1EEENS1_21BinaryOpScalarFunctorIhLi1ELi1ELi0EEEJNS0_7maximumIhEEhEEEvT_T0_DpT1_)
        /*0c2c*/ 	.word	0x00000000


	//----- nvinfo : EIATTR_REGCOUNT
	.align		4
.L_549:
        /*0c30*/ 	.byte	0x04, 0x2f
        /*0c32*/ 	.short	(.L_551 - .L_550)
	.align		4
.L_550:
        /*0c34*/ 	.word	index@(_ZN2at6native57_GLOBAL__N__f3eca4a2_24_ForeachBinaryOpScalar_cu_86b9896c25multi_tensor_apply_kernelINS1_18TensorListMetadataILi1EEENS1_21BinaryOpScalarFunctorIaLi1ELi1ELi0EEEJNS0_7maximumIaEEaEEEvT_T0_DpT1_)
        /*0c38*/ 	.word	0x0000001c


	//----- nvinfo : EIATTR_FRAME_SIZE
	.align		4
.L_551:
        /*0c3c*/ 	.byte	0x04, 0x11
        /*0c3e*/ 	.short	(.L_553 - .L_552)
	.align		4
.L_552:
        /*0c40*/ 	.word	index@(_ZN2at6native57_GLOBAL__N__f3eca4a2_24_ForeachBinaryOpScalar_cu_86b9896c25multi_tensor_apply_kernelINS1_18TensorListMetadataILi1EEENS1_21BinaryOpScalarFunctorIaLi1ELi1ELi0EEEJNS0_7maximumIaEEaEEEvT_T0_DpT1_)
        /*0c44*/ 	.word	0x00000000


	//----- nvinfo : EIATTR_REGCOUNT
	.align		4
.L_553:
        /*0c48*/ 	.byte	0x04, 0x2f
        /*0c4a*/ 	.short	(.L_555 - .L_554)
	.align		4
.L_554:
        /*0c4c*/ 	.word	index@(_ZN2at6native57_GLOBAL__N__f3eca4a2_24_ForeachBinaryOpScalar_cu_86b9896c25multi_tensor_apply_kernelINS1_18TensorListMetadataILi1EEENS1_21BinaryOpScalarFunctorIiLi1ELi1ELi0EEEJNS0_7maximumIiEEiEEEvT_T0_DpT1_)
        /*0c50*/ 	.word	0x0000001a


	//----- nvinfo : EIATTR_FRAME_SIZE
	.align		4
.L_555:
        /*0c54*/ 	.byte	0x04, 0x11
        /*0c56*/ 	.short	(.L_557 - .L_556)
	.align		4
.L_556:
        /*0c58*/ 	.word	index@(_ZN2at6native57_GLOBAL__N__f3eca4a2_24_ForeachBinaryOpScalar_cu_86b9896c25multi_tensor_apply_kernelINS1_18TensorListMetadataILi1EEENS1_21BinaryOpScalarFunctorIiLi1ELi1ELi0EEEJNS0_7maximumIiEEiEEEvT_T0_DpT1_)
        /*0c5c*/ 	.word	0x00000000


	//----- nvinfo : EIATTR_REGCOUNT
	.align		4
.L_557:
        /*0c60*/ 	.byte	0x04, 0x2f
        /*0c62*/ 	.short	(.L_559 - .L_558)
	.align		4
.L_558:
        /*0c64*/ 	.word	index@(_ZN2at6native57_GLOBAL__N__f3eca4a2_24_ForeachBinaryOpScalar_cu_86b9896c25multi_tensor_apply_kernelINS1_18TensorListMetadataILi1EEENS1_21BinaryOpScalarFunctorIlLi1ELi1ELi0EEEJNS0_7maximumIlEElEEEvT_T0_DpT1_)
        /*0c68*/ 	.word	0x0000001c


	//----- nvinfo : EIATTR_FRAME_SIZE
	.align		4
.L_559:
        /*0c6c*/ 	.byte	0x04, 0x11
        /*0c6e*/ 	.short	(.L_561 - .L_560)
	.align		4
.L_560:
        /*0c70*/ 	.word	index@(_ZN2at6native57_GLOBAL__N__f3eca4a2_24_ForeachBinaryOpScalar_cu_86b9896c25multi_tensor_apply_kernelINS1_18TensorListMetadataILi1EEENS1_21BinaryOpScalarFunctorIlLi1ELi1ELi0EEEJNS0_7maximumIlEElEEEvT_T0_DpT1_)
        /*0c74*/ 	.word	0x00000000


	//----- nvinfo : EIATTR_REGCOUNT
	.align		4
.L_561:
        /*0c78*/ 	.byte	0x04, 0x2f
        /*0c7a*/ 	.short	(.L_563 - .L_562)
	.align		4
.L_562:
        /*0c7c*/ 	.word	index@(_ZN2at6native57_GLOBAL__N__f3eca4a2_24_ForeachBinaryOpScalar_cu_86b9896c25multi_tensor_apply_kernelINS1_18TensorListMetadataILi1EEENS1_21BinaryOpScalarFunctorIsLi1ELi1ELi0EEEJNS0_7maximumIsEEsEEEvT_T0_DpT1_)
        /*0c80*/ 	.word	0x0000001d


	//----- nvinfo : EIATTR_FRAME_SIZE
	.align		4
.L_563:
        /*0c84*/ 	.byte	0x04, 0x11
        /*0c86*/ 	.short	(.L_565 - .L_564)
	.align		4
.L_564:
        /*0c88*/ 	.word	index@(_ZN2at6native57_GLOBAL__N__f3eca4a2_24_ForeachBinaryOpScalar_cu_86b9896c25multi_tensor_apply_kernelINS1_18TensorListMetadataILi1EEENS1_21BinaryOpScalarFunctorIsLi1ELi1ELi0EEEJNS0_7maximumIsEEsEEEvT_T0_DpT1_)
        /*0c8c*/ 	.word	0x00000000


	//----- nvinfo : EIATTR_REGCOUNT
	.align		4
.L_565:
        /*0c90*/ 	.byte	0x04, 0x2f
        /*0c92*/ 	.short	(.L_567 - .L_566)
	.align		4
.L_566:
        /*0c94*/ 	.word	index@(_ZN2at6native57_GLOBAL__N__f3eca4a2_24_ForeachBinaryOpScalar_cu_86b9896c25multi_tensor_apply_kernelINS1_18TensorListMetadataILi1EEENS1_21BinaryOpScalarFunctorIdLi1ELi1ELi0EEEJNS0_7maximumIdEEdEEEvT_T0_DpT1_)
        /*0c98*/ 	.word	0x0000001c


	//----- nvinfo : EIATTR_FRAME_SIZE
	.align		4
.L_567:
        /*0c9c*/ 	.byte	0x04, 0x11
        /*0c9e*/ 	.short	(.L_569 - .L_568)
	.align		4
.L_568:
        /*0ca0*/ 	.word	index@(_ZN2at6native57_GLOBAL__N__f3eca4a2_24_ForeachBinaryOpScalar_cu_86b9896c25multi_tensor_apply_kernelINS1_18TensorListMetadataILi1EEENS1_21BinaryOpScalarFunctorIdLi1ELi1ELi0EEEJNS0_7maximumIdEEdEEEvT_T0_DpT1_)
        /*0ca4*/ 	.word	0x00000000


	//----- nvinfo : EIATTR_REGCOUNT
	.align		4
.L_569:
        /*0ca8*/ 	.byte	0x04, 0x2f
        /*0caa*/ 	.short	(.L_571 - .L_570)
	.align		4
.L_570:
        /*0cac*/ 	.word	index@(_ZN2at6native57_GLOBAL__N__f3eca4a2_24_ForeachBinaryOpScalar_cu_86b9896c25multi_tensor_apply_kernelINS1_18TensorListMetadataILi1EEENS1_21BinaryOpScalarFunctorIfLi1ELi1ELi0EEEJNS0_7maximumIfEEfEEEvT_T0_DpT1_)
        /*0cb0*/ 	.word	0x0000001c


	//----- nvinfo : EIATTR_FRAME_SIZE
	.align		4
.L_571:
        /*0cb4*/ 	.byte	0x04, 0x11
        /*0cb6*/ 	.short	(.L_573 - .L_572)
	.align		4
.L_572:
        /*0cb8*/ 	.word	index@(_ZN2at6native57_GLOBAL__N__f3eca4a2_24_ForeachBinaryOpScalar_cu_86b9896c25multi_tensor_apply_kernelINS1_18TensorListMetadataILi1EEENS1_21BinaryOpScalarFunctorIfLi1ELi1ELi0EEEJNS0_7maximumIfEEfEEEvT_T0_DpT1_)
        /*0cbc*/ 	.word	0x00000000


	//----- nvinfo : EIATTR_REGCOUNT
	.align		4
.L_573:
        /*0cc0*/ 	.byte	0x04, 0x2f
        /*0cc2*/ 	.short	(.L_575 - .L_574)
	.align		4
.L_574:
        /*0cc4*/ 	.word	index@(_ZN2at6native57_GLOBAL__N__f3eca4a2_24_ForeachBinaryOpScalar_cu_86b9896c25multi_tensor_apply_kernelINS1_18TensorListMetadataILi1EEENS1_21BinaryOpScalarFunctorIN3c104HalfELi1ELi1ELi0EEEJNS0_7maximumIfEEfEEEvT_T0_DpT1_)
        /*0cc8*/ 	.word	0x0000001a


	//----- nvinfo : EIATTR_FRAME_SIZE
	.align		4
.L_575:
        /*0ccc*/ 	.byte	0x04, 0x11
        /*0cce*/ 	.short	(.L_577 - .L_576)
	.align		4
.L_576:
        /*0cd0*/ 	.word	index@(_ZN2at6native57_GLOBAL__N__f3eca4a2_24_ForeachBinaryOpScalar_cu_86b9896c25multi_tensor_apply_kernelINS1_18TensorListMetadataILi1EEENS1_21BinaryOpScalarFunctorIN3c104HalfELi1ELi1ELi0EEEJNS0_7maximumIfEEfEEEvT_T0_DpT1_)
        /*0cd4*/ 	.word	0x00000000


	//----- nvinfo : EIATTR_REGCOUNT
	.align		4
.L_577:
        /*0cd8*/ 	.byte	0x04, 0x2f
        /*0cda*/ 	.short	(.L_579 - .L_578)
	.align		4
.L_578:
        /*0cdc*/ 	.word	index@(_ZN2at6native57_GLOBAL__N__f3eca4a2_24_ForeachBinaryOpScalar_cu_86b9896c25multi_tensor_apply_kernelINS1_18TensorListMetadataILi1EEENS1_21BinaryOpScalarFunctorIN3c108BFloat16ELi1ELi1ELi0EEEJNS0_7maximumIfEEfEEEvT_T0_DpT1_)
        /*0ce0*/ 	.word	0x00000018


	//----- nvinfo : EIATTR_FRAME_SIZE
	.align		4
.L_579:
        /*0ce4*/ 	.byte	0x04, 0x11
        /*0ce6*/ 	.short	(.L_581 - .L_580)
	.align		4
.L_580:
        /*0ce8*/ 	.word	index@(_ZN2at6native57_GLOBAL__N__f3eca4a2_24_ForeachBinaryOpScalar_cu_86b9896c25multi_tensor_apply_kernelINS1_18TensorListMetadataILi1EEENS1_21BinaryOpScalarFunctorIN3c108BFloat16ELi1ELi1ELi0EEEJNS0_7maximumIfEEfEEEvT_T0_DpT1_)
        /*0cec*/ 	.word	0x00000000


	//----- nvinfo : EIATTR_REGCOUNT
	.align		4
.L_581:
        /*0cf0*/ 	.byte	0x04, 0x2f
        /*0cf2*/ 	.short	(.L_583 - .L_582)
	.align		4
.L_582:
        /*0cf4*/ 	.word	index@(_ZN2at6native57_GLOBAL__N__f3eca4a2_24_ForeachBinaryOpScalar_cu_86b9896c25multi_tensor_apply_kernelINS1_18TensorListMetadataILi2EEENS1_21BinaryOpScalarFunctorIhLi2ELi1ELi1EEEJNS0_7maximumIhEEhEEEvT_T0_DpT1_)
        /*0cf8*/ 	.word	0x00000020


	//----- nvinfo : EIATTR_FRAME_SIZE
	.align		4
.L_583:
        /*0cfc*/ 	.byte	0x04, 0x11
        /*0cfe*/ 	.short	(.L_585 - .L_584)
	.align		4
.L_584:
        /*0d00*/ 	.word	index@(_ZN2at6native57_GLOBAL__N__f3eca4a2_24_ForeachBinaryOpScalar_cu_86b9896c25multi_tensor_apply_kernelINS1_18TensorListMetadataILi2EEENS1_21BinaryOpScalarFunctorIhLi2ELi1ELi1EEEJNS0_7maximumIhEEhEEEvT_T0_DpT1_)
        /*0d04*/ 	.word	0x00000000


	//----- nvinfo : EIATTR_REGCOUNT
	.align		4
.L_585:
        /*0d08*/ 	.byte	0x04, 0x2f
        /*0d0a*/ 	.short	(.L_587 - .L_586)
	.align		4
.L_586:
        /*0d0c*/ 	.word	index@(_ZN2at6native57_GLOBAL__N__f3eca4a2_24_ForeachBinaryOpScalar_cu_86b9896c25multi_tensor_apply_kernelINS1_18TensorListMetadataILi2EEENS1_21BinaryOpScalarFunctorIaLi2ELi1ELi1EEEJNS0_7maximumIaEEaEEEvT_T0_DpT1_)
        /*0d10*/ 	.word	0x00000020


	//----- nvinfo : EIATTR_FRAME_SIZE
	.align		4
.L_587:
        /*0d14*/ 	.byte	0x04, 0x11
        /*0d16*/ 	.short	(.L_589 - .L_588)
	.align		4
.L_588:
        /*0d18*/ 	.word	index@(_ZN2at6native57_GLOBAL__N__f3eca4a2_24_ForeachBinaryOpScalar_cu_86b9896c25multi_tensor_apply_kernelINS1_18TensorListMetadataILi2EEENS1_21BinaryOpScalarFunctorIaLi2ELi1ELi1EEEJNS0_7maximumIaEEaEEEvT_T0_DpT1_)
        /*0d1c*/ 	.word	0x00000000


	//----- nvinfo : EIATTR_REGCOUNT
	.align		4
.L_589:
        /*0d20*/ 	.byte	0x04, 0x2f
        /*0d22*/ 	.short	(.L_591 - .L_590)
	.align		4
.L_590:
        /*0d24*/ 	.word	index@(_ZN2at6native57_GLOBAL__N__f3eca4a2_24_ForeachBinaryOpScalar_cu_86b9896c25multi_tensor_apply_kernelINS1_18TensorListMetadataILi2EEENS1_21BinaryOpScalarFunctorIiLi2ELi1ELi1EEEJNS0_7maximumIiEEiEEEvT_T0_DpT1_)
        /*0d28*/ 	.word	0x00000020


	//----- nvinfo : EIATTR_FRAME_SIZE
	.align		4
.L_591:
        /*0d2c*/ 	.byte	0x04, 0x11
        /*0d2e*/ 	.short	(.L_593 - .L_592)
	.align		4
.L_592:
        /*0d30*/ 	.word	index@(_ZN2at6native57_GLOBAL__N__f3eca4a2_24_ForeachBinaryOpScalar_cu_86b9896c25multi_tensor_apply_kernelINS1_18TensorListMetadataILi2EEENS1_21BinaryOpScalarFunctorIiLi2ELi1ELi1EEEJNS0_7maximumIiEEiEEEvT_T0_DpT1_)
        /*0d34*/ 	.word	0x00000000


	//----- nvinfo : EIATTR_REGCOUNT
	.align		4
.L_593:
        /*0d38*/ 	.byte	0x04, 0x2f
        /*0d3a*/ 	.short	(.L_595 - .L_594)
	.align		4
.L_594:
        /*0d3c*/ 	.word	index@(_ZN2at6native57_GLOBAL__N__f3eca4a2_24_ForeachBinaryOpScalar_cu_86b9896c25multi_tensor_apply_kernelINS1_18TensorListMetadataILi2EEENS1_21BinaryOpScalarFunctorIlLi2ELi1ELi1EEEJNS0_7maximumIlEElEEEvT_T0_DpT1_)
        /*0d40*/ 	.word	0x00000020


	//----- nvinfo : EIATTR_FRAME_SIZE
	.align		4
.L_595:
        /*0d44*/ 	.byte	0x04, 0x11
        /*0d46*/ 	.short	(.L_597 - .L_596)
	.align		4
.L_596:
        /*0d48*/ 	.word	index@(_ZN2at6native57_GLOBAL__N__f3eca4a2_24_ForeachBinaryOpScalar_cu_86b9896c25multi_tensor_apply_kernelINS1_18TensorListMetadataILi2EEENS1_21BinaryOpScalarFunctorIlLi2ELi1ELi1EEEJNS0_7maximumIlEElEEEvT_T0_DpT1_)
        /*0d4c*/ 	.word	0x00000000


	//----- nvinfo : EIATTR_REGCOUNT
	.align		4
.L_597:
        /*0d50*/ 	.byte	0x04, 0x2f
        /*0d52*/ 	.short	(.L_599 - .L_598)
	.align		4
.L_598:
        /*0d54*/ 	.word	index@(_ZN2at6native57_GLOBAL__N__f3eca4a2_24_ForeachBinaryOpScalar_cu_86b9896c25multi_tensor_apply_kernelINS1_18TensorListMetadataILi2EEENS1_21BinaryOpScalarFunctorIsLi2ELi1ELi1EEEJNS0_7maximumIsEEsEEEvT_T0_DpT1_)
        /*0d58*/ 	.word	0x00000020


	//----- nvinfo : EIATTR_FRAME_SIZE
	.align		4
.L_599:
        /*0d5c*/ 	.byte	0x04, 0x11
        /*0d5e*/ 	.short	(.L_601 - .L_600)
	.align		4
.L_600:
        /*0d60*/ 	.word	index@(_ZN2at6native57_GLOBAL__N__f3eca4a2_24_ForeachBinaryOpScalar_cu_86b9896c25multi_tensor_apply_kernelINS1_18TensorListMetadataILi2EEENS1_21BinaryOpScalarFunctorIsLi2ELi1ELi1EEEJNS0_7maximumIsEEsEEEvT_T0_DpT1_)
        /*0d64*/ 	.word	0x00000000


	//----- nvinfo : EIATTR_REGCOUNT
	.align		4
.L_601:
        /*0d68*/ 	.byte	0x04, 0x2f
        /*0d6a*/ 	.short	(.L_603 - .L_602)
	.align		4
.L_602:
        /*0d6c*/ 	.word	index@(_ZN2at6native57_GLOBAL__N__f3eca4a2_24_ForeachBinaryOpScalar_cu_86b9896c25multi_tensor_apply_kernelINS1_18TensorListMetadataILi2EEENS1_21BinaryOpScalarFunctorIdLi2ELi1ELi1EEEJNS0_7maximumIdEEdEEEvT_T0_DpT1_)
        /*0d70*/ 	.word	0x00000020


	//----- nvinfo : EIATTR_FRAME_SIZE
	.align		4
.L_603:
        /*0d74*/ 	.byte	0x04, 0x11
        /*0d76*/ 	.short	(.L_605 - .L_604)
	.align		4
.L_604:
        /*0d78*/ 	.word	index@(_ZN2at6native57_GLOBAL__N__f3eca4a2_24_ForeachBinaryOpScalar_cu_86b9896c25multi_tensor_apply_kernelINS1_18TensorListMetadataILi2EEENS1_21BinaryOpScalarFunctorIdLi2ELi1ELi1EEEJNS0_7maximumIdEEdEEEvT_T0_DpT1_)
        /*0d7c*/ 	.word	0x00000000


	//----- nvinfo : EIATTR_REGCOUNT
	.align		4
.L_605:
        /*0d80*/ 	.byte	0x04, 0x2f
        /*0d82*/ 	.short	(.L_607 - .L_606)
	.align		4
.L_606:
        /*0d84*/ 	.word	index@(_ZN2at6native57_GLOBAL__N__f3eca4a2_24_ForeachBinaryOpScalar_cu_86b9896c25multi_tensor_apply_kernelINS1_18TensorListMetadataILi2EEENS1_21BinaryOpScalarFunctorIfLi2ELi1ELi1EEEJNS0_7maximumIfEEfEEEvT_T0_DpT1_)
        /*0d88*/ 	.word	0x00000020


	//----- nvinfo : EIATTR_FRAME_SIZE
	.align		4
.L_607:
        /*0d8c*/ 	.byte	0x04, 0x11
        /*0d8e*/ 	.short	(.L_609 - .L_608)
	.align		4
.L_608:
        /*0d90*/ 	.word	index@(_ZN2at6native57_GLOBAL__N__f3eca4a2_24_ForeachBinaryOpScalar_cu_86b9896c25multi_tensor_apply_kernelINS1_18TensorListMetadataILi2EEENS1_21BinaryOpScalarFunctorIfLi2ELi1ELi1EEEJNS0_7maximumIfEEfEEEvT_T0_DpT1_)
        /*0d94*/ 	.word	0x00000000


	//----- nvinfo : EIATTR_REGCOUNT
	.align		4
.L_609:
        /*0d98*/ 	.byte	0x04, 0x2f
        /*0d9a*/ 	.short	(.L_611 - .L_610)
	.align		4
.L_610:
        /*0d9c*/ 	.word	index@(_ZN2at6native57_GLOBAL__N__f3eca4a2_24_ForeachBinaryOpScalar_cu_86b9896c25multi_tensor_apply_kernelINS1_18TensorListMetadataILi2EEENS1_21BinaryOpScalarFunctorIN3c104HalfELi2ELi1ELi1EEEJNS0_7maximumIfEEfEEEvT_T0_DpT1_)
        /*0da0*/ 	.word	0x00000020


	//----- nvinfo : EIATTR_FRAME_SIZE
	.align		4
.L_611:
        /*0da4*/ 	.byte	0x04, 0x11
        /*0da6*/ 	.short	(.L_613 - .L_612)
	.align		4
.L_612:
        /*0da8*/ 	.word	index@(_ZN2at6native57_GLOBAL__N__f3eca4a2_24_ForeachBinaryOpScalar_cu_86b9896c25multi_tensor_apply_kernelINS1_18TensorListMetadataILi2EEENS1_21BinaryOpScalarFunctorIN3c104HalfELi2ELi1ELi1EEEJNS0_7maximumIfEEfEEEvT_T0_DpT1_)
        /*0dac*/ 	.word	0x00000000


	//----- nvinfo : EIATTR_REGCOUNT
	.align		4
.L_613:
        /*0db0*/ 	.byte	0x04, 0x2f
        /*0db2*/ 	.short	(.L_615 - .L_614)
	.align		4
.L_614:
        /*0db4*/ 	.word	index@(_ZN2at6native57_GLOBAL__N__f3eca4a2_24_ForeachBinaryOpScalar_cu_86b9896c25multi_tensor_apply_kernelINS1_18TensorListMetadataILi2EEENS1_21BinaryOpScalarFunctorIN3c108BFloat16ELi2ELi1ELi1EEEJNS0_7maximumIfEEfEEEvT_T0_DpT1_)
        /*0db8*/ 	.word	0x0000001f


	//----- nvinfo : EIATTR_FRAME_SIZE
	.align		4
.L_615:
        /*0dbc*/ 	.byte	0x04, 0x11
        /*0dbe*/ 	.short	(.L_617 - .L_616)
	.align		4
.L_616:
        /*0dc0*/ 	.word	index@(_ZN2at6native57_GLOBAL__N__f3eca4a2_24_ForeachBinaryOpScalar_cu_86b9896c25multi_tensor_apply_kernelINS1_18TensorListMetadataILi2EEENS1_21BinaryOpScalarFunctorIN3c108BFloat16ELi2ELi1ELi1EEEJNS0_7maximumIfEEfEEEvT_T0_DpT1_)
        /*0dc4*/ 	.word	0x00000000


	//----- nvinfo : EIATTR_MIN_STACK_SIZE
	.align		4
.L_617:
        /*0dc8*/ 	.byte	0x04, 0x12
        /*0dca*/ 	.short	(.L_619 - .L_618)
	.align		4
.L_618:
        /*0dcc*/ 	.word	index@(_ZN2at6native57_GLOBAL__N__f3eca4a2_24_ForeachBinaryOpScalar_cu_86b9896c25multi_tensor_apply_kernelINS1_18TensorListMetadataILi2EEENS1_21BinaryOpScalarFunctorIN3c108BFloat16ELi2ELi1ELi1EEEJNS0_7maximumIfEEfEEEvT_T0_DpT1_)
        /*0dd0*/ 	.word	0x00000000


	//----- nvinfo : EIATTR_MIN_STACK_SIZE
	.align		4
.L_619:
        /*0dd4*/ 	.byte	0x04, 0x12
        /*0dd6*/ 	.short	(.L_621 - .L_620)
	.align		4
.L_620:
        /*0dd8*/ 	.word	index@(_ZN2at6native57_GLOBAL__N__f3eca4a2_24_ForeachBinaryOpScalar_cu_86b9896c25multi_tensor_apply_kernelINS1_18TensorListMetadataILi2EEENS1_21BinaryOpScalarFunctorIN3c104HalfELi2ELi1ELi1EEEJNS0_7maximumIfEEfEEEvT_T0_DpT1_)
        /*0ddc*/ 	.word	0x00000000


	//----- nvinfo : EIATTR_MIN_STACK_SIZE
	.align		4
.L_621:
        /*0de0*/ 	.byte	0x04, 0x12
        /*0de2*/ 	.short	(.L_623 - .L_622)
	.align		4
.L_622:
        /*0de4*/ 	.word	index@(_ZN2at6native57_GLOBAL__N__f3eca4a2_24_ForeachBinaryOpScalar_cu_86b9896c25multi_tensor_apply_kernelINS1_18TensorListMetadataILi2EEENS1_21BinaryOpScalarFunctorIfLi2ELi1ELi1EEEJNS0_7maximumIfEEfEEEvT_T0_DpT1_)
        /*0de8*/ 	.word	0x00000000


	//----- nvinfo : EIATTR_MIN_STACK_SIZE
	.align		4
.L_623:
        /*0dec*/ 	.byte	0x04, 0x12
        /*0dee*/ 	.short	(.L_625 - .L_624)
	.align		4
.L_624:
        /*0df0*/ 	.word	index@(_ZN2at6native57_GLOBAL__N__f3eca4a2_24_ForeachBinaryOpScalar_cu_86b9896c25multi_tensor_apply_kernelINS1_18TensorListMetadataILi2EEENS1_21BinaryOpScalarFunctorIdLi2ELi1ELi1EEEJNS0_7maximumIdEEdEEEvT_T0_DpT1_)
        /*0df4*/ 	.word	0x00000000


	//----- nvinfo : EIATTR_MIN_STACK_SIZE
	.align		4
.L_625:
        /*0df8*/ 	.byte	0x04, 0x12
        /*0dfa*/ 	.short	(.L_627 - .L_626)
	.align		4
.L_626:
        /*0dfc*/ 	.word	index@(_ZN2at6native57_GLOBAL__N__f3eca4a2_24_ForeachBinaryOpScalar_cu_86b9896c25multi_tensor_apply_kernelINS1_18TensorListMetadataILi2EEENS1_21BinaryOpScalarFunctorIsLi2ELi1ELi1EEEJNS0_7maximumIsEEsEEEvT_T0_DpT1_)
        /*0e00*/ 	.word	0x00000000


	//----- nvinfo : EIATTR_MIN_STACK_SIZE
	.align		4
.L_627:
        /*0e04*/ 	.byte	0x04, 0x12
        /*0e06*/ 	.short	(.L_629 - .L_628)
	.align		4
.L_628:
        /*0e08*/ 	.word	index@(_ZN2at6native57_GLOBAL__N__f3eca4a2_24_ForeachBinaryOpScalar_cu_86b9896c25multi_tensor_apply_kernelINS1_18TensorListMetadataILi2EEENS1_21BinaryOpScalarFunctorIlLi2ELi1ELi1EEEJNS0_7maximumIlEElEEEvT_T0_DpT1_)
        /*0e0c*/ 	.word	0x00000000


	//----- nvinfo : EIATTR_MIN_STACK_SIZE
	.align		4
.L_629:
        /*0e10*/ 	.byte	0x04, 0x12
        /*0e12*/ 	.short	(.L_631 - .L_630)
	.align		4
.L_630:
        /*0e14*/ 	.word	index@(_ZN2at6native57_GLOBAL__N__f3eca4a2_24_ForeachBinaryOpScalar_cu_86b9896c25multi_tensor_apply_kernelINS1_18TensorListMetadataILi2EEENS1_21BinaryOpScalarFunctorIiLi2ELi1ELi1EEEJNS0_7maximumIiEEiEEEvT_T0_DpT1_)
        /*0e18*/ 	.word	0x00000000


	//----- nvinfo : EIATTR_MIN_STACK_SIZE
	.align		4
.L_631:
        /*0e1c*/ 	.byte	0x04, 0x12
        /*0e1e*/ 	.short	(.L_633 - .L_632)
	.align		4
.L_632:
        /*0e20*/ 	.word	index@(_ZN2at6native57_GLOBAL__N__f3eca4a2_24_ForeachBinaryOpScalar_cu_86b9896c25multi_tensor_apply_kernelINS1_18TensorListMetadataILi2EEENS1_21BinaryOpScalarFunctorIaLi2ELi1ELi1EEEJNS0_7maximumIaEEaEEEvT_T0_DpT1_)
        /*0e24*/ 	.word	0x00000000


	//----- nvinfo : EIATTR_MIN_STACK_SIZE
	.align		4
.L_633:
        /*0e28*/ 	.byte	0x04, 0x12
        /*0e2a*/ 	.short	(.L_635 - .L_634)
	.align		4
.L_634:
        /*0e2c*/ 	.word	index@(_ZN2at6native57_GLOBAL__N__f3eca4a2_24_ForeachBinaryOpScalar_cu_86b9896c25multi_tensor_apply_kernelINS1_18TensorListMetadataILi2EEENS1_21BinaryOpScalarFunctorIhLi2ELi1ELi1EEEJNS0_7maximumIhEEhEEEvT_T0_DpT1_)
        /*0e30*/ 	.word	0x00000000


	//----- nvinfo : EIATTR_MIN_STACK_SIZE
	.align		4
.L_635:
        /*0e34*/ 	.byte	0x04, 0x12
        /*0e36*/ 	.short	(.L_637 - .L_636)
	.align		4
.L_636:
        /*0e38*/ 	.word	index@(_ZN2at6native57_GLOBAL__N__f3eca4a2_24_ForeachBinaryOpScalar_cu_86b9896c25multi_tensor_apply_kernelINS1_18TensorListMetadataILi1EEENS1_21BinaryOpScalarFunctorIN3c108BFloat16ELi1ELi1ELi0EEEJNS0_7maximumIfEEfEEEvT_T0_DpT1_)
        /*0e3c*/ 	.word	0x00000000


	//----- nvinfo : EIATTR_MIN_STACK_SIZE
	.align		4
.L_637:
        /*0e40*/ 	.byte	0x04, 0x12
        /*0e42*/ 	.short	(.L_639 - .L_638)
	.align		4
.L_638:
        /*0e44*/ 	.word	index@(_ZN2at6native57_GLOBAL__N__f3eca4a2_24_ForeachBinaryOpScalar_cu_86b9896c25multi_tensor_apply_kernelINS1_18TensorListMetadataILi1EEENS1_21BinaryOpScalarFunctorIN3c104HalfELi1ELi1ELi0EEEJNS0_7maximumIfEEfEEEvT_T0_DpT1_)
        /*0e48*/ 	.word	0x00000000


	//----- nvinfo : EIATTR_MIN_STACK_SIZE
	.align		4
.L_639:
        /*0e4c*/ 	.byte	0x04, 0x12
        /*0e4e*/ 	.short	(.L_641 - .L_640)
	.align		4
.L_640:
        /*0e50*/ 	.word	index@(_ZN2at6native57_GLOBAL__N__f3eca4a2_24_ForeachBinaryOpScalar_cu_86b9896c25multi_tensor_apply_kernelINS1_18TensorListMetadataILi1EEENS1_21BinaryOpScalarFunctorIfLi1ELi1ELi0EEEJNS0_7maximumIfEEfEEEvT_T0_DpT1_)
        /*0e54*/ 	.word	0x00000000


	//----- nvinfo : EIATTR_MIN_STACK_SIZE
	.align		4
.L_641:
        /*0e58*/ 	.byte	0x04, 0x12
        /*0e5a*/ 	.short	(.L_643 - .L_642)
	.align		4
.L_642:
        /*0e5c*/ 	.word	index@(_ZN2at6native57_GLOBAL__N__f3eca4a2_24_ForeachBinaryOpScalar_cu_86b9896c25multi_tensor_apply_kernelINS1_18TensorListMetadataILi1EEENS1_21BinaryOpScalarFunctorIdLi1ELi1ELi0EEEJNS0_7maximumIdEEdEEEvT_T0_DpT1_)
        /*0e60*/ 	.word	0x00000000


	//----- nvinfo : EIATTR_MIN_STACK_SIZE
	.align		4
.L_643:
        /*0e64*/ 	.byte	0x04, 0x12
        /*0e66*/ 	.short	(.L_645 - .L_644)
	.align		4
.L_644:
        /*0e68*/ 	.word	index@(_ZN2at6native57_GLOBAL__N__f3eca4a2_24_ForeachBinaryOpScalar_cu_86b9896c25multi_tensor_apply_kernelINS1_18TensorListMetadataILi1EEENS1_21BinaryOpScalarFunctorIsLi1ELi1ELi0EEEJNS0_7maximumIsEEsEEEvT_T0_DpT1_)
        /*0e6c*/ 	.word	0x00000000


	//----- nvinfo : EIATTR_MIN_STACK_SIZE
	.align		4
.L_645:
        /*0e70*/ 	.byte	0x04, 0x12
        /*0e72*/ 	.short	(.L_647 - .L_646)
	.align		4
.L_646:
        /*0e74*/ 	.word	index@(_ZN2at6native57_GLOBAL__N__f3eca4a2_24_ForeachBinaryOpScalar_cu_86b9896c25multi_tensor_apply_kernelINS1_18TensorListMetadataILi1EEENS1_21BinaryOpScalarFunctorIlLi1ELi1ELi0EEEJNS0_7maximumIlEElEEEvT_T0_DpT1_)
        /*0e78*/ 	.word	0x00000000


	//----- nvinfo : EIATTR_MIN_STACK_SIZE
	.align		4
.L_647:
        /*0e7c*/ 	.byte	0x04, 0x12
        /*0e7e*/ 	.short	(.L_649 - .L_648)
	.align		4
.L_648:
        /*0e80*/ 	.word	index@(_ZN2at6native57_GLOBAL__N__f3eca4a2_24_ForeachBinaryOpScalar_cu_86b9896c25multi_tensor_apply_kernelINS1_18TensorListMetadataILi1EEENS1_21BinaryOpScalarFunctorIiLi1ELi1ELi0EEEJNS0_7maximumIiEEiEEEvT_T0_DpT1_)
        /*0e84*/ 	.word	0x00000000


	//----- nvinfo : EIATTR_MIN_STACK_SIZE
	.align		4
.L_649:
        /*0e88*/ 	.byte	0x04, 0x12
        /*0e8a*/ 	.short	(.L_651 - .L_650)
	.align		4
.L_650:
        /*0e8c*/ 	.word	index@(_ZN2at6native57_GLOBAL__N__f3eca4a2_24_ForeachBinaryOpScalar_cu_86b9896c25multi_tensor_apply_kernelINS1_18TensorListMetadataILi1EEENS1_21BinaryOpScalarFunctorIaLi1ELi1ELi0EEEJNS0_7maximumIaEEaEEEvT_T0_DpT1_)
        /*0e90*/ 	.word	0x00000000


	//----- nvinfo : EIATTR_MIN_STACK_SIZE
	.align		4
.L_651:
        /*0e94*/ 	.byte	0x04, 0x12
        /*0e96*/ 	.short	(.L_653 - .L_652)
	.align		4
.L_652:
        /*0e98*/ 	.word	index@(_ZN2at6native57_GLOBAL__N__f3eca4a2_24_ForeachBinaryOpScalar_cu_86b9896c25multi_tensor_apply_kernelINS1_18TensorListMetadataILi1EEENS1_21BinaryOpScalarFunctorIhLi1ELi1ELi0EEEJNS0_7maximumIhEEhEEEvT_T0_DpT1_)
        /*0e9c*/ 	.word	0x00000000


	//----- nvinfo : EIATTR_MIN_STACK_SIZE
	.align		4
.L_653:
        /*0ea0*/ 	.byte	0x04, 0x12
        /*0ea2*/ 	.short	(.L_655 - .L_654)
	.align		4
.L_654:
        /*0ea4*/ 	.word	index@(_ZN2at6native57_GLOBAL__N__f3eca4a2_24_ForeachBinaryOpScalar_cu_86b9896c25multi_tensor_apply_kernelINS1_18TensorListMetadataILi2EEENS1_21BinaryOpScalarFunctorIN3c108BFloat16ELi2ELi1ELi1EEEJNS0_7minimumIfEEfEEEvT_T0_DpT1_)
        /*0ea8*/ 	.word	0x00000000


	//----- nvinfo : EIATTR_MIN_STACK_SIZE
	.align		4
.L_655:
        /*0eac*/ 	.byte	0x04, 0x12
        /*0eae*/ 	.short	(.L_657 - .L_656)
	.align		4
.L_656:
        /*0eb0*/ 	.word	index@(_ZN2at6native57_GLOBAL__N__f3eca4a2_24_ForeachBinaryOpScalar_cu_86b9896c25multi_tensor_apply_kernelINS1_18TensorListMetadataILi2EEENS1_21BinaryOpScalarFunctorIN3c104HalfELi2ELi1ELi1EEEJNS0_7minimumIfEEfEEEvT_T0_DpT1_)
        /*0eb4*/ 	.word	0x00000000


	//----- nvinfo : EIATTR_MIN_STACK_SIZE
	.align		4
.L_657:
        /*0eb8*/ 	.byte	0x04, 0x12
        /*0eba*/ 	.short	(.L_659 - .L_658)
	.align		4
.L_658:
        /*0ebc*/ 	.word	index@(_ZN2at6native57_GLOBAL__N__f3eca4a2_24_ForeachBinaryOpScalar_cu_86b9896c25multi_tensor_apply_kernelINS1_18TensorListMetadataILi2EEENS1_21BinaryOpScalarFunctorIfLi2ELi1ELi1EEEJNS0_7minimumIfEEfEEEvT_T0_DpT1_)
        /*0ec0*/ 	.word	0x00000000


	//----- nvinfo : EIATTR_MIN_STACK_SIZE
	.align		4
.L_659:
        /*0ec4*/ 	.byte	0x04, 0x12
        /*0ec6*/ 	.short	(.L_661 - .L_660)
	.align		4
.L_660:
        /*0ec8*/ 	.word	index@(_ZN2at6native57_GLOBAL__N__f3eca4a2_24_ForeachBinaryOpScalar_cu_86b9896c25multi_tensor_apply_kernelINS1_18TensorListMetadataILi2EEENS1_21BinaryOpScalarFunctorIdLi2ELi1ELi1EEEJNS0_7minimumIdEEdEEEvT_T0_DpT1_)
        /*0ecc*/ 	.word	0x00000000


	//----- nvinfo : EIATTR_MIN_STACK_SIZE
	.align		4
.L_661:
        /*0ed0*/ 	.byte	0x04, 0x12
        /*0ed2*/ 	.short	(.L_663 - .L_662)
	.align		4
.L_662:
        /*0ed4*/ 	.word	index@(_ZN2at6native57_GLOBAL__N__f3eca4a2_24_ForeachBinaryOpScalar_cu_86b9896c25multi_tensor_apply_kernelINS1_18TensorListMetadataILi2EEENS1_21BinaryOpScalarFunctorIsLi2ELi1ELi1EEEJNS0_7minimumIsEEsEEEvT_T0_DpT1_)
        /*0ed8*/ 	.word	0x00000000


	//----- nvinfo : EIATTR_MIN_STACK_SIZE
	.align		4
.L_663:
        /*0edc*/ 	.byte	0x04, 0x12
        /*0ede*/ 	.short	(.L_665 - .L_664)
	.align		4
.L_664:
        /*0ee0*/ 	.word	index@(_ZN2at6native57_GLOBAL__N__f3eca4a2_24_ForeachBinaryOpScalar_cu_86b9896c25multi_tensor_apply_kernelINS1_18TensorListMetadataILi2EEENS1_21BinaryOpScalarFunctorIlLi2ELi1ELi1EEEJNS0_7minimumIlEElEEEvT_T0_DpT1_)
        /*0ee4*/ 	.word	0x00000000


	//----- nvinfo : EIATTR_MIN_STACK_SIZE
	.align		4
.L_665:
        /*0ee8*/ 	.byte	0x04, 0x12
        /*0eea*/ 	.short	(.L_667 - .L_666)
	.align		4
.L_666:
        /*0eec*/ 	.word	index@(_ZN2at6native57_GLOBAL__N__f3eca4a2_24_ForeachBinaryOpScalar_cu_86b9896c25multi_tensor_apply_kernelINS1_18TensorListMetadataILi2EEENS1_21BinaryOpScalarFunctorIiLi2ELi1ELi1EEEJNS0_7minimumIiEEiEEEvT_T0_DpT1_)
        /*0ef0*/ 	.word	0x00000000


	//----- nvinfo : EIATTR_MIN_STACK_SIZE
	.align		4
.L_667:
        /*0ef4*/ 	.byte	0x04, 0x12
        /*0ef6*/ 	.short	(.L_669 - .L_668)
	.align		4
.L_668:
        /*0ef8*/ 	.word	index@(_ZN2at6native57_GLOBAL__N__f3eca4a2_24_ForeachBinaryOpScalar_cu_86b9896c25multi_tensor_apply_kernelINS1_18TensorListMetadataILi2EEENS1_21BinaryOpScalarFunctorIaLi2ELi1ELi1EEEJNS0_7minimumIaEEaEEEvT_T0_DpT1_)
        /*0efc*/ 	.word	0x00000000


	//----- nvinfo : EIATTR_MIN_STACK_SIZE
	.align		4
.L_669:
        /*0f00*/ 	.byte	0x04, 0x12
        /*0f02*/ 	.short	(.L_671 - .L_670)
	.align		4
.L_670:
        /*0f04*/ 	.word	index@(_ZN2at6native57_GLOBAL__N__f3eca4a2_24_ForeachBinaryOpScalar_cu_86b9896c25multi_tensor_apply_kernelINS1_18TensorListMetadataILi2EEENS1_21BinaryOpScalarFunctorIhLi2ELi1ELi1EEEJNS0_7minimumIhEEhEEEvT_T0_DpT1_)
        /*0f08*/ 	.word	0x00000000


	//----- nvinfo : EIATTR_MIN_STACK_SIZE
	.align		4
.L_671:
        /*0f0c*/ 	.byte	0x04, 0x12
        /*0f0e*/ 	.short	(.L_673 - .L_672)
	.align		4
.L_672:
        /*0f10*/ 	.word	index@(_ZN2at6native57_GLOBAL__N__f3eca4a2_24_ForeachBinaryOpScalar_cu_86b9896c25multi_tensor_apply_kernelINS1_18TensorListMetadataILi1EEENS1_21BinaryOpScalarFunctorIN3c108BFloat16ELi1ELi1ELi0EEEJNS0_7minimumIfEEfEEEvT_T0_DpT1_)
        /*0f14*/ 	.word	0x00000000


	//----- nvinfo : EIATTR_MIN_STACK_SIZE
	.align		4
.L_673:
        /*0f18*/ 	.byte	0x04, 0x12
        /*0f1a*/ 	.short	(.L_675 - .L_674)
	.align		4
.L_674:
        /*0f1c*/ 	.word	index@(_ZN2at6native57_GLOBAL__N__f3eca4a2_24_ForeachBinaryOpScalar_cu_86b9896c25multi_tensor_apply_kernelINS1_18TensorListMetadataILi1EEENS1_21BinaryOpScalarFunctorIN3c104HalfELi1ELi1ELi0EEEJNS0_7minimumIfEEfEEEvT_T0_DpT1_)
        /*0f20*/ 	.word	0x00000000


	//----- nvinfo : EIATTR_MIN_STACK_SIZE
	.align		4
.L_675:
        /*0f24*/ 	.byte	0x04, 0x12
        /*0f26*/ 	.short	(.L_677 - .L_676)
	.align		4
.L_676:
        /*0f28*/ 	.word	index@(_ZN2at6native57_GLOBAL__N__f3eca4a2_24_ForeachBinaryOpScalar_cu_86b9896c25multi_tensor_apply_kernelINS1_18TensorListMetadataILi1EEENS1_21BinaryOpScalarFunctorIfLi1ELi1ELi0EEEJNS0_7minimumIfEEfEEEvT_T0_DpT1_)
        /*0f2c*/ 	.word	0x00000000


	//----- nvinfo : EIATTR_MIN_STACK_SIZE
	.align		4
.L_677:
        /*0f30*/ 	.byte	0x04, 0x12
        /*0f32*/ 	.short	(.L_679 - .L_678)
	.align		4
.L_678:
        /*0f34*/ 	.word	index@(_ZN2at6native57_GLOBAL__N__f3eca4a2_24_ForeachBinaryOpScalar_cu_86b9896c25multi_tensor_apply_kernelINS1_18TensorListMetadataILi1EEENS1_21BinaryOpScalarFunctorIdLi1ELi1ELi0EEEJNS0_7minimumIdEEdEEEvT_T0_DpT1_)
        /*0f38*/ 	.word	0x00000000


	//----- nvinfo : EIATTR_MIN_STACK_SIZE
	.align		4
.L_679:
        /*0f3c*/ 	.byte	0x04, 0x12
        /*0f3e*/ 	.short	(.L_681 - .L_680)
	.align		4
.L_680:
        /*0f40*/ 	.word	index@(_ZN2at6native57_GLOBAL__N__f3eca4a2_24_ForeachBinaryOpScalar_cu_86b9896c25multi_tensor_apply_kernelINS1_18TensorListMetadataILi1EEENS1_21BinaryOpScalarFunctorIsLi1ELi1ELi0EEEJNS0_7minimumIsEEsEEEvT_T0_DpT1_)
        /*0f44*/ 	.word	0x00000000


	//----- nvinfo : EIATTR_MIN_STACK_SIZE
	.align		4
.L_681:
        /*0f48*/ 	.byte	0x04, 0x12
        /*0f4a*/ 	.short	(.L_683 - .L_682)
	.align		4
.L_682:
        /*0f4c*/ 	.word	index@(_ZN2at6native57_GLOBAL__N__f3eca4a2_24_ForeachBinaryOpScalar_cu_86b9896c25multi_tensor_apply_kernelINS1_18TensorListMetadataILi1EEENS1_21BinaryOpScalarFunctorIlLi1ELi1ELi0EEEJNS0_7minimumIlEElEEEvT_T0_DpT1_)
        /*0f50*/ 	.word	0x00000000


	//----- nvinfo : EIATTR_MIN_STACK_SIZE
	.align		4
.L_683:
        /*0f54*/ 	.byte	0x04, 0x12
        /*0f56*/ 	.short	(.L_685 - .L_684)
	.align		4
.L_684:
        /*0f58*/ 	.word	index@(_ZN2at6native57_GLOBAL__N__f3eca4a2_24_ForeachBinaryOpScalar_cu_86b9896c25multi_tensor_apply_kernelINS1_18TensorListMetadataILi1EEENS1_21BinaryOpScalarFunctorIiLi1ELi1ELi0EEEJNS0_7minimumIiEEiEEEvT_T0_DpT1_)
        /*0f5c*/ 	.word	0x00000000


	//----- nvinfo : EIATTR_MIN_STACK_SIZE
	.align		4
.L_685:
        /*0f60*/ 	.byte	0x04, 0x12
        /*0f62*/ 	.short	(.L_687 - .L_686)
	.align		4
.L_686:
        /*0f64*/ 	.word	index@(_ZN2at6native57_GLOBAL__N__f3eca4a2_24_ForeachBinaryOpScalar_cu_86b9896c25multi_tensor_apply_kernelINS1_18TensorListMetadataILi1EEENS1_21BinaryOpScalarFunctorIaLi1ELi1ELi0EEEJNS0_7minimumIaEEaEEEvT_T0_DpT1_)
        /*0f68*/ 	.word	0x00000000


	//----- nvinfo : EIATTR_MIN_STACK_SIZE
	.align		4
.L_687:
        /*0f6c*/ 	.byte	0x04, 0x12
        /*0f6e*/ 	.short	(.L_689 - .L_688)
	.align		4
.L_688:
        /*0f70*/ 	.word	index@(_ZN2at6native57_GLOBAL__N__f3eca4a2_24_ForeachBinaryOpScalar_cu_86b9896c25multi_tensor_apply_kernelINS1_18TensorListMetadataILi1EEENS1_21BinaryOpScalarFunctorIhLi1ELi1ELi0EEEJNS0_7minimumIhEEhEEEvT_T0_DpT1_)
        /*0f74*/ 	.word	0x00000000


	//----- nvinfo : EIATTR_MIN_STACK_SIZE
	.align		4
.L_689:
        /*0f78*/ 	.byte	0x04, 0x12
        /*0f7a*/ 	.short	(.L_691 - .L_690)
	.align		4
.L_690:
        /*0f7c*/ 	.word	index@(_ZN2at6native57_GLOBAL__N__f3eca4a2_24_ForeachBinaryOpScalar_cu_86b9896c25multi_tensor_apply_kernelINS1_18TensorListMetadataILi2EEENS1_21BinaryOpScalarFunctorIN3c108BFloat16ELi2ELi1ELi1EEEJSt5minusIfEfEEEvT_T0_DpT1_)
        /*0f80*/ 	.word	0x00000000


	//----- nvinfo : EIATTR_MIN_STACK_SIZE
	.align		4
.L_691:
        /*0f84*/ 	.byte	0x04, 0x12
        /*0f86*/ 	.short	(.L_693 - .L_692)
	.align		4
.L_692:
        /*0f88*/ 	.word	index@(_ZN2at6native57_GLOBAL__N__f3eca4a2_24_ForeachBinaryOpScalar_cu_86b9896c25multi_tensor_apply_kernelINS1_18TensorListMetadataILi2EEENS1_21BinaryOpScalarFunctorIN3c104HalfELi2ELi1ELi1EEEJSt5minusIfEfEEEvT_T0_DpT1_)
        /*0f8c*/ 	.word	0x00000000


	//----- nvinfo : EIATTR_MIN_STACK_SIZE
	.align		4
.L_693:
        /*0f90*/ 	.byte	0x04, 0x12
        /*0f92*/ 	.short	(.L_695 - .L_694)
	.align		4
.L_694:
        /*0f94*/ 	.word	index@(_ZN2at6native57_GLOBAL__N__f3eca4a2_24_ForeachBinaryOpScalar_cu_86b9896c25multi_tensor_apply_kernelINS1_18TensorListMetadataILi2EEENS1_21BinaryOpScalarFunctorIbLi2ELi1ELi1EEEJSt5minusIbEbEEEvT_T0_DpT1_)
        /*0f98*/ 	.word	0x00000000


	//----- nvinfo : EIATTR_MIN_STACK_SIZE
	.align		4
.L_695:
        /*0f9c*/ 	.byte	0x04, 0x12
        /*0f9e*/ 	.short	(.L_697 - .L_696)
	.align		4
.L_696:
        /*0fa0*/ 	.word	index@(_ZN2at6native57_GLOBAL__N__f3eca4a2_24_ForeachBinaryOpScalar_cu_86b9896c25multi_tensor_apply_kernelINS1_18TensorListMetadataILi2EEENS1_21BinaryOpScalarFunctorIN3c107complexIfEELi2ELi1ELi1EEEJSt5minusIS8_ES8_EEEvT_T0_DpT1_)
        /*0fa4*/ 	.word	0x00000000


	//----- nvinfo : EIATTR_MIN_STACK_SIZE
	.align		4
.L_697:
        /*0fa8*/ 	.byte	0x04, 0x12
        /*0faa*/ 	.short	(.L_699 - .L_698)
	.align		4
.L_698:
        /*0fac*/ 	.word	index@(_ZN2at6native57_GLOBAL__N__f3eca4a2_24_ForeachBinaryOpScalar_cu_86b9896c25multi_tensor_apply_kernelINS1_18TensorListMetadataILi2EEENS1_21BinaryOpScalarFunctorIN3c107complexIdEELi2ELi1ELi1EEEJSt5minusIS8_ES8_EEEvT_T0_DpT1_)
        /*0fb0*/ 	.word	0x00000000


	//----- nvinfo : EIATTR_MIN_STACK_SIZE
	.align		4
.L_699:
        /*0fb4*/ 	.byte	0x04, 0x12
        /*0fb6*/ 	.short	(.L_701 - .L_700)
	.align		4
.L_700:
        /*0fb8*/ 	.word	index@(_ZN2at6native57_GLOBAL__N__f3eca4a2_24_ForeachBinaryOpScalar_cu_86b9896c25multi_tensor_apply_kernelINS1_18TensorListMetadataILi2EEENS1_21BinaryOpScalarFunctorIfLi2ELi1ELi1EEEJSt5minusIfEfEEEvT_T0_DpT1_)
        /*0fbc*/ 	.word	0x00000000


	//----- nvinfo : EIATTR_MIN_STACK_SIZE
	.align		4
.L_701:
        /*0fc0*/ 	.byte	0x04, 0x12
        /*0fc2*/ 	.short	(.L_703 - .L_702)
	.align		4
.L_702:
        /*0fc4*/ 	.word	index@(_ZN2at6native57_GLOBAL__N__f3eca4a2_24_ForeachBinaryOpScalar_cu_86b9896c25multi_tensor_apply_kernelINS1_18TensorListMetadataILi2EEENS1_21BinaryOpScalarFunctorIdLi2ELi1ELi1EEEJSt5minusIdEdEEEvT_T0_DpT1_)
        /*0fc8*/ 	.word	0x00000000


	//----- nvinfo : EIATTR_MIN_STACK_SIZE
	.align		4
.L_703:
        /*0fcc*/ 	.byte	0x04, 0x12
        /*0fce*/ 	.short	(.L_705 - .L_704)
	.align		4
.L_704:
        /*0fd0*/ 	.word	index@(_ZN2at6native57_GLOBAL__N__f3eca4a2_24_ForeachBinaryOpScalar_cu_86b9896c25multi_tensor_apply_kernelINS1_18TensorListMetadataILi2EEENS1_21BinaryOpScalarFunctorIsLi2ELi1ELi1EEEJSt5minusIsEsEEEvT_T0_DpT1_)
        /*0fd4*/ 	.word	0x00000000


	//----- nvinfo : EIATTR_MIN_STACK_SIZE
	.align		4
.L_705:
        /*0fd8*/ 	.byte	0x04, 0x12
        /*0fda*/ 	.short	(.L_707 - .L_706)
	.align		4
.L_706:
        /*0fdc*/ 	.word	index@(_ZN2at6native57_GLOBAL__N__f3eca4a2_24_ForeachBinaryOpScalar_cu_86b9896c25multi_tensor_apply_kernelINS1_18TensorListMetadataILi2EEENS1_21BinaryOpScalarFunctorIlLi2ELi1ELi1EEEJSt5minusIlElEEEvT_T0_DpT1_)
        /*0fe0*/ 	.word	0x00000000


	//----- nvinfo : EIATTR_MIN_STACK_SIZE
	.align		4
.L_707:
        /*0fe4*/ 	.byte	0x04, 0x12
        /*0fe6*/ 	.short	(.L_709 - .L_708)
	.align		4
.L_708:
        /*0fe8*/ 	.word	index@(_ZN2at6native57_GLOBAL__N__f3eca4a2_24_ForeachBinaryOpScalar_cu_86b9896c25multi_tensor_apply_kernelINS1_18TensorListMetadataILi2EEENS1_21BinaryOpScalarFunctorIiLi2ELi1ELi1EEEJSt5minusIiEiEEEvT_T0_DpT1_)
        /*0fec*/ 	.word	0x00000000


	//----- nvinfo : EIATTR_MIN_STACK_SIZE
	.align		4
.L_709:
        /*0ff0*/ 	.byte	0x04, 0x12
        /*0ff2*/ 	.short	(.L_711 - .L_710)
	.align		4
.L_710:
        /*0ff4*/ 	.word	index@(_ZN2at6native57_GLOBAL__N__f3eca4a2_24_ForeachBinaryOpScalar_cu_86b9896c25multi_tensor_apply_kernelINS1_18TensorListMetadataILi2EEENS1_21BinaryOpScalarFunctorIaLi2ELi1ELi1EEEJSt5minusIaEaEEEvT_T0_DpT1_)
        /*0ff8*/ 	.word	0x00000000


	//----- nvinfo : EIATTR_MIN_STACK_SIZE
	.align		4
.L_711:
        /*0ffc*/ 	.byte	0x04, 0x12
        /*0ffe*/ 	.short	(.L_713 - .L_712)
	.align		4
.L_712:
        /*1000*/ 	.word	index@(_ZN2at6native57_GLOBAL__N__f3eca4a2_24_ForeachBinaryOpScalar_cu_86b9896c25multi_tensor_apply_kernelINS1_18TensorListMetadataILi2EEENS1_21BinaryOpScalarFunctorIhLi2ELi1ELi1EEEJSt5minusIhEhEEEvT_T0_DpT1_)
        /*1004*/ 	.word	0x00000000


	//----- nvinfo : EIATTR_MIN_STACK_SIZE
	.align		4
.L_713:
        /*1008*/ 	.byte	0x04, 0x12
        /*100a*/ 	.short	(.L_715 - .L_714)
	.align		4
.L_714:
        /*100c*/ 	.word	index@(_ZN2at6native57_GLOBAL__N__f3eca4a2_24_ForeachBinaryOpScalar_cu_86b9896c25multi_tensor_apply_kernelINS1_18TensorListMetadataILi1EEENS1_21BinaryOpScalarFunctorIN3c108BFloat16ELi1ELi1ELi0EEEJSt5minusIfEfEEEvT_T0_DpT1_)
        /*1010*/ 	.word	0x00000000


	//----- nvinfo : EIATTR_MIN_STACK_SIZE
	.align		4
.L_715:
        /*1014*/ 	.byte	0x04, 0x12
        /*1016*/ 	.short	(.L_717 - .L_716)
	.align		4
.L_716:
        /*1018*/ 	.word	index@(_ZN2at6native57_GLOBAL__N__f3eca4a2_24_ForeachBinaryOpScalar_cu_86b9896c25multi_tensor_apply_kernelINS1_18TensorListMetadataILi1EEENS1_21BinaryOpScalarFunctorIN3c104HalfELi1ELi1ELi0EEEJSt5minusIfEfEEEvT_T0_DpT1_)
        /*101c*/ 	.word	0x00000000


	//----- nvinfo : EIATTR_MIN_STACK_SIZE
	.align		4
.L_717:
        /*1020*/ 	.byte	0x04, 0x12
        /*1022*/ 	.short	(.L_719 - .L_718)
	.align		4
.L_718:
        /*1024*/ 	.word	index@(_ZN2at6native57_GLOBAL__N__f3eca4a2_24_ForeachBinaryOpScalar_cu_86b9896c25multi_tensor_apply_kernelINS1_18TensorListMetadataILi1EEENS1_21BinaryOpScalarFunctorIbLi1ELi1ELi0EEEJSt5minusIbEbEEEvT_T0_DpT1_)
        /*1028*/ 	.word	0x00000000


	//----- nvinfo : EIATTR_MIN_STACK_SIZE
	.align		4
.L_719:
        /*102c*/ 	.byte	0x04, 0x12
        /*102e*/ 	.short	(.L_721 - .L_720)
	.align		4
.L_720:
        /*1030*/ 	.word	index@(_ZN2at6native57_GLOBAL__N__f3eca4a2_24_ForeachBinaryOpScalar_cu_86b9896c25multi_tensor_apply_kernelINS1_18TensorListMetadataILi1EEENS1_21BinaryOpScalarFunctorIN3c107complexIfEELi1ELi1ELi0EEEJSt5minusIS8_ES8_EEEvT_T0_DpT1_)
        /*1034*/ 	.word	0x00000000


	//----- nvinfo : EIATTR_MIN_STACK_SIZE
	.align		4
.L_721:
        /*1038*/ 	.byte	0x04, 0x12
        /*103a*/ 	.short	(.L_723 - .L_722)
	.align		4
.L_722:
        /*103c*/ 	.word	index@(_ZN2at6native57_GLOBAL__N__f3eca4a2_24_ForeachBinaryOpScalar_cu_86b9896c25multi_tensor_apply_kernelINS1_18TensorListMetadataILi1EEENS1_21BinaryOpScalarFunctorIN3c107complexIdEELi1ELi1ELi0EEEJSt5minusIS8_ES8_EEEvT_T0_DpT1_)
        /*1040*/ 	.word	0x00000000


	//----- nvinfo : EIATTR_MIN_STACK_SIZE
	.align		4
.L_723:
        /*1044*/ 	.byte	0x04, 0x12
        /*1046*/ 	.short	(.L_725 - .L_724)
	.align		4
.L_724:
        /*1048*/ 	.word	index@(_ZN2at6native57_GLOBAL__N__f3eca4a2_24_ForeachBinaryOpScalar_cu_86b9896c25multi_tensor_apply_kernelINS1_18TensorListMetadataILi1EEENS1_21BinaryOpScalarFunctorIfLi1ELi1ELi0EEEJSt5minusIfEfEEEvT_T0_DpT1_)
        /*104c*/ 	.word	0x00000000


	//----- nvinfo : EIATTR_MIN_STACK_SIZE
	.align		4
.L_725:
        /*1050*/ 	.byte	0x04, 0x12
        /*1052*/ 	.short	(.L_727 - .L_726)
	.align		4
.L_726:
        /*1054*/ 	.word	index@(_ZN2at6native57_GLOBAL__N__f3eca4a2_24_ForeachBinaryOpScalar_cu_86b9896c25multi_tensor_apply_kernelINS1_18TensorListMetadataILi1EEENS1_21BinaryOpScalarFunctorIdLi1ELi1ELi0EEEJSt5minusIdEdEEEvT_T0_DpT1_)
        /*1058*/ 	.word	0x00000000


	//----- nvinfo : EIATTR_MIN_STACK_SIZE
	.align		4
.L_727:
        /*105c*/ 	.byte	0x04, 0x12
        /*105e*/ 	.short	(.L_729 - .L_728)
	.align		4
.L_728:
        /*1060*/ 	.word	index@(_ZN2at6native57_GLOBAL__N__f3eca4a2_24_ForeachBinaryOpScalar_cu_86b9896c25multi_tensor_apply_kernelINS1_18TensorListMetadataILi1EEENS1_21BinaryOpScalarFunctorIsLi1ELi1ELi0EEEJSt5minusIsEsEEEvT_T0_DpT1_)
        /*1064*/ 	.word	0x00000000


	//----- nvinfo : EIATTR_MIN_STACK_SIZE
	.align		4
.L_729:
        /*1068*/ 	.byte	0x04, 0x12
        /*106a*/ 	.short	(.L_731 - .L_730)
	.align		4
.L_730:
        /*106c*/ 	.word	index@(_ZN2at6native57_GLOBAL__N__f3eca4a2_24_ForeachBinaryOpScalar_cu_86b9896c25multi_tensor_apply_kernelINS1_18TensorListMetadataILi1EEENS1_21BinaryOpScalarFunctorIlLi1ELi1ELi0EEEJSt5minusIlElEEEvT_T0_DpT1_)
        /*1070*/ 	.word	0x00000000


	//----- nvinfo : EIATTR_MIN_STACK_SIZE
	.align		4
.L_731:
        /*1074*/ 	.byte	0x04, 0x12
        /*1076*/ 	.short	(.L_733 - .L_732)
	.align		4
.L_732:
        /*1078*/ 	.word	index@(_ZN2at6native57_GLOBAL__N__f3eca4a2_24_ForeachBinaryOpScalar_cu_86b9896c25multi_tensor_apply_kernelINS1_18TensorListMetadataILi1EEENS1_21BinaryOpScalarFunctorIiLi1ELi1ELi0EEEJSt5minusIiEiEEEvT_T0_DpT1_)
        /*107c*/ 	.word	0x00000000


	//----- nvinfo : EIATTR_MIN_STACK_SIZE
	.align		4
.L_733:
        /*1080*/ 	.byte	0x04, 0x12
        /*1082*/ 	.short	(.L_735 - .L_734)
	.align		4
.L_734:
        /*1084*/ 	.word	index@(_ZN2at6native57_GLOBAL__N__f3eca4a2_24_ForeachBinaryOpScalar_cu_86b9896c25multi_tensor_apply_kernelINS1_18TensorListMetadataILi1EEENS1_21BinaryOpScalarFunctorIaLi1ELi1ELi0EEEJSt5minusIaEaEEEvT_T0_DpT1_)
        /*1088*/ 	.word	0x00000000


	//----- nvinfo : EIATTR_MIN_STACK_SIZE
	.align		4
.L_735:
        /*108c*/ 	.byte	0x04, 0x12
        /*108e*/ 	.short	(.L_737 - .L_736)
	.align		4
.L_736:
        /*1090*/ 	.word	index@(_ZN2at6native57_GLOBAL__N__f3eca4a2_24_ForeachBinaryOpScalar_cu_86b9896c25multi_tensor_apply_kernelINS1_18TensorListMetadataILi1EEENS1_21BinaryOpScalarFunctorIhLi1ELi1ELi0EEEJSt5minusIhEhEEEvT_T0_DpT1_)
        /*1094*/ 	.word	0x00000000


	//----- nvinfo : EIATTR_MIN_STACK_SIZE
	.align		4
.L_737:
        /*1098*/ 	.byte	0x04, 0x12
        /*109a*/ 	.short	(.L_739 - .L_738)
	.align		4
.L_738:
        /*109c*/ 	.word	index@(_ZN2at6native57_GLOBAL__N__f3eca4a2_24_ForeachBinaryOpScalar_cu_86b9896c25multi_tensor_apply_kernelINS1_18TensorListMetadataILi2EEENS1_21BinaryOpScalarFunctorIN3c108BFloat16ELi2ELi1ELi1EEEJNS1_21reverse_power_functorIfEEfEEEvT_T0_DpT1_)
        /*10a0*/ 	.word	0x00000000


	//----- nvinfo : EIATTR_MIN_STACK_SIZE
	.align		4
.L_739:
        /*10a4*/ 	.byte	0x04, 0x12
        /*10a6*/ 	.short	(.L_741 - .L_740)
	.align		4
.L_740:
        /*10a8*/ 	.word	index@(_ZN2at6native57_GLOBAL__N__f3eca4a2_24_ForeachBinaryOpScalar_cu_86b9896c25multi_tensor_apply_kernelINS1_18TensorListMetadataILi2EEENS1_21BinaryOpScalarFunctorIN3c104HalfELi2ELi1ELi1EEEJNS1_21reverse_power_functorIfEEfEEEvT_T0_DpT1_)
        /*10ac*/ 	.word	0x00000000


	//----- nvinfo : EIATTR_MIN_STACK_SIZE
	.align		4
.L_741:
        /*10b0*/ 	.byte	0x04, 0x12
        /*10b2*/ 	.short	(.L_743 - .L_742)
	.align		4
.L_742:
        /*10b4*/ 	.word	index@(_ZN2at6native57_GLOBAL__N__f3eca4a2_24_ForeachBinaryOpScalar_cu_86b9896c25multi_tensor_apply_kernelINS1_18TensorListMetadataILi2EEENS1_21BinaryOpScalarFunctorIN3c107complexIfEELi2ELi1ELi1EEEJNS1_21reverse_power_functorIS8_EES8_EEEvT_T0_DpT1_)
        /*10b8*/ 	.word	0x00000000


	//----- nvinfo : EIATTR_MIN_STACK_SIZE
	.align		4
.L_743:
        /*10bc*/ 	.byte	0x04, 0x12
        /*10be*/ 	.short	(.L_745 - .L_744)
	.align		4
.L_744:
        /*10c0*/ 	.word	index@(_ZN2at6native57_GLOBAL__N__f3eca4a2_24_ForeachBinaryOpScalar_cu_86b9896c25multi_tensor_apply_kernelINS1_18TensorListMetadataILi2EEENS1_21BinaryOpScalarFunctorIN3c107complexIdEELi2ELi1ELi1EEEJNS1_21reverse_power_functorIS8_EES8_EEEvT_T0_DpT1_)
        /*10c4*/ 	.word	0x00000028


	//----- nvinfo : EIATTR_MIN_STACK_SIZE
	.align		4
.L_745:
        /*10c8*/ 	.byte	0x04, 0x12
        /*10ca*/ 	.short	(.L_747 - .L_746)
	.align		4
.L_746:
        /*10cc*/ 	.word	index@(_ZN2at6native57_GLOBAL__N__f3eca4a2_24_ForeachBinaryOpScalar_cu_86b9896c25multi_tensor_apply_kernelINS1_18TensorListMetadataILi2EEENS1_21BinaryOpScalarFunctorIfLi2ELi1ELi1EEEJNS1_21reverse_power_functorIfEEfEEEvT_T0_DpT1_)
        /*10d0*/ 	.word	0x00000000


	//----- nvinfo : EIATTR_MIN_STACK_SIZE
	.align		4
.L_747:
        /*10d4*/ 	.byte	0x04, 0x12
        /*10d6*/ 	.short	(.L_749 - .L_748)
	.align		4
.L_748:
        /*10d8*/ 	.word	index@(_ZN2at6native57_GLOBAL__N__f3eca4a2_24_ForeachBinaryOpScalar_cu_86b9896c25multi_tensor_apply_kernelINS1_18TensorListMetadataILi2EEENS1_21BinaryOpScalarFunctorIdLi2ELi1ELi1EEEJNS1_21reverse_power_functorIdEEdEEEvT_T0_DpT1_)
        /*10dc*/ 	.word	0x00000000


	//----- nvinfo : EIATTR_MIN_STACK_SIZE
	.align		4
.L_749:
        /*10e0*/ 	.byte	0x04, 0x12
        /*10e2*/ 	.short	(.L_751 - .L_750)
	.align		4
.L_750:
        /*10e4*/ 	.word	index@(_ZN2at6native57_GLOBAL__N__f3eca4a2_24_ForeachBinaryOpScalar_cu_86b9896c25multi_tensor_apply_kernelINS1_18TensorListMetadataILi2EEENS1_21BinaryOpScalarFunctorIsLi2ELi1ELi1EEEJNS1_21reverse_power_functorIsEEsEEEvT_T0_DpT1_)
        /*10e8*/ 	.word	0x00000000


	//----- nvinfo : EIATTR_MIN_STACK_SIZE
	.align		4
.L_751:
        /*10ec*/ 	.byte	0x04, 0x12
        /*10ee*/ 	.short	(.L_753 - .L_752)
	.align		4
.L_752:
        /*10f0*/ 	.word	index@(_ZN2at6native57_GLOBAL__N__f3eca4a2_24_ForeachBinaryOpScalar_cu_86b9896c25multi_tensor_apply_kernelINS1_18TensorListMetadataILi2EEENS1_21BinaryOpScalarFunctorIlLi2ELi1ELi1EEEJNS1_21reverse_power_functorIlEElEEEvT_T0_DpT1_)
        /*10f4*/ 	.word	0x00000000


	//----- nvinfo : EIATTR_MIN_STACK_SIZE
	.align		4
.L_753:
        /*10f8*/ 	.byte	0x04, 0x12
        /*10fa*/ 	.short	(.L_755 - .L_754)
	.align		4
.L_754:
        /*10fc*/ 	.word	index@(_ZN2at6native57_GLOBAL__N__f3eca4a2_24_ForeachBinaryOpScalar_cu_86b9896c25multi_tensor_apply_kernelINS1_18TensorListMetadataILi2EEENS1_21BinaryOpScalarFunctorIiLi2ELi1ELi1EEEJNS1_21reverse_power_functorIiEEiEEEvT_T0_DpT1_)
        /*1100*/ 	.word	0x00000000


	//----- nvinfo : EIATTR_MIN_STACK_SIZE
	.align		4
.L_755:
        /*1104*/ 	.byte	0x04, 0x12
        /*1106*/ 	.short	(.L_757 - .L_756)
	.align		4
.L_756:
        /*1108*/ 	.word	index@(_ZN2at6native57_GLOBAL__N__f3eca4a2_24_ForeachBinaryOpScalar_cu_86b9896c25multi_tensor_apply_kernelINS1_18TensorListMetadataILi2EEENS1_21BinaryOpScalarFunctorIaLi2ELi1ELi1EEEJNS1_21reverse_power_functorIaEEaEEEvT_T0_DpT1_)
        /*110c*/ 	.word	0x00000000


	//----- nvinfo : EIATTR_MIN_STACK_SIZE
	.align		4
.L_757:
        /*1110*/ 	.byte	0x04, 0x12
        /*1112*/ 	.short	(.L_759 - .L_758)
	.align		4
.L_758:
        /*1114*/ 	.word	index@(_ZN2at6native57_GLOBAL__N__f3eca4a2_24_ForeachBinaryOpScalar_cu_86b9896c25multi_tensor_apply_kernelINS1_18TensorListMetadataILi2EEENS1_21BinaryOpScalarFunctorIhLi2ELi1ELi1EEEJNS1_21reverse_power_functorIhEEhEEEvT_T0_DpT1_)
        /*1118*/ 	.word	0x00000000


	//----- nvinfo : EIATTR_MIN_STACK_SIZE
	.align		4
.L_759:
        /*111c*/ 	.byte	0x04, 0x12
        /*111e*/ 	.short	(.L_761 - .L_760)
	.align		4
.L_760:
        /*1120*/ 	.word	index@(_ZN2at6native57_GLOBAL__N__f3eca4a2_24_ForeachBinaryOpScalar_cu_86b9896c25multi_tensor_apply_kernelINS1_18TensorListMetadataILi2EEENS1_21BinaryOpScalarFunctorIN3c108BFloat16ELi2ELi1ELi1EEEJNS1_13power_functorIfEEfEEEvT_T0_DpT1_)
        /*1124*/ 	.word	0x00000000


	//----- nvinfo : EIATTR_MIN_STACK_SIZE
	.align		4
.L_761:
        /*1128*/ 	.byte	0x04, 0x12
        /*112a*/ 	.short	(.L_763 - .L_762)
	.align		4
.L_762:
        /*112c*/ 	.word	index@(_ZN2at6native57_GLOBAL__N__f3eca4a2_24_ForeachBinaryOpScalar_cu_86b9896c25multi_tensor_apply_kernelINS1_18TensorListMetadataILi2EEENS1_21BinaryOpScalarFunctorIN3c104HalfELi2ELi1ELi1EEEJNS1_13power_functorIfEEfEEEvT_T0_DpT1_)
        /*1130*/ 	.word	0x00000000


	//----- nvinfo : EIATTR_MIN_STACK_SIZE
	.align		4
.L_763:
        /*1134*/ 	.byte	0x04, 0x12
        /*1136*/ 	.short	(.L_765 - .L_764)
	.align		4
.L_764:
        /*1138*/ 	.word	index@(_ZN2at6native57_GLOBAL__N__f3eca4a2_24_ForeachBinaryOpScalar_cu_86b9896c25multi_tensor_apply_kernelINS1_18TensorListMetadataILi2EEENS1_21BinaryOpScalarFunctorIN3c107complexIfEELi2ELi1ELi1EEEJNS1_13power_functorIS8_EES8_EEEvT_T0_DpT1_)
        /*113c*/ 	.word	0x00000000


	//----- nvinfo : EIATTR_MIN_STACK_SIZE
	.align		4
.L_765:
        /*1140*/ 	.byte	0x04, 0x12
        /*1142*/ 	.short	(.L_767 - .L_766)
	.align		4
.L_766:
        /*1144*/ 	.word	index@(_ZN2at6native57_GLOBAL__N__f3eca4a2_24_ForeachBinaryOpScalar_cu_86b9896c25multi_tensor_apply_kernelINS1_18TensorListMetadataILi2EEENS1_21BinaryOpScalarFunctorIN3c107complexIdEELi2ELi1ELi1EEEJNS1_13power_functorIS8_EES8_EEEvT_T0_DpT1_)
        /*1148*/ 	.word	0x00000028


	//----- nvinfo : EIATTR_MIN_STACK_SIZE
	.align		4
.L_767:
        /*114c*/ 	.byte	0x04, 0x12
        /*114e*/ 	.short	(.L_769 - .L_768)
	.align		4
.L_768:
        /*1150*/ 	.word	index@(_ZN2at6native57_GLOBAL__N__f3eca4a2_24_ForeachBinaryOpScalar_cu_86b9896c25multi_tensor_apply_kernelINS1_18TensorListMetadataILi2EEENS1_21BinaryOpScalarFunctorIfLi2ELi1ELi1EEEJNS1_13power_functorIfEEfEEEvT_T0_DpT1_)
        /*1154*/ 	.word	0x00000000


	//----- nvinfo : EIATTR_MIN_STACK_SIZE
	.align		4
.L_769:
        /*1158*/ 	.byte	0x04, 0x12
        /*115a*/ 	.short	(.L_771 - .L_770)
	.align		4
.L_770:
        /*115c*/ 	.word	index@(_ZN2at6native57_GLOBAL__N__f3eca4a2_24_ForeachBinaryOpScalar_cu_86b9896c25multi_tensor_apply_kernelINS1_18TensorListMetadataILi2EEENS1_21BinaryOpScalarFunctorIdLi2ELi1ELi1EEEJNS1_13power_functorIdEEdEEEvT_T0_DpT1_)
        /*1160*/ 	.word	0x00000000


	//----- nvinfo : EIATTR_MIN_STACK_SIZE
	.align		4
.L_771:
        /*1164*/ 	.byte	0x04, 0x12
        /*1166*/ 	.short	(.L_773 - .L_772)
	.align		4
.L_772:
        /*1168*/ 	.word	index@(_ZN2at6native57_GLOBAL__N__f3eca4a2_24_ForeachBinaryOpScalar_cu_86b9896c25multi_tensor_apply_kernelINS1_18TensorListMetadataILi2EEENS1_21BinaryOpScalarFunctorIsLi2ELi1ELi1EEEJNS1_13power_functorIsEEsEEEvT_T0_DpT1_)
        /*116c*/ 	.word	0x00000000


	//----- nvinfo : EIATTR_MIN_STACK_SIZE
	.align		4
.L_773:
        /*1170*/ 	.byte	0x04, 0x12
        /*1172*/ 	.short	(.L_775 - .L_774)
	.align		4
.L_774:
        /*1174*/ 	.word	index@(_ZN2at6native57_GLOBAL__N__f3eca4a2_24_ForeachBinaryOpScalar_cu_86b9896c25multi_tensor_apply_kernelINS1_18TensorListMetadataILi2EEENS1_21BinaryOpScalarFunctorIlLi2ELi1ELi1EEEJNS1_13power_functorIlEElEEEvT_T0_DpT1_)
        /*1178*/ 	.word	0x00000000


	//----- nvinfo : EIATTR_MIN_STACK_SIZE
	.align		4
.L_775:
        /*117c*/ 	.byte	0x04, 0x12
        /*117e*/ 	.short	(.L_777 - .L_776)
	.align		4
.L_776:
        /*1180*/ 	.word	index@(_ZN2at6native57_GLOBAL__N__f3eca4a2_24_ForeachBinaryOpScalar_cu_86b9896c25multi_tensor_apply_kernelINS1_18TensorListMetadataILi2EEENS1_21BinaryOpScalarFunctorIiLi2ELi1ELi1EEEJNS1_13power_functorIiEEiEEEvT_T0_DpT1_)
        /*1184*/ 	.word	0x00000000


	//----- nvinfo : EIATTR_MIN_STACK_SIZE
	.align		4
.L_777:
        /*1188*/ 	.byte	0x04, 0x12
        /*118a*/ 	.short	(.L_779 - .L_778)
	.align		4
.L_778:
        /*118c*/ 	.word	index@(_ZN2at6native57_GLOBAL__N__f3eca4a2_24_ForeachBinaryOpScalar_cu_86b9896c25multi_tensor_apply_kernelINS1_18TensorListMetadataILi2EEENS1_21BinaryOpScalarFunctorIaLi2ELi1ELi1EEEJNS1_13power_functorIaEEaEEEvT_T0_DpT1_)
        /*1190*/ 	.word	0x00000000


	//----- nvinfo : EIATTR_MIN_STACK_SIZE
	.align		4
.L_779:
        /*1194*/ 	.byte	0x04, 0x12
        /*1196*/ 	.short	(.L_781 - .L_780)
	.align		4
.L_780:
        /*1198*/ 	.word	index@(_ZN2at6native57_GLOBAL__N__f3eca4a2_24_ForeachBinaryOpScalar_cu_86b9896c25multi_tensor_apply_kernelINS1_18TensorListMetadataILi2EEENS1_21BinaryOpScalarFunctorIhLi2ELi1ELi1EEEJNS1_13power_functorIhEEhEEEvT_T0_DpT1_)
        /*119c*/ 	.word	0x00000000


	//----- nvinfo : EIATTR_MIN_STACK_SIZE
	.align		4
.L_781:
        /*11a0*/ 	.byte	0x04, 0x12
        /*11a2*/ 	.short	(.L_783 - .L_782)
	.align		4
.L_782:
        /*11a4*/ 	.word	index@(_ZN2at6native57_GLOBAL__N__f3eca4a2_24_ForeachBinaryOpScalar_cu_86b9896c25multi_tensor_apply_kernelINS1_18TensorListMetadataILi1EEENS1_21BinaryOpScalarFunctorIN3c108BFloat16ELi1ELi1ELi0EEEJNS1_13power_functorIfEEfEEEvT_T0_DpT1_)
        /*11a8*/ 	.word	0x00000000


	//----- nvinfo : EIATTR_MIN_STACK_SIZE
	.align		4
.L_783:
        /*11ac*/ 	.byte	0x04, 0x12
        /*11ae*/ 	.short	(.L_785 - .L_784)
	.align		4
.L_784:
        /*11b0*/ 	.word	index@(_ZN2at6native57_GLOBAL__N__f3eca4a2_24_ForeachBinaryOpScalar_cu_86b9896c25multi_tensor_apply_kernelINS1_18TensorListMetadataILi1EEENS1_21BinaryOpScalarFunctorIN3c104HalfELi1ELi1ELi0EEEJNS1_13power_functorIfEEfEEEvT_T0_DpT1_)
        /*11b4*/ 	.word	0x00000000


	//----- nvinfo : EIATTR_MIN_STACK_SIZE
	.align		4
.L_785:
        /*11b8*/ 	.byte	0x04, 0x12
        /*11ba*/ 	.short	(.L_787 - .L_786)
	.align		4
.L_786:
        /*11bc*/ 	.word	index@(_ZN2at6native57_GLOBAL__N__f3eca4a2_24_ForeachBinaryOpScalar_cu_86b9896c25multi_tensor_apply_kernelINS1_18TensorListMetadataILi1EEENS1_21BinaryOpScalarFunctorIN3c107complexIfEELi1ELi1ELi0EEEJNS1_13power_functorIS8_EES8_EEEvT_T0_DpT1_)
        /*11c0*/ 	.word	0x00000000


	//----- nvinfo : EIATTR_MIN_STACK_SIZE
	.align		4
.L_787:
        /*11c4*/ 	.byte	0x04, 0x12
        /*11c6*/ 	.short	(.L_789 - .L_788)
	.align		4
.L_788:
        /*11c8*/ 	.word	index@(_ZN2at6native57_GLOBAL__N__f3eca4a2_24_ForeachBinaryOpScalar_cu_86b9896c25multi_tensor_apply_kernelINS1_18TensorListMetadataILi1EEENS1_21BinaryOpScalarFunctorIN3c107complexIdEELi1ELi1ELi0EEEJNS1_13power_functorIS8_EES8_EEEvT_T0_DpT1_)
        /*11cc*/ 	.word	0x00000028


	//----- nvinfo : EIATTR_MIN_STACK_SIZE
	.align		4
.L_789:
        /*11d0*/ 	.byte	0x04, 0x12
        /*11d2*/ 	.short	(.L_791 - .L_790)
	.align		4
.L_790:
        /*11d4*/ 	.word	index@(_ZN2at6native57_GLOBAL__N__f3eca4a2_24_ForeachBinaryOpScalar_cu_86b9896c25multi_tensor_apply_kernelINS1_18TensorListMetadataILi1EEENS1_21BinaryOpScalarFunctorIfLi1ELi1ELi0EEEJNS1_13power_functorIfEEfEEEvT_T0_DpT1_)
        /*11d8*/ 	.word	0x00000000


	//----- nvinfo : EIATTR_MIN_STACK_SIZE
	.align		4
.L_791:
        /*11dc*/ 	.byte	0x04, 0x12
        /*11de*/ 	.short	(.L_793 - .L_792)
	.align		4
.L_792:
        /*11e0*/ 	.word	index@(_ZN2at6native57_GLOBAL__N__f3eca4a2_24_ForeachBinaryOpScalar_cu_86b9896c25multi_tensor_apply_kernelINS1_18TensorListMetadataILi1EEENS1_21BinaryOpScalarFunctorIdLi1ELi1ELi0EEEJNS1_13power_functorIdEEdEEEvT_T0_DpT1_)
        /*11e4*/ 	.word	0x00000018


	//----- nvinfo : EIATTR_MIN_STACK_SIZE
	.align		4
.L_793:
        /*11e8*/ 	.byte	0x04, 0x12
        /*11ea*/ 	.short	(.L_795 - .L_794)
	.align		4
.L_794:
        /*11ec*/ 	.word	index@(_ZN2at6native57_GLOBAL__N__f3eca4a2_24_ForeachBinaryOpScalar_cu_86b9896c25multi_tensor_apply_kernelINS1_18TensorListMetadataILi1EEENS1_21BinaryOpScalarFunctorIsLi1ELi1ELi0EEEJNS1_13power_functorIsEEsEEEvT_T0_DpT1_)
        /*11f0*/ 	.word	0x00000000


	//----- nvinfo : EIATTR_MIN_STACK_SIZE
	.align		4
.L_795:
        /*11f4*/ 	.byte	0x04, 0x12
        /*11f6*/ 	.short	(.L_797 - .L_796)
	.align		4
.L_796:
        /*11f8*/ 	.word	index@(_ZN2at6native57_GLOBAL__N__f3eca4a2_24_ForeachBinaryOpScalar_cu_86b9896c25multi_tensor_apply_kernelINS1_18TensorListMetadataILi1EEENS1_21BinaryOpScalarFunctorIlLi1ELi1ELi0EEEJNS1_13power_functorIlEElEEEvT_T0_DpT1_)
        /*11fc*/ 	.word	0x00000000


	//----- nvinfo : EIATTR_MIN_STACK_SIZE
	.align		4
.L_797:
        /*1200*/ 	.byte	0x04, 0x12
        /*1202*/ 	.short	(.L_799 - .L_798)
	.align		4
.L_798:
        /*1204*/ 	.word	index@(_ZN2at6native57_GLOBAL__N__f3eca4a2_24_ForeachBinaryOpScalar_cu_86b9896c25multi_tensor_apply_kernelINS1_18TensorListMetadataILi1EEENS1_21BinaryOpScalarFunctorIiLi1ELi1ELi0EEEJNS1_13power_functorIiEEiEEEvT_T0_DpT1_)
        /*1208*/ 	.word	0x00000000


	//----- nvinfo : EIATTR_MIN_STACK_SIZE
	.align		4
.L_799:
        /*120c*/ 	.byte	0x04, 0x12
        /*120e*/ 	.short	(.L_801 - .L_800)
	.align		4
.L_800:
        /*1210*/ 	.word	index@(_ZN2at6native57_GLOBAL__N__f3eca4a2_24_ForeachBinaryOpScalar_cu_86b9896c25multi_tensor_apply_kernelINS1_18TensorListMetadataILi1EEENS1_21BinaryOpScalarFunctorIaLi1ELi1ELi0EEEJNS1_13power_functorIaEEaEEEvT_T0_DpT1_)
        /*1214*/ 	.word	0x00000000


	//----- nvinfo : EIATTR_MIN_STACK_SIZE
	.align		4
.L_801:
        /*1218*/ 	.byte	0x04, 0x12
        /*121a*/ 	.short	(.L_803 - .L_802)
	.align		4
.L_802:
        /*121c*/ 	.word	index@(_ZN2at6native57_GLOBAL__N__f3eca4a2_24_ForeachBinaryOpScalar_cu_86b9896c25multi_tensor_apply_kernelINS1_18TensorListMetadataILi1EEENS1_21BinaryOpScalarFunctorIhLi1ELi1ELi0EEEJNS1_13power_functorIhEEhEEEvT_T0_DpT1_)
        /*1220*/ 	.word	0x00000000


	//----- nvinfo : EIATTR_MIN_STACK_SIZE
	.align		4
.L_803:
        /*1224*/ 	.byte	0x04, 0x12
        /*1226*/ 	.short	(.L_805 - .L_804)
	.align		4
.L_804:
        /*1228*/ 	.word	index@(_ZN2at6native57_GLOBAL__N__f3eca4a2_24_ForeachBinaryOpScalar_cu_86b9896c25multi_tensor_apply_kernelINS1_18TensorListMetadataILi2EEENS1_21BinaryOpScalarFunctorIN3c108BFloat16ELi2ELi1ELi1EEEJSt10multipliesIfEfEEEvT_T0_DpT1_)
        /*122c*/ 	.word	0x00000000


	//----- nvinfo : EIATTR_MIN_STACK_SIZE
	.align		4
.L_805:
        /*1230*/ 	.byte	0x04, 0x12
        /*1232*/ 	.short	(.L_807 - .L_806)
	.align		4
.L_806:
        /*1234*/ 	.word	index@(_ZN2at6native57_GLOBAL__N__f3eca4a2_24_ForeachBinaryOpScalar_cu_86b9896c25multi_tensor_apply_kernelINS1_18TensorListMetadataILi2EEENS1_21BinaryOpScalarFunctorIN3c104HalfELi2ELi1ELi1EEEJSt10multipliesIfEfEEEvT_T0_DpT1_)
        /*1238*/ 	.word	0x00000000


	//----- nvinfo : EIATTR_MIN_STACK_SIZE
	.align		4
.L_807:
        /*123c*/ 	.byte	0x04, 0x12
        /*123e*/ 	.short	(.L_809 - .L_808)
	.align		4
.L_808:
        /*1240*/ 	.word	index@(_ZN2at6native57_GLOBAL__N__f3eca4a2_24_ForeachBinaryOpScalar_cu_86b9896c25multi_tensor_apply_kernelINS1_18TensorListMetadataILi2EEENS1_21BinaryOpScalarFunctorIbLi2ELi1ELi1EEEJSt10multipliesIbEbEEEvT_T0_DpT1_)
        /*1244*/ 	.word	0x00000000


	//----- nvinfo : EIATTR_MIN_STACK_SIZE
	.align		4
.L_809:
        /*1248*/ 	.byte	0x04, 0x12
        /*124a*/ 	.short	(.L_811 - .L_810)
	.align		4
.L_810:
        /*124c*/ 	.word	index@(_ZN2at6native57_GLOBAL__N__f3eca4a2_24_ForeachBinaryOpScalar_cu_86b9896c25multi_tensor_apply_kernelINS1_18TensorListMetadataILi2EEENS1_21BinaryOpScalarFunctorIN3c107complexIfEELi2ELi1ELi1EEEJSt10multipliesIS8_ES8_EEEvT_T0_DpT1_)
        /*1250*/ 	.word	0x00000000


	//----- nvinfo : EIATTR_MIN_STACK_SIZE
	.align		4
.L_811:
        /*1254*/ 	.byte	0x04, 0x12
        /*1256*/ 	.short	(.L_813 - .L_812)
	.align		4
.L_812:
        /*1258*/ 	.word	index@(_ZN2at6native57_GLOBAL__N__f3eca4a2_24_ForeachBinaryOpScalar_cu_86b9896c25multi_tensor_apply_kernelINS1_18TensorListMetadataILi2EEENS1_21BinaryOpScalarFunctorIN3c107complexIdEELi2ELi1ELi1EEEJSt10multipliesIS8_ES8_EEEvT_T0_DpT1_)
        /*125c*/ 	.word	0x00000000


	//----- nvinfo : EIATTR_MIN_STACK_SIZE
	.align		4
.L_813:
        /*1260*/ 	.byte	0x04, 0x12
        /*1262*/ 	.short	(.L_815 - .L_814)
	.align		4
.L_814:
        /*1264*/ 	.word	index@(_ZN2at6native57_GLOBAL__N__f3eca4a2_24_ForeachBinaryOpScalar_cu_86b9896c25multi_tensor_apply_kernelINS1_18TensorListMetadataILi2EEENS1_21BinaryOpScalarFunctorIfLi2ELi1ELi1EEEJSt10multipliesIfEfEEEvT_T0_DpT1_)
        /*1268*/ 	.word	0x00000000


	//----- nvinfo : EIATTR_MIN_STACK_SIZE
	.align		4
.L_815:
        /*126c*/ 	.byte	0x04, 0x12
        /*126e*/ 	.short	(.L_817 - .L_816)
	.align		4
.L_816:
        /*1270*/ 	.word	index@(_ZN2at6native57_GLOBAL__N__f3eca4a2_24_ForeachBinaryOpScalar_cu_86b9896c25multi_tensor_apply_kernelINS1_18TensorListMetadataILi2EEENS1_21BinaryOpScalarFunctorIdLi2ELi1ELi1EEEJSt10multipliesIdEdEEEvT_T0_DpT1_)
        /*1274*/ 	.word	0x00000000


	//----- nvinfo : EIATTR_MIN_STACK_SIZE
	.align		4
.L_817:
        /*1278*/ 	.byte	0x04, 0x12
        /*127a*/ 	.short	(.L_819 - .L_818)
	.align		4
.L_818:
        /*127c*/ 	.word	index@(_ZN2at6native57_GLOBAL__N__f3eca4a2_24_ForeachBinaryOpScalar_cu_86b9896c25multi_tensor_apply_kernelINS1_18TensorListMetadataILi2EEENS1_21BinaryOpScalarFunctorIsLi2ELi1ELi1EEEJSt10multipliesIsEsEEEvT_T0_DpT1_)
        /*1280*/ 	.word	0x00000000


	//----- nvinfo : EIATTR_MIN_STACK_SIZE
	.align		4
.L_819:
        /*1284*/ 	.byte	0x04, 0x12
        /*1286*/ 	.short	(.L_821 - .L_820)
	.align		4
.L_820:
        /*1288*/ 	.word	index@(_ZN2at6native57_GLOBAL__N__f3eca4a2_24_ForeachBinaryOpScalar_cu_86b9896c25multi_tensor_apply_kernelINS1_18TensorListMetadataILi2EEENS1_21BinaryOpScalarFunctorIlLi2ELi1ELi1EEEJSt10multipliesIlElEEEvT_T0_DpT1_)
        /*128c*/ 	.word	0x00000000


	//----- nvinfo : EIATTR_MIN_STACK_SIZE
	.align		4
.L_821:
        /*1290*/ 	.byte	0x04, 0x12
        /*1292*/ 	.short	(.L_823 - .L_822)
	.align		4
.L_822:
        /*1294*/ 	.word	index@(_ZN2at6native57_GLOBAL__N__f3eca4a2_24_ForeachBinaryOpScalar_cu_86b9896c25multi_tensor_apply_kernelINS1_18TensorListMetadataILi2EEENS1_21BinaryOpScalarFunctorIiLi2ELi1ELi1EEEJSt10multipliesIiEiEEEvT_T0_DpT1_)
        /*1298*/ 	.word	0x00000000


	//----- nvinfo : EIATTR_MIN_STACK_SIZE
	.align		4
.L_823:
        /*129c*/ 	.byte	0x04, 0x12
        /*129e*/ 	.short	(.L_825 - .L_824)
	.align		4
.L_824:
        /*12a0*/ 	.word	index@(_ZN2at6native57_GLOBAL__N__f3eca4a2_24_ForeachBinaryOpScalar_cu_86b9896c25multi_tensor_apply_kernelINS1_18TensorListMetadataILi2EEENS1_21BinaryOpScalarFunctorIaLi2ELi1ELi1EEEJSt10multipliesIaEaEEEvT_T0_DpT1_)
        /*12a4*/ 	.word	0x00000000


	//----- nvinfo : EIATTR_MIN_STACK_SIZE
	.align		4
.L_825:
        /*12a8*/ 	.byte	0x04, 0x12
        /*12aa*/ 	.short	(.L_827 - .L_826)
	.align		4
.L_826:
        /*12ac*/ 	.word	index@(_ZN2at6native57_GLOBAL__N__f3eca4a2_24_ForeachBinaryOpScalar_cu_86b9896c25multi_tensor_apply_kernelINS1_18TensorListMetadataILi2EEENS1_21BinaryOpScalarFunctorIhLi2ELi1ELi1EEEJSt10multipliesIhEhEEEvT_T0_DpT1_)
        /*12b0*/ 	.word	0x00000000


	//----- nvinfo : EIATTR_MIN_STACK_SIZE
	.align		4
.L_827:
        /*12b4*/ 	.byte	0x04, 0x12
        /*12b6*/ 	.short	(.L_829 - .L_828)
	.align		4
.L_828:
        /*12b8*/ 	.word	index@(_ZN2at6native57_GLOBAL__N__f3eca4a2_24_ForeachBinaryOpScalar_cu_86b9896c25multi_tensor_apply_kernelINS1_18TensorListMetadataILi1EEENS1_21BinaryOpScalarFunctorIN3c108BFloat16ELi1ELi1ELi0EEEJSt10multipliesIfEfEEEvT_T0_DpT1_)
        /*12bc*/ 	.word	0x00000000


	//----- nvinfo : EIATTR_MIN_STACK_SIZE
	.align		4
.L_829:
        /*12c0*/ 	.byte	0x04, 0x12
        /*12c2*/ 	.short	(.L_831 - .L_830)
	.align		4
.L_830:
        /*12c4*/ 	.word	index@(_ZN2at6native57_GLOBAL__N__f3eca4a2_24_ForeachBinaryOpScalar_cu_86b9896c25multi_tensor_apply_kernelINS1_18TensorListMetadataILi1EEENS1_21BinaryOpScalarFunctorIN3c104HalfELi1ELi1ELi0EEEJSt10multipliesIfEfEEEvT_T0_DpT1_)
        /*12c8*/ 	.word	0x00000000


	//----- nvinfo : EIATTR_MIN_STACK_SIZE
	.align		4
.L_831:
        /*12cc*/ 	.byte	0x04, 0x12
        /*12ce*/ 	.short	(.L_833 - .L_832)
	.align		4
.L_832:
        /*12d0*/ 	.word	index@(_ZN2at6native57_GLOBAL__N__f3eca4a2_24_ForeachBinaryOpScalar_cu_86b9896c25multi_tensor_apply_kernelINS1_18TensorListMetadataILi1EEENS1_21BinaryOpScalarFunctorIbLi1ELi1ELi0EEEJSt10multipliesIbEbEEEvT_T0_DpT1_)
        /*12d4*/ 	.word	0x00000000


	//----- nvinfo : EIATTR_MIN_STACK_SIZE
	.align		4
.L_833:
        /*12d8*/ 	.byte	0x04, 0x12
        /*12da*/ 	.short	(.L_835 - .L_834)
	.align		4
.L_834:
        /*12dc*/ 	.word	index@(_ZN2at6native57_GLOBAL__N__f3eca4a2_24_ForeachBinaryOpScalar_cu_86b9896c25multi_tensor_apply_kernelINS1_18TensorListMetadataILi1EEENS1_21BinaryOpScalarFunctorIN3c107complexIfEELi1ELi1ELi0EEEJSt10multipliesIS8_ES8_EEEvT_T0_DpT1_)
        /*12e0*/ 	.word	0x00000000


	//----- nvinfo : EIATTR_MIN_STACK_SIZE
	.align		4
.L_835:
        /*12e4*/ 	.byte	0x04, 0x12
        /*12e6*/ 	.short	(.L_837 - .L_836)
	.align		4
.L_836:
        /*12e8*/ 	.word	index@(_ZN2at6native57_GLOBAL__N__f3eca4a2_24_ForeachBinaryOpScalar_cu_86b9896c25multi_tensor_apply_kernelINS1_18TensorListMetadataILi1EEENS1_21BinaryOpScalarFunctorIN3c107complexIdEELi1ELi1ELi0EEEJSt10multipliesIS8_ES8_EEEvT_T0_DpT1_)
        /*12ec*/ 	.word	0x00000000


	//----- nvinfo : EIATTR_MIN_STACK_SIZE
	.align		4
.L_837:
        /*12f0*/ 	.byte	0x04, 0x12
        /*12f2*/ 	.short	(.L_839 - .L_838)
	.align		4
.L_838:
        /*12f4*/ 	.word	index@(_ZN2at6native57_GLOBAL__N__f3eca4a2_24_ForeachBinaryOpScalar_cu_86b9896c25multi_tensor_apply_kernelINS1_18TensorListMetadataILi1EEENS1_21BinaryOpScalarFunctorIfLi1ELi1ELi0EEEJSt10multipliesIfEfEEEvT_T0_DpT1_)
        /*12f8*/ 	.word	0x00000000


	//----- nvinfo : EIATTR_MIN_STACK_SIZE
	.align		4
.L_839:
        /*12fc*/ 	.byte	0x04, 0x12
        /*12fe*/ 	.short	(.L_841 - .L_840)
	.align		4
.L_840:
        /*1300*/ 	.word	index@(_ZN2at6native57_GLOBAL__N__f3eca4a2_24_ForeachBinaryOpScalar_cu_86b9896c25multi_tensor_apply_kernelINS1_18TensorListMetadataILi1EEENS1_21BinaryOpScalarFunctorIdLi1ELi1ELi0EEEJSt10multipliesIdEdEEEvT_T0_DpT1_)
        /*1304*/ 	.word	0x00000000


	//----- nvinfo : EIATTR_MIN_STACK_SIZE
	.align		4
.L_841:
        /*1308*/ 	.byte	0x04, 0x12
        /*130a*/ 	.short	(.L_843 - .L_842)
	.align		4
.L_842:
        /*130c*/ 	.word	index@(_ZN2at6native57_GLOBAL__N__f3eca4a2_24_ForeachBinaryOpScalar_cu_86b9896c25multi_tensor_apply_kernelINS1_18TensorListMetadataILi1EEENS1_21BinaryOpScalarFunctorIsLi1ELi1ELi0EEEJSt10multipliesIsEsEEEvT_T0_DpT1_)
        /*1310*/ 	.word	0x00000000


	//----- nvinfo : EIATTR_MIN_STACK_SIZE
	.align		4
.L_843:
        /*1314*/ 	.byte	0x04, 0x12
        /*1316*/ 	.short	(.L_845 - .L_844)
	.align		4
.L_844:
        /*1318*/ 	.word	index@(_ZN2at6native57_GLOBAL__N__f3eca4a2_24_ForeachBinaryOpScalar_cu_86b9896c25multi_tensor_apply_kernelINS1_18TensorListMetadataILi1EEENS1_21BinaryOpScalarFunctorIlLi1ELi1ELi0EEEJSt10multipliesIlElEEEvT_T0_DpT1_)
        /*131c*/ 	.word	0x00000000


	//----- nvinfo : EIATTR_MIN_STACK_SIZE
	.align		4
.L_845:
        /*1320*/ 	.byte	0x04, 0x12
        /*1322*/ 	.short	(.L_847 - .L_846)
	.align		4
.L_846:
        /*1324*/ 	.word	index@(_ZN2at6native57_GLOBAL__N__f3eca4a2_24_ForeachBinaryOpScalar_cu_86b9896c25multi_tensor_apply_kernelINS1_18TensorListMetadataILi1EEENS1_21BinaryOpScalarFunctorIiLi1ELi1ELi0EEEJSt10multipliesIiEiEEEvT_T0_DpT1_)
        /*1328*/ 	.word	0x00000000


	//----- nvinfo : EIATTR_MIN_STACK_SIZE
	.align		4
.L_847:
        /*132c*/ 	.byte	0x04, 0x12
        /*132e*/ 	.short	(.L_849 - .L_848)
	.align		4
.L_848:
        /*1330*/ 	.word	index@(_ZN2at6native57_GLOBAL__N__f3eca4a2_24_ForeachBinaryOpScalar_cu_86b9896c25multi_tensor_apply_kernelINS1_18TensorListMetadataILi1EEENS1_21BinaryOpScalarFunctorIaLi1ELi1ELi0EEEJSt10multipliesIaEaEEEvT_T0_DpT1_)
        /*1334*/ 	.word	0x00000000


	//----- nvinfo : EIATTR_MIN_STACK_SIZE
	.align		4
.L_849:
        /*1338*/ 	.byte	0x04, 0x12
        /*133a*/ 	.short	(.L_851 - .L_850)
	.align		4
.L_850:
        /*133c*/ 	.word	index@(_ZN2at6native57_GLOBAL__N__f3eca4a2_24_ForeachBinaryOpScalar_cu_86b9896c25multi_tensor_apply_kernelINS1_18TensorListMetadataILi1EEENS1_21BinaryOpScalarFunctorIhLi1ELi1ELi0EEEJSt10multipliesIhEhEEEvT_T0_DpT1_)
        /*1340*/ 	.word	0x00000000


	//----- nvinfo : EIATTR_MIN_STACK_SIZE
	.align		4
.L_851:
        /*1344*/ 	.byte	0x04, 0x12
        /*1346*/ 	.short	(.L_853 - .L_852)
	.align		4
.L_852:
        /*1348*/ 	.word	index@(_ZN2at6native57_GLOBAL__N__f3eca4a2_24_ForeachBinaryOpScalar_cu_86b9896c25multi_tensor_apply_kernelINS1_18TensorListMetadataILi2EEENS1_21BinaryOpScalarFunctorIN3c108BFloat16ELi2ELi1ELi1EEEJSt4plusIfEfEEEvT_T0_DpT1_)
        /*134c*/ 	.word	0x00000000


	//----- nvinfo : EIATTR_MIN_STACK_SIZE
	.align		4
.L_853:
        /*1350*/ 	.byte	0x04, 0x12
        /*1352*/ 	.short	(.L_855 - .L_854)
	.align		4
.L_854:
        /*1354*/ 	.word	index@(_ZN2at6native57_GLOBAL__N__f3eca4a2_24_ForeachBinaryOpScalar_cu_86b9896c25multi_tensor_apply_kernelINS1_18TensorListMetadataILi2EEENS1_21BinaryOpScalarFunctorIN3c104HalfELi2ELi1ELi1EEEJSt4plusIfEfEEEvT_T0_DpT1_)
        /*1358*/ 	.word	0x00000000


	//----- nvinfo : EIATTR_MIN_STACK_SIZE
	.align		4
.L_855:
        /*135c*/ 	.byte	0x04, 0x12
        /*135e*/ 	.short	(.L_857 - .L_856)
	.align		4
.L_856:
        /*1360*/ 	.word	index@(_ZN2at6native57_GLOBAL__N__f3eca4a2_24_ForeachBinaryOpScalar_cu_86b9896c25multi_tensor_apply_kernelINS1_18TensorListMetadataILi2EEENS1_21BinaryOpScalarFunctorIbLi2ELi1ELi1EEEJSt4plusIbEbEEEvT_T0_DpT1_)
        /*1364*/ 	.word	0x00000000


	//----- nvinfo : EIATTR_MIN_STACK_SIZE
	.align		4
.L_857:
        /*1368*/ 	.byte	0x04, 0x12
        /*136a*/ 	.short	(.L_859 - .L_858)
	.align		4
.L_858:
        /*136c*/ 	.word	index@(_ZN2at6native57_GLOBAL__N__f3eca4a2_24_ForeachBinaryOpScalar_cu_86b9896c25multi_tensor_apply_kernelINS1_18TensorListMetadataILi2EEENS1_21BinaryOpScalarFunctorIN3c107complexIfEELi2ELi1ELi1EEEJSt4plusIS8_ES8_EEEvT_T0_DpT1_)
        /*1370*/ 	.word	0x00000000


	//----- nvinfo : EIATTR_MIN_STACK_SIZE
	.align		4
.L_859:
        /*1374*/ 	.byte	0x04, 0x12
        /*1376*/ 	.short	(.L_861 - .L_860)
	.align		4
.L_860:
        /*1378*/ 	.word	index@(_ZN2at6native57_GLOBAL__N__f3eca4a2_24_ForeachBinaryOpScalar_cu_86b9896c25multi_tensor_apply_kernelINS1_18TensorListMetadataILi2EEENS1_21BinaryOpScalarFunctorIN3c107complexIdEELi2ELi1ELi1EEEJSt4plusIS8_ES8_EEEvT_T0_DpT1_)
        /*137c*/ 	.word	0x00000000


	//----- nvinfo : EIATTR_MIN_STACK_SIZE
	.align		4
.L_861:
        /*1380*/ 	.byte	0x04, 0x12
        /*1382*/ 	.short	(.L_863 - .L_862)
	.align		4
.L_862:
        /*1384*/ 	.word	index@(_ZN2at6native57_GLOBAL__N__f3eca4a2_24_ForeachBinaryOpScalar_cu_86b9896c25multi_tensor_apply_kernelINS1_18TensorListMetadataILi2EEENS1_21BinaryOpScalarFunctorIfLi2ELi1ELi1EEEJSt4plusIfEfEEEvT_T0_DpT1_)
        /*1388*/ 	.word	0x00000000


	//----- nvinfo : EIATTR_MIN_STACK_SIZE
	.align		4
.L_863:
        /*138c*/ 	.byte	0x04, 0x12
        /*138e*/ 	.short	(.L_865 - .L_864)
	.align		4
.L_864:
        /*1390*/ 	.word	index@(_ZN2at6native57_GLOBAL__N__f3eca4a2_24_ForeachBinaryOpScalar_cu_86b9896c25multi_tensor_apply_kernelINS1_18TensorListMetadataILi2EEENS1_21BinaryOpScalarFunctorIdLi2ELi1ELi1EEEJSt4plusIdEdEEEvT_T0_DpT1_)
        /*1394*/ 	.word	0x00000000


	//----- nvinfo : EIATTR_MIN_STACK_SIZE
	.align		4
.L_865:
        /*1398*/ 	.byte	0x04, 0x12
        /*139a*/ 	.short	(.L_867 - .L_866)
	.align		4
.L_866:
        /*139c*/ 	.word	index@(_ZN2at6native57_GLOBAL__N__f3eca4a2_24_ForeachBinaryOpScalar_cu_86b9896c25multi_tensor_apply_kernelINS1_18TensorListMetadataILi2EEENS1_21BinaryOpScalarFunctorIsLi2ELi1ELi1EEEJSt4plusIsEsEEEvT_T0_DpT1_)
        /*13a0*/ 	.word	0x00000000


	//----- nvinfo : EIATTR_MIN_STACK_SIZE
	.align		4
.L_867:
        /*13a4*/ 	.byte	0x04, 0x12
        /*13a6*/ 	.short	(.L_869 - .L_868)
	.align		4
.L_868:
        /*13a8*/ 	.word	index@(_ZN2at6native57_GLOBAL__N__f3eca4a2_24_ForeachBinaryOpScalar_cu_86b9896c25multi_tensor_apply_kernelINS1_18TensorListMetadataILi2EEENS1_21BinaryOpScalarFunctorIlLi2ELi1ELi1EEEJSt4plusIlElEEEvT_T0_DpT1_)
        /*13ac*/ 	.word	0x00000000


	//----- nvinfo : EIATTR_MIN_STACK_SIZE
	.align		4
.L_869:
        /*13b0*/ 	.byte	0x04, 0x12
        /*13b2*/ 	.short	(.L_871 - .L_870)
	.align		4
.L_870:
        /*13b4*/ 	.word	index@(_ZN2at6native57_GLOBAL__N__f3eca4a2_24_ForeachBinaryOpScalar_cu_86b9896c25multi_tensor_apply_kernelINS1_18TensorListMetadataILi2EEENS1_21BinaryOpScalarFunctorIiLi2ELi1ELi1EEEJSt4plusIiEiEEEvT_T0_DpT1_)
        /*13b8*/ 	.word	0x00000000


	//----- nvinfo : EIATTR_MIN_STACK_SIZE
	.align		4
.L_871:
        /*13bc*/ 	.byte	0x04, 0x12
        /*13be*/ 	.short	(.L_873 - .L_872)
	.align		4
.L_872:
        /*13c0*/ 	.word	index@(_ZN2at6native57_GLOBAL__N__f3eca4a2_24_ForeachBinaryOpScalar_cu_86b9896c25multi_tensor_apply_kernelINS1_18TensorListMetadataILi2EEENS1_21BinaryOpScalarFunctorIaLi2ELi1ELi1EEEJSt4plusIaEaEEEvT_T0_DpT1_)
        /*13c4*/ 	.word	0x00000000


	//----- nvinfo : EIATTR_MIN_STACK_SIZE
	.align		4
.L_873:
        /*13c8*/ 	.byte	0x04, 0x12
        /*13ca*/ 	.short	(.L_875 - .L_874)
	.align		4
.L_874:
        /*13cc*/ 	.word	index@(_ZN2at6native57_GLOBAL__N__f3eca4a2_24_ForeachBinaryOpScalar_cu_86b9896c25multi_tensor_apply_kernelINS1_18TensorListMetadataILi2EEENS1_21BinaryOpScalarFunctorIhLi2ELi1ELi1EEEJSt4plusIhEhEEEvT_T0_DpT1_)
        /*13d0*/ 	.word	0x00000000


	//----- nvinfo : EIATTR_MIN_STACK_SIZE
	.align		4
.L_875:
        /*13d4*/ 	.byte	0x04, 0x12
        /*13d6*/ 	.short	(.L_877 - .L_876)
	.align		4
.L_876:
        /*13d8*/ 	.word	index@(_ZN2at6native57_GLOBAL__N__f3eca4a2_24_ForeachBinaryOpScalar_cu_86b9896c25multi_tensor_apply_kernelINS1_18TensorListMetadataILi1EEENS1_21BinaryOpScalarFunctorIN3c108BFloat16ELi1ELi1ELi0EEEJSt4plusIfEfEEEvT_T0_DpT1_)
        /*13dc*/ 	.word	0x00000000


	//----- nvinfo : EIATTR_MIN_STACK_SIZE
	.align		4
.L_877:
        /*13e0*/ 	.byte	0x04, 0x12
        /*13e2*/ 	.short	(.L_879 - .L_878)
	.align		4
.L_878:
        /*13e4*/ 	.word	index@(_ZN2at6native57_GLOBAL__N__f3eca4a2_24_ForeachBinaryOpScalar_cu_86b9896c25multi_tensor_apply_kernelINS1_18TensorListMetadataILi1EEENS1_21BinaryOpScalarFunctorIN3c104HalfELi1ELi1ELi0EEEJSt4plusIfEfEEEvT_T0_DpT1_)
        /*13e8*/ 	.word	0x00000000


	//----- nvinfo : EIATTR_MIN_STACK_SIZE
	.align		4
.L_879:
        /*13ec*/ 	.byte	0x04, 0x12
        /*13ee*/ 	.short	(.L_881 - .L_880)
	.align		4
.L_880:
        /*13f0*/ 	.word	index@(_ZN2at6native57_GLOBAL__N__f3eca4a2_24_ForeachBinaryOpScalar_cu_86b9896c25multi_tensor_apply_kernelINS1_18TensorListMetadataILi1EEENS1_21BinaryOpScalarFunctorIbLi1ELi1ELi0EEEJSt4plusIbEbEEEvT_T0_DpT1_)
        /*13f4*/ 	.word	0x00000000


	//----- nvinfo : EIATTR_MIN_STACK_SIZE
	.align		4
.L_881:
        /*13f8*/ 	.byte	0x04, 0x12
        /*13fa*/ 	.short	(.L_883 - .L_882)
	.align		4
.L_882:
        /*13fc*/ 	.word	index@(_ZN2at6native57_GLOBAL__N__f3eca4a2_24_ForeachBinaryOpScalar_cu_86b9896c25multi_tensor_apply_kernelINS1_18TensorListMetadataILi1EEENS1_21BinaryOpScalarFunctorIN3c107complexIfEELi1ELi1ELi0EEEJSt4plusIS8_ES8_EEEvT_T0_DpT1_)
        /*1400*/ 	.word	0x00000000


	//----- nvinfo : EIATTR_MIN_STACK_SIZE
	.align		4
.L_883:
        /*1404*/ 	.byte	0x04, 0x12
        /*1406*/ 	.short	(.L_885 - .L_884)
	.align		4
.L_884:
        /*1408*/ 	.word	index@(_ZN2at6native57_GLOBAL__N__f3eca4a2_24_ForeachBinaryOpScalar_cu_86b9896c25multi_tensor_apply_kernelINS1_18TensorListMetadataILi1EEENS1_21BinaryOpScalarFunctorIN3c107complexIdEELi1ELi1ELi0EEEJSt4plusIS8_ES8_EEEvT_T0_DpT1_)
        /*140c*/ 	.word	0x00000000


	//----- nvinfo : EIATTR_MIN_STACK_SIZE
	.align		4
.L_885:
        /*1410*/ 	.byte	0x04, 0x12
        /*1412*/ 	.short	(.L_887 - .L_886)
	.align		4
.L_886:
        /*1414*/ 	.word	index@(_ZN2at6native57_GLOBAL__N__f3eca4a2_24_ForeachBinaryOpScalar_cu_86b9896c25multi_tensor_apply_kernelINS1_18TensorListMetadataILi1EEENS1_21BinaryOpScalarFunctorIfLi1ELi1ELi0EEEJSt4plusIfEfEEEvT_T0_DpT1_)
        /*1418*/ 	.word	0x00000000


	//----- nvinfo : EIATTR_MIN_STACK_SIZE
	.align		4
.L_887:
        /*141c*/ 	.byte	0x04, 0x12
        /*141e*/ 	.short	(.L_889 - .L_888)
	.align		4
.L_888:
        /*1420*/ 	.word	index@(_ZN2at6native57_GLOBAL__N__f3eca4a2_24_ForeachBinaryOpScalar_cu_86b9896c25multi_tensor_apply_kernelINS1_18TensorListMetadataILi1EEENS1_21BinaryOpScalarFunctorIdLi1ELi1ELi0EEEJSt4plusIdEdEEEvT_T0_DpT1_)
        /*1424*/ 	.word	0x00000000


	//----- nvinfo : EIATTR_MIN_STACK_SIZE
	.align		4
.L_889:
        /*1428*/ 	.byte	0x04, 0x12
        /*142a*/ 	.short	(.L_891 - .L_890)
	.align		4
.L_890:
        /*142c*/ 	.word	index@(_ZN2at6native57_GLOBAL__N__f3eca4a2_24_ForeachBinaryOpScalar_cu_86b9896c25multi_tensor_apply_kernelINS1_18TensorListMetadataILi1EEENS1_21BinaryOpScalarFunctorIsLi1ELi1ELi0EEEJSt4plusIsEsEEEvT_T0_DpT1_)
        /*1430*/ 	.word	0x00000000


	//----- nvinfo : EIATTR_MIN_STACK_SIZE
	.align		4
.L_891:
        /*1434*/ 	.byte	0x04, 0x12
        /*1436*/ 	.short	(.L_893 - .L_892)
	.align		4
.L_892:
        /*1438*/ 	.word	index@(_ZN2at6native57_GLOBAL__N__f3eca4a2_24_ForeachBinaryOpScalar_cu_86b9896c25multi_tensor_apply_kernelINS1_18TensorListMetadataILi1EEENS1_21BinaryOpScalarFunctorIlLi1ELi1ELi0EEEJSt4plusIlElEEEvT_T0_DpT1_)
        /*143c*/ 	.word	0x00000000


	//----- nvinfo : EIATTR_MIN_STACK_SIZE
	.align		4
.L_893:
        /*1440*/ 	.byte	0x04, 0x12
        /*1442*/ 	.short	(.L_895 - .L_894)
	.align		4
.L_894:
        /*1444*/ 	.word	index@(_ZN2at6native57_GLOBAL__N__f3eca4a2_24_ForeachBinaryOpScalar_cu_86b9896c25multi_tensor_apply_kernelINS1_18TensorListMetadataILi1EEENS1_21BinaryOpScalarFunctorIiLi1ELi1ELi0EEEJSt4plusIiEiEEEvT_T0_DpT1_)
        /*1448*/ 	.word	0x00000000


	//----- nvinfo : EIATTR_MIN_STACK_SIZE
	.align		4
.L_895:
        /*144c*/ 	.byte	0x04, 0x12
        /*144e*/ 	.short	(.L_897 - .L_896)
	.align		4
.L_896:
        /*1450*/ 	.word	index@(_ZN2at6native57_GLOBAL__N__f3eca4a2_24_ForeachBinaryOpScalar_cu_86b9896c25multi_tensor_apply_kernelINS1_18TensorListMetadataILi1EEENS1_21BinaryOpScalarFunctorIaLi1ELi1ELi0EEEJSt4plusIaEaEEEvT_T0_DpT1_)
        /*1454*/ 	.word	0x00000000


	//----- nvinfo : EIATTR_MIN_STACK_SIZE
	.align		4
.L_897:
        /*1458*/ 	.byte	0x04, 0x12
        /*145a*/ 	.short	(.L_899 - .L_898)
	.align		4
.L_898:
        /*145c*/ 	.word	index@(_ZN2at6native57_GLOBAL__N__f3eca4a2_24_ForeachBinaryOpScalar_cu_86b9896c25multi_tensor_apply_kernelINS1_18TensorListMetadataILi1EEENS1_21BinaryOpScalarFunctorIhLi1ELi1ELi0EEEJSt4plusIhEhEEEvT_T0_DpT1_)
        /*1460*/ 	.word	0x00000000
.L_899:


//--------------------- .nv.info._ZN2at6native57_GLOBAL__N__f3eca4a2_24_ForeachBinaryOpScalar_cu_86b9896c25multi_tensor_apply_kernelINS1_18TensorListMetadataILi2EEENS1_21BinaryOpScalarFunctorIN3c108BFloat16ELi2ELi1ELi1EEEJNS0_7maximumIfEEfEEEvT_T0_DpT1_ --------------------------
	.section	.nv.info._ZN2at6native57_GLOBAL__N__f3eca4a2_24_ForeachBinaryOpScalar_cu_86b9896c25multi_tensor_apply_kernelINS1_18TensorListMetadataILi2EEENS1_21BinaryOpScalarFunctorIN3c108BFloat16ELi2ELi1ELi1EEEJNS0_7maximumIfEEfEEEvT_T0_DpT1_,"",@"SHT_CUDA_INFO"
	.sectionflags	@""
	.align	4


	//----- nvinfo : EIATTR_CUDA_API_VERSION
	.align		4
        /*0000*/ 	.byte	0x04, 0x37
        /*0002*/ 	.short	(.L_901 - .L_900)
.L_900:
        /*0004*/ 	.word	0x00000082


	//----- nvinfo : EIATTR_SW2861232_WAR
	.align		4
.L_901:
        /*0008*/ 	.byte	0x01, 0x35
	.zero		2


	//----- nvinfo : EIATTR_PARAM_CBANK
	.align		4
        /*000c*/ 	.byte	0x04, 0x0a
        /*000e*/ 	.short	(.L_903 - .L_902)
	.align		4
.L_902:
        /*0010*/ 	.word	index@(.nv.constant0._ZN2at6native57_GLOBAL__N__f3eca4a2_24_ForeachBinaryOpScalar_cu_86b9896c25multi_tensor_apply_kernelINS1_18TensorListMetadataILi2EEENS1_21BinaryOpScalarFunctorIN3c108BFloat16ELi2ELi1ELi1EEEJNS0_7maximumIfEEfEEEvT_T0_DpT1_)
        /*0014*/ 	.short	0x0160
        /*0016*/ 	.short	0x0c50


	//----- nvinfo : EIATTR_CBANK_PARAM_SIZE
	.align		4
.L_903:
        /*0018*/ 	.byte	0x03, 0x19
        /*001a*/ 	.short	0x0c50


	//----- nvinfo : EIATTR_KPARAM_INFO
	.align		4
        /*001c*/ 	.byte	0x04, 0x17
        /*001e*/ 	.short	(.L_905 - .L_904)
.L_904:
        /*0020*/ 	.word	0x00000000
        /*0024*/ 	.short	0x0003
        /*0026*/ 	.short	0x0c4c
        /*0028*/ 	.byte	0x00, 0xf0, 0x11, 0x00


	//----- nvinfo : EIATTR_KPARAM_INFO
	.align		4
.L_905:
        /*002c*/ 	.byte	0x04, 0x17
        /*002e*/ 	.short	(.L_907 - .L_906)
.L_906:
        /*0030*/ 	.word	0x00000000
        /*0034*/ 	.short	0x0002
        /*0036*/ 	.short	0x0c49
        /*0038*/ 	.byte	0x00, 0xf0, 0x05, 0x00


	//----- nvinfo : EIATTR_KPARAM_INFO
	.align		4
.L_907:
        /*003c*/ 	.byte	0x04, 0x17
        /*003e*/ 	.short	(.L_909 - .L_908)
.L_908:
        /*0040*/ 	.word	0x00000000
        /*0044*/ 	.short	0x0001
        /*0046*/ 	.short	0x0c48
        /*0048*/ 	.byte	0x00, 0xf0, 0x05, 0x00


	//----- nvinfo : EIATTR_KPARAM_INFO
	.align		4
.L_909:
        /*004c*/ 	.byte	0x04, 0x17
        /*004e*/ 	.short	(.L_911 - .L_910)
.L_910:
        /*0050*/ 	.word	0x00000000
        /*0054*/ 	.short	0x0000
        /*0056*/ 	.short	0x0000
        /*0058*/ 	.byte	0x00, 0xf0, 0x21, 0x31


	//----- nvinfo : EIATTR_MAXREG_COUNT
	.align		4
.L_911:
        /*005c*/ 	.byte	0x03, 0x1b
        /*005e*/ 	.short	0x0080


	//----- nvinfo : EIATTR_MERCURY_ISA_VERSION
	.align		4
        /*0060*/ 	.byte	0x03, 0x5f
        /*0062*/ 	.short	0x0000


	//----- nvinfo : EIATTR_EXIT_INSTR_OFFSETS
	.align		4
        /*0064*/ 	.byte	0x04, 0x1c
        /*0066*/ 	.short	(.L_913 - .L_912)


	//   ....[0]....
.L_912:
        /*0068*/ 	.word	0x00000160


	//   ....[1]....
        /*006c*/ 	.word	0x000006e0


	//   ....[2]....
        /*0070*/ 	.word	0x00000740


	//   ....[3]....
        /*0074*/ 	.word	0x000009d0


	//----- nvinfo : EIATTR_MAX_THREADS
	.align		4
.L_913:
        /*0078*/ 	.byte	0x04, 0x05
        /*007a*/ 	.short	(.L_915 - .L_914)
.L_914:
        /*007c*/ 	.word	0x00000200
        /*0080*/ 	.word	0x00000001
        /*0084*/ 	.word	0x00000001


	//----- nvinfo : EIATTR_CRS_STACK_SIZE
	.align		4
.L_915:
        /*0088*/ 	.byte	0x04, 0x1e
        /*008a*/ 	.short	(.L_917 - .L_916)
.L_916:
        /*008c*/ 	.word	0x00000000
.L_917:


//--------------------- .nv.info._ZN2at6native57_GLOBAL__N__f3eca4a2_24_ForeachBinaryOpScalar_cu_86b9896c25multi_tensor_apply_kernelINS1_18TensorListMetadataILi2EEENS1_21BinaryOpScalarFunctorIN3c104HalfELi2ELi1ELi1EEEJNS0_7maximumIfEEfEEEvT_T0_DpT1_ --------------------------
	.section	.nv.info._ZN2at6native57_GLOBAL__N__f3eca4a2_24_ForeachBinaryOpScalar_cu_86b9896c25multi_tensor_apply_kernelINS1_18TensorListMetadataILi2EEENS1_21BinaryOpScalarFunctorIN3c104HalfELi2ELi1ELi1EEEJNS0_7maximumIfEEfEEEvT_T0_DpT1_,"",@"SHT_CUDA_INFO"
	.sectionflags	@""
	.align	4


	//----- nvinfo : EIATTR_CUDA_API_VERSION
	.align		4
        /*0000*/ 	.byte	0x04, 0x37
        /*0002*/ 	.short	(.L_919 - .L_918)
.L_918:
        /*0004*/ 	.word	0x00000082


	//----- nvinfo : EIATTR_SW2861232_WAR
	.align		4
.L_919:
        /*0008*/ 	.byte	0x01, 0x35
	.zero		2


	//----- nvinfo : EIATTR_PARAM_CBANK
	.align		4
        /*000c*/ 	.byte	0x04, 0x0a
        /*000e*/ 	.short	(.L_921 - .L_920)
	.align		4
.L_920:
        /*0010*/ 	.word	index@(.nv.constant0._ZN2at6native57_GLOBAL__N__f3eca4a2_24_ForeachBinaryOpScalar_cu_86b9896c25multi_tensor_apply_kernelINS1_18TensorListMetadataILi2EEENS1_21BinaryOpScalarFunctorIN3c104HalfELi2ELi1ELi1EEEJNS0_7maximumIfEEfEEEvT_T0_DpT1_)
        /*0014*/ 	.short	0x0160
        /*0016*/ 	.short	0x0c50


	//----- nvinfo : EIATTR_CBANK_PARAM_SIZE
	.align		4
.L_921:
        /*0018*/ 	.byte	0x03, 0x19
        /*001a*/ 	.short	0x0c50


	//----- nvinfo : EIATTR_KPARAM_INFO
	.align		4
        /*001c*/ 	.byte	0x04, 0x17
        /*001e*/ 	.short	(.L_923 - .L_922)
.L_922:
        /*0020*/ 	.word	0x00000000
        /*0024*/ 	.short	0x0003
        /*0026*/ 	.short	0x0c4c
        /*0028*/ 	.byte	0x00, 0xf0, 0x11, 0x00


	//----- nvinfo : EIATTR_KPARAM_INFO
	.align		4
.L_923:
        /*002c*/ 	.byte	0x04, 0x17
        /*002e*/ 	.short	(.L_925 - .L_924)
.L_924:
        /*0030*/ 	.word	0x00000000
        /*0034*/ 	.short	0x0002
        /*0036*/ 	.short	0x0c49
        /*0038*/ 	.byte	0x00, 0xf0, 0x05, 0x00


	//----- nvinfo : EIATTR_KPARAM_INFO
	.align		4
.L_925:
        /*003c*/ 	.byte	0x04, 0x17
        /*003e*/ 	.short	(.L_927 - .L_926)
.L_926:
        /*0040*/ 	.word	0x00000000
        /*0044*/ 	.short	0x0001
        /*0046*/ 	.short	0x0c48
        /*0048*/ 	.byte	0x00, 0xf0, 0x05, 0x00


	//----- nvinfo : EIATTR_KPARAM_INFO
	.align		4
.L_927:
        /*004c*/ 	.byte	0x04, 0x17
        /*004e*/ 	.short	(.L_929 - .L_928)
.L_928:
        /*0050*/ 	.word	0x00000000
        /*0054*/ 	.short	0x0000
        /*0056*/ 	.short	0x0000
        /*0058*/ 	.byte	0x00, 0xf0, 0x21, 0x31


	//----- nvinfo : EIATTR_MAXREG_COUNT
	.align		4
.L_929:
        /*005c*/ 	.byte	0x03, 0x1b
        /*005e*/ 	.short	0x0080


	//----- nvinfo : EIATTR_MERCURY_ISA_VERSION
	.align		4
        /*0060*/ 	.byte	0x03, 0x5f
        /*0062*/ 	.short	0x0000


	//----- nvinfo : EIATTR_EXIT_INSTR_OFFSETS
	.align		4
        /*0064*/ 	.byte	0x04, 0x1c
        /*0066*/ 	.short	(.L_931 - .L_930)


	//   ....[0]....
.L_930:
        /*0068*/ 	.word	0x00000160


	//   ....[1]....
        /*006c*/ 	.word	0x000006f0


	//   ....[2]....
        /*0070*/ 	.word	0x00000750


	//   ....[3]....
        /*0074*/ 	.word	0x000009e0


	//----- nvinfo : EIATTR_MAX_THREADS
	.align		4
.L_931:
        /*0078*/ 	.byte	0x04, 0x05
        /*007a*/ 	.short	(.L_933 - .L_932)
.L_932:
        /*007c*/ 	.word	0x00000200
        /*0080*/ 	.word	0x00000001
        /*0084*/ 	.word	0x00000001


	//----- nvinfo : EIATTR_CRS_STACK_SIZE
	.align		4
.L_933:
        /*0088*/ 	.byte	0x04, 0x1e
        /*008a*/ 	.short	(.L_935 - .L_934)
.L_934:
        /*008c*/ 	.word	0x00000000
.L_935:


//--------------------- .nv.info._ZN2at6native57_GLOBAL__N__f3eca4a2_24_ForeachBinaryOpScalar_cu_86b9896c25multi_tensor_apply_kernelINS1_18TensorListMetadataILi2EEENS1_21BinaryOpScalarFunctorIfLi2ELi1ELi1EEEJNS0_7maximumIfEEfEEEvT_T0_DpT1_ --------------------------
	.section	.nv.info._ZN2at6native57_GLOBAL__N__f3eca4a2_24_ForeachBinaryOpScalar_cu_86b9896c25multi_tensor_apply_kernelINS1_18TensorListMetadataILi2EEENS1_21BinaryOpScalarFunctorIfLi2ELi1ELi1EEEJNS0_7maximumIfEEfEEEvT_T0_DpT1_,"",@"SHT_CUDA_INFO"
	.sectionflags	@""
	.align	4


	//----- nvinfo : EIATTR_CUDA_API_VERSION
	.align		4
        /*0000*/ 	.byte	0x04, 0x37
        /*0002*/ 	.short	(.L_937 - .L_936)
.L_936:
        /*0004*/ 	.word	0x00000082


	//----- nvinfo : EIATTR_SW2861232_WAR
	.align		4
.L_937:
        /*0008*/ 	.byte	0x01, 0x35
	.zero		2


	//----- nvinfo : EIATTR_PARAM_CBANK
	.align		4
        /*000c*/ 	.byte	0x04, 0x0a
        /*000e*/ 	.short	(.L_939 - .L_938)
	.align		4
.L_938:
        /*0010*/ 	.word	index@(.nv.constant0._ZN2at6native57_GLOBAL__N__f3eca4a2_24_ForeachBinaryOpScalar_cu_86b9896c25multi_tensor_apply_kernelINS1_18TensorListMetadataILi2EEENS1_21BinaryOpScalarFunctorIfLi2ELi1ELi1EEEJNS0_7maximumIfEEfEEEvT_T0_DpT1_)
        /*0014*/ 	.short	0x0160
        /*0016*/ 	.short	0x0c50


	//----- nvinfo : EIATTR_CBANK_PARAM_SIZE
	.align		4
.L_939:
        /*0018*/ 	.byte	0x03, 0x19
        /*001a*/ 	.short	0x0c50


	//----- nvinfo : EIATTR_KPARAM_INFO
	.align		4
        /*001c*/ 	.byte	0x04, 0x17
        /*001e*/ 	.short	(.L_941 - .L_940)
.L_940:
        /*0020*/ 	.word	0x00000000
        /*0024*/ 	.short	0x0003
        /*0026*/ 	.short	0x0c4c
        /*0028*/ 	.byte	0x00, 0xf0, 0x11, 0x00


	//----- nvinfo : EIATTR_KPARAM_INFO
	.align		4
.L_941:
        /*002c*/ 	.byte	0x04, 0x17
        /*002e*/ 	.short	(.L_943 - .L_942)
.L_942:
        /*0030*/ 	.word	0x00000000
        /*0034*/ 	.short	0x0002
        /*0036*/ 	.short	0x0c49
        /*0038*/ 	.byte	0x00, 0xf0, 0x05, 0x00


	//----- nvinfo : EIATTR_KPARAM_INFO
	.align		4
.L_943:
        /*003c*/ 	.byte	0x04, 0x17
        /*003e*/ 	.short	(.L_945 - .L_944)
.L_944:
        /*0040*/ 	.word	0x00000000
        /*0044*/ 	.short	0x0001
        /*0046*/ 	.short	0x0c48
        /*0048*/ 	.byte	0x00, 0xf0, 0x05, 0x00


	//----- nvinfo : EIATTR_KPARAM_INFO
	.align		4
.L_945:
        /*004c*/ 	.byte	0x04, 0x17
        /*004e*/ 	.short	(.L_947 - .L_946)
.L_946:
        /*0050*/ 	.word	0x00000000
        /*0054*/ 	.short	0x0000
        /*0056*/ 	.short	0x0000
        /*0058*/ 	.byte	0x00, 0xf0, 0x21, 0x31


	//----- nvinfo : EIATTR_MAXREG_COUNT
	.align		4
.L_947:
        /*005c*/ 	.byte	0x03, 0x1b
        /*005e*/ 	.short	0x0080


	//----- nvinfo : EIATTR_MERCURY_ISA_VERSION
	.align		4
        /*0060*/ 	.byte	0x03, 0x5f
        /*0062*/ 	.short	0x0000


	//----- nvinfo : EIATTR_EXIT_INSTR_OFFSETS
	.align		4
        /*0064*/ 	.byte	0x04, 0x1c
        /*0066*/ 	.short	(.L_949 - .L_948)


	//   ....[0]....
.L_948:
        /*0068*/ 	.word	0x00000160


	//   ....[1]....
        /*006c*/ 	.word	0x00000660


	//   ....[2]....
        /*0070*/ 	.word	0x000006c0


	//   ....[3]....
        /*0074*/ 	.word	0x000008f0


	//----- nvinfo : EIATTR_MAX_THREADS
	.align		4
.L_949:
        /*0078*/ 	.byte	0x04, 0x05
        /*007a*/ 	.short	(.L_951 - .L_950)
.L_950:
        /*007c*/ 	.word	0x00000200
        /*0080*/ 	.word	0x00000001
        /*0084*/ 	.word	0x00000001


	//----- nvinfo : EIATTR_CRS_STACK_SIZE
	.align		4
.L_951:
        /*0088*/ 	.byte	0x04, 0x1e
        /*008a*/ 	.short	(.L_953 - .L_952)
.L_952:
        /*008c*/ 	.word	0x00000000
.L_953:


//--------------------- .nv.info._ZN2at6native57_GLOBAL__N__f3eca4a2_24_ForeachBinaryOpScalar_cu_86b9896c25multi_tensor_apply_kernelINS1_18TensorListMetadataILi2EEENS1_21BinaryOpScalarFunctorIdLi2ELi1ELi1EEEJNS0_7maximumIdEEdEEEvT_T0_DpT1_ --------------------------
	.section	.nv.info._ZN2at6native57_GLOBAL__N__f3eca4a2_24_ForeachBinaryOpScalar_cu_86b9896c25multi_tensor_apply_kernelINS1_18TensorListMetadataILi2EEENS1_21BinaryOpScalarFunctorIdLi2ELi1ELi1EEEJNS0_7maximumIdEEdEEEvT_T0_DpT1_,"",@"SHT_CUDA_INFO"
	.sectionflags	@""
	.align	4


	//----- nvinfo : EIATTR_CUDA_API_VERSION
	.align		4
        /*0000*/ 	.byte	0x04, 0x37
        /*0002*/ 	.short	(.L_955 - .L_954)
.L_954:
        /*0004*/ 	.word	0x00000082


	//----- nvinfo : EIATTR_SW2861232_WAR
	.align		4
.L_955:
        /*0008*/ 	.byte	0x01, 0x35
	.zero		2


	//----- nvinfo : EIATTR_PARAM_CBANK
	.align		4
        /*000c*/ 	.byte	0x04, 0x0a
        /*000e*/ 	.short	(.L_957 - .L_956)
	.align		4
.L_956:
        /*0010*/ 	.word	index@(.nv.constant0._ZN2at6native57_GLOBAL__N__f3eca4a2_24_ForeachBinaryOpScalar_cu_86b9896c25multi_tensor_apply_kernelINS1_18TensorListMetadataILi2EEENS1_21BinaryOpScalarFunctorIdLi2ELi1ELi1EEEJNS0_7maximumIdEEdEEEvT_T0_DpT1_)
        /*0014*/ 	.short	0x0160
        /*0016*/ 	.short	0x0c58


	//----- nvinfo : EIATTR_CBANK_PARAM_SIZE
	.align		4
.L_957:
        /*0018*/ 	.byte	0x03, 0x19
        /*001a*/ 	.short	0x0c58


	//----- nvinfo : EIATTR_KPARAM_INFO
	.align		4
        /*001c*/ 	.byte	0x04, 0x17
        /*001e*/ 	.short	(.L_959 - .L_958)
.L_958:
        /*0020*/ 	.word	0x00000000
        /*0024*/ 	.short	0x0003
        /*0026*/ 	.short	0x0c50
        /*0028*/ 	.byte	0x00, 0xf0, 0x21, 0x00


	//----- nvinfo : EIATTR_KPARAM_INFO
	.align		4
.L_959:
        /*002c*/ 	.byte	0x04, 0x17
        /*002e*/ 	.short	(.L_961 - .L_960)
.L_960:
        /*0030*/ 	.word	0x00000000
        /*0034*/ 	.short	0x0002
        /*0036*/ 	.short	0x0c49
        /*0038*/ 	.byte	0x00, 0xf0, 0x05, 0x00


	//----- nvinfo : EIATTR_KPARAM_INFO
	.align		4
.L_961:
        /*003c*/ 	.byte	0x04, 0x17
        /*003e*/ 	.short	(.L_963 - .L_962)
.L_962:
        /*0040*/ 	.word	0x00000000
        /*0044*/ 	.short	0x0001
        /*0046*/ 	.short	0x0c48
        /*0048*/ 	.byte	0x00, 0xf0, 0x05, 0x00


	//----- nvinfo : EIATTR_KPARAM_INFO
	.align		4
.L_963:
        /*004c*/ 	.byte	0x04, 0x17
        /*004e*/ 	.short	(.L_965 - .L_964)
.L_964:
        /*0050*/ 	.word	0x00000000
        /*0054*/ 	.short	0x0000
        /*0056*/ 	.short	0x0000
        /*0058*/ 	.byte	0x00, 0xf0, 0x21, 0x31


	//----- nvinfo : EIATTR_MAXREG_COUNT
	.align		4
.L_965:
        /*005c*/ 	.byte	0x03, 0x1b
        /*005e*/ 	.short	0x0080


	//----- nvinfo : EIATTR_MERCURY_ISA_VERSION
	.align		4
        /*0060*/ 	.byte	0x03, 0x5f
        /*0062*/ 	.short	0x0000


	//----- nvinfo : EIATTR_EXIT_INSTR_OFFSETS
	.align		4
        /*0064*/ 	.byte	0x04, 0x1c
        /*0066*/ 	.short	(.L_967 - .L_966)


	//   ....[0]....
.L_966:
        /*0068*/ 	.word	0x00000190


	//   ....[1]....
        /*006c*/ 	.word	0x00000750


	//   ....[2]....
        /*0070*/ 	.word	0x000007b0


	//   ....[3]....
        /*0074*/ 	.word	0x00000a80


	//----- nvinfo : EIATTR_MAX_THREADS
	.align		4
.L_967:
        /*0078*/ 	.byte	0x04, 0x05
        /*007a*/ 	.short	(.L_969 - .L_968)
.L_968:
        /*007c*/ 	.word	0x00000200
        /*0080*/ 	.word	0x00000001
        /*0084*/ 	.word	0x00000001


	//----- nvinfo : EIATTR_CRS_STACK_SIZE
	.align		4
.L_969:
        /*0088*/ 	.byte	0x04, 0x1e
        /*008a*/ 	.short	(.L_971 - .L_970)
.L_970:
        /*008c*/ 	.word	0x00000000
.L_971:


//--------------------- .nv.info._ZN2at6native57_GLOBAL__N__f3eca4a2_24_ForeachBinaryOpScalar_cu_86b9896c25multi_tensor_apply_kernelINS1_18TensorListMetadataILi2EEENS1_21BinaryOpScalarFunctorIsLi2ELi1ELi1EEEJNS0_7maximumIsEEsEEEvT_T0_DpT1_ --------------------------
	.section	.nv.info._ZN2at6native57_GLOBAL__N__f3eca4a2_24_ForeachBinaryOpScalar_cu_86b9896c25multi_tensor_apply_kernelINS1_18TensorListMetadataILi2EEENS1_21BinaryOpScalarFunctorIsLi2ELi1ELi1EEEJNS0_7maximumIsEEsEEEvT_T0_DpT1_,"",@"SHT_CUDA_INFO"
	.sectionflags	@""
	.align	4


	//----- nvinfo : EIATTR_CUDA_API_VERSION
	.align		4
        /*0000*/ 	.byte	0x04, 0x37
        /*0002*/ 	.short	(.L_973 - .L_972)
.L_972:
        /*0004*/ 	.word	0x00000082


	//----- nvinfo : EIATTR_SW2861232_WAR
	.align		4
.L_973:
        /*0008*/ 	.byte	0x01, 0x35
	.zero		2


	//----- nvinfo : EIATTR_PARAM_CBANK
	.align		4
        /*000c*/ 	.byte	0x04, 0x0a
        /*000e*/ 	.short	(.L_975 - .L_974)
	.align		4
.L_974:
        /*0010*/ 	.word	index@(.nv.constant0._ZN2at6native57_GLOBAL__N__f3eca4a2_24_ForeachBinaryOpScalar_cu_86b9896c25multi_tensor_apply_kernelINS1_18TensorListMetadataILi2EEENS1_21BinaryOpScalarFunctorIsLi2ELi1ELi1EEEJNS0_7maximumIsEEsEEEvT_T0_DpT1_)
        /*0014*/ 	.short	0x0160
        /*0016*/ 	.short	0x0c4c


	//----- nvinfo : EIATTR_CBANK_PARAM_SIZE
	.align		4
.L_975:
        /*0018*/ 	.byte	0x03, 0x19
        /*001a*/ 	.short	0x0c4c


	//----- nvinfo : EIATTR_KPARAM_INFO
	.align		4
        /*001c*/ 	.byte	0x04, 0x17
        /*001e*/ 	.short	(.L_977 - .L_976)
.L_976:
        /*0020*/ 	.word	0x00000000
        /*0024*/ 	.short	0x0003
        /*0026*/ 	.short	0x0c4a
        /*0028*/ 	.byte	0x00, 0xf0, 0x09, 0x00


	//----- nvinfo : EIATTR_KPARAM_INFO
	.align		4
.L_977:
        /*002c*/ 	.byte	0x04, 0x17
        /*002e*/ 	.short	(.L_979 - .L_978)
.L_978:
        /*0030*/ 	.word	0x00000000
        /*0034*/ 	.short	0x0002
        /*0036*/ 	.short	0x0c49
        /*0038*/ 	.byte	0x00, 0xf0, 0x05, 0x00


	//----- nvinfo : EIATTR_KPARAM_INFO
	.align		4
.L_979:
        /*003c*/ 	.byte	0x04, 0x17
        /*003e*/ 	.short	(.L_981 - .L_980)
.L_980:
        /*0040*/ 	.word	0x00000000
        /*0044*/ 	.short	0x0001
        /*0046*/ 	.short	0x0c48
        /*0048*/ 	.byte	0x00, 0xf0, 0x05, 0x00


	//----- nvinfo : EIATTR_KPARAM_INFO
	.align		4
.L_981:
        /*004c*/ 	.byte	0x04, 0x17
        /*004e*/ 	.short	(.L_983 - .L_982)
.L_982:
        /*0050*/ 	.word	0x00000000
        /*0054*/ 	.short	0x0000
        /*0056*/ 	.short	0x0000
        /*0058*/ 	.byte	0x00, 0xf0, 0x21, 0x31


	//----- nvinfo : EIATTR_MAXREG_COUNT
	.align		4
.L_983:
        /*005c*/ 	.byte	0x03, 0x1b
        /*005e*/ 	.short	0x0080


	//----- nvinfo : EIATTR_MERCURY_ISA_VERSION
	.align		4
        /*0060*/ 	.byte	0x03, 0x5f
        /*0062*/ 	.short	0x0000


	//----- nvinfo : EIATTR_EXIT_INSTR_OFFSETS
	.align		4
        /*0064*/ 	.byte	0x04, 0x1c
        /*0066*/ 	.short	(.L_985 - .L_984)


	//   ....[0]....
.L_984:
        /*0068*/ 	.word	0x00000160


	//   ....[1]....
        /*006c*/ 	.word	0x00000690


	//   ....[2]....
        /*0070*/ 	.word	0x000006f0


	//   ....[3]....
        /*0074*/ 	.word	0x00000910


	//----- nvinfo : EIATTR_MAX_THREADS
	.align		4
.L_985:
        /*0078*/ 	.byte	0x04, 0x05
        /*007a*/ 	.short	(.L_987 - .L_986)
.L_986:
        /*007c*/ 	.word	0x00000200
        /*0080*/ 	.word	0x00000001
        /*0084*/ 	.word	0x00000001


	//----- nvinfo : EIATTR_CRS_STACK_SIZE
	.align		4
.L_987:
        /*0088*/ 	.byte	0x04, 0x1e
        /*008a*/ 	.short	(.L_989 - .L_988)
.L_988:
        /*008c*/ 	.word	0x00000000
.L_989:


//--------------------- .nv.info._ZN2at6native57_GLOBAL__N__f3eca4a2_24_ForeachBinaryOpScalar_cu_86b9896c25multi_tensor_apply_kernelINS1_18TensorListMetadataILi2EEENS1_21BinaryOpScalarFunctorIlLi2ELi1ELi1EEEJNS0_7maximumIlEElEEEvT_T0_DpT1_ --------------------------
	.section	.nv.info._ZN2at6native57_GLOBAL__N__f3eca4a2_24_ForeachBinaryOpScalar_cu_86b9896c25multi_tensor_apply_kernelINS1_18TensorListMetadataILi2EEENS1_21BinaryOpScalarFunctorIlLi2ELi1ELi1EEEJNS0_7maximumIlEElEEEvT_T0_DpT1_,"",@"SHT_CUDA_INFO"
	.sectionflags	@""
	.align	4


	//----- nvinfo : EIATTR_CUDA_API_VERSION
	.align		4
        /*0000*/ 	.byte	0x04, 0x37
        /*0002*/ 	.short	(.L_991 - .L_990)
.L_990:
        /*0004*/ 	.word	0x00000082


	//----- nvinfo : EIATTR_SW2861232_WAR
	.align		4
.L_991:
        /*0008*/ 	.byte	0x01, 0x35
	.zero		2


	//----- nvinfo : EIATTR_PARAM_CBANK
	.align		4
        /*000c*/ 	.byte	0x04, 0x0a
        /*000e*/ 	.short	(.L_993 - .L_992)
	.align		4
.L_992:
        /*0010*/ 	.word	index@(.nv.constant0._ZN2at6native57_GLOBAL__N__f3eca4a2_24_ForeachBinaryOpScalar_cu_86b9896c25multi_tensor_apply_kernelINS1_18TensorListMetadataILi2EEENS1_21BinaryOpScalarFunctorIlLi2ELi1ELi1EEEJNS0_7maximumIlEElEEEvT_T0_DpT1_)
        /*0014*/ 	.short	0x0160
        /*0016*/ 	.short	0x0c58


	//----- nvinfo : EIATTR_CBANK_PARAM_SIZE
	.align		4
.L_993:
        /*0018*/ 	.byte	0x03, 0x19
        /*001a*/ 	.short	0x0c58


	//----- nvinfo : EIATTR_KPARAM_INFO
	.align		4
        /*001c*/ 	.byte	0x04, 0x17
        /*001e*/ 	.short	(.L_995 - .L_994)
.L_994:
        /*0020*/ 	.word	0x00000000
        /*0024*/ 	.short	0x0003
        /*0026*/ 	.short	0x0c50
        /*0028*/ 	.byte	0x00, 0xf0, 0x21, 0x00


	//----- nvinfo : EIATTR_KPARAM_INFO
	.align		4
.L_995:
        /*002c*/ 	.byte	0x04, 0x17
        /*002e*/ 	.short	(.L_997 - .L_996)
.L_996:
        /*0030*/ 	.word	0x00000000
        /*0034*/ 	.short	0x0002
        /*0036*/ 	.short	0x0c49
        /*0038*/ 	.byte	0x00, 0xf0, 0x05, 0x00


	//----- nvinfo : EIATTR_KPARAM_INFO
	.align		4
.L_997:
        /*003c*/ 	.byte	0x04, 0x17
        /*003e*/ 	.short	(.L_999 - .L_998)
.L_998:
        /*0040*/ 	.word	0x00000000
        /*0044*/ 	.short	0x0001
        /*0046*/ 	.short	0x0c48
        /*0048*/ 	.byte	0x00, 0xf0, 0x05, 0x00


	//----- nvinfo : EIATTR_KPARAM_INFO
	.align		4
.L_999:
        /*004c*/ 	.byte	0x04, 0x17
        /*004e*/ 	.short	(.L_1001 - .L_1000)
.L_1000:
        /*0050*/ 	.word	0x00000000
        /*0054*/ 	.short	0x0000
        /*0056*/ 	.short	0x0000
        /*0058*/ 	.byte	0x00, 0xf0, 0x21, 0x31


	//----- nvinfo : EIATTR_MAXREG_COUNT
	.align		4
.L_1001:
        /*005c*/ 	.byte	0x03, 0x1b
        /*005e*/ 	.short	0x0080


	//----- nvinfo : EIATTR_MERCURY_ISA_VERSION
	.align		4
        /*0060*/ 	.byte	0x03, 0x5f
        /*0062*/ 	.short	0x0000


	//----- nvinfo : EIATTR_EXIT_INSTR_OFFSETS
	.align		4
        /*0064*/ 	.byte	0x04, 0x1c
        /*0066*/ 	.short	(.L_1003 - .L_1002)


	//   ....[0]....
.L_1002:
        /*0068*/ 	.word	0x00000190


	//   ....[1]....
        /*006c*/ 	.word	0x00000750


	//   ....[2]....
        /*0070*/ 	.word	0x000007b0


	//   ....[3]....
        /*0074*/ 	.word	0x00000a80


	//----- nvinfo : EIATTR_MAX_THREADS
	.align		4
.L_1003:
        /*0078*/ 	.byte	0x04, 0x05
        /*007a*/ 	.short	(.L_1005 - .L_1004)
.L_1004:
        /*007c*/ 	.word	0x00000200
        /*0080*/ 	.word	0x00000001
        /*0084*/ 	.word	0x00000001


	//----- nvinfo : EIATTR_CRS_STACK_SIZE
	.align		4
.L_1005:
        /*0088*/ 	.byte	0x04, 0x1e
        /*008a*/ 	.short	(.L_1007 - .L_1006)
.L_1006:
        /*008c*/ 	.word	0x00000000
.L_1007:


//--------------------- .nv.info._ZN2at6native57_GLOBAL__N__f3eca4a2_24_ForeachBinaryOpScalar_cu_86b9896c25multi_tensor_apply_kernelINS1_18TensorListMetadataILi2EEENS1_21BinaryOpScalarFunctorIiLi2ELi1ELi1EEEJNS0_7maximumIiEEiEEEvT_T0_DpT1_ --------------------------
	.section	.nv.info._ZN2at6native57_GLOBAL__N__f3eca4a2_24_ForeachBinaryOpScalar_cu_86b9896c25multi_tensor_apply_kernelINS1_18TensorListMetadataILi2EEENS1_21BinaryOpScalarFunctorIiLi2ELi1ELi1EEEJNS0_7maximumIiEEiEEEvT_T0_DpT1_,"",@"SHT_CUDA_INFO"
	.sectionflags	@""
	.align	4


	//----- nvinfo : EIATTR_CUDA_API_VERSION
	.align		4
        /*0000*/ 	.byte	0x04, 0x37
        /*0002*/ 	.short	(.L_1009 - .L_1008)
.L_1008:
        /*0004*/ 	.word	0x00000082


	//----- nvinfo : EIATTR_SW2861232_WAR
	.align		4
.L_1009:
        /*0008*/ 	.byte	0x01, 0x35
	.zero		2


	//----- nvinfo : EIATTR_PARAM_CBANK
	.align		4
        /*000c*/ 	.byte	0x04, 0x0a
        /*000e*/ 	.short	(.L_1011 - .L_1010)
	.align		4
.L_1010:
        /*0010*/ 	.word	index@(.nv.constant0._ZN2at6native57_GLOBAL__N__f3eca4a2_24_ForeachBinaryOpScalar_cu_86b9896c25multi_tensor_apply_kernelINS1_18TensorListMetadataILi2EEENS1_21BinaryOpScalarFunctorIiLi2ELi1ELi1EEEJNS0_7maximumIiEEiEEEvT_T0_DpT1_)
        /*0014*/ 	.short	0x0160
        /*0016*/ 	.short	0x0c50


	//----- nvinfo : EIATTR_CBANK_PARAM_SIZE
	.align		4
.L_1011:
        /*0018*/ 	.byte	0x03, 0x19
        /*001a*/ 	.short	0x0c50


	//----- nvinfo : EIATTR_KPARAM_INFO
	.align		4
        /*001c*/ 	.byte	0x04, 0x17
        /*001e*/ 	.short	(.L_1013 - .L_1012)
.L_1012:
        /*0020*/ 	.word	0x00000000
        /*0024*/ 	.short	0x0003
        /*0026*/ 	.short	0x0c4c
        /*0028*/ 	.byte	0x00, 0xf0, 0x11, 0x00


	//----- nvinfo : EIATTR_KPARAM_INFO
	.align		4
.L_1013:
        /*002c*/ 	.byte	0x04, 0x17
        /*002e*/ 	.short	(.L_1015 - .L_1014)
.L_1014:
        /*0030*/ 	.word	0x00000000
        /*0034*/ 	.short	0x0002
        /*0036*/ 	.short	0x0c49
        /*0038*/ 	.byte	0x00, 0xf0, 0x05, 0x00


	//----- nvinfo : EIATTR_KPARAM_INFO
	.align		4
.L_1015:
        /*003c*/ 	.byte	0x04, 0x17
        /*003e*/ 	.short	(.L_1017 - .L_1016)
.L_1016:
        /*0040*/ 	.word	0x00000000
        /*0044*/ 	.short	0x0001
        /*0046*/ 	.short	0x0c48
        /*0048*/ 	.byte	0x00, 0xf0, 0x05, 0x00


	//----- nvinfo : EIATTR_KPARAM_INFO
	.align		4
.L_1017:
        /*004c*/ 	.byte	0x04, 0x17
        /*004e*/ 	.short	(.L_1019 - .L_1018)
.L_1018:
        /*0050*/ 	.word	0x00000000
        /*0054*/ 	.short	0x0000
        /*0056*/ 	.short	0x0000
        /*0058*/ 	.byte	0x00, 0xf0, 0x21, 0x31


	//----- nvinfo : EIATTR_MAXREG_COUNT
	.align		4
.L_1019:
        /*005c*/ 	.byte	0x03, 0x1b
        /*005e*/ 	.short	0x0080


	//----- nvinfo : EIATTR_MERCURY_ISA_VERSION
	.align		4
        /*0060*/ 	.byte	0x03, 0x5f
        /*0062*/ 	.short	0x0000


	//----- nvinfo : EIATTR_EXIT_INSTR_OFFSETS
	.align		4
        /*0064*/ 	.byte	0x04, 0x1c
        /*0066*/ 	.short	(.L_1021 - .L_1020)


	//   ....[0]....
.L_1020:
        /*0068*/ 	.word	0x00000160


	//   ....[1]....
        /*006c*/ 	.word	0x00000590


	//   ....[2]....
        /*0070*/ 	.word	0x000005f0


	//   ....[3]....
        /*0074*/ 	.word	0x00000760


	//----- nvinfo : EIATTR_MAX_THREADS
	.align		4
.L_1021:
        /*0078*/ 	.byte	0x04, 0x05
        /*007a*/ 	.short	(.L_1023 - .L_1022)
.L_1022:
        /*007c*/ 	.word	0x00000200
        /*0080*/ 	.word	0x00000001
        /*0084*/ 	.word	0x00000001


	//----- nvinfo : EIATTR_CRS_STACK_SIZE
	.align		4
.L_1023:
        /*0088*/ 	.byte	0x04, 0x1e
        /*008a*/ 	.short	(.L_1025 - .L_1024)
.L_1024:
        /*008c*/ 	.word	0x00000000
.L_1025:


//--------------------- .nv.info._ZN2at6native57_GLOBAL__N__f3eca4a2_24_ForeachBinaryOpScalar_cu_86b9896c25multi_tensor_apply_kernelINS1_18TensorListMetadataILi2EEENS1_21BinaryOpScalarFunctorIaLi2ELi1ELi1EEEJNS0_7maximumIaEEaEEEvT_T0_DpT1_ --------------------------
	.section	.nv.info._ZN2at6native57_GLOBAL__N__f3eca4a2_24_ForeachBinaryOpScalar_cu_86b9896c25multi_tensor_apply_kernelINS1_18TensorListMetadataILi2EEENS1_21BinaryOpScalarFunctorIaLi2ELi1ELi1EEEJNS0_7maximumIaEEaEEEvT_T0_DpT1_,"",@"SHT_CUDA_INFO"
	.sectionflags	@""
	.align	4


	//----- nvinfo : EIATTR_CUDA_API_VERSION
	.align		4
        /*0000*/ 	.byte	0x04, 0x37
        /*0002*/ 	.short	(.L_1027 - .L_1026)
.L_1026:
        /*0004*/ 	.word	0x00000082


	//----- nvinfo : EIATTR_SW2861232_WAR
	.align		4
.L_1027:
        /*0008*/ 	.byte	0x01, 0x35
	.zero		2


	//----- nvinfo : EIATTR_PARAM_CBANK
	.align		4
        /*000c*/ 	.byte	0x04, 0x0a
        /*000e*/ 	.short	(.L_1029 - .L_1028)
	.align		4
.L_1028:
        /*0010*/ 	.word	index@(.nv.constant0._ZN2at6native57_GLOBAL__N__f3eca4a2_24_ForeachBinaryOpScalar_cu_86b9896c25multi_tensor_apply_kernelINS1_18TensorListMetadataILi2EEENS1_21BinaryOpScalarFunctorIaLi2ELi1ELi1EEEJNS0_7maximumIaEEaEEEvT_T0_DpT1_)
        /*0014*/ 	.short	0x0160
        /*0016*/ 	.short	0x0c4b


	//----- nvinfo : EIATTR_CBANK_PARAM_SIZE
	.align		4
.L_1029:
        /*0018*/ 	.byte	0x03, 0x19
        /*001a*/ 	.short	0x0c4b


	//----- nvinfo : EIATTR_KPARAM_INFO
	.align		4
        /*001c*/ 	.byte	0x04, 0x17
        /*001e*/ 	.short	(.L_1031 - .L_1030)
.L_1030:
        /*0020*/ 	.word	0x00000000
        /*0024*/ 	.short	0x0003
        /*0026*/ 	.short	0x0c4a
        /*0028*/ 	.byte	0x00, 0xf0, 0x05, 0x00


	//----- nvinfo : EIATTR_KPARAM_INFO
	.align		4
.L_1031:
        /*002c*/ 	.byte	0x04, 0x17
        /*002e*/ 	.short	(.L_1033 - .L_1032)
.L_1032:
        /*0030*/ 	.word	0x00000000
        /*0034*/ 	.short	0x0002
        /*0036*/ 	.short	0x0c49
        /*0038*/ 	.byte	0x00, 0xf0, 0x05, 0x00


	//----- nvinfo : EIATTR_KPARAM_INFO
	.align		4
.L_1033:
        /*003c*/ 	.byte	0x04, 0x17
        /*003e*/ 	.short	(.L_1035 - .L_1034)
.L_1034:
        /*0040*/ 	.word	0x00000000
        /*0044*/ 	.short	0x0001
        /*0046*/ 	.short	0x0c48
        /*0048*/ 	.byte	0x00, 0xf0, 0x05, 0x00


	//----- nvinfo : EIATTR_KPARAM_INFO
	.align		4
.L_1035:
        /*004c*/ 	.byte	0x04, 0x17
        /*004e*/ 	.short	(.L_1037 - .L_1036)
.L_1036:
        /*0050*/ 	.word	0x00000000
        /*0054*/ 	.short	0x0000
        /*0056*/ 	.short	0x0000
        /*0058*/ 	.byte	0x00, 0xf0, 0x21, 0x31


	//----- nvinfo : EIATTR_MAXREG_COUNT
	.align		4
.L_1037:
        /*005c*/ 	.byte	0x03, 0x1b
        /*005e*/ 	.short	0x0080


	//----- nvinfo : EIATTR_MERCURY_ISA_VERSION
	.align		4
        /*0060*/ 	.byte	0x03, 0x5f
        /*0062*/ 	.short	0x0000


	//----- nvinfo : EIATTR_EXIT_INSTR_OFFSETS
	.align		4
        /*0064*/ 	.byte	0x04, 0x1c
        /*0066*/ 	.short	(.L_1039 - .L_1038)


	//   ....[0]....
.L_1038:
        /*0068*/ 	.word	0x00000170


	//   ....[1]....
        /*006c*/ 	.word	0x00000650


	//   ....[2]....
        /*0070*/ 	.word	0x000006b0


	//   ....[3]....
        /*0074*/ 	.word	0x000008a0


	//----- nvinfo : EIATTR_MAX_THREADS
	.align		4
.L_1039:
        /*0078*/ 	.byte	0x04, 0x05
        /*007a*/ 	.short	(.L_1041 - .L_1040)
.L_1040:
        /*007c*/ 	.word	0x00000200
        /*0080*/ 	.word	0x00000001
        /*0084*/ 	.word	0x00000001


	//----- nvinfo : EIATTR_CRS_STACK_SIZE
	.align		4
.L_1041:
        /*0088*/ 	.byte	0x04, 0x1e
        /*008a*/ 	.short	(.L_1043 - .L_1042)
.L_1042:
        /*008c*/ 	.word	0x00000000
.L_1043:


//--------------------- .nv.info._ZN2at6native57_GLOBAL__N__f3eca4a2_24_ForeachBinaryOpScalar_cu_86b9896c25multi_tensor_apply_kernelINS1_18TensorListMetadataILi2EEENS1_21BinaryOpScalarFunctorIhLi2ELi1ELi1EEEJNS0_7maximumIhEEhEEEvT_T0_DpT1_ --------------------------
	.section	.nv.info._ZN2at6native57_GLOBAL__N__f3eca4a2_24_ForeachBinaryOpScalar_cu_86b9896c25multi_tensor_apply_kernelINS1_18TensorListMetadataILi2EEENS1_21BinaryOpScalarFunctorIhLi2ELi1ELi1EEEJNS0_7maximumIhEEhEEEvT_T0_DpT1_,"",@"SHT_CUDA_INFO"
	.sectionflags	@""
	.align	4


	//----- nvinfo : EIATTR_CUDA_API_VERSION
	.align		4
        /*0000*/ 	.byte	0x04, 0x37
        /*0002*/ 	.short	(.L_1045 - .L_1044)
.L_1044:
        /*0004*/ 	.word	0x00000082


	//----- nvinfo : EIATTR_SW2861232_WAR
	.align		4
.L_1045:
        /*0008*/ 	.byte	0x01, 0x35
	.zero		2


	//----- nvinfo : EIATTR_PARAM_CBANK
	.align		4
        /*000c*/ 	.byte	0x04, 0x0a
        /*000e*/ 	.short	(.L_1047 - .L_1046)
	.align		4
.L_1046:
        /*0010*/ 	.word	index@(.nv.constant0._ZN2at6native57_GLOBAL__N__f3eca4a2_24_ForeachBinaryOpScalar_cu_86b9896c25multi_tensor_apply_kernelINS1_18TensorListMetadataILi2EEENS1_21BinaryOpScalarFunctorIhLi2ELi1ELi1EEEJNS0_7maximumIhEEhEEEvT_T0_DpT1_)
        /*0014*/ 	.short	0x0160
        /*0016*/ 	.short	0x0c4b


	//----- nvinfo : EIATTR_CBANK_PARAM_SIZE
	.align		4
.L_1047:
        /*0018*/ 	.byte	0x03, 0x19
        /*001a*/ 	.short	0x0c4b


	//----- nvinfo : EIATTR_KPARAM_INFO
	.align		4
        /*001c*/ 	.byte	0x04, 0x17
        /*001e*/ 	.short	(.L_1049 - .L_1048)
.L_1048:
        /*0020*/ 	.word	0x00000000
        /*0024*/ 	.short	0x0003
        /*0026*/ 	.short	0x0c4a
        /*0028*/ 	.byte	0x00, 0xf0, 0x05, 0x00


	//----- nvinfo : EIATTR_KPARAM_INFO
	.align		4
.L_1049:
        /*002c*/ 	.byte	0x04, 0x17
        /*002e*/ 	.short	(.L_1051 - .L_1050)
.L_1050:
        /*0030*/ 	.word	0x00000000
        /*0034*/ 	.short	0x0002
        /*0036*/ 	.short	0x0c49
        /*0038*/ 	.byte	0x00, 0xf0, 0x05, 0x00


	//----- nvinfo : EIATTR_KPARAM_INFO
	.align		4
.L_1051:
        /*003c*/ 	.byte	0x04, 0x17
        /*003e*/ 	.short	(.L_1053 - .L_1052)
.L_1052:
        /*0040*/ 	.word	0x00000000
        /*0044*/ 	.short	0x0001
        /*0046*/ 	.short	0x0c48
        /*0048*/ 	.byte	0x00, 0xf0, 0x05, 0x00


	//----- nvinfo : EIATTR_KPARAM_INFO
	.align		4
.L_1053:
        /*004c*/ 	.byte	0x04, 0x17
        /*004e*/ 	.short	(.L_1055 - .L_1054)
.L_1054:
        /*0050*/ 	.word	0x00000000
        /*0054*/ 	.short	0x0000
        /*0056*/ 	.short	0x0000
        /*0058*/ 	.byte	0x00, 0xf0, 0x21, 0x31


	//----- nvinfo : EIATTR_MAXREG_COUNT
	.align		4
.L_1055:
        /*005c*/ 	.byte	0x03, 0x1b
        /*005e*/ 	.short	0x0080


	//----- nvinfo : EIATTR_MERCURY_ISA_VERSION
	.align		4
        /*0060*/ 	.byte	0x03, 0x5f
        /*0062*/ 	.short	0x0000


	//----- nvinfo : EIATTR_EXIT_INSTR_OFFSETS
	.align		4
        /*0064*/ 	.byte	0x04, 0x1c
        /*0066*/ 	.short	(.L_1057 - .L_1056)


	//   ....[0]....
.L_1056:
        /*0068*/ 	.word	0x00000180


	//   ....[1]....
        /*006c*/ 	.word	0x00000630


	//   ....[2]....
        /*0070*/ 	.word	0x00000690


	//   ....[3]....
        /*0074*/ 	.word	0x00000870


	//----- nvinfo : EIATTR_MAX_THREADS
	.align		4
.L_1057:
        /*0078*/ 	.byte	0x04, 0x05
        /*007a*/ 	.short	(.L_1059 - .L_1058)
.L_1058:
        /*007c*/ 	.word	0x00000200
        /*0080*/ 	.word	0x00000001
        /*0084*/ 	.word	0x00000001


	//----- nvinfo : EIATTR_CRS_STACK_SIZE
	.align		4
.L_1059:
        /*0088*/ 	.byte	0x04, 0x1e
        /*008a*/ 	.short	(.L_1061 - .L_1060)
.L_1060:
        /*008c*/ 	.word	0x00000000
.L_1061:


//--------------------- .nv.info._ZN2at6native57_GLOBAL__N__f3eca4a2_24_ForeachBinaryOpScalar_cu_86b9896c25multi_tensor_apply_kernelINS1_18TensorListMetadataILi1EEENS1_21BinaryOpScalarFunctorIN3c108BFloat16ELi1ELi1ELi0EEEJNS0_7maximumIfEEfEEEvT_T0_DpT1_ --------------------------
	.section	.nv.info._ZN2at6native57_GLOBAL__N__f3eca4a2_24_ForeachBinaryOpScalar_cu_86b9896c25multi_tensor_apply_kernelINS1_18TensorListMetadataILi1EEENS1_21BinaryOpScalarFunctorIN3c108BFloat16ELi1ELi1ELi0EEEJNS0_7maximumIfEEfEEEvT_T0_DpT1_,"",@"SHT_CUDA_INFO"
	.sectionflags	@""
	.align	4


	//----- nvinfo : EIATTR_CUDA_API_VERSION
	.align		4
        /*0000*/ 	.byte	0x04, 0x37
        /*0002*/ 	.short	(.L_1063 - .L_1062)
.L_1062:
        /*0004*/ 	.word	0x00000082


	//----- nvinfo : EIATTR_SW2861232_WAR
	.align		4
.L_1063:
        /*0008*/ 	.byte	0x01, 0x35
	.zero		2


	//----- nvinfo : EIATTR_PARAM_CBANK
	.align		4
        /*000c*/ 	.byte	0x04, 0x0a
        /*000e*/ 	.short	(.L_1065 - .L_1064)
	.align		4
.L_1064:
        /*0010*/ 	.word	index@(.nv.constant0._ZN2at6native57_GLOBAL__N__f3eca4a2_24_ForeachBinaryOpScalar_cu_86b9896c25multi_tensor_apply_kernelINS1_18TensorListMetadataILi1EEENS1_21BinaryOpScalarFunctorIN3c108BFloat16ELi1ELi1ELi0EEEJNS0_7maximumIfEEfEEEvT_T0_DpT1_)
        /*0014*/ 	.short	0x0160
        /*0016*/ 	.short	0x0d30


	//----- nvinfo : EIATTR_CBANK_PARAM_SIZE
	.align		4
.L_1065:
        /*0018*/ 	.byte	0x03, 0x19
        /*001a*/ 	.short	0x0d30


	//----- nvinfo : EIATTR_KPARAM_INFO
	.align		4
        /*001c*/ 	.byte	0x04, 0x17
        /*001e*/ 	.short	(.L_1067 - .L_1066)
.L_1066:
        /*0020*/ 	.word	0x00000000
        /*0024*/ 	.short	0x0003
        /*0026*/ 	.short	0x0d2c
        /*0028*/ 	.byte	0x00, 0xf0, 0x11, 0x00


	//----- nvinfo : EIATTR_KPARAM_INFO
	.align		4
.L_1067:
        /*002c*/ 	.byte	0x04, 0x17
        /*002e*/ 	.short	(.L_1069 - .L_1068)
.L_1068:
        /*0030*/ 	.word	0x00000000
        /*0034*/ 	.short	0x0002
        /*0036*/ 	.short	0x0d29
        /*0038*/ 	.byte	0x00, 0xf0, 0x05, 0x00


	//----- nvinfo : EIATTR_KPARAM_INFO
	.align		4
.L_1069:
        /*003c*/ 	.byte	0x04, 0x17
        /*003e*/ 	.short	(.L_1071 - .L_1070)
.L_1070:
        /*0040*/ 	.word	0x00000000
        /*0044*/ 	.short	0x0001
        /*0046*/ 	.short	0x0d28
        /*0048*/ 	.byte	0x00, 0xf0, 0x05, 0x00


	//----- nvinfo : EIATTR_KPARAM_INFO
	.align		4
.L_1071:
        /*004c*/ 	.byte	0x04, 0x17
        /*004e*/ 	.short	(.L_1073 - .L_1072)
.L_1072:
        /*0050*/ 	.word	0x00000000
        /*0054*/ 	.short	0x0000
        /*0056*/ 	.short	0x0000
        /*0058*/ 	.byte	0x00, 0xf0, 0xa1, 0x34


	//----- nvinfo : EIATTR_MAXREG_COUNT
	.align		4
.L_1073:
        /*005c*/ 	.byte	0x03, 0x1b
        /*005e*/ 	.short	0x0080


	//----- nvinfo : EIATTR_MERCURY_ISA_VERSION
	.align		4
        /*0060*/ 	.byte	0x03, 0x5f
        /*0062*/ 	.short	0x0000


	//----- nvinfo : EIATTR_EXIT_INSTR_OFFSETS
	.align		4
        /*0064*/ 	.byte	0x04, 0x1c
        /*0066*/ 	.short	(.L_1075 - .L_1074)


	//   ....[0]....
.L_1074:
        /*0068*/ 	.word	0x00000140


	//   ....[1]....
        /*006c*/ 	.word	0x00000650


	//   ....[2]....
        /*0070*/ 	.word	0x000006b0


	//   ....[3]....
        /*0074*/ 	.word	0x00000900


	//----- nvinfo : EIATTR_MAX_THREADS
	.align		4
.L_1075:
        /*0078*/ 	.byte	0x04, 0x05
        /*007a*/ 	.short	(.L_1077 - .L_1076)
.L_1076:
        /*007c*/ 	.word	0x00000200
        /*0080*/ 	.word	0x00000001
        /*0084*/ 	.word	0x00000001


	//----- nvinfo : EIATTR_CRS_STACK_SIZE
	.align		4
.L_1077:
        /*0088*/ 	.byte	0x04, 0x1e
        /*008a*/ 	.short	(.L_1079 - .L_1078)
.L_1078:
        /*008c*/ 	.word	0x00000000
.L_1079:


//--------------------- .nv.info._ZN2at6native57_GLOBAL__N__f3eca4a2_24_ForeachBinaryOpScalar_cu_86b9896c25multi_tensor_apply_kernelINS1_18TensorListMetadataILi1EEENS1_21BinaryOpScalarFunctorIN3c104HalfELi1ELi1ELi0EEEJNS0_7maximumIfEEfEEEvT_T0_DpT1_ --------------------------
	.section	.nv.info._ZN2at6native57_GLOBAL__N__f3eca4a2_24_ForeachBinaryOpScalar_cu_86b9896c25multi_tensor_apply_kernelINS1_18TensorListMetadataILi1EEENS1_21BinaryOpScalarFunctorIN3c104HalfELi1ELi1ELi0EEEJNS0_7maximumIfEEfEEEvT_T0_DpT1_,"",@"SHT_CUDA_INFO"
	.sectionflags	@""
	.align	4


	//----- nvinfo : EIATTR_CUDA_API_VERSION
	.align		4
        /*0000*/ 	.byte	0x04, 0x37
        /*0002*/ 	.short	(.L_1081 - .L_1080)
.L_1080:
        /*0004*/ 	.word	0x00000082


	//----- nvinfo : EIATTR_SW2861232_WAR
	.align		4
.L_1081:
        /*0008*/ 	.byte	0x01, 0x35
	.zero		2


	//----- nvinfo : EIATTR_PARAM_CBANK
	.align		4
        /*000c*/ 	.byte	0x04, 0x0a
        /*000e*/ 	.short	(.L_1083 - .L_1082)
	.align		4
.L_1082:
        /*0010*/ 	.word	index@(.nv.constant0._ZN2at6native57_GLOBAL__N__f3eca4a2_24_ForeachBinaryOpScalar_cu_86b9896c25multi_tensor_apply_kernelINS1_18TensorListMetadataILi1EEENS1_21BinaryOpScalarFunctorIN3c104HalfELi1ELi1ELi0EEEJNS0_7maximumIfEEfEEEvT_T0_DpT1_)
        /*0014*/ 	.short	0x0160
        /*0016*/ 	.short	0x0d30


	//----- nvinfo : EIATTR_CBANK_PARAM_SIZE
	.align		4
.L_1083:
        /*0018*/ 	.byte	0x03, 0x19
        /*001a*/ 	.short	0x0d30


	//----- nvinfo : EIATTR_KPARAM_INFO
	.align		4
        /*001c*/ 	.byte	0x04, 0x17
        /*001e*/ 	.short	(.L_1085 - .L_1084)
.L_1084:
        /*0020*/ 	.word	0x00000000
        /*0024*/ 	.short	0x0003
        /*0026*/ 	.short	0x0d2c
        /*0028*/ 	.byte	0x00, 0xf0, 0x11, 0x00


	//----- nvinfo : EIATTR_KPARAM_INFO
	.align		4
.L_1085:
        /*002c*/ 	.byte	0x04, 0x17
        /*002e*/ 	.short	(.L_1087 - .L_1086)
.L_1086:
        /*0030*/ 	.word	0x00000000
        /*0034*/ 	.short	0x0002
        /*0036*/ 	.short	0x0d29
        /*0038*/ 	.byte	0x00, 0xf0, 0x05, 0x00


	//----- nvinfo : EIATTR_KPARAM_INFO
	.align		4
.L_1087:
        /*003c*/ 	.byte	0x04, 0x17
        /*003e*/ 	.short	(.L_1089 - .L_1088)
.L_1088:
        /*0040*/ 	.word	0x00000000
        /*0044*/ 	.short	0x0001
        /*0046*/ 	.short	0x0d28
        /*0048*/ 	.byte	0x00, 0xf0, 0x05, 0x00


	//----- nvinfo : EIATTR_KPARAM_INFO
	.align		4
.L_1089:
        /*004c*/ 	.byte	0x04, 0x17
        /*004e*/ 	.short	(.L_1091 - .L_1090)
.L_1090:
        /*0050*/ 	.word	0x00000000
        /*0054*/ 	.short	0x0000
        /*0056*/ 	.short	0x0000
        /*0058*/ 	.byte	0x00, 0xf0, 0xa1, 0x34


	//----- nvinfo : EIATTR_MAXREG_COUNT
	.align		4
.L_1091:
        /*005c*/ 	.byte	0x03, 0x1b
        /*005e*/ 	.short	0x0080


	//----- nvinfo : EIATTR_MERCURY_ISA_VERSION
	.align		4
        /*0060*/ 	.byte	0x03, 0x5f
        /*0062*/ 	.short	0x0000


	//----- nvinfo : EIATTR_EXIT_INSTR_OFFSETS
	.align		4
        /*0064*/ 	.byte	0x04, 0x1c
        /*0066*/ 	.short	(.L_1093 - .L_1092)


	//   ....[0]....
.L_1092:
        /*0068*/ 	.word	0x00000140


	//   ....[1]....
        /*006c*/ 	.word	0x00000650


	//   ....[2]....
        /*0070*/ 	.word	0x000006b0


	//   ....[3]....
        /*0074*/ 	.word	0x00000900


	//----- nvinfo : EIATTR_MAX_THREADS
	.align		4
.L_1093:
        /*0078*/ 	.byte	0x04, 0x05
        /*007a*/ 	.short	(.L_1095 - .L_1094)
.L_1094:
        /*007c*/ 	.word	0x00000200
        /*0080*/ 	.word	0x00000001
        /*0084*/ 	.word	0x00000001


	//----- nvinfo : EIATTR_CRS_STACK_SIZE
	.align		4
.L_1095:
        /*0088*/ 	.byte	0x04, 0x1e
        /*008a*/ 	.short	(.L_1097 - .L_1096)
.L_1096:
        /*008c*/ 	.word	0x00000000
.L_1097:


//--------------------- .nv.info._ZN2at6native57_GLOBAL__N__f3eca4a2_24_ForeachBinaryOpScalar_cu_86b9896c25multi_tensor_apply_kernelINS1_18TensorListMetadataILi1EEENS1_21BinaryOpScalarFunctorIfLi1ELi1ELi0EEEJNS0_7maximumIfEEfEEEvT_T0_DpT1_ --------------------------
	.section	.nv.info._ZN2at6native57_GLOBAL__N__f3eca4a2_24_ForeachBinaryOpScalar_cu_86b9896c25multi_tensor_apply_kernelINS1_18TensorListMetadataILi1EEENS1_21BinaryOpScalarFunctorIfLi1ELi1ELi0EEEJNS0_7maximumIfEEfEEEvT_T0_DpT1_,"",@"SHT_CUDA_INFO"
	.sectionflags	@""
	.align	4


	//----- nvinfo : EIATTR_CUDA_API_VERSION
	.align		4
        /*0000*/ 	.byte	0x04, 0x37
        /*0002*/ 	.short	(.L_1099 - .L_1098)
.L_1098:
        /*0004*/ 	.word	0x00000082


	//----- nvinfo : EIATTR_SW2861232_WAR
	.align		4
.L_1099:
        /*0008*/ 	.byte	0x01, 0x35
	.zero		2


	//----- nvinfo : EIATTR_PARAM_CBANK
	.align		4
        /*000c*/ 	.byte	0x04, 0x0a
        /*000e*/ 	.short	(.L_1101 - .L_1100)
	.align		4
.L_1100:
        /*0010*/ 	.word	index@(.nv.constant0._ZN2at6native57_GLOBAL__N__f3eca4a2_24_ForeachBinaryOpScalar_cu_86b9896c25multi_tensor_apply_kernelINS1_18TensorListMetadataILi1EEENS1_21BinaryOpScalarFunctorIfLi1ELi1ELi0EEEJNS0_7maximumIfEEfEEEvT_T0_DpT1_)
        /*0014*/ 	.short	0x0160
        /*0016*/ 	.short	0x0d30


	//----- nvinfo : EIATTR_CBANK_PARAM_SIZE
	.align		4
.L_1101:
        /*0018*/ 	.byte	0x03, 0x19
        /*001a*/ 	.short	0x0d30


	//----- nvinfo : EIATTR_KPARAM_INFO
	.align		4
        /*001c*/ 	.byte	0x04, 0x17
        /*001e*/ 	.short	(.L_1103 - .L_1102)
.L_1102:
        /*0020*/ 	.word	0x00000000
        /*0024*/ 	.short	0x0003
        /*0026*/ 	.short	0x0d2c
        /*0028*/ 	.byte	0x00, 0xf0, 0x11, 0x00


	//----- nvinfo : EIATTR_KPARAM_INFO
	.align		4
.L_1103:
        /*002c*/ 	.byte	0x04, 0x17
        /*002e*/ 	.short	(.L_1105 - .L_1104)
.L_1104:
        /*0030*/ 	.word	0x00000000
        /*0034*/ 	.short	0x0002
        /*0036*/ 	.short	0x0d29
        /*0038*/ 	.byte	0x00, 0xf0, 0x05, 0x00


	//----- nvinfo : EIATTR_KPARAM_INFO
	.align		4
.L_1105:
        /*003c*/ 	.byte	0x04, 0x17
        /*003e*/ 	.short	(.L_1107 - .L_1106)
.L_1106:
        /*0040*/ 	.word	0x00000000
        /*0044*/ 	.short	0x0001
        /*0046*/ 	.short	0x0d28
        /*0048*/ 	.byte	0x00, 0xf0, 0x05, 0x00


	//----- nvinfo : EIATTR_KPARAM_INFO
	.align		4
.L_1107:
        /*004c*/ 	.byte	0x04, 0x17
        /*004e*/ 	.short	(.L_1109 - .L_1108)
.L_1108:
        /*0050*/ 	.word	0x00000000
        /*0054*/ 	.short	0x0000
        /*0056*/ 	.short	0x0000
        /*0058*/ 	.byte	0x00, 0xf0, 0xa1, 0x34


	//----- nvinfo : EIATTR_MAXREG_COUNT
	.align		4
.L_1109:
        /*005c*/ 	.byte	0x03, 0x1b
        /*005e*/ 	.short	0x0080


	//----- nvinfo : EIATTR_MERCURY_ISA_VERSION
	.align		4
        /*0060*/ 	.byte	0x03, 0x5f
        /*0062*/ 	.short	0x0000


	//----- nvinfo : EIATTR_EXIT_INSTR_OFFSETS
	.align		4
        /*0064*/ 	.byte	0x04, 0x1c
        /*0066*/ 	.short	(.L_1111 - .L_1110)


	//   ....[0]....
.L_1110:
        /*0068*/ 	.word	0x00000140


	//   ....[1]....
        /*006c*/ 	.word	0x000005c0


	//   ....[2]....
        /*0070*/ 	.word	0x00000620


	//   ....[3]....
        /*0074*/ 	.word	0x00000810


	//----- nvinfo : EIATTR_MAX_THREADS
	.align		4
.L_1111:
        /*0078*/ 	.byte	0x04, 0x05
        /*007a*/ 	.short	(.L_1113 - .L_1112)
.L_1112:
        /*007c*/ 	.word	0x00000200
        /*0080*/ 	.word	0x00000001
        /*0084*/ 	.word	0x00000001


	//----- nvinfo : EIATTR_CRS_STACK_SIZE
	.align		4
.L_1113:
        /*0088*/ 	.byte	0x04, 0x1e
        /*008a*/ 	.short	(.L_1115 - .L_1114)
.L_1114:
        /*008c*/ 	.word	0x00000000
.L_1115:


//--------------------- .nv.info._ZN2at6native57_GLOBAL__N__f3eca4a2_24_ForeachBinaryOpScalar_cu_86b9896c25multi_tensor_apply_kernelINS1_18TensorListMetadataILi1EEENS1_21BinaryOpScalarFunctorIdLi1ELi1ELi0EEEJNS0_7maximumIdEEdEEEvT_T0_DpT1_ --------------------------
	.section	.nv.info._ZN2at6native57_GLOBAL__N__f3eca4a2_24_ForeachBinaryOpScalar_cu_86b9896c25multi_tensor_apply_kernelINS1_18TensorListMetadataILi1EEENS1_21BinaryOpScalarFunctorIdLi1ELi1ELi0EEEJNS0_7maximumIdEEdEEEvT_T0_DpT1_,"",@"SHT_CUDA_INFO"
	.sectionflags	@""
	.align	4


	//----- nvinfo : EIATTR_CUDA_API_VERSION
	.align		4
        /*0000*/ 	.byte	0x04, 0x37
        /*0002*/ 	.short	(.L_1117 - .L_1116)
.L_1116:
        /*0004*/ 	.word	0x00000082


	//----- nvinfo : EIATTR_SW2861232_WAR
	.align		4
.L_1117:
        /*0008*/ 	.byte	0x01, 0x35
	.zero		2


	//----- nvinfo : EIATTR_PARAM_CBANK
	.align		4
        /*000c*/ 	.byte	0x04, 0x0a
        /*000e*/ 	.short	(.L_1119 - .L_1118)
	.align		4
.L_1118:
        /*0010*/ 	.word	index@(.nv.constant0._ZN2at6native57_GLOBAL__N__f3eca4a2_24_ForeachBinaryOpScalar_cu_86b9896c25multi_tensor_apply_kernelINS1_18TensorListMetadataILi1EEENS1_21BinaryOpScalarFunctorIdLi1ELi1ELi0EEEJNS0_7maximumIdEEdEEEvT_T0_DpT1_)
        /*0014*/ 	.short	0x0160
        /*0016*/ 	.short	0x0d38


	//----- nvinfo : EIATTR_CBANK_PARAM_SIZE
	.align		4
.L_1119:
        /*0018*/ 	.byte	0x03, 0x19
        /*001a*/ 	.short	0x0d38


	//----- nvinfo : EIATTR_KPARAM_INFO
	.align		4
        /*001c*/ 	.byte	0x04, 0x17
        /*001e*/ 	.short	(.L_1121 - .L_1120)
.L_1120:
        /*0020*/ 	.word	0x00000000
        /*0024*/ 	.short	0x0003
        /*0026*/ 	.short	0x0d30
        /*0028*/ 	.byte	0x00, 0xf0, 0x21, 0x00


	//----- nvinfo : EIATTR_KPARAM_INFO
	.align		4
.L_1121:
        /*002c*/ 	.byte	0x04, 0x17
        /*002e*/ 	.short	(.L_1123 - .L_1122)
.L_1122:
        /*0030*/ 	.word	0x00000000
        /*0034*/ 	.short	0x0002
        /*0036*/ 	.short	0x0d29
        /*0038*/ 	.byte	0x00, 0xf0, 0x05, 0x00


	//----- nvinfo : EIATTR_KPARAM_INFO
	.align		4
.L_1123:
        /*003c*/ 	.byte	0x04, 0x17
        /*003e*/ 	.short	(.L_1125 - .L_1124)
.L_1124:
        /*0040*/ 	.word	0x00000000
        /*0044*/ 	.short	0x0001
        /*0046*/ 	.short	0x0d28
        /*0048*/ 	.byte	0x00, 0xf0, 0x05, 0x00


	//----- nvinfo : EIATTR_KPARAM_INFO
	.align		4
.L_1125:
        /*004c*/ 	.byte	0x04, 0x17
        /*004e*/ 	.short	(.L_1127 - .L_1126)
.L_1126:
        /*0050*/ 	.word	0x00000000
        /*0054*/ 	.short	0x0000
        /*0056*/ 	.short	0x0000
        /*0058*/ 	.byte	0x00, 0xf0, 0xa1, 0x34


	//----- nvinfo : EIATTR_MAXREG_COUNT
	.align		4
.L_1127:
        /*005c*/ 	.byte	0x03, 0x1b
        /*005e*/ 	.short	0x0080


	//----- nvinfo : EIATTR_MERCURY_ISA_VERSION
	.align		4
        /*0060*/ 	.byte	0x03, 0x5f
        /*0062*/ 	.short	0x0000


	//----- nvinfo : EIATTR_EXIT_INSTR_OFFSETS
	.align		4
        /*0064*/ 	.byte	0x04, 0x1c
        /*0066*/ 	.short	(.L_1129 - .L_1128)


	//   ....[0]....
.L_1128:
        /*0068*/ 	.word	0x00000140


	//   ....[1]....
        /*006c*/ 	.word	0x000005c0


	//   ....[2]....
        /*0070*/ 	.word	0x00000620


	//   ....[3]....
        /*0074*/ 	.word	0x00000870


	//----- nvinfo : EIATTR_MAX_THREADS
	.align		4
.L_1129:
        /*0078*/ 	.byte	0x04, 0x05
        /*007a*/ 	.short	(.L_1131 - .L_1130)
.L_1130:
        /*007c*/ 	.word	0x00000200
        /*0080*/ 	.word	0x00000001
        /*0084*/ 	.word	0x00000001


	//----- nvinfo : EIATTR_CRS_STACK_SIZE
	.align		4
.L_1131:
        /*0088*/ 	.byte	0x04, 0x1e
        /*008a*/ 	.short	(.L_1133 - .L_1132)
.L_1132:
        /*008c*/ 	.word	0x00000000
.L_1133:


//--------------------- .nv.info._ZN2at6native57_GLOBAL__N__f3eca4a2_24_ForeachBinaryOpScalar_cu_86b9896c25multi_tensor_apply_kernelINS1_18TensorListMetadataILi1EEENS1_21BinaryOpScalarFunctorIsLi1ELi1ELi0EEEJNS0_7maximumIsEEsEEEvT_T0_DpT1_ --------------------------
	.section	.nv.info._ZN2at6native57_GLOBAL__N__f3eca4a2_24_ForeachBinaryOpScalar_cu_86b9896c25multi_tensor_apply_kernelINS1_18TensorListMetadataILi1EEENS1_21BinaryOpScalarFunctorIsLi1ELi1ELi0EEEJNS0_7maximumIsEEsEEEvT_T0_DpT1_,"",@"SHT_CUDA_INFO"
	.sectionflags	@""
	.align	4


	//----- nvinfo : EIATTR_CUDA_API_VERSION
	.align		4
        /*0000*/ 	.byte	0x04, 0x37
        /*0002*/ 	.short	(.L_1135 - .L_1134)
.L_1134:
        /*0004*/ 	.word	0x00000082


	//----- nvinfo : EIATTR_SW2861232_WAR
	.align		4
.L_1135:
        /*0008*/ 	.byte	0x01, 0x35
	.zero		2


	//----- nvinfo : EIATTR_PARAM_CBANK
	.align		4
        /*000c*/ 	.byte	0x04, 0x0a
        /*000e*/ 	.short	(.L_1137 - .L_1136)
	.align		4
.L_1136:
        /*0010*/ 	.word	index@(.nv.constant0._ZN2at6native57_GLOBAL__N__f3eca4a2_24_ForeachBinaryOpScalar_cu_86b9896c25multi_tensor_apply_kernelINS1_18TensorListMetadataILi1EEENS1_21BinaryOpScalarFunctorIsLi1ELi1ELi0EEEJNS0_7maximumIsEEsEEEvT_T0_DpT1_)
        /*0014*/ 	.short	0x0160
        /*0016*/ 	.short	0x0d2c


	//----- nvinfo : EIATTR_CBANK_PARAM_SIZE
	.align		4
.L_1137:
        /*0018*/ 	.byte	0x03, 0x19
        /*001a*/ 	.short	0x0d2c


	//----- nvinfo : EIATTR_KPARAM_INFO
	.align		4
        /*001c*/ 	.byte	0x04, 0x17
        /*001e*/ 	.short	(.L_1139 - .L_1138)
.L_1138:
        /*0020*/ 	.word	0x00000000
        /*0024*/ 	.short	0x0003
        /*0026*/ 	.short	0x0d2a
        /*0028*/ 	.byte	0x00, 0xf0, 0x09, 0x00


	//----- nvinfo : EIATTR_KPARAM_INFO
	.align		4
.L_1139:
        /*002c*/ 	.byte	0x04, 0x17
        /*002e*/ 	.short	(.L_1141 - .L_1140)
.L_1140:
        /*0030*/ 	.word	0x00000000
        /*0034*/ 	.short	0x0002
        /*0036*/ 	.short	0x0d29
        /*0038*/ 	.byte	0x00, 0xf0, 0x05, 0x00


	//----- nvinfo : EIATTR_KPARAM_INFO
	.align		4
.L_1141:
        /*003c*/ 	.byte	0x04, 0x17
        /*003e*/ 	.short	(.L_1143 - .L_1142)
.L_1142:
        /*0040*/ 	.word	0x00000000
        /*0044*/ 	.short	0x0001
        /*0046*/ 	.short	0x0d28
        /*0048*/ 	.byte	0x00, 0xf0, 0x05, 0x00


	//----- nvinfo : EIATTR_KPARAM_INFO
	.align		4
.L_1143:
        /*004c*/ 	.byte	0x04, 0x17
        /*004e*/ 	.short	(.L_1145 - .L_1144)
.L_1144:
        /*0050*/ 	.word	0x00000000
        /*0054*/ 	.short	0x0000
        /*0056*/ 	.short	0x0000
        /*0058*/ 	.byte	0x00, 0xf0, 0xa1, 0x34


	//----- nvinfo : EIATTR_MAXREG_COUNT
	.align		4
.L_1145:
        /*005c*/ 	.byte	0x03, 0x1b
        /*005e*/ 	.short	0x0080


	//----- nvinfo : EIATTR_MERCURY_ISA_VERSION
	.align		4
        /*0060*/ 	.byte	0x03, 0x5f
        /*0062*/ 	.short	0x0000


	//----- nvinfo : EIATTR_EXIT_INSTR_OFFSETS
	.align		4
        /*0064*/ 	.byte	0x04, 0x1c
        /*0066*/ 	.short	(.L_1147 - .L_1146)


	//   ....[0]....
.L_1146:
        /*0068*/ 	.word	0x00000140


	//   ....[1]....
        /*006c*/ 	.word	0x00000620


	//   ....[2]....
        /*0070*/ 	.word	0x00000680


	//   ....[3]....
        /*0074*/ 	.word	0x00000860


	//----- nvinfo : EIATTR_MAX_THREADS
	.align		4
.L_1147:
        /*0078*/ 	.byte	0x04, 0x05
        /*007a*/ 	.short	(.L_1149 - .L_1148)
.L_1148:
        /*007c*/ 	.word	0x00000200
        /*0080*/ 	.word	0x00000001
        /*0084*/ 	.word	0x00000001


	//----- nvinfo : EIATTR_CRS_STACK_SIZE
	.align		4
.L_1149:
        /*0088*/ 	.byte	0x04, 0x1e
        /*008a*/ 	.short	(.L_1151 - .L_1150)
.L_1150:
        /*008c*/ 	.word	0x00000000
.L_1151:


//--------------------- .nv.info._ZN2at6native57_GLOBAL__N__f3eca4a2_24_ForeachBinaryOpScalar_cu_86b9896c25multi_tensor_apply_kernelINS1_18TensorListMetadataILi1EEENS1_21BinaryOpScalarFunctorIlLi1ELi1ELi0EEEJNS0_7maximumIlEElEEEvT_T0_DpT1_ --------------------------
	.section	.nv.info._ZN2at6native57_GLOBAL__N__f3eca4a2_24_ForeachBinaryOpScalar_cu_86b9896c25multi_tensor_apply_kernelINS1_18TensorListMetadataILi1EEENS1_21BinaryOpScalarFunctorIlLi1ELi1ELi0EEEJNS0_7maximumIlEElEEEvT_T0_DpT1_,"",@"SHT_CUDA_INFO"
	.sectionflags	@""
	.align	4


	//----- nvinfo : EIATTR_CUDA_API_VERSION
	.align		4
        /*0000*/ 	.byte	0x04, 0x37
        /*0002*/ 	.short	(.L_1153 - .L_1152)
.L_1152:
        /*0004*/ 	.word	0x00000082


	//----- nvinfo : EIATTR_SW2861232_WAR
	.align		4
.L_1153:
        /*0008*/ 	.byte	0x01, 0x35
	.zero		2


	//----- nvinfo : EIATTR_PARAM_CBANK
	.align		4
        /*000c*/ 	.byte	0x04, 0x0a
        /*000e*/ 	.short	(.L_1155 - .L_1154)
	.align		4
.L_1154:
        /*0010*/ 	.word	index@(.nv.constant0._ZN2at6native57_GLOBAL__N__f3eca4a2_24_ForeachBinaryOpScalar_cu_86b9896c25multi_tensor_apply_kernelINS1_18TensorListMetadataILi1EEENS1_21BinaryOpScalarFunctorIlLi1ELi1ELi0EEEJNS0_7maximumIlEElEEEvT_T0_DpT1_)
        /*0014*/ 	.short	0x0160
        /*0016*/ 	.short	0x0d38


	//----- nvinfo : EIATTR_CBANK_PARAM_SIZE
	.align		4
.L_1155:
        /*0018*/ 	.byte	0x03, 0x19
        /*001a*/ 	.short	0x0d38


	//----- nvinfo : EIATTR_KPARAM_INFO
	.align		4
        /*001c*/ 	.byte	0x04, 0x17
        /*001e*/ 	.short	(.L_1157 - .L_1156)
.L_1156:
        /*0020*/ 	.word	0x00000000
        /*0024*/ 	.short	0x0003
        /*0026*/ 	.short	0x0d30
        /*0028*/ 	.byte	0x00, 0xf0, 0x21, 0x00


	//----- nvinfo : EIATTR_KPARAM_INFO
	.align		4
.L_1157:
        /*002c*/ 	.byte	0x04, 0x17
        /*002e*/ 	.short	(.L_1159 - .L_1158)
.L_1158:
        /*0030*/ 	.word	0x00000000
        /*0034*/ 	.short	0x0002
        /*0036*/ 	.short	0x0d29
        /*0038*/ 	.byte	0x00, 0xf0, 0x05, 0x00


	//----- nvinfo : EIATTR_KPARAM_INFO
	.align		4
.L_1159:
        /*003c*/ 	.byte	0x04, 0x17
        /*003e*/ 	.short	(.L_1161 - .L_1160)
.L_1160:
        /*0040*/ 	.word	0x00000000
        /*0044*/ 	.short	0x0001
        /*0046*/ 	.short	0x0d28
        /*0048*/ 	.byte	0x00, 0xf0, 0x05, 0x00


	//----- nvinfo : EIATTR_KPARAM_INFO
	.align		4
.L_1161:
        /*004c*/ 	.byte	0x04, 0x17
        /*004e*/ 	.short	(.L_1163 - .L_1162)
.L_1162:
        /*0050*/ 	.word	0x00000000
        /*0054*/ 	.short	0x0000
        /*0056*/ 	.short	0x0000
        /*0058*/ 	.byte	0x00, 0xf0, 0xa1, 0x34


	//----- nvinfo : EIATTR_MAXREG_COUNT
	.align		4
.L_1163:
        /*005c*/ 	.byte	0x03, 0x1b
        /*005e*/ 	.short	0x0080


	//----- nvinfo : EIATTR_MERCURY_ISA_VERSION
	.align		4
        /*0060*/ 	.byte	0x03, 0x5f
        /*0062*/ 	.short	0x0000


	//----- nvinfo : EIATTR_EXIT_INSTR_OFFSETS
	.align		4
        /*0064*/ 	.byte	0x04, 0x1c
        /*0066*/ 	.short	(.L_1165 - .L_1164)


	//   ....[0]....
.L_1164:
        /*0068*/ 	.word	0x00000140


	//   ....[1]....
        /*006c*/ 	.word	0x000005c0


	//   ....[2]....
        /*0070*/ 	.word	0x00000620


	//   ....[3]....
        /*0074*/ 	.word	0x00000870


	//----- nvinfo : EIATTR_MAX_THREADS
	.align		4
.L_1165:
        /*0078*/ 	.byte	0x04, 0x05
        /*007a*/ 	.short	(.L_1167 - .L_1166)
.L_1166:
        /*007c*/ 	.word	0x00000200
        /*0080*/ 	.word	0x00000001
        /*0084*/ 	.word	0x00000001


	//----- nvinfo : EIATTR_CRS_STACK_SIZE
	.align		4
.L_1167:
        /*0088*/ 	.byte	0x04, 0x1e
        /*008a*/ 	.short	(.L_1169 - .L_1168)
.L_1168:
        /*008c*/ 	.word	0x00000000
.L_1169:


//--------------------- .nv.info._ZN2at6native57_GLOBAL__N__f3eca4a2_24_ForeachBinaryOpScalar_cu_86b9896c25multi_tensor_apply_kernelINS1_18TensorListMetadataILi1EEENS1_21BinaryOpScalarFunctorIiLi1ELi1ELi0EEEJNS0_7maximumIiEEiEEEvT_T0_DpT1_ --------------------------
	.section	.nv.info._ZN2at6native57_GLOBAL__N__f3eca4a2_24_ForeachBinaryOpScalar_cu_86b9896c25multi_tensor_apply_kernelINS1_18TensorListMetadataILi1EEENS1_21BinaryOpScalarFunctorIiLi1ELi1ELi0EEEJNS0_7maximumIiEEiEEEvT_T0_DpT1_,"",@"SHT_CUDA_INFO"
	.sectionflags	@""
	.align	4


	//----- nvinfo : EIATTR_CUDA_API_VERSION
	.align		4
        /*0000*/ 	.byte	0x04, 0x37
        /*0002*/ 	.short	(.L_1171 - .L_1170)
.L_1170:
        /*0004*/ 	.word	0x00000082


	//----- nvinfo : EIATTR_SW2861232_WAR
	.align		4
.L_1171:
        /*0008*/ 	.byte	0x01, 0x35
	.zero		2


	//----- nvinfo : EIATTR_PARAM_CBANK
	.align		4
        /*000c*/ 	.byte	0x04, 0x0a
        /*000e*/ 	.short	(.L_1173 - .L_1172)
	.align		4
.L_1172:
        /*0010*/ 	.word	index@(.nv.constant0._ZN2at6native57_GLOBAL__N__f3eca4a2_24_ForeachBinaryOpScalar_cu_86b9896c25multi_tensor_apply_kernelINS1_18TensorListMetadataILi1EEENS1_21BinaryOpScalarFunctorIiLi1ELi1ELi0EEEJNS0_7maximumIiEEiEEEvT_T0_DpT1_)
        /*0014*/ 	.short	0x0160
        /*0016*/ 	.short	0x0d30


	//----- nvinfo : EIATTR_CBANK_PARAM_SIZE
	.align		4
.L_1173:
        /*0018*/ 	.byte	0x03, 0x19
        /*001a*/ 	.short	0x0d30


	//----- nvinfo : EIATTR_KPARAM_INFO
	.align		4
        /*001c*/ 	.byte	0x04, 0x17
        /*001e*/ 	.short	(.L_1175 - .L_1174)
.L_1174:
        /*0020*/ 	.word	0x00000000
        /*0024*/ 	.short	0x0003
        /*0026*/ 	.short	0x0d2c
        /*0028*/ 	.byte	0x00, 0xf0, 0x11, 0x00


	//----- nvinfo : EIATTR_KPARAM_INFO
	.align		4
.L_1175:
        /*002c*/ 	.byte	0x04, 0x17
        /*002e*/ 	.short	(.L_1177 - .L_1176)
.L_1176:
        /*0030*/ 	.word	0x00000000
        /*0034*/ 	.short	0x0002
        /*0036*/ 	.short	0x0d29
        /*0038*/ 	.byte	0x00, 0xf0, 0x05, 0x00


	//----- nvinfo : EIATTR_KPARAM_INFO
	.align		4
.L_1177:
        /*003c*/ 	.byte	0x04, 0x17
        /*003e*/ 	.short	(.L_1179 - .L_1178)
.L_1178:
        /*0040*/ 	.word	0x00000000
        /*0044*/ 	.short	0x0001
        /*0046*/ 	.short	0x0d28
        /*0048*/ 	.byte	0x00, 0xf0, 0x05, 0x00


	//----- nvinfo : EIATTR_KPARAM_INFO
	.align		4
.L_1179:
        /*004c*/ 	.byte	0x04, 0x17
        /*004e*/ 	.short	(.L_1181 - .L_1180)
.L_1180:
        /*0050*/ 	.word	0x00000000
        /*0054*/ 	.short	0x0000
        /*0056*/ 	.short	0x0000
        /*0058*/ 	.byte	0x00, 0xf0, 0xa1, 0x34


	//----- nvinfo : EIATTR_MAXREG_COUNT
	.align		4
.L_1181:
        /*005c*/ 	.byte	0x03, 0x1b
        /*005e*/ 	.short	0x0080


	//----- nvinfo : EIATTR_MERCURY_ISA_VERSION
	.align		4
        /*0060*/ 	.byte	0x03, 0x5f
        /*0062*/ 	.short	0x0000


	//----- nvinfo : EIATTR_EXIT_INSTR_OFFSETS
	.align		4
        /*0064*/ 	.byte	0x04, 0x1c
        /*0066*/ 	.short	(.L_1183 - .L_1182)


	//   ....[0]....
.L_1182:
        /*0068*/ 	.word	0x00000140


	//   ....[1]....
        /*006c*/ 	.word	0x000004e0


	//   ....[2]....
        /*0070*/ 	.word	0x00000540


	//   ....[3]....
        /*0074*/ 	.word	0x00000670


	//----- nvinfo : EIATTR_MAX_THREADS
	.align		4
.L_1183:
        /*0078*/ 	.byte	0x04, 0x05
        /*007a*/ 	.short	(.L_1185 - .L_1184)
.L_1184:
        /*007c*/ 	.word	0x00000200
        /*0080*/ 	.word	0x00000001
        /*0084*/ 	.word	0x00000001


	//----- nvinfo : EIATTR_CRS_STACK_SIZE
	.align		4
.L_1185:
        /*0088*/ 	.byte	0x04, 0x1e
        /*008a*/ 	.short	(.L_1187 - .L_1186)
.L_1186:
        /*008c*/ 	.word	0x00000000
.L_1187:


//--------------------- .nv.info._ZN2at6native57_GLOBAL__N__f3eca4a2_24_ForeachBinaryOpScalar_cu_86b9896c25multi_tensor_apply_kernelINS1_18TensorListMetadataILi1EEENS1_21BinaryOpScalarFunctorIaLi1ELi1ELi0EEEJNS0_7maximumIaEEaEEEvT_T0_DpT1_ --------------------------
	.section	.nv.info._ZN2at6native57_GLOBAL__N__f3eca4a2_24_ForeachBinaryOpScalar_cu_86b9896c25multi_tensor_apply_kernelINS1_18TensorListMetadataILi1EEENS1_21BinaryOpScalarFunctorIaLi1ELi1ELi0EEEJNS0_7maximumIaEEaEEEvT_T0_DpT1_,"",@"SHT_CUDA_INFO"
	.sectionflags	@""
	.align	4


	//----- nvinfo : EIATTR_CUDA_API_VERSION
	.align		4
        /*0000*/ 	.byte	0x04, 0x37
        /*0002*/ 	.short	(.L_1189 - .L_1188)
.L_1188:
        /*0004*/ 	.word	0x00000082


	//----- nvinfo : EIATTR_SW2861232_WAR
	.align		4
.L_1189:
        /*0008*/ 	.byte	0x01, 0x35
	.zero		2


	//----- nvinfo : EIATTR_PARAM_CBANK
	.align		4
        /*000c*/ 	.byte	0x04, 0x0a
        /*000e*/ 	.short	(.L_1191 - .L_1190)
	.align		4
.L_1190:
        /*0010*/ 	.word	index@(.nv.constant0._ZN2at6native57_GLOBAL__N__f3eca4a2_24_ForeachBinaryOpScalar_cu_86b9896c25multi_tensor_apply_kernelINS1_18TensorListMetadataILi1EEENS1_21BinaryOpScalarFunctorIaLi1ELi1ELi0EEEJNS0_7maximumIaEEaEEEvT_T0_DpT1_)
        /*0014*/ 	.short	0x0160
        /*0016*/ 	.short	0x0d2b


	//----- nvinfo : EIATTR_CBANK_PARAM_SIZE
	.align		4
.L_1191:
        /*0018*/ 	.byte	0x03, 0x19
        /*001a*/ 	.short	0x0d2b


	//----- nvinfo : EIATTR_KPARAM_INFO
	.align		4
        /*001c*/ 	.byte	0x04, 0x17
        /*001e*/ 	.short	(.L_1193 - .L_1192)
.L_1192:
        /*0020*/ 	.word	0x00000000
        /*0024*/ 	.short	0x0003
        /*0026*/ 	.short	0x0d2a
        /*0028*/ 	.byte	0x00, 0xf0, 0x05, 0x00


	//----- nvinfo : EIATTR_KPARAM_INFO
	.align		4
.L_1193:
        /*002c*/ 	.byte	0x04, 0x17
        /*002e*/ 	.short	(.L_1195 - .L_1194)
.L_1194:
        /*0030*/ 	.word	0x00000000
        /*0034*/ 	.short	0x0002
        /*0036*/ 	.short	0x0d29
        /*0038*/ 	.byte	0x00, 0xf0, 0x05, 0x00


	//----- nvinfo : EIATTR_KPARAM_INFO
	.align		4
.L_1195:
        /*003c*/ 	.byte	0x04, 0x17
        /*003e*/ 	.short	(.L_1197 - .L_1196)
.L_1196:
        /*0040*/ 	.word	0x00000000
        /*0044*/ 	.short	0x0001
        /*0046*/ 	.short	0x0d28
        /*0048*/ 	.byte	0x00, 0xf0, 0x05, 0x00


	//----- nvinfo : EIATTR_KPARAM_INFO
	.align		4
.L_1197:
        /*004c*/ 	.byte	0x04, 0x17
        /*004e*/ 	.short	(.L_1199 - .L_1198)
.L_1198:
        /*0050*/ 	.word	0x00000000
        /*0054*/ 	.short	0x0000
        /*0056*/ 	.short	0x0000
        /*0058*/ 	.byte	0x00, 0xf0, 0xa1, 0x34


	//----- nvinfo : EIATTR_MAXREG_COUNT
	.align		4
.L_1199:
        /*005c*/ 	.byte	0x03, 0x1b
        /*005e*/ 	.short	0x0080


	//----- nvinfo : EIATTR_MERCURY_ISA_VERSION
	.align		4
        /*0060*/ 	.byte	0x03, 0x5f
        /*0062*/ 	.short	0x0000


	//----- nvinfo : EIATTR_EXIT_INSTR_OFFSETS
	.align		4
        /*0064*/ 	.byte	0x04, 0x1c
        /*0066*/ 	.short	(.L_1201 - .L_1200)


	//   ....[0]....
.L_1200:
        /*0068*/ 	.word	0x00000130


	//   ....[1]....
        /*006c*/ 	.word	0x000005c0


	//   ....[2]....
        /*0070*/ 	.word	0x00000620


	//   ....[3]....
        /*0074*/ 	.word	0x000007e0


	//----- nvinfo : EIATTR_MAX_THREADS
	.align		4
.L_1201:
        /*0078*/ 	.byte	0x04, 0x05
        /*007a*/ 	.short	(.L_1203 - .L_1202)
.L_1202:
        /*007c*/ 	.word	0x00000200
        /*0080*/ 	.word	0x00000001
        /*0084*/ 	.word	0x00000001


	//----- nvinfo : EIATTR_CRS_STACK_SIZE
	.align		4
.L_1203:
        /*0088*/ 	.byte	0x04, 0x1e
        /*008a*/ 	.short	(.L_1205 - .L_1204)
.L_1204:
        /*008c*/ 	.word	0x00000000
.L_1205:


//--------------------- .nv.info._ZN2at6native57_GLOBAL__N__f3eca4a2_24_ForeachBinaryOpScalar_cu_86b9896c25multi_tensor_apply_kernelINS1_18TensorListMetadataILi1EEENS1_21BinaryOpScalarFunctorIhLi1ELi1ELi0EEEJNS0_7maximumIhEEhEEEvT_T0_DpT1_ --------------------------
	.section	.nv.info._ZN2at6native57_GLOBAL__N__f3eca4a2_24_ForeachBinaryOpScalar_cu_86b9896c25multi_tensor_apply_kernelINS1_18TensorListMetadataILi1EEENS1_21BinaryOpScalarFunctorIhLi1ELi1ELi0EEEJNS0_7maximumIhEEhEEEvT_T0_DpT1_,"",@"SHT_CUDA_INFO"
	.sectionflags	@""
	.align	4


	//----- nvinfo : EIATTR_CUDA_API_VERSION
	.align		4
        /*0000*/ 	.byte	0x04, 0x37
        /*0002*/ 	.short	(.L_1207 - .L_1206)
.L_1206:
        /*0004*/ 	.word	0x00000082


	//----- nvinfo : EIATTR_SW2861232_WAR
	.align		4
.L_1207:
        /*0008*/ 	.byte	0x01, 0x35
	.zero		2


	//----- nvinfo : EIATTR_PARAM_CBANK
	.align		4
        /*000c*/ 	.byte	0x04, 0x0a
        /*000e*/ 	.short	(.L_1209 - .L_1208)
	.align		4
.L_1208:
        /*0010*/ 	.word	index@(.nv.constant0._ZN2at6native57_GLOBAL__N__f3eca4a2_24_ForeachBinaryOpScalar_cu_86b9896c25multi_tensor_apply_kernelINS1_18TensorListMetadataILi1EEENS1_21BinaryOpScalarFunctorIhLi1ELi1ELi0EEEJNS0_7maximumIhEEhEEEvT_T0_DpT1_)
        /*0014*/ 	.short	0x0160
        /*0016*/ 	.short	0x0d2b


	//----- nvinfo : EIATTR_CBANK_PARAM_SIZE
	.align		4
.L_1209:
        /*0018*/ 	.byte	0x03, 0x19
        /*001a*/ 	.short	0x0d2b


	//----- nvinfo : EIATTR_KPARAM_INFO
	.align		4
        /*001c*/ 	.byte	0x04, 0x17
        /*001e*/ 	.short	(.L_1211 - .L_1210)
.L_1210:
        /*0020*/ 	.word	0x00000000
        /*0024*/ 	.short	0x0003
        /*0026*/ 	.short	0x0d2a
        /*0028*/ 	.byte	0x00, 0xf0, 0x05, 0x00


	//----- nvinfo : EIATTR_KPARAM_INFO
	.align		4
.L_1211:
        /*002c*/ 	.byte	0x04, 0x17
        /*002e*/ 	.short	(.L_1213 - .L_1212)
.L_1212:
        /*0030*/ 	.word	0x00000000
        /*0034*/ 	.short	0x0002
        /*0036*/ 	.short	0x0d29
        /*0038*/ 	.byte	0x00, 0xf0, 0x05, 0x00


	//----- nvinfo : EIATTR_KPARAM_INFO
	.align		4
.L_1213:
        /*003c*/ 	.byte	0x04, 0x17
        /*003e*/ 	.short	(.L_1215 - .L_1214)
.L_1214:
        /*0040*/ 	.word	0x00000000
        /*0044*/ 	.short	0x0001
        /*0046*/ 	.short	0x0d28
        /*0048*/ 	.byte	0x00, 0xf0, 0x05, 0x00


	//----- nvinfo : EIATTR_KPARAM_INFO
	.align		4
.L_1215:
        /*004c*/ 	.byte	0x04, 0x17
        /*004e*/ 	.short	(.L_1217 - .L_1216)
.L_1216:
        /*0050*/ 	.word	0x00000000
        /*0054*/ 	.short	0x0000
        /*0056*/ 	.short	0x0000
        /*0058*/ 	.byte	0x00, 0xf0, 0xa1, 0x34


	//----- nvinfo : EIATTR_MAXREG_COUNT
	.align		4
.L_1217:
        /*005c*/ 	.byte	0x03, 0x1b
        /*005e*/ 	.short	0x0080


	//----- nvinfo : EIATTR_MERCURY_ISA_VERSION
	.align		4
        /*0060*/ 	.byte	0x03, 0x5f
        /*0062*/ 	.short	0x0000


	//----- nvinfo : EIATTR_EXIT_INSTR_OFFSETS
	.align		4
        /*0064*/ 	.byte	0x04, 0x1c
        /*0066*/ 	.short	(.L_1219 - .L_1218)


	//   ....[0]....
.L_1218:
        /*0068*/ 	.word	0x00000140


	//   ....[1]....
        /*006c*/ 	.word	0x00000540


	//   ....[2]....
        /*0070*/ 	.word	0x000005a0


	//   ....[3]....
        /*0074*/ 	.word	0x00000740


	//----- nvinfo : EIATTR_MAX_THREADS
	.align		4
.L_1219:
        /*0078*/ 	.byte	0x04, 0x05
        /*007a*/ 	.short	(.L_1221 - .L_1220)
.L_1220:
        /*007c*/ 	.word	0x00000200
        /*0080*/ 	.word	0x00000001
        /*0084*/ 	.word	0x00000001


	//----- nvinfo : EIATTR_CRS_STACK_SIZE
	.align		4
.L_1221:
        /*0088*/ 	.byte	0x04, 0x1e
        /*008a*/ 	.short	(.L_1223 - .L_1222)
.L_1222:
        /*008c*/ 	.word	0x00000000
.L_1223:


//--------------------- .nv.info._ZN2at6native57_GLOBAL__N__f3eca4a2_24_ForeachBinaryOpScalar_cu_86b9896c25multi_tensor_apply_kernelINS1_18TensorListMetadataILi2EEENS1_21BinaryOpScalarFunctorIN3c108BFloat16ELi2ELi1ELi1EEEJNS0_7minimumIfEEfEEEvT_T0_DpT1_ --------------------------
	.section	.nv.info._ZN2at6native57_GLOBAL__N__f3eca4a2_24_ForeachBinaryOpScalar_cu_86b9896c25multi_tensor_apply_kernelINS1_18TensorListMetadataILi2EEENS1_21BinaryOpScalarFunctorIN3c108BFloat16ELi2ELi1ELi1EEEJNS0_7minimumIfEEfEEEvT_T0_DpT1_,"",@"SHT_CUDA_INFO"
	.sectionflags	@""
	.align	4


	//----- nvinfo : EIATTR_CUDA_API_VERSION
	.align		4
        /*0000*/ 	.byte	0x04, 0x37
        /*0002*/ 	.short	(.L_1225 - .L_1224)
.L_1224:
        /*0004*/ 	.word	0x00000082


	//----- nvinfo : EIATTR_SW2861232_WAR
	.align		4
.L_1225:
        /*0008*/ 	.byte	0x01, 0x35
	.zero		2


	//----- nvinfo : EIATTR_PARAM_CBANK
	.align		4
        /*000c*/ 	.byte	0x04, 0x0a
        /*000e*/ 	.short	(.L_1227 - .L_1226)
	.align		4
.L_1226:
        /*0010*/ 	.word	index@(.nv.constant0._ZN2at6native57_GLOBAL__N__f3eca4a2_24_ForeachBinaryOpScalar_cu_86b9896c25multi_tensor_apply_kernelINS1_18TensorListMetadataILi2EEENS1_21BinaryOpScalarFunctorIN3c108BFloat16ELi2ELi1ELi1EEEJNS0_7minimumIfEEfEEEvT_T0_DpT1_)
        /*0014*/ 	.short	0x0160
        /*0016*/ 	.short	0x0c50


	//----- nvinfo : EIATTR_CBANK_PARAM_SIZE
	.align		4
.L_1227:
        /*0018*/ 	.byte	0x03, 0x19
        /*001a*/ 	.short	0x0c50


	//----- nvinfo : EIATTR_KPARAM_INFO
	.align		4
        /*001c*/ 	.byte	0x04, 0x17
        /*001e*/ 	.short	(.L_1229 - .L_1228)
.L_1228:
        /*0020*/ 	.word	0x00000000
        /*0024*/ 	.short	0x0003
        /*0026*/ 	.short	0x0c4c
        /*0028*/ 	.byte	0x00, 0xf0, 0x11, 0x00


	//----- nvinfo : EIATTR_KPARAM_INFO
	.align		4
.L_1229:
        /*002c*/ 	.byte	0x04, 0x17
        /*002e*/ 	.short	(.L_1231 - .L_1230)
.L_1230:
        /*0030*/ 	.word	0x00000000
        /*0034*/ 	.short	0x0002
        /*0036*/ 	.short	0x0c49
        /*0038*/ 	.byte	0x00, 0xf0, 0x05, 0x00


	//----- nvinfo : EIATTR_KPARAM_INFO
	.align		4
.L_1231:
        /*003c*/ 	.byte	0x04, 0x17
        /*003e*/ 	.short	(.L_1233 - .L_1232)
.L_1232:
        /*0040*/ 	.word	0x00000000
        /*0044*/ 	.short	0x0001
        /*0046*/ 	.short	0x0c48
        /*0048*/ 	.byte	0x00, 0xf0, 0x05, 0x00


	//----- nvinfo : EIATTR_KPARAM_INFO
	.align		4
.L_1233:
        /*004c*/ 	.byte	0x04, 0x17
        /*004e*/ 	.short	(.L_1235 - .L_1234)
.L_1234:
        /*0050*/ 	.word	0x00000000
        /*0054*/ 	.short	0x0000
        /*0056*/ 	.short	0x0000
        /*0058*/ 	.byte	0x00, 0xf0, 0x21, 0x31


	//----- nvinfo : EIATTR_MAXREG_COUNT
	.align		4
.L_1235:
        /*005c*/ 	.byte	0x03, 0x1b
        /*005e*/ 	.short	0x0080


	//----- nvinfo : EIATTR_MERCURY_ISA_VERSION
	.align		4
        /*0060*/ 	.byte	0x03, 0x5f
        /*0062*/ 	.short	0x0000


	//----- nvinfo : EIATTR_EXIT_INSTR_OFFSETS
	.align		4
        /*0064*/ 	.byte	0x04, 0x1c
        /*0066*/ 	.short	(.L_1237 - .L_1236)


	//   ....[0]....
.L_1236:
        /*0068*/ 	.word	0x00000160


	//   ....[1]....
        /*006c*/ 	.word	0x000006e0


	//   ....[2]....
        /*0070*/ 	.word	0x00000740


	//   ....[3]....
        /*0074*/ 	.word	0x000009d0


	//----- nvinfo : EIATTR_MAX_THREADS
	.align		4
.L_1237:
        /*0078*/ 	.byte	0x04, 0x05
        /*007a*/ 	.short	(.L_1239 - .L_1238)
.L_1238:
        /*007c*/ 	.word	0x00000200
        /*0080*/ 	.word	0x00000001
        /*0084*/ 	.word	0x00000001


	//----- nvinfo : EIATTR_CRS_STACK_SIZE
	.align		4
.L_1239:
        /*0088*/ 	.byte	0x04, 0x1e
        /*008a*/ 	.short	(.L_1241 - .L_1240)
.L_1240:
        /*008c*/ 	.word	0x00000000
.L_1241:


//--------------------- .nv.info._ZN2at6native57_GLOBAL__N__f3eca4a2_24_ForeachBinaryOpScalar_cu_86b9896c25multi_tensor_apply_kernelINS1_18TensorListMetadataILi2EEENS1_21BinaryOpScalarFunctorIN3c104HalfELi2ELi1ELi1EEEJNS0_7minimumIfEEfEEEvT_T0_DpT1_ --------------------------
	.section	.nv.info._ZN2at6native57_GLOBAL__N__f3eca4a2_24_ForeachBinaryOpScalar_cu_86b9896c25multi_tensor_apply_kernelINS1_18TensorListMetadataILi2EEENS1_21BinaryOpScalarFunctorIN3c104HalfELi2ELi1ELi1EEEJNS0_7minimumIfEEfEEEvT_T0_DpT1_,"",@"SHT_CUDA_INFO"
	.sectionflags	@""
	.align	4


	//----- nvinfo : EIATTR_CUDA_API_VERSION
	.align		4
        /*0000*/ 	.byte	0x04, 0x37
        /*0002*/ 	.short	(.L_1243 - .L_1242)
.L_1242:
        /*0004*/ 	.word	0x00000082


	//----- nvinfo : EIATTR_SW2861232_WAR
	.align		4
.L_1243:
        /*0008*/ 	.byte	0x01, 0x35
	.zero		2


	//----- nvinfo : EIATTR_PARAM_CBANK
	.align		4
        /*000c*/ 	.byte	0x04, 0x0a
        /*000e*/ 	.short	(.L_1245 - .L_1244)
	.align		4
.L_1244:
        /*0010*/ 	.word	index@(.nv.constant0._ZN2at6native57_GLOBAL__N__f3eca4a2_24_ForeachBinaryOpScalar_cu_86b9896c25multi_tensor_apply_kernelINS1_18TensorListMetadataILi2EEENS1_21BinaryOpScalarFunctorIN3c104HalfELi2ELi1ELi1EEEJNS0_7minimumIfEEfEEEvT_T0_DpT1_)
        /*0014*/ 	.short	0x0160
        /*0016*/ 	.short	0x0c50


	//----- nvinfo : EIATTR_CBANK_PARAM_SIZE
	.align		4
.L_1245:
        /*0018*/ 	.byte	0x03, 0x19
        /*001a*/ 	.short	0x0c50


	//----- nvinfo : EIATTR_KPARAM_INFO
	.align		4
        /*001c*/ 	.byte	0x04, 0x17
        /*001e*/ 	.short	(.L_1247 - .L_1246)
.L_1246:
        /*0020*/ 	.word	0x00000000
        /*0024*/ 	.short	0x0003
        /*0026*/ 	.short	0x0c4c
        /*0028*/ 	.byte	0x00, 0xf0, 0x11, 0x00


	//----- nvinfo : EIATTR_KPARAM_INFO
	.align		4
.L_1247:
        /*002c*/ 	.byte	0x04, 0x17
        /*002e*/ 	.short	(.L_1249 - .L_1248)
.L_1248:
        /*0030*/ 	.word	0x00000000
        /*0034*/ 	.short	0x0002
        /*0036*/ 	.short	0x0c49
        /*0038*/ 	.byte	0x00, 0xf0, 0x05, 0x00


	//----- nvinfo : EIATTR_KPARAM_INFO
	.align		4
.L_1249:
        /*003c*/ 	.byte	0x04, 0x17
        /*003e*/ 	.short	(.L_1251 - .L_1250)
.L_1250:
        /*0040*/ 	.word	0x00000000
        /*0044*/ 	.short	0x0001
        /*0046*/ 	.short	0x0c48
        /*0048*/ 	.byte	0x00, 0xf0, 0x05, 0x00


	//----- nvinfo : EIATTR_KPARAM_INFO
	.align		4
.L_1251:
        /*004c*/ 	.byte	0x04, 0x17
        /*004e*/ 	.short	(.L_1253 - .L_1252)
.L_1252:
        /*0050*/ 	.word	0x00000000
        /*0054*/ 	.short	0x0000
        /*0056*/ 	.short	0x0000
        /*0058*/ 	.byte	0x00, 0xf0, 0x21, 0x31


	//----- nvinfo : EIATTR_MAXREG_COUNT
	.align		4
.L_1253:
        /*005c*/ 	.byte	0x03, 0x1b
        /*005e*/ 	.short	0x0080


	//----- nvinfo : EIATTR_MERCURY_ISA_VERSION
	.align		4
        /*0060*/ 	.byte	0x03, 0x5f
        /*0062*/ 	.short	0x0000


	//----- nvinfo : EIATTR_EXIT_INSTR_OFFSETS
	.align		4
        /*0064*/ 	.byte	0x04, 0x1c
        /*0066*/ 	.short	(.L_1255 - .L_1254)


	//   ....[0]....
.L_1254:
        /*0068*/ 	.word	0x00000160


	//   ....[1]....
        /*006c*/ 	.word	0x000006f0


	//   ....[2]....
        /*0070*/ 	.word	0x00000750


	//   ....[3]....
        /*0074*/ 	.word	0x000009e0


	//----- nvinfo : EIATTR_MAX_THREADS
	.align		4
.L_1255:
        /*0078*/ 	.byte	0x04, 0x05
        /*007a*/ 	.short	(.L_1257 - .L_1256)
.L_1256:
        /*007c*/ 	.word	0x00000200
        /*0080*/ 	.word	0x00000001
        /*0084*/ 	.word	0x00000001


	//----- nvinfo : EIATTR_CRS_STACK_SIZE
	.align		4
.L_1257:
        /*0088*/ 	.byte	0x04, 0x1e
        /*008a*/ 	.short	(.L_1259 - .L_1258)
.L_1258:
        /*008c*/ 	.word	0x00000000
.L_1259:


//--------------------- .nv.info._ZN2at6native57_GLOBAL__N__f3eca4a2_24_ForeachBinaryOpScalar_cu_86b9896c25multi_tensor_apply_kernelINS1_18TensorListMetadataILi2EEENS1_21BinaryOpScalarFunctorIfLi2ELi1ELi1EEEJNS0_7minimumIfEEfEEEvT_T0_DpT1_ --------------------------
	.section	.nv.info._ZN2at6native57_GLOBAL__N__f3eca4a2_24_ForeachBinaryOpScalar_cu_86b9896c25multi_tensor_apply_kernelINS1_18TensorListMetadataILi2EEENS1_21BinaryOpScalarFunctorIfLi2ELi1ELi1EEEJNS0_7minimumIfEEfEEEvT_T0_DpT1_,"",@"SHT_CUDA_INFO"
	.sectionflags	@""
	.align	4


	//----- nvinfo : EIATTR_CUDA_API_VERSION
	.align		4
        /*0000*/ 	.byte	0x04, 0x37
        /*0002*/ 	.short	(.L_1261 - .L_1260)
.L_1260:
        /*0004*/ 	.word	0x00000082


	//----- nvinfo : EIATTR_SW2861232_WAR
	.align		4
.L_1261:
        /*0008*/ 	.byte	0x01, 0x35
	.zero		2


	//----- nvinfo : EIATTR_PARAM_CBANK
	.align		4
        /*000c*/ 	.byte	0x04, 0x0a
        /*000e*/ 	.short	(.L_1263 - .L_1262)
	.align		4
.L_1262:
        /*0010*/ 	.word	index@(.nv.constant0._ZN2at6native57_GLOBAL__N__f3eca4a2_24_ForeachBinaryOpScalar_cu_86b9896c25multi_tensor_apply_kernelINS1_18TensorListMetadataILi2EEENS1_21BinaryOpScalarFunctorIfLi2ELi1ELi1EEEJNS0_7minimumIfEEfEEEvT_T0_DpT1_)
        /*0014*/ 	.short	0x0160
        /*0016*/ 	.short	0x0c50


	//----- nvinfo : EIATTR_CBANK_PARAM_SIZE
	.align		4
.L_1263:
        /*0018*/ 	.byte	0x03, 0x19
        /*001a*/ 	.short	0x0c50


	//----- nvinfo : EIATTR_KPARAM_INFO
	.align		4
        /*001c*/ 	.byte	0x04, 0x17
        /*001e*/ 	.short	(.L_1265 - .L_1264)
.L_1264:
        /*0020*/ 	.word	0x00000000
        /*0024*/ 	.short	0x0003
        /*0026*/ 	.short	0x0c4c
        /*0028*/ 	.byte	0x00, 0xf0, 0x11, 0x00


	//----- nvinfo : EIATTR_KPARAM_INFO
	.align		4
.L_1265:
        /*002c*/ 	.byte	0x04, 0x17
        /*002e*/ 	.short	(.L_1267 - .L_1266)
.L_1266:
        /*0030*/ 	.word	0x00000000
        /*0034*/ 	.short	0x0002
        /*0036*/ 	.short	0x0c49
        /*0038*/ 	.byte	0x00, 0xf0, 0x05, 0x00


	//----- nvinfo : EIATTR_KPARAM_INFO
	.align		4
.L_1267:
        /*003c*/ 	.byte	0x04, 0x17
        /*003e*/ 	.short	(.L_1269 - .L_1268)
.L_1268:
        /*0040*/ 	.word	0x00000000
        /*0044*/ 	.short	0x0001
        /*0046*/ 	.short	0x0c48
        /*0048*/ 	.byte	0x00, 0xf0, 0x05, 0x00


	//----- nvinfo : EIATTR_KPARAM_INFO
	.align		4
.L_1269:
        /*004c*/ 	.byte	0x04, 0x17
        /*004e*/ 	.short	(.L_1271 - .L_1270)
.L_1270:
        /*0050*/ 	.word	0x00000000
        /*0054*/ 	.short	0x0000
        /*0056*/ 	.short	0x0000
        /*0058*/ 	.byte	0x00, 0xf0, 0x21, 0x31


	//----- nvinfo : EIATTR_MAXREG_COUNT
	.align		4
.L_1271:
        /*005c*/ 	.byte	0x03, 0x1b
        /*005e*/ 	.short	0x0080


	//----- nvinfo : EIATTR_MERCURY_ISA_VERSION
	.align		4
        /*0060*/ 	.byte	0x03, 0x5f
        /*0062*/ 	.short	0x0000


	//----- nvinfo : EIATTR_EXIT_INSTR_OFFSETS
	.align		4
        /*0064*/ 	.byte	0x04, 0x1c
        /*0066*/ 	.short	(.L_1273 - .L_1272)


	//   ....[0]....
.L_1272:
        /*0068*/ 	.word	0x00000160


	//   ....[1]....
        /*006c*/ 	.word	0x00000660


	//   ....[2]....
        /*0070*/ 	.word	0x000006c0


	//   ....[3]....
        /*0074*/ 	.word	0x000008f0


	//----- nvinfo : EIATTR_MAX_THREADS
	.align		4
.L_1273:
        /*0078*/ 	.byte	0x04, 0x05
        /*007a*/ 	.short	(.L_1275 - .L_1274)
.L_1274:
        /*007c*/ 	.word	0x00000200
        /*0080*/ 	.word	0x00000001
        /*0084*/ 	.word	0x00000001


	//----- nvinfo : EIATTR_CRS_STACK_SIZE
	.align		4
.L_1275:
        /*0088*/ 	.byte	0x04, 0x1e
        /*008a*/ 	.short	(.L_1277 - .L_1276)
.L_1276:
        /*008c*/ 	.word	0x00000000
.L_1277:


//--------------------- .nv.info._ZN2at6native57_GLOBAL__N__f3eca4a2_24_ForeachBinaryOpScalar_cu_86b9896c25multi_tensor_apply_kernelINS1_18TensorListMetadataILi2EEENS1_21BinaryOpScalarFunctorIdLi2ELi1ELi1EEEJNS0_7minimumIdEEdEEEvT_T0_DpT1_ --------------------------
	.section	.nv.info._ZN2at6native57_GLOBAL__N__f3eca4a2_24_ForeachBinaryOpScalar_cu_86b9896c25multi_tensor_apply_kernelINS1_18TensorListMetadataILi2EEENS1_21BinaryOpScalarFunctorIdLi2ELi1ELi1EEEJNS0_7minimumIdEEdEEEvT_T0_DpT1_,"",@"SHT_CUDA_INFO"
	.sectionflags	@""
	.align	4


	//----- nvinfo : EIATTR_CUDA_API_VERSION
	.align		4
        /*0000*/ 	.byte	0x04, 0x37
        /*0002*/ 	.short	(.L_1279 - .L_1278)
.L_1278:
        /*0004*/ 	.word	0x00000082


	//----- nvinfo : EIATTR_SW2861232_WAR
	.align		4
.L_1279:
        /*0008*/ 	.byte	0x01, 0x35
	.zero		2


	//----- nvinfo : EIATTR_PARAM_CBANK
	.align		4
        /*000c*/ 	.byte	0x04, 0x0a
        /*000e*/ 	.short	(.L_1281 - .L_1280)
	.align		4
.L_1280:
        /*0010*/ 	.word	index@(.nv.constant0._ZN2at6native57_GLOBAL__N__f3eca4a2_24_ForeachBinaryOpScalar_cu_86b9896c25multi_tensor_apply_kernelINS1_18TensorListMetadataILi2EEENS1_21BinaryOpScalarFunctorIdLi2ELi1ELi1EEEJNS0_7minimumIdEEdEEEvT_T0_DpT1_)
        /*0014*/ 	.short	0x0160
        /*0016*/ 	.short	0x0c58


	//----- nvinfo : EIATTR_CBANK_PARAM_SIZE
	.align		4
.L_1281:
        /*0018*/ 	.byte	0x03, 0x19
        /*001a*/ 	.short	0x0c58


	//----- nvinfo : EIATTR_KPARAM_INFO
	.align		4
        /*001c*/ 	.byte	0x04, 0x17
        /*001e*/ 	.short	(.L_1283 - .L_1282)
.L_1282:
        /*0020*/ 	.word	0x00000000
        /*0024*/ 	.short	0x0003
        /*0026*/ 	.short	0x0c50
        /*0028*/ 	.byte	0x00, 0xf0, 0x21, 0x00


	//----- nvinfo : EIATTR_KPARAM_INFO
	.align		4
.L_1283:
        /*002c*/ 	.byte	0x04, 0x17
        /*002e*/ 	.short	(.L_1285 - .L_1284)
.L_1284:
        /*0030*/ 	.word	0x00000000
        /*0034*/ 	.short	0x0002
        /*0036*/ 	.short	0x0c49
        /*0038*/ 	.byte	0x00, 0xf0, 0x05, 0x00


	//----- nvinfo : EIATTR_KPARAM_INFO
	.align		4
.L_1285:
        /*003c*/ 	.byte	0x04, 0x17
        /*003e*/ 	.short	(.L_1287 - .L_1286)
.L_1286:
        /*0040*/ 	.word	0x00000000
        /*0044*/ 	.short	0x0001
        /*0046*/ 	.short	0x0c48
        /*0048*/ 	.byte	0x00, 0xf0, 0x05, 0x00


	//----- nvinfo : EIATTR_KPARAM_INFO
	.align		4
.L_1287:
        /*004c*/ 	.byte	0x04, 0x17
        /*004e*/ 	.short	(.L_1289 - .L_1288)
.L_1288:
        /*0050*/ 	.word	0x00000000
        /*0054*/ 	.short	0x0000
        /*0056*/ 	.short	0x0000
        /*0058*/ 	.byte	0x00, 0xf0, 0x21, 0x31


	//----- nvinfo : EIATTR_MAXREG_COUNT
	.align		4
.L_1289:
        /*005c*/ 	.byte	0x03, 0x1b
        /*005e*/ 	.short	0x0080


	//----- nvinfo : EIATTR_MERCURY_ISA_VERSION
	.align		4
        /*0060*/ 	.byte	0x03, 0x5f
        /*0062*/ 	.short	0x0000


	//----- nvinfo : EIATTR_EXIT_INSTR_OFFSETS
	.align		4
        /*0064*/ 	.byte	0x04, 0x1c
        /*0066*/ 	.short	(.L_1291 - .L_1290)


	//   ....[0]....
.L_1290:
        /*0068*/ 	.word	0x00000190


	//   ....[1]....
        /*006c*/ 	.word	0x00000750


	//   ....[2]....
        /*0070*/ 	.word	0x000007b0


	//   ....[3]....
        /*0074*/ 	.word	0x00000a80


	//----- nvinfo : EIATTR_MAX_THREADS
	.align		4
.L_1291:
        /*0078*/ 	.byte	0x04, 0x05
        /*007a*/ 	.short	(.L_1293 - .L_1292)
.L_1292:
        /*007c*/ 	.word	0x00000200
        /*0080*/ 	.word	0x00000001
        /*0084*/ 	.word	0x00000001


	//----- nvinfo : EIATTR_CRS_STACK_SIZE
	.align		4
.L_1293:
        /*0088*/ 	.byte	0x04, 0x1e
        /*008a*/ 	.short	(.L_1295 - .L_1294)
.L_1294:
        /*008c*/ 	.word	0x00000000
.L_1295:


//--------------------- .nv.info._ZN2at6native57_GLOBAL__N__f3eca4a2_24_ForeachBinaryOpScalar_cu_86b9896c25multi_tensor_apply_kernelINS1_18TensorListMetadataILi2EEENS1_21BinaryOpScalarFunctorIsLi2ELi1ELi1EEEJNS0_7minimumIsEEsEEEvT_T0_DpT1_ --------------------------
	.section	.nv.info._ZN2at6native57_GLOBAL__N__f3eca4a2_24_ForeachBinaryOpScalar_cu_86b9896c25multi_tensor_apply_kernelINS1_18TensorListMetadataILi2EEENS1_21BinaryOpScalarFunctorIsLi2ELi1ELi1EEEJNS0_7minimumIsEEsEEEvT_T0_DpT1_,"",@"SHT_CUDA_INFO"
	.sectionflags	@""
	.align	4


	//----- nvinfo : EIATTR_CUDA_API_VERSION
	.align		4
        /*0000*/ 	.byte	0x04, 0x37
        /*0002*/ 	.short	(.L_1297 - .L_1296)
.L_1296:
        /*0004*/ 	.word	0x00000082


	//----- nvinfo : EIATTR_SW2861232_WAR
	.align		4
.L_1297:
        /*0008*/ 	.byte	0x01, 0x35
	.zero		2


	//----- nvinfo : EIATTR_PARAM_CBANK
	.align		4
        /*000c*/ 	.byte	0x04, 0x0a
        /*000e*/ 	.short	(.L_1299 - .L_1298)
	.align		4
.L_1298:
        /*0010*/ 	.word	index@(.nv.constant0._ZN2at6native57_GLOBAL__N__f3eca4a2_24_ForeachBinaryOpScalar_cu_86b9896c25multi_tensor_apply_kernelINS1_18TensorListMetadataILi2EEENS1_21BinaryOpScalarFunctorIsLi2ELi1ELi1EEEJNS0_7minimumIsEEsEEEvT_T0_DpT1_)
        /*0014*/ 	.short	0x0160
        /*0016*/ 	.short	0x0c4c


	//----- nvinfo : EIATTR_CBANK_PARAM_SIZE
	.align		4
.L_1299:
        /*0018*/ 	.byte	0x03, 0x19
        /*001a*/ 	.short	0x0c4c


	//----- nvinfo : EIATTR_KPARAM_INFO
	.align		4
        /*001c*/ 	.byte	0x04, 0x17
        /*001e*/ 	.short	(.L_1301 - .L_1300)
.L_1300:
        /*0020*/ 	.word	0x00000000
        /*0024*/ 	.short	0x0003
        /*0026*/ 	.short	0x0c4a
        /*0028*/ 	.byte	0x00, 0xf0, 0x09, 0x00


	//----- nvinfo : EIATTR_KPARAM_INFO
	.align		4
.L_1301:
        /*002c*/ 	.byte	0x04, 0x17
        /*002e*/ 	.short	(.L_1303 - .L_1302)
.L_1302:
        /*0030*/ 	.word	0x00000000
        /*0034*/ 	.short	0x0002
        /*0036*/ 	.short	0x0c49
        /*0038*/ 	.byte	0x00, 0xf0, 0x05, 0x00


	//----- nvinfo : EIATTR_KPARAM_INFO
	.align		4
.L_1303:
        /*003c*/ 	.byte	0x04, 0x17
        /*003e*/ 	.short	(.L_1305 - .L_1304)
.L_1304:
        /*0040*/ 	.word	0x00000000
        /*0044*/ 	.short	0x0001
        /*0046*/ 	.short	0x0c48
        /*0048*/ 	.byte	0x00, 0xf0, 0x05, 0x00


	//----- nvinfo : EIATTR_KPARAM_INFO
	.align		4
.L_1305:
        /*004c*/ 	.byte	0x04, 0x17
        /*004e*/ 	.short	(.L_1307 - .L_1306)
.L_1306:
        /*0050*/ 	.word	0x00000000
        /*0054*/ 	.short	0x0000
        /*0056*/ 	.short	0x0000
        /*0058*/ 	.byte	0x00, 0xf0, 0x21, 0x31


	//----- nvinfo : EIATTR_MAXREG_COUNT
	.align		4
.L_1307:
        /*005c*/ 	.byte	0x03, 0x1b
        /*005e*/ 	.short	0x0080


	//----- nvinfo : EIATTR_MERCURY_ISA_VERSION
	.align		4
        /*0060*/ 	.byte	0x03, 0x5f
        /*0062*/ 	.short	0x0000


	//----- nvinfo : EIATTR_EXIT_INSTR_OFFSETS
	.align		4
        /*0064*/ 	.byte	0x04, 0x1c
        /*0066*/ 	.short	(.L_1309 - .L_1308)


	//   ....[0]....
.L_1308:
        /*0068*/ 	.word	0x00000160


	//   ....[1]....
        /*006c*/ 	.word	0x00000690


	//   ....[2]....
        /*0070*/ 	.word	0x000006f0


	//   ....[3]....
        /*0074*/ 	.word	0x00000910


	//----- nvinfo : EIATTR_MAX_THREADS
	.align		4
.L_1309:
        /*0078*/ 	.byte	0x04, 0x05
        /*007a*/ 	.short	(.L_1311 - .L_1310)
.L_1310:
        /*007c*/ 	.word	0x00000200
        /*0080*/ 	.word	0x00000001
        /*0084*/ 	.word	0x00000001


	//----- nvinfo : EIATTR_CRS_STACK_SIZE
	.align		4
.L_1311:
        /*0088*/ 	.byte	0x04, 0x1e
        /*008a*/ 	.short	(.L_1313 - .L_1312)
.L_1312:
        /*008c*/ 	.word	0x00000000
.L_1313:


//--------------------- .nv.info._ZN2at6native57_GLOBAL__N__f3eca4a2_24_ForeachBinaryOpScalar_cu_86b9896c25multi_tensor_apply_kernelINS1_18TensorListMetadataILi2EEENS1_21BinaryOpScalarFunctorIlLi2ELi1ELi1EEEJNS0_7minimumIlEElEEEvT_T0_DpT1_ --------------------------
	.section	.nv.info._ZN2at6native57_GLOBAL__N__f3eca4a2_24_ForeachBinaryOpScalar_cu_86b9896c25multi_tensor_apply_kernelINS1_18TensorListMetadataILi2EEENS1_21BinaryOpScalarFunctorIlLi2ELi1ELi1EEEJNS0_7minimumIlEElEEEvT_T0_DpT1_,"",@"SHT_CUDA_INFO"
	.sectionflags	@""
	.align	4


	//----- nvinfo : EIATTR_CUDA_API_VERSION
	.align		4
        /*0000*/ 	.byte	0x04, 0x37
        /*0002*/ 	.short	(.L_1315 - .L_1314)
.L_1314:
        /*0004*/ 	.word	0x00000082


	//----- nvinfo : EIATTR_SW2861232_WAR
	.align		4
.L_1315:
        /*0008*/ 	.byte	0x01, 0x35
	.zero		2


	//----- nvinfo : EIATTR_PARAM_CBANK
	.align		4
        /*000c*/ 	.byte	0x04, 0x0a
        /*000e*/ 	.short	(.L_1317 - .L_1316)
	.align		4
.L_1316:
        /*0010*/ 	.word	index@(.nv.constant0._ZN2at6native57_GLOBAL__N__f3eca4a2_24_ForeachBinaryOpScalar_cu_86b9896c25multi_tensor_apply_kernelINS1_18TensorListMetadataILi2EEENS1_21BinaryOpScalarFunctorIlLi2ELi1ELi1EEEJNS0_7minimumIlEElEEEvT_T0_DpT1_)
        /*0014*/ 	.short	0x0160
        /*0016*/ 	.short	0x0c58


	//----- nvinfo : EIATTR_CBANK_PARAM_SIZE
	.align		4
.L_1317:
        /*0018*/ 	.byte	0x03, 0x19
        /*001a*/ 	.short	0x0c58


	//----- nvinfo : EIATTR_KPARAM_INFO
	.align		4
        /*001c*/ 	.byte	0x04, 0x17
        /*001e*/ 	.short	(.L_1319 - .L_1318)
.L_1318:
        /*0020*/ 	.word	0x00000000
        /*0024*/ 	.short	0x0003
        /*0026*/ 	.short	0x0c50
        /*0028*/ 	.byte	0x00, 0xf0, 0x21, 0x00


	//----- nvinfo : EIATTR_KPARAM_INFO
	.align		4
.L_1319:
        /*002c*/ 	.byte	0x04, 0x17
        /*002e*/ 	.short	(.L_1321 - .L_1320)
.L_1320:
        /*0030*/ 	.word	0x00000000
        /*0034*/ 	.short	0x0002
        /*0036*/ 	.short	0x0c49
        /*0038*/ 	.byte	0x00, 0xf0, 0x05, 0x00


	//----- nvinfo : EIATTR_KPARAM_INFO
	.align		4
.L_1321:
        /*003c*/ 	.byte	0x04, 0x17
        /*003e*/ 	.short	(.L_1323 - .L_1322)
.L_1322:
        /*0040*/ 	.word	0x00000000
        /*0044*/ 	.short	0x0001
        /*0046*/ 	.short	0x0c48
        /*0048*/ 	.byte	0x00, 0xf0, 0x05, 0x00


	//----- nvinfo : EIATTR_KPARAM_INFO
	.align		4
.L_1323:
        /*004c*/ 	.byte	0x04, 0x17
        /*004e*/ 	.short	(.L_1325 - .L_1324)
.L_1324:
        /*0050*/ 	.word	0x00000000
        /*0054*/ 	.short	0x0000
        /*0056*/ 	.short	0x0000
        /*0058*/ 	.byte	0x00, 0xf0, 0x21, 0x31


	//----- nvinfo : EIATTR_MAXREG_COUNT
	.align		4
.L_1325:
        /*005c*/ 	.byte	0x03, 0x1b
        /*005e*/ 	.short	0x0080


	//----- nvinfo : EIATTR_MERCURY_ISA_VERSION
	.align		4
        /*0060*/ 	.byte	0x03, 0x5f
        /*0062*/ 	.short	0x0000


	//----- nvinfo : EIATTR_EXIT_INSTR_OFFSETS
	.align		4
        /*0064*/ 	.byte	0x04, 0x1c
        /*0066*/ 	.short	(.L_1327 - .L_1326)


	//   ....[0]....
.L_1326:
        /*0068*/ 	.word	0x00000190


	//   ....[1]....
        /*006c*/ 	.word	0x00000750


	//   ....[2]....
        /*0070*/ 	.word	0x000007b0


	//   ....[3]....
        /*0074*/ 	.word	0x00000a80


	//----- nvinfo : EIATTR_MAX_THREADS
	.align		4
.L_1327:
        /*0078*/ 	.byte	0x04, 0x05
        /*007a*/ 	.short	(.L_1329 - .L_1328)
.L_1328:
        /*007c*/ 	.word	0x00000200
        /*0080*/ 	.word	0x00000001
        /*0084*/ 	.word	0x00000001


	//----- nvinfo : EIATTR_CRS_STACK_SIZE
	.align		4
.L_1329:
        /*0088*/ 	.byte	0x04, 0x1e
        /*008a*/ 	.short	(.L_1331 - .L_1330)
.L_1330:
        /*008c*/ 	.word	0x00000000
.L_1331:


//--------------------- .nv.info._ZN2at6native57_GLOBAL__N__f3eca4a2_24_ForeachBinaryOpScalar_cu_86b9896c25multi_tensor_apply_kernelINS1_18TensorListMetadataILi2EEENS1_21BinaryOpScalarFunctorIiLi2ELi1ELi1EEEJNS0_7minimumIiEEiEEEvT_T0_DpT1_ --------------------------
	.section	.nv.info._ZN2at6native57_GLOBAL__N__f3eca4a2_24_ForeachBinaryOpScalar_cu_86b9896c25multi_tensor_apply_kernelINS1_18TensorListMetadataILi2EEENS1_21BinaryOpScalarFunctorIiLi2ELi1ELi1EEEJNS0_7minimumIiEEiEEEvT_T0_DpT1_,"",@"SHT_CUDA_INFO"
	.sectionflags	@""
	.align	4


	//----- nvinfo : EIATTR_CUDA_API_VERSION
	.align		4
        /*0000*/ 	.byte	0x04, 0x37
        /*0002*/ 	.short	(.L_1333 - .L_1332)
.L_1332:
        /*0004*/ 	.word	0x00000082


	//----- nvinfo : EIATTR_SW2861232_WAR
	.align		4
.L_1333:
        /*0008*/ 	.byte	0x01, 0x35
	.zero		2


	//----- nvinfo : EIATTR_PARAM_CBANK
	.align		4
        /*000c*/ 	.byte	0x04, 0x0a
        /*000e*/ 	.short	(.L_1335 - .L_1334)
	.align		4
.L_1334:
        /*0010*/ 	.word	index@(.nv.constant0._ZN2at6native57_GLOBAL__N__f3eca4a2_24_ForeachBinaryOpScalar_cu_86b9896c25multi_tensor_apply_kernelINS1_18TensorListMetadataILi2EEENS1_21BinaryOpScalarFunctorIiLi2ELi1ELi1EEEJNS0_7minimumIiEEiEEEvT_T0_DpT1_)
        /*0014*/ 	.short	0x0160
        /*0016*/ 	.short	0x0c50


	//----- nvinfo : EIATTR_CBANK_PARAM_SIZE
	.align		4
.L_1335:
        /*0018*/ 	.byte	0x03, 0x19
        /*001a*/ 	.short	0x0c50


	//----- nvinfo : EIATTR_KPARAM_INFO
	.align		4
        /*001c*/ 	.byte	0x04, 0x17
        /*001e*/ 	.short	(.L_1337 - .L_1336)
.L_1336:
        /*0020*/ 	.word	0x00000000
        /*0024*/ 	.short	0x0003
        /*0026*/ 	.short	0x0c4c
        /*0028*/ 	.byte	0x00, 0xf0, 0x11, 0x00


	//----- nvinfo : EIATTR_KPARAM_INFO
	.align		4
.L_1337:
        /*002c*/ 	.byte	0x04, 0x17
        /*002e*/ 	.short	(.L_1339 - .L_1338)
.L_1338:
        /*0030*/ 	.word	0x00000000
        /*0034*/ 	.short	0x0002
        /*0036*/ 	.short	0x0c49
        /*0038*/ 	.byte	0x00, 0xf0, 0x05, 0x00


	//----- nvinfo : EIATTR_KPARAM_INFO
	.align		4
.L_1339:
        /*003c*/ 	.byte	0x04, 0x17
        /*003e*/ 	.short	(.L_1341 - .L_1340)
.L_1340:
        /*0040*/ 	.word	0x00000000
        /*0044*/ 	.short	0x0001
        /*0046*/ 	.short	0x0c48
        /*0048*/ 	.byte	0x00, 0xf0, 0x05, 0x00


	//----- nvinfo : EIATTR_KPARAM_INFO
	.align		4
.L_1341:
        /*004c*/ 	.byte	0x04, 0x17
        /*004e*/ 	.short	(.L_1343 - .L_1342)
.L_1342:
        /*0050*/ 	.word	0x00000000
        /*0054*/ 	.short	0x0000
        /*0056*/ 	.short	0x0000
        /*0058*/ 	.byte	0x00, 0xf0, 0x21, 0x31


	//----- nvinfo : EIATTR_MAXREG_COUNT
	.align		4
.L_1343:
        /*005c*/ 	.byte	0x03, 0x1b
        /*005e*/ 	.short	0x0080


	//----- nvinfo : EIATTR_MERCURY_ISA_VERSION
	.align		4
        /*0060*/ 	.byte	0x03, 0x5f
        /*0062*/ 	.short	0x0000


	//----- nvinfo : EIATTR_EXIT_INSTR_OFFSETS
	.align		4
        /*0064*/ 	.byte	0x04, 0x1c
        /*0066*/ 	.short	(.L_1345 - .L_1344)


	//   ....[0]....
.L_1344:
        /*0068*/ 	.word	0x00000160


	//   ....[1]....
        /*006c*/ 	.word	0x00000590


	//   ....[2]....
        /*0070*/ 	.word	0x000005f0


	//   ....[3]....
        /*0074*/ 	.word	0x00000760


	//----- nvinfo : EIATTR_MAX_THREADS
	.align		4
.L_1345:
        /*0078*/ 	.byte	0x04, 0x05
        /*007a*/ 	.short	(.L_1347 - .L_1346)
.L_1346:
        /*007c*/ 	.word	0x00000200
        /*0080*/ 	.word	0x00000001
        /*0084*/ 	.word	0x00000001


	//----- nvinfo : EIATTR_CRS_STACK_SIZE
	.align		4
.L_1347:
        /*0088*/ 	.byte	0x04, 0x1e
        /*008a*/ 	.short	(.L_1349 - .L_1348)
.L_1348:
        /*008c*/ 	.word	0x00000000
.L_1349:


//--------------------- .nv.info._ZN2at6native57_GLOBAL__N__f3eca4a2_24_ForeachBinaryOpScalar_cu_86b9896c25multi_tensor_apply_kernelINS1_18TensorListMetadataILi2EEENS1_21BinaryOpScalarFunctorIaLi2ELi1ELi1EEEJNS0_7minimumIaEEaEEEvT_T0_DpT1_ --------------------------
	.section	.nv.info._ZN2at6native57_GLOBAL__N__f3eca4a2_24_ForeachBinaryOpScalar_cu_86b9896c25multi_tensor_apply_kernelINS1_18TensorListMetadataILi2EEENS1_21BinaryOpScalarFunctorIaLi2ELi1ELi1EEEJNS0_7minimumIaEEaEEEvT_T0_DpT1_,"",@"SHT_CUDA_INFO"
	.sectionflags	@""
	.align	4


	//----- nvinfo : EIATTR_CUDA_API_VERSION
	.align		4
        /*0000*/ 	.byte	0x04, 0x37
        /*0002*/ 	.short	(.L_1351 - .L_1350)
.L_1350:
        /*0004*/ 	.word	0x00000082


	//----- nvinfo : EIATTR_SW2861232_WAR
	.align		4
.L_1351:
        /*0008*/ 	.byte	0x01, 0x35
	.zero		2


	//----- nvinfo : EIATTR_PARAM_CBANK
	.align		4
        /*000c*/ 	.byte	0x04, 0x0a
        /*000e*/ 	.short	(.L_1353 - .L_1352)
	.align		4
.L_1352:
        /*0010*/ 	.word	index@(.nv.constant0._ZN2at6native57_GLOBAL__N__f3eca4a2_24_ForeachBinaryOpScalar_cu_86b9896c25multi_tensor_apply_kernelINS1_18TensorListMetadataILi2EEENS1_21BinaryOpScalarFunctorIaLi2ELi1ELi1EEEJNS0_7minimumIaEEaEEEvT_T0_DpT1_)
        /*0014*/ 	.short	0x0160
        /*0016*/ 	.short	0x0c4b


	//----- nvinfo : EIATTR_CBANK_PARAM_SIZE
	.align		4
.L_1353:
        /*0018*/ 	.byte	0x03, 0x19
        /*001a*/ 	.short	0x0c4b


	//----- nvinfo : EIATTR_KPARAM_INFO
	.align		4
        /*001c*/ 	.byte	0x04, 0x17
        /*001e*/ 	.short	(.L_1355 - .L_1354)
.L_1354:
        /*0020*/ 	.word	0x00000000
        /*0024*/ 	.short	0x0003
        /*0026*/ 	.short	0x0c4a
        /*0028*/ 	.byte	0x00, 0xf0, 0x05, 0x00


	//----- nvinfo : EIATTR_KPARAM_INFO
	.align		4
.L_1355:
        /*002c*/ 	.byte	0x04, 0x17
        /*002e*/ 	.short	(.L_1357 - .L_1356)
.L_1356:
        /*0030*/ 	.word	0x00000000
        /*0034*/ 	.short	0x0002
        /*0036*/ 	.short	0x0c49
        /*0038*/ 	.byte	0x00, 0xf0, 0x05, 0x00


	//----- nvinfo : EIATTR_KPARAM_INFO
	.align		4
.L_1357:
        /*003c*/ 	.byte	0x04, 0x17
        /*003e*/ 	.short	(.L_1359 - .L_1358)
.L_1358:
        /*0040*/ 	.word	0x00000000
        /*0044*/ 	.short	0x0001
        /*0046*/ 	.short	0x0c48
        /*0048*/ 	.byte	0x00, 0xf0, 0x05, 0x00


	//----- nvinfo : EIATTR_KPARAM_INFO
	.align		4
.L_1359:
        /*004c*/ 	.byte	0x04, 0x17
        /*004e*/ 	.short	(.L_1361 - .L_1360)
.L_1360:
        /*0050*/ 	.word	0x00000000
        /*0054*/ 	.short	0x0000
        /*0056*/ 	.short	0x0000
        /*0058*/ 	.byte	0x00, 0xf0, 0x21, 0x31


	//----- nvinfo : EIATTR_MAXREG_COUNT
	.align		4
.L_1361:
        /*005c*/ 	.byte	0x03, 0x1b
        /*005e*/ 	.short	0x0080


	//----- nvinfo : EIATTR_MERCURY_ISA_VERSION
	.align		4
        /*0060*/ 	.byte	0x03, 0x5f
        /*0062*/ 	.short	0x0000


	//----- nvinfo : EIATTR_EXIT_INSTR_OFFSETS
	.align		4
        /*0064*/ 	.byte	0x04, 0x1c
        /*0066*/ 	.short	(.L_1363 - .L_1362)


	//   ....[0]....
.L_1362:
        /*0068*/ 	.word	0x00000170


	//   ....[1]....
        /*006c*/ 	.word	0x00000650


	//   ....[2]....
        /*0070*/ 	.word	0x000006b0


	//   ....[3]....
        /*0074*/ 	.word	0x000008a0


	//----- nvinfo : EIATTR_MAX_THREADS
	.align		4
.L_1363:
        /*0078*/ 	.byte	0x04, 0x05
        /*007a*/ 	.short	(.L_1365 - .L_1364)
.L_1364:
        /*007c*/ 	.word	0x00000200
        /*0080*/ 	.word	0x00000001
        /*0084*/ 	.word	0x00000001


	//----- nvinfo : EIATTR_CRS_STACK_SIZE
	.align		4
.L_1365:
        /*0088*/ 	.byte	0x04, 0x1e
        /*008a*/ 	.short	(.L_1367 - .L_1366)
.L_1366:
        /*008c*/ 	.word	0x00000000
.L_1367:


//--------------------- .nv.info._ZN2at6native57_GLOBAL__N__f3eca4a2_24_ForeachBinaryOpScalar_cu_86b9896c25multi_tensor_apply_kernelINS1_18TensorListMetadataILi2EEENS1_21BinaryOpScalarFunctorIhLi2ELi1ELi1EEEJNS0_7minimumIhEEhEEEvT_T0_DpT1_ --------------------------
	.section	.nv.info._ZN2at6native57_GLOBAL__N__f3eca4a2_24_ForeachBinaryOpScalar_cu_86b9896c25multi_tensor_apply_kernelINS1_18TensorListMetadataILi2EEENS1_21BinaryOpScalarFunctorIhLi2ELi1ELi1EEEJNS0_7minimumIhEEhEEEvT_T0_DpT1_,"",@"SHT_CUDA_INFO"
	.sectionflags	@""
	.align	4


	//----- nvinfo : EIATTR_CUDA_API_VERSION
	.align		4
        /*0000*/ 	.byte	0x04, 0x37
        /*0002*/ 	.short	(.L_1369 - .L_1368)
.L_1368:
        /*0004*/ 	.word	0x00000082


	//----- nvinfo : EIATTR_SW2861232_WAR
	.align		4
.L_1369:
        /*0008*/ 	.byte	0x01, 0x35
	.zero		2


	//----- nvinfo : EIATTR_PARAM_CBANK
	.align		4
        /*000c*/ 	.byte	0x04, 0x0a
        /*000e*/ 	.short	(.L_1371 - .L_1370)
	.align		4
.L_1370:
        /*0010*/ 	.word	index@(.nv.constant0._ZN2at6native57_GLOBAL__N__f3eca4a2_24_ForeachBinaryOpScalar_cu_86b9896c25multi_tensor_apply_kernelINS1_18TensorListMetadataILi2EEENS1_21BinaryOpScalarFunctorIhLi2ELi1ELi1EEEJNS0_7minimumIhEEhEEEvT_T0_DpT1_)
        /*0014*/ 	.short	0x0160
        /*0016*/ 	.short	0x0c4b


	//----- nvinfo : EIATTR_CBANK_PARAM_SIZE
	.align		4
.L_1371:
        /*0018*/ 	.byte	0x03, 0x19
        /*001a*/ 	.short	0x0c4b


	//----- nvinfo : EIATTR_KPARAM_INFO
	.align		4
        /*001c*/ 	.byte	0x04, 0x17
        /*001e*/ 	.short	(.L_1373 - .L_1372)
.L_1372:
        /*0020*/ 	.word	0x00000000
        /*0024*/ 	.short	0x0003
        /*0026*/ 	.short	0x0c4a
        /*0028*/ 	.byte	0x00, 0xf0, 0x05, 0x00


	//----- nvinfo : EIATTR_KPARAM_INFO
	.align		4
.L_1373:
        /*002c*/ 	.byte	0x04, 0x17
        /*002e*/ 	.short	(.L_1375 - .L_1374)
.L_1374:
        /*0030*/ 	.word	0x00000000
        /*0034*/ 	.short	0x0002
        /*0036*/ 	.short	0x0c49
        /*0038*/ 	.byte	0x00, 0xf0, 0x05, 0x00


	//----- nvinfo : EIATTR_KPARAM_INFO
	.align		4
.L_1375:
        /*003c*/ 	.byte	0x04, 0x17
        /*003e*/ 	.short	(.L_1377 - .L_1376)
.L_1376:
        /*0040*/ 	.word	0x00000000
        /*0044*/ 	.short	0x0001
        /*0046*/ 	.short	0x0c48
        /*0048*/ 	.byte	0x00, 0xf0, 0x05, 0x00


	//----- nvinfo : EIATTR_KPARAM_INFO
	.align		4
.L_1377:
        /*004c*/ 	.byte	0x04, 0x17
        /*004e*/ 	.short	(.L_1379 - .L_1378)
.L_1378:
        /*0050*/ 	.word	0x00000000
        /*0054*/ 	.short	0x0000
        /*0056*/ 	.short	0x0000
        /*0058*/ 	.byte	0x00, 0xf0, 0x21, 0x31


	//----- nvinfo : EIATTR_MAXREG_COUNT
	.align		4
.L_1379:
        /*005c*/ 	.byte	0x03, 0x1b
        /*005e*/ 	.short	0x0080


	//----- nvinfo : EIATTR_MERCURY_ISA_VERSION
	.align		4
        /*0060*/ 	.byte	0x03, 0x5f
        /*0062*/ 	.short	0x0000


	//----- nvinfo : EIATTR_EXIT_INSTR_OFFSETS
	.align		4
        /*0064*/ 	.byte	0x04, 0x1c
        /*0066*/ 	.short	(.L_1381 - .L_1380)


	//   ....[0]....
.L_1380:
        /*0068*/ 	.word	0x00000180


	//   ....[1]....
        /*006c*/ 	.word	0x00000630


	//   ....[2]....
        /*0070*/ 	.word	0x00000690


	//   ....[3]....
        /*0074*/ 	.word	0x00000870


	//----- nvinfo : EIATTR_MAX_THREADS
	.align		4
.L_1381:
        /*0078*/ 	.byte	0x04, 0x05
        /*007a*/ 	.short	(.L_1383 - .L_1382)
.L_1382:
        /*007c*/ 	.word	0x00000200
        /*0080*/ 	.word	0x00000001
        /*0084*/ 	.word	0x00000001


	//----- nvinfo : EIATTR_CRS_STACK_SIZE
	.align		4
.L_1383:
        /*0088*/ 	.byte	0x04, 0x1e
        /*008a*/ 	.short	(.L_1385 - .L_1384)
.L_1384:
        /*008c*/ 	.word	0x00000000
.L_1385:


//--------------------- .nv.info._ZN2at6native57_GLOBAL__N__f3eca4a2_24_ForeachBinaryOpScalar_cu_86b9896c25multi_tensor_apply_kernelINS1_18TensorListMetadataILi1EEENS1_21BinaryOpScalarFunctorIN3c108BFloat16ELi1ELi1ELi0EEEJNS0_7minimumIfEEfEEEvT_T0_DpT1_ --------------------------
	.section	.nv.info._ZN2at6native57_GLOBAL__N__f3eca4a2_24_ForeachBinaryOpScalar_cu_86b9896c25multi_tensor_apply_kernelINS1_18TensorListMetadataILi1EEENS1_21BinaryOpScalarFunctorIN3c108BFloat16ELi1ELi1ELi0EEEJNS0_7minimumIfEEfEEEvT_T0_DpT1_,"",@"SHT_CUDA_INFO"
	.sectionflags	@""
	.align	4


	//----- nvinfo : EIATTR_CUDA_API_VERSION
	.align		4
        /*0000*/ 	.byte	0x04, 0x37
        /*0002*/ 	.short	(.L_1387 - .L_1386)
.L_1386:
        /*0004*/ 	.word	0x00000082


	//----- nvinfo : EIATTR_SW2861232_WAR
	.align		4
.L_1387:
        /*0008*/ 	.byte	0x01, 0x35
	.zero		2


	//----- nvinfo : EIATTR_PARAM_CBANK
	.align		4
        /*000c*/ 	.byte	0x04, 0x0a
        /*000e*/ 	.short	(.L_1389 - .L_1388)
	.align		4
.L_1388:
        /*0010*/ 	.word	index@(.nv.constant0._ZN2at6native57_GLOBAL__N__f3eca4a2_24_ForeachBinaryOpScalar_cu_86b9896c25multi_tensor_apply_kernelINS1_18TensorListMetadataILi1EEENS1_21BinaryOpScalarFunctorIN3c108BFloat16ELi1ELi1ELi0EEEJNS0_7minimumIfEEfEEEvT_T0_DpT1_)
        /*0014*/ 	.short	0x0160
        /*0016*/ 	.short	0x0d30


	//----- nvinfo : EIATTR_CBANK_PARAM_SIZE
	.align		4
.L_1389:
        /*0018*/ 	.byte	0x03, 0x19
        /*001a*/ 	.short	0x0d30


	//----- nvinfo : EIATTR_KPARAM_INFO
	.align		4
        /*001c*/ 	.byte	0x04, 0x17
        /*001e*/ 	.short	(.L_1391 - .L_1390)
.L_1390:
        /*0020*/ 	.word	0x00000000
        /*0024*/ 	.short	0x0003
        /*0026*/ 	.short	0x0d2c
        /*0028*/ 	.byte	0x00, 0xf0, 0x11, 0x00


	//----- nvinfo : EIATTR_KPARAM_INFO
	.align		4
.L_1391:
        /*002c*/ 	.byte	0x04, 0x17
        /*002e*/ 	.short	(.L_1393 - .L_1392)
.L_1392:
        /*0030*/ 	.word	0x00000000
        /*0034*/ 	.short	0x0002
        /*0036*/ 	.short	0x0d29
        /*0038*/ 	.byte	0x00, 0xf0, 0x05, 0x00


	//----- nvinfo : EIATTR_KPARAM_INFO
	.align		4
.L_1393:
        /*003c*/ 	.byte	0x04, 0x17
        /*003e*/ 	.short	(.L_1395 - .L_1394)
.L_1394:
        /*0040*/ 	.word	0x00000000
        /*0044*/ 	.short	0x0001
        /*0046*/ 	.short	0x0d28
        /*0048*/ 	.byte	0x00, 0xf0, 0x05, 0x00


	//----- nvinfo : EIATTR_KPARAM_INFO
	.align		4
.L_1395:
        /*004c*/ 	.byte	0x04, 0x17
        /*004e*/ 	.short	(.L_1397 - .L_1396)
.L_1396:
        /*0050*/ 	.word	0x00000000
        /*0054*/ 	.short	0x0000
        /*0056*/ 	.short	0x0000
        /*0058*/ 	.byte	0x00, 0xf0, 0xa1, 0x34


	//----- nvinfo : EIATTR_MAXREG_COUNT
	.align		4
.L_1397:
        /*005c*/ 	.byte	0x03, 0x1b
        /*005e*/ 	.short	0x0080


	//----- nvinfo : EIATTR_MERCURY_ISA_VERSION
	.align		4
        /*0060*/ 	.byte	0x03, 0x5f
        /*0062*/ 	.short	0x0000


	//----- nvinfo : EIATTR_EXIT_INSTR_OFFSETS
	.align		4
        /*0064*/ 	.byte	0x04, 0x1c
        /*0066*/ 	.short	(.L_1399 - .L_1398)


	//   ....[0]....
.L_1398:
        /*0068*/ 	.word	0x00000140


	//   ....[1]....
        /*006c*/ 	.word	0x00000650


	//   ....[2]....
        /*0070*/ 	.word	0x000006b0


	//   ....[3]....
        /*0074*/ 	.word	0x00000900


	//----- nvinfo : EIATTR_MAX_THREADS
	.align		4
.L_1399:
        /*0078*/ 	.byte	0x04, 0x05
        /*007a*/ 	.short	(.L_1401 - .L_1400)
.L_1400:
        /*007c*/ 	.word	0x00000200
        /*0080*/ 	.word	0x00000001
        /*0084*/ 	.word	0x00000001


	//----- nvinfo : EIATTR_CRS_STACK_SIZE
	.align		4
.L_1401:
        /*0088*/ 	.byte	0x04, 0x1e
        /*008a*/ 	.short	(.L_1403 - .L_1402)
.L_1402:
        /*008c*/ 	.word	0x00000000
.L_1403:


//--------------------- .nv.info._ZN2at6native57_GLOBAL__N__f3eca4a2_24_ForeachBinaryOpScalar_cu_86b9896c25multi_tensor_apply_kernelINS1_18TensorListMetadataILi1EEENS1_21BinaryOpScalarFunctorIN3c104HalfELi1ELi1ELi0EEEJNS0_7minimumIfEEfEEEvT_T0_DpT1_ --------------------------
	.section	.nv.info._ZN2at6native57_GLOBAL__N__f3eca4a2_24_ForeachBinaryOpScalar_cu_86b9896c25multi_tensor_apply_kernelINS1_18TensorListMetadataILi1EEENS1_21BinaryOpScalarFunctorIN3c104HalfELi1ELi1ELi0EEEJNS0_7minimumIfEEfEEEvT_T0_DpT1_,"",@"SHT_CUDA_INFO"
	.sectionflags	@""
	.align	4


	//----- nvinfo : EIATTR_CUDA_API_VERSION
	.align		4
        /*0000*/ 	.byte	0x04, 0x37
        /*0002*/ 	.short	(.L_1405 - .L_1404)
.L_1404:
        /*0004*/ 	.word	0x00000082


	//----- nvinfo : EIATTR_SW2861232_WAR
	.align		4
.L_1405:
        /*0008*/ 	.byte	0x01, 0x35
	.zero		2


	//----- nvinfo : EIATTR_PARAM_CBANK
	.align		4
        /*000c*/ 	.byte	0x04, 0x0a
        /*000e*/ 	.short	(.L_1407 - .L_1406)
	.align		4
.L_1406:
        /*0010*/ 	.word	index@(.nv.constant0._ZN2at6native57_GLOBAL__N__f3eca4a2_24_ForeachBinaryOpScalar_cu_86b9896c25multi_tensor_apply_kernelINS1_18TensorListMetadataILi1EEENS1_21BinaryOpScalarFunctorIN3c104HalfELi1ELi1ELi0EEEJNS0_7minimumIfEEfEEEvT_T0_DpT1_)
        /*0014*/ 	.short	0x0160
        /*0016*/ 	.short	0x0d30


	//----- nvinfo : EIATTR_CBANK_PARAM_SIZE
	.align		4
.L_1407:
        /*0018*/ 	.byte	0x03, 0x19
        /*001a*/ 	.short	0x0d30


	//----- nvinfo : EIATTR_KPARAM_INFO
	.align		4
        /*001c*/ 	.byte	0x04, 0x17
        /*001e*/ 	.short	(.L_1409 - .L_1408)
.L_1408:
        /*0020*/ 	.word	0x00000000
        /*0024*/ 	.short	0x0003
        /*0026*/ 	.short	0x0d2c
        /*0028*/ 	.byte	0x00, 0xf0, 0x11, 0x00


	//----- nvinfo : EIATTR_KPARAM_INFO
	.align		4
.L_1409:
        /*002c*/ 	.byte	0x04, 0x17
        /*002e*/ 	.short	(.L_1411 - .L_1410)
.L_1410:
        /*0030*/ 	.word	0x00000000
        /*0034*/ 	.short	0x0002
        /*0036*/ 	.short	0x0d29
        /*0038*/ 	.byte	0x00, 0xf0, 0x05, 0x00


	//----- nvinfo : EIATTR_KPARAM_INFO
	.align		4
.L_1411:
        /*003c*/ 	.byte	0x04, 0x17
        /*003e*/ 	.short	(.L_1413 - .L_1412)
.L_1412:
        /*0040*/ 	.word	0x00000000
        /*0044*/ 	.short	0x0001
        /*0046*/ 	.short	0x0d28
        /*0048*/ 	.byte	0x00, 0xf0, 0x05, 0x00


	//----- nvinfo : EIATTR_KPARAM_INFO
	.align		4
.L_1413:
        /*004c*/ 	.byte	0x04, 0x17
        /*004e*/ 	.short	(.L_1415 - .L_1414)
.L_1414:
        /*0050*/ 	.word	0x00000000
        /*0054*/ 	.short	0x0000
        /*0056*/ 	.short	0x0000
        /*0058*/ 	.byte	0x00, 0xf0, 0xa1, 0x34


	//----- nvinfo : EIATTR_MAXREG_COUNT
	.align		4
.L_1415:
        /*005c*/ 	.byte	0x03, 0x1b
        /*005e*/ 	.short	0x0080


	//----- nvinfo : EIATTR_MERCURY_ISA_VERSION
	.align		4
        /*0060*/ 	.byte	0x03, 0x5f
        /*0062*/ 	.short	0x0000


	//----- nvinfo : EIATTR_EXIT_INSTR_OFFSETS
	.align		4
        /*0064*/ 	.byte	0x04, 0x1c
        /*0066*/ 	.short	(.L_1417 - .L_1416)


	//   ....[0]....
.L_1416:
        /*0068*/ 	.word	0x00000140


	//   ....[1]....
        /*006c*/ 	.word	0x00000650


	//   ....[2]....
        /*0070*/ 	.word	0x000006b0


	//   ....[3]....
        /*0074*/ 	.word	0x00000900


	//----- nvinfo : EIATTR_MAX_THREADS
	.align		4
.L_1417:
        /*0078*/ 	.byte	0x04, 0x05
        /*007a*/ 	.short	(.L_1419 - .L_1418)
.L_1418:
        /*007c*/ 	.word	0x00000200
        /*0080*/ 	.word	0x00000001
        /*0084*/ 	.word	0x00000001


	//----- nvinfo : EIATTR_CRS_STACK_SIZE
	.align		4
.L_1419:
        /*0088*/ 	.byte	0x04, 0x1e
        /*008a*/ 	.short	(.L_1421 - .L_1420)
.L_1420:
        /*008c*/ 	.word	0x00000000
.L_1421:


//--------------------- .nv.info._ZN2at6native57_GLOBAL__N__f3eca4a2_24_ForeachBinaryOpScalar_cu_86b9896c25multi_tensor_apply_kernelINS1_18TensorListMetadataILi1EEENS1_21BinaryOpScalarFunctorIfLi1ELi1ELi0EEEJNS0_7minimumIfEEfEEEvT_T0_DpT1_ --------------------------
	.section	.nv.info._ZN2at6native57_GLOBAL__N__f3eca4a2_24_ForeachBinaryOpScalar_cu_86b9896c25multi_tensor_apply_kernelINS1_18TensorListMetadataILi1EEENS1_21BinaryOpScalarFunctorIfLi1ELi1ELi0EEEJNS0_7minimumIfEEfEEEvT_T0_DpT1_,"",@"SHT_CUDA_INFO"
	.sectionflags	@""
	.align	4


	//----- nvinfo : EIATTR_CUDA_API_VERSION
	.align		4
        /*0000*/ 	.byte	0x04, 0x37
        /*0002*/ 	.short	(.L_1423 - .L_1422)
.L_1422:
        /*0004*/ 	.word	0x00000082


	//----- nvinfo : EIATTR_SW2861232_WAR
	.align		4
.L_1423:
        /*0008*/ 	.byte	0x01, 0x35
	.zero		2


	//----- nvinfo : EIATTR_PARAM_CBANK
	.align		4
        /*000c*/ 	.byte	0x04, 0x0a
        /*000e*/ 	.short	(.L_1425 - .L_1424)
	.align		4
.L_1424:
        /*0010*/ 	.word	index@(.nv.constant0._ZN2at6native57_GLOBAL__N__f3eca4a2_24_ForeachBinaryOpScalar_cu_86b9896c25multi_tensor_apply_kernelINS1_18TensorListMetadataILi1EEENS1_21BinaryOpScalarFunctorIfLi1ELi1ELi0EEEJNS0_7minimumIfEEfEEEvT_T0_DpT1_)
        /*0014*/ 	.short	0x0160
        /*0016*/ 	.short	0x0d30


	//----- nvinfo : EIATTR_CBANK_PARAM_SIZE
	.align		4
.L_1425:
        /*0018*/ 	.byte	0x03, 0x19
        /*001a*/ 	.short	0x0d30


	//----- nvinfo : EIATTR_KPARAM_INFO
	.align		4
        /*001c*/ 	.byte	0x04, 0x17
        /*001e*/ 	.short	(.L_1427 - .L_1426)
.L_1426:
        /*0020*/ 	.word	0x00000000
        /*0024*/ 	.short	0x0003
        /*0026*/ 	.short	0x0d2c
        /*0028*/ 	.byte	0x00, 0xf0, 0x11, 0x00


	//----- nvinfo : EIATTR_KPARAM_INFO
	.align		4
.L_1427:
        /*002c*/ 	.byte	0x04, 0x17
        /*002e*/ 	.short	(.L_1429 - .L_1428)
.L_1428:
        /*0030*/ 	.word	0x00000000
        /*0034*/ 	.short	0x0002
        /*0036*/ 	.short	0x0d29
        /*0038*/ 	.byte	0x00, 0xf0, 0x05, 0x00


	//----- nvinfo : EIATTR_KPARAM_INFO
	.align		4
.L_1429:
        /*003c*/ 	.byte	0x04, 0x17
        /*003e*/ 	.short	(.L_1431 - .L_1430)
.L_1430:
        /*0040*/ 	.word	0x00000000
        /*0044*/ 	.short	0x0001
        /*0046*/ 	.short	0x0d28
        /*0048*/ 	.byte	0x00, 0xf0, 0x05, 0x00


	//----- nvinfo : EIATTR_KPARAM_INFO
	.align		4
.L_1431:
        /*004c*/ 	.byte	0x04, 0x17
        /*004e*/ 	.short	(.L_1433 - .L_1432)
.L_1432:
        /*0050*/ 	.word	0x00000000
        /*0054*/ 	.short	0x0000
        /*0056*/ 	.short	0x0000
        /*0058*/ 	.byte	0x00, 0xf0, 0xa1, 0x34


	//----- nvinfo : EIATTR_MAXREG_COUNT
	.align		4
.L_1433:
        /*005c*/ 	.byte	0x03, 0x1b
        /*005e*/ 	.short	0x0080


	//----- nvinfo : EIATTR_MERCURY_ISA_VERSION
	.align		4
        /*0060*/ 	.byte	0x03, 0x5f
        /*0062*/ 	.short	0x0000


	//----- nvinfo : EIATTR_EXIT_INSTR_OFFSETS
	.align		4
        /*0064*/ 	.byte	0x04, 0x1c
        /*0066*/ 	.short	(.L_1435 - .L_1434)


	//   ....[0]....
.L_1434:
        /*0068*/ 	.word	0x00000140


	//   ....[1]....
        /*006c*/ 	.word	0x000005c0


	//   ....[2]....
        /*0070*/ 	.word	0x00000620


	//   ....[3]....
        /*0074*/ 	.word	0x00000810


	//----- nvinfo : EIATTR_MAX_THREADS
	.align		4
.L_1435:
        /*0078*/ 	.byte	0x04, 0x05
        /*007a*/ 	.short	(.L_1437 - .L_1436)
.L_1436:
        /*007c*/ 	.word	0x00000200
        /*0080*/ 	.word	0x00000001
        /*0084*/ 	.word	0x00000001


	//----- nvinfo : EIATTR_CRS_STACK_SIZE
	.align		4
.L_1437:
        /*0088*/ 	.byte	0x04, 0x1e
        /*008a*/ 	.short	(.L_1439 - .L_1438)
.L_1438:
        /*008c*/ 	.word	0x00000000
.L_1439:


//--------------------- .nv.info._ZN2at6native57_GLOBAL__N__f3eca4a2_24_ForeachBinaryOpScalar_cu_86b9896c25multi_tensor_apply_kernelINS1_18TensorListMetadataILi1EEENS1_21BinaryOpScalarFunctorIdLi1ELi1ELi0EEEJNS0_7minimumIdEEdEEEvT_T0_DpT1_ --------------------------
	.section	.nv.info._ZN2at6native57_GLOBAL__N__f3eca4a2_24_ForeachBinaryOpScalar_cu_86b9896c25multi_tensor_apply_kernelINS1_18TensorListMetadataILi1EEENS1_21BinaryOpScalarFunctorIdLi1ELi1ELi0EEEJNS0_7minimumIdEEdEEEvT_T0_DpT1_,"",@"SHT_CUDA_INFO"
	.sectionflags	@""
	.align	4


	//----- nvinfo : EIATTR_CUDA_API_VERSION
	.align		4
        /*0000*/ 	.byte	0x04, 0x37
        /*0002*/ 	.short	(.L_1441 - .L_1440)
.L_1440:
        /*0004*/ 	.word	0x00000082


	//----- nvinfo : EIATTR_SW2861232_WAR
	.align		4
.L_1441:
        /*0008*/ 	.byte	0x01, 0x35
	.zero		2


	//----- nvinfo : EIATTR_PARAM_CBANK
	.align		4
        /*000c*/ 	.byte	0x04, 0x0a
        /*000e*/ 	.short	(.L_1443 - .L_1442)
	.align		4
.L_1442:
        /*0010*/ 	.word	index@(.nv.constant0._ZN2at6native57_GLOBAL__N__f3eca4a2_24_ForeachBinaryOpScalar_cu_86b9896c25multi_tensor_apply_kernelINS1_18TensorListMetadataILi1EEENS1_21BinaryOpScalarFunctorIdLi1ELi1ELi0EEEJNS0_7minimumIdEEdEEEvT_T0_DpT1_)
        /*0014*/ 	.short	0x0160
        /*0016*/ 	.short	0x0d38


	//----- nvinfo : EIATTR_CBANK_PARAM_SIZE
	.align		4
.L_1443:
        /*0018*/ 	.byte	0x03, 0x19
        /*001a*/ 	.short	0x0d38


	//----- nvinfo : EIATTR_KPARAM_INFO
	.align		4
        /*001c*/ 	.byte	0x04, 0x17
        /*001e*/ 	.short	(.L_1445 - .L_1444)
.L_1444:
        /*0020*/ 	.word	0x00000000
        /*0024*/ 	.short	0x0003
        /*0026*/ 	.short	0x0d30
        /*0028*/ 	.byte	0x00, 0xf0, 0x21, 0x00


	//----- nvinfo : EIATTR_KPARAM_INFO
	.align		4
.L_1445:
        /*002c*/ 	.byte	0x04, 0x17
        /*002e*/ 	.short	(.L_1447 - .L_1446)
.L_1446:
        /*0030*/ 	.word	0x00000000
        /*0034*/ 	.short	0x0002
        /*0036*/ 	.short	0x0d29
        /*0038*/ 	.byte	0x00, 0xf0, 0x05, 0x00


	//----- nvinfo : EIATTR_KPARAM_INFO
	.align		4
.L_1447:
        /*003c*/ 	.byte	0x04, 0x17
        /*003e*/ 	.short	(.L_1449 - .L_1448)
.L_1448:
        /*0040*/ 	.word	0x00000000
        /*0044*/ 	.short	0x0001
        /*0046*/ 	.short	0x0d28
        /*0048*/ 	.byte	0x00, 0xf0, 0x05, 0x00


	//----- nvinfo : EIATTR_KPARAM_INFO
	.align		4
.L_1449:
        /*004c*/ 	.byte	0x04, 0x17
        /*004e*/ 	.short	(.L_1451 - .L_1450)
.L_1450:
        /*0050*/ 	.word	0x00000000
        /*0054*/ 	.short	0x0000
        /*0056*/ 	.short	0x0000
        /*0058*/ 	.byte	0x00, 0xf0, 0xa1, 0x34


	//----- nvinfo : EIATTR_MAXREG_COUNT
	.align		4
.L_1451:
        /*005c*/ 	.byte	0x03, 0x1b
        /*005e*/ 	.short	0x0080


	//----- nvinfo : EIATTR_MERCURY_ISA_VERSION
	.align		4
        /*0060*/ 	.byte	0x03, 0x5f
        /*0062*/ 	.short	0x0000


	//----- nvinfo : EIATTR_EXIT_INSTR_OFFSETS
	.align		4
        /*0064*/ 	.byte	0x04, 0x1c
        /*0066*/ 	.short	(.L_1453 - .L_1452)


	//   ....[0]....
.L_1452:
        /*0068*/ 	.word	0x00000140


	//   ....[1]....
        /*006c*/ 	.word	0x000005c0


	//   ....[2]....
        /*0070*/ 	.word	0x00000620


	//   ....[3]....
        /*0074*/ 	.word	0x00000870


	//----- nvinfo : EIATTR_MAX_THREADS
	.align		4
.L_1453:
        /*0078*/ 	.byte	0x04, 0x05
        /*007a*/ 	.short	(.L_1455 - .L_1454)
.L_1454:
        /*007c*/ 	.word	0x00000200
        /*0080*/ 	.word	0x00000001
        /*0084*/ 	.word	0x00000001


	//----- nvinfo : EIATTR_CRS_STACK_SIZE
	.align		4
.L_1455:
        /*0088*/ 	.byte	0x04, 0x1e
        /*008a*/ 	.short	(.L_1457 - .L_1456)
.L_1456:
        /*008c*/ 	.word	0x00000000
.L_1457:


//--------------------- .nv.info._ZN2at6native57_GLOBAL__N__f3eca4a2_24_ForeachBinaryOpScalar_cu_86b9896c25multi_tensor_apply_kernelINS1_18TensorListMetadataILi1EEENS1_21BinaryOpScalarFunctorIsLi1ELi1ELi0EEEJNS0_7minimumIsEEsEEEvT_T0_DpT1_ --------------------------
	.section	.nv.info._ZN2at6native57_GLOBAL__N__f3eca4a2_24_ForeachBinaryOpScalar_cu_86b9896c25multi_tensor_apply_kernelINS1_18TensorListMetadataILi1EEENS1_21BinaryOpScalarFunctorIsLi1ELi1ELi0EEEJNS0_7minimumIsEEsEEEvT_T0_DpT1_,"",@"SHT_CUDA_INFO"
	.sectionflags	@""
	.align	4


	//----- nvinfo : EIATTR_CUDA_API_VERSION
	.align		4
        /*0000*/ 	.byte	0x04, 0x37
        /*0002*/ 	.short	(.L_1459 - .L_1458)
.L_1458:
        /*0004*/ 	.word	0x00000082


	//----- nvinfo : EIATTR_SW2861232_WAR
	.align		4
.L_1459:
        /*0008*/ 	.byte	0x01, 0x35
	.zero		2


	//----- nvinfo : EIATTR_PARAM_CBANK
	.align		4
        /*000c*/ 	.byte	0x04, 0x0a
        /*000e*/ 	.short	(.L_1461 - .L_1460)
	.align		4
.L_1460:
        /*0010*/ 	.word	index@(.nv.constant0._ZN2at6native57_GLOBAL__N__f3eca4a2_24_ForeachBinaryOpScalar_cu_86b9896c25multi_tensor_apply_kernelINS1_18TensorListMetadataILi1EEENS1_21BinaryOpScalarFunctorIsLi1ELi1ELi0EEEJNS0_7minimumIsEEsEEEvT_T0_DpT1_)
        /*0014*/ 	.short	0x0160
        /*0016*/ 	.short	0x0d2c


	//----- nvinfo : EIATTR_CBANK_PARAM_SIZE
	.align		4
.L_1461:
        /*0018*/ 	.byte	0x03, 0x19
        /*001a*/ 	.short	0x0d2c


	//----- nvinfo : EIATTR_KPARAM_INFO
	.align		4
        /*001c*/ 	.byte	0x04, 0x17
        /*001e*/ 	.short	(.L_1463 - .L_1462)
.L_1462:
        /*0020*/ 	.word	0x00000000
        /*0024*/ 	.short	0x0003
        /*0026*/ 	.short	0x0d2a
        /*0028*/ 	.byte	0x00, 0xf0, 0x09, 0x00


	//----- nvinfo : EIATTR_KPARAM_INFO
	.align		4
.L_1463:
        /*002c*/ 	.byte	0x04, 0x17
        /*002e*/ 	.short	(.L_1465 - .L_1464)
.L_1464:
        /*0030*/ 	.word	0x00000000
        /*0034*/ 	.short	0x0002
        /*0036*/ 	.short	0x0d29
        /*0038*/ 	.byte	0x00, 0xf0, 0x05, 0x00


	//----- nvinfo : EIATTR_KPARAM_INFO
	.align		4
.L_1465:
        /*003c*/ 	.byte	0x04, 0x17
        /*003e*/ 	.short	(.L_1467 - .L_1466)
.L_1466:
        /*0040*/ 	.word	0x00000000
        /*0044*/ 	.short	0x0001
        /*0046*/ 	.short	0x0d28
        /*0048*/ 	.byte	0x00, 0xf0, 0x05, 0x00


	//----- nvinfo : EIATTR_KPARAM_INFO
	.align		4
.L_1467:
        /*004c*/ 	.byte	0x04, 0x17
        /*004e*/ 	.short	(.L_1469 - .L_1468)
.L_1468:
        /*0050*/ 	.word	0x00000000
        /*0054*/ 	.short	0x0000
        /*0056*/ 	.short	0x0000
        /*0058*/ 	.byte	0x00, 0xf0, 0xa1, 0x34


	//----- nvinfo : EIATTR_MAXREG_COUNT
	.align		4
.L_1469:
        /*005c*/ 	.byte	0x03, 0x1b
        /*005e*/ 	.short	0x0080


	//----- nvinfo : EIATTR_MERCURY_ISA_VERSION
	.align		4
        /*0060*/ 	.byte	0x03, 0x5f
        /*0062*/ 	.short	0x0000


	//----- nvinfo : EIATTR_EXIT_INSTR_OFFSETS
	.align		4
        /*0064*/ 	.byte	0x04, 0x1c
        /*0066*/ 	.short	(.L_1471 - .L_1470)


	//   ....[0]....
.L_1470:
        /*0068*/ 	.word	0x00000140


	//   ....[1]....
        /*006c*/ 	.word	0x00000620


	//   ....[2]....
        /*0070*/ 	.word	0x00000680


	//   ....[3]....
        /*0074*/ 	.word	0x00000860


	//----- nvinfo : EIATTR_MAX_THREADS
	.align		4
.L_1471:
        /*0078*/ 	.byte	0x04, 0x05
        /*007a*/ 	.short	(.L_1473 - .L_1472)
.L_1472:
        /*007c*/ 	.word	0x00000200
        /*0080*/ 	.word	0x00000001
        /*0084*/ 	.word	0x00000001


	//----- nvinfo : EIATTR_CRS_STACK_SIZE
	.align		4
.L_1473:
        /*0088*/ 	.byte	0x04, 0x1e
        /*008a*/ 	.short	(.L_1475 - .L_1474)
.L_1474:
        /*008c*/ 	.word	0x00000000
.L_1475:


//--------------------- .nv.info._ZN2at6native57_GLOBAL__N__f3eca4a2_24_ForeachBinaryOpScalar_cu_86b9896c25multi_tensor_apply_kernelINS1_18TensorListMetadataILi1EEENS1_21BinaryOpScalarFunctorIlLi1ELi1ELi0EEEJNS0_7minimumIlEElEEEvT_T0_DpT1_ --------------------------
	.section	.nv.info._ZN2at6native57_GLOBAL__N__f3eca4a2_24_ForeachBinaryOpScalar_cu_86b9896c25multi_tensor_apply_kernelINS1_18TensorListMetadataILi1EEENS1_21BinaryOpScalarFunctorIlLi1ELi1ELi0EEEJNS0_7minimumIlEElEEEvT_T0_DpT1_,"",@"SHT_CUDA_INFO"
	.sectionflags	@""
	.align	4


	//----- nvinfo : EIATTR_CUDA_API_VERSION
	.align		4
        /*0000*/ 	.byte	0x04, 0x37
        /*0002*/ 	.short	(.L_1477 - .L_1476)
.L_1476:
        /*0004*/ 	.word	0x00000082


	//----- nvinfo : EIATTR_SW2861232_WAR
	.align		4
.L_1477:
        /*0008*/ 	.byte	0x01, 0x35
	.zero		2


	//----- nvinfo : EIATTR_PARAM_CBANK
	.align		4
        /*000c*/ 	.byte	0x04, 0x0a
        /*000e*/ 	.short	(.L_1479 - .L_1478)
	.align		4
.L_1478:
        /*0010*/ 	.word	index@(.nv.constant0._ZN2at6native57_GLOBAL__N__f3eca4a2_24_ForeachBinaryOpScalar_cu_86b9896c25multi_tensor_apply_kernelINS1_18TensorListMetadataILi1EEENS1_21BinaryOpScalarFunctorIlLi1ELi1ELi0EEEJNS0_7minimumIlEElEEEvT_T0_DpT1_)
        /*0014*/ 	.short	0x0160
        /*0016*/ 	.short	0x0d38


	//----- nvinfo : EIATTR_CBANK_PARAM_SIZE
	.align		4
.L_1479:
        /*0018*/ 	.byte	0x03, 0x19
        /*001a*/ 	.short	0x0d38


	//----- nvinfo : EIATTR_KPARAM_INFO
	.align		4
        /*001c*/ 	.byte	0x04, 0x17
        /*001e*/ 	.short	(.L_1481 - .L_1480)
.L_1480:
        /*0020*/ 	.word	0x00000000
        /*0024*/ 	.short	0x0003
        /*0026*/ 	.short	0x0d30
        /*0028*/ 	.byte	0x00, 0xf0, 0x21, 0x00


	//----- nvinfo : EIATTR_KPARAM_INFO
	.align		4
.L_1481:
        /*002c*/ 	.byte	0x04, 0x17
        /*002e*/ 	.short	(.L_1483 - .L_1482)
.L_1482:
        /*0030*/ 	.word	0x00000000
        /*0034*/ 	.short	0x0002
        /*0036*/ 	.short	0x0d29
        /*0038*/ 	.byte	0x00, 0xf0, 0x05, 0x00


	//----- nvinfo : EIATTR_KPARAM_INFO
	.align		4
.L_1483:
        /*003c*/ 	.byte	0x04, 0x17
        /*003e*/ 	.short	(.L_1485 - .L_1484)
.L_1484:
        /*0040*/ 	.word	0x00000000
        /*0044*/ 	.short	0x0001
        /*0046*/ 	.short	0x0d28
        /*0048*/ 	.byte	0x00, 0xf0, 0x05, 0x00


	//----- nvinfo : EIATTR_KPARAM_INFO
	.align		4
.L_1485:
        /*004c*/ 	.byte	0x04, 0x17
        /*004e*/ 	.short	(.L_1487 - .L_1486)
.L_1486:
        /*0050*/ 	.word	0x00000000
        /*0054*/ 	.short	0x0000
        /*0056*/ 	.short	0x0000
        /*0058*/ 	.byte	0x00, 0xf0, 0xa1, 0x34


	//----- nvinfo : EIATTR_MAXREG_COUNT
	.align		4
.L_1487:
        /*005c*/ 	.byte	0x03, 0x1b
        /*005e*/ 	.short	0x0080


	//----- nvinfo : EIATTR_MERCURY_ISA_VERSION
	.align		4
        /*0060*/ 	.byte	0x03, 0x5f
        /*0062*/ 	.short	0x0000


	//----- nvinfo : EIATTR_EXIT_INSTR_OFFSETS
	.align		4
        /*0064*/ 	.byte	0x04, 0x1c
        /*0066*/ 	.short	(.L_1489 - .L_1488)


	//   ....[0]....
.L_1488:
        /*0068*/ 	.word	0x00000140


	//   ....[1]....
        /*006c*/ 	.word	0x000005c0


	//   ....[2]....
        /*0070*/ 	.word	0x00000620


	//   ....[3]....
        /*0074*/ 	.word	0x00000870


	//----- nvinfo : EIATTR_MAX_THREADS
	.align		4
.L_1489:
        /*0078*/ 	.byte	0x04, 0x05
        /*007a*/ 	.short	(.L_1491 - .L_1490)
.L_1490:
        /*007c*/ 	.word	0x00000200
        /*0080*/ 	.word	0x00000001
        /*0084*/ 	.word	0x00000001


	//----- nvinfo : EIATTR_CRS_STACK_SIZE
	.align		4
.L_1491:
        /*0088*/ 	.byte	0x04, 0x1e
        /*008a*/ 	.short	(.L_1493 - .L_1492)
.L_1492:
        /*008c*/ 	.word	0x00000000
.L_1493:


//--------------------- .nv.info._ZN2at6native57_GLOBAL__N__f3eca4a2_24_ForeachBinaryOpScalar_cu_86b9896c25multi_tensor_apply_kernelINS1_18TensorListMetadataILi1EEENS1_21BinaryOpScalarFunctorIiLi1ELi1ELi0EEEJNS0_7minimumIiEEiEEEvT_T0_DpT1_ --------------------------
	.section	.nv.info._ZN2at6native57_GLOBAL__N__f3eca4a2_24_ForeachBinaryOpScalar_cu_86b9896c25multi_tensor_apply_kernelINS1_18TensorListMetadataILi1EEENS1_21BinaryOpScalarFunctorIiLi1ELi1ELi0EEEJNS0_7minimumIiEEiEEEvT_T0_DpT1_,"",@"SHT_CUDA_INFO"
	.sectionflags	@""
	.align	4


	//----- nvinfo : EIATTR_CUDA_API_VERSION
	.align		4
        /*0000*/ 	.byte	0x04, 0x37
        /*0002*/ 	.short	(.L_1495 - .L_1494)
.L_1494:
        /*0004*/ 	.word	0x00000082


	//----- nvinfo : EIATTR_SW2861232_WAR
	.align		4
.L_1495:
        /*0008*/ 	.byte	0x01, 0x35
	.zero		2


	//----- nvinfo : EIATTR_PARAM_CBANK
	.align		4
        /*000c*/ 	.byte	0x04, 0x0a
        /*000e*/ 	.short	(.L_1497 - .L_1496)
	.align		4
.L_1496:
        /*0010*/ 	.word	index@(.nv.constant0._ZN2at6native57_GLOBAL__N__f3eca4a2_24_ForeachBinaryOpScalar_cu_86b9896c25multi_tensor_apply_kernelINS1_18TensorListMetadataILi1EEENS1_21BinaryOpScalarFunctorIiLi1ELi1ELi0EEEJNS0_7minimumIiEEiEEEvT_T0_DpT1_)
        /*0014*/ 	.short	0x0160
        /*0016*/ 	.short	0x0d30


	//----- nvinfo : EIATTR_CBANK_PARAM_SIZE
	.align		4
.L_1497:
        /*0018*/ 	.byte	0x03, 0x19
        /*001a*/ 	.short	0x0d30


	//----- nvinfo : EIATTR_KPARAM_INFO
	.align		4
        /*001c*/ 	.byte	0x04, 0x17
        /*001e*/ 	.short	(.L_1499 - .L_1498)
.L_1498:
        /*0020*/ 	.word	0x00000000
        /*0024*/ 	.short	0x0003
        /*0026*/ 	.short	0x0d2c
        /*0028*/ 	.byte	0x00, 0xf0, 0x11, 0x00


	//----- nvinfo : EIATTR_KPARAM_INFO
	.align		4
.L_1499:
        /*002c*/ 	.byte	0x04, 0x17
        /*002e*/ 	.short	(.L_1501 - .L_1500)
.L_1500:
        /*0030*/ 	.word	0x00000000
        /*0034*/ 	.short	0x0002
        /*0036*/ 	.short	0x0d29
        /*0038*/ 	.byte	0x00, 0xf0, 0x05, 0x00


	//----- nvinfo : EIATTR_KPARAM_INFO
	.align		4
.L_1501:
        /*003c*/ 	.byte	0x04, 0x17
        /*003e*/ 	.short	(.L_1503 - .L_1502)
.L_1502:
        /*0040*/ 	.word	0x00000000
        /*0044*/ 	.short	0x0001
        /*0046*/ 	.short	0x0d28
        /*0048*/ 	.byte	0x00, 0xf0, 0x05, 0x00


	//----- nvinfo : EIATTR_KPARAM_INFO
	.align		4
.L_1503:
        /*004c*/ 	.byte	0x04, 0x17
        /*004e*/ 	.short	(.L_1505 - .L_1504)
.L_1504:
        /*0050*/ 	.word	0x00000000
        /*0054*/ 	.short	0x0000
        /*0056*/ 	.short	0x0000
        /*0058*/ 	.byte	0x00, 0xf0, 0xa1, 0x34


	//----- nvinfo : EIATTR_MAXREG_COUNT
	.align		4
.L_1505:
        /*005c*/ 	.byte	0x03, 0x1b
        /*005e*/ 	.short	0x0080


	//----- nvinfo : EIATTR_MERCURY_ISA_VERSION
	.align		4
        /*0060*/ 	.byte	0x03, 0x5f
        /*0062*/ 	.short	0x0000


	//----- nvinfo : EIATTR_EXIT_INSTR_OFFSETS
	.align		4
        /*0064*/ 	.byte	0x04, 0x1c
        /*0066*/ 	.short	(.L_1507 - .L_1506)


	//   ....[0]....
.L_1506:
        /*0068*/ 	.word	0x00000140


	//   ....[1]....
        /*006c*/ 	.word	0x000004e0


	//   ....[2]....
        /*0070*/ 	.word	0x00000540


	//   ....[3]....
        /*0074*/ 	.word	0x00000670


	//----- nvinfo : EIATTR_MAX_THREADS
	.align		4
.L_1507:
        /*0078*/ 	.byte	0x04, 0x05
        /*007a*/ 	.short	(.L_1509 - .L_1508)
.L_1508:
        /*007c*/ 	.word	0x00000200
        /*0080*/ 	.word	0x00000001
        /*0084*/ 	.word	0x00000001


	//----- nvinfo : EIATTR_CRS_STACK_SIZE
	.align		4
.L_1509:
        /*0088*/ 	.byte	0x04, 0x1e
        /*008a*/ 	.short	(.L_1511 - .L_1510)
.L_1510:
        /*008c*/ 	.word	0x00000000
.L_1511:


//--------------------- .nv.info._ZN2at6native57_GLOBAL__N__f3eca4a2_24_ForeachBinaryOpScalar_cu_86b9896c25multi_tensor_apply_kernelINS1_18TensorListMetadataILi1EEENS1_21BinaryOpScalarFunctorIaLi1ELi1ELi0EEEJNS0_7minimumIaEEaEEEvT_T0_DpT1_ --------------------------
	.section	.nv.info._ZN2at6native57_GLOBAL__N__f3eca4a2_24_ForeachBinaryOpScalar_cu_86b9896c25multi_tensor_apply_kernelINS1_18TensorListMetadataILi1EEENS1_21BinaryOpScalarFunctorIaLi1ELi1ELi0EEEJNS0_7minimumIaEEaEEEvT_T0_DpT1_,"",@"SHT_CUDA_INFO"
	.sectionflags	@""
	.align	4


	//----- nvinfo : EIATTR_CUDA_API_VERSION
	.align		4
        /*0000*/ 	.byte	0x04, 0x37
        /*0002*/ 	.short	(.L_1513 - .L_1512)
.L_1512:
        /*0004*/ 	.word	0x00000082


	//----- nvinfo : EIATTR_SW2861232_WAR
	.align		4
.L_1513:
        /*0008*/ 	.byte	0x01, 0x35
	.zero		2


	//----- nvinfo : EIATTR_PARAM_CBANK
	.align		4
        /*000c*/ 	.byte	0x04, 0x0a
        /*000e*/ 	.short	(.L_1515 - .L_1514)
	.align		4
.L_1514:
        /*0010*/ 	.word	index@(.nv.constant0._ZN2at6native57_GLOBAL__N__f3eca4a2_24_ForeachBinaryOpScalar_cu_86b9896c25multi_tensor_apply_kernelINS1_18TensorListMetadataILi1EEENS1_21BinaryOpScalarFunctorIaLi1ELi1ELi0EEEJNS0_7minimumIaEEaEEEvT_T0_DpT1_)
        /*0014*/ 	.short	0x0160
        /*0016*/ 	.short	0x0d2b


	//----- nvinfo : EIATTR_CBANK_PARAM_SIZE
	.align		4
.L_1515:
        /*0018*/ 	.byte	0x03, 0x19
        /*001a*/ 	.short	0x0d2b


	//----- nvinfo : EIATTR_KPARAM_INFO
	.align		4
        /*001c*/ 	.byte	0x04, 0x17
        /*001e*/ 	.short	(.L_1517 - .L_1516)
.L_1516:
        /*0020*/ 	.word	0x00000000
        /*0024*/ 	.short	0x0003
        /*0026*/ 	.short	0x0d2a
        /*0028*/ 	.byte	0x00, 0xf0, 0x05, 0x00


	//----- nvinfo : EIATTR_KPARAM_INFO
	.align		4
.L_1517:
        /*002c*/ 	.byte	0x04, 0x17
        /*002e*/ 	.short	(.L_1519 - .L_1518)
.L_1518:
        /*0030*/ 	.word	0x00000000
        /*0034*/ 	.short	0x0002
        /*0036*/ 	.short	0x0d29
        /*0038*/ 	.byte	0x00, 0xf0, 0x05, 0x00


	//----- nvinfo : EIATTR_KPARAM_INFO
	.align		4
.L_1519:
        /*003c*/ 	.byte	0x04, 0x17
        /*003e*/ 	.short	(.L_1521 - .L_1520)
.L_1520:
        /*0040*/ 	.word	0x00000000
        /*0044*/ 	.short	0x0001
        /*0046*/ 	.short	0x0d28
        /*0048*/ 	.byte	0x00, 0xf0, 0x05, 0x00


	//----- nvinfo : EIATTR_KPARAM_INFO
	.align		4
.L_1521:
        /*004c*/ 	.byte	0x04, 0x17
        /*004e*/ 	.short	(.L_1523 - .L_1522)
.L_1522:
        /*0050*/ 	.word	0x00000000
        /*0054*/ 	.short	0x0000
        /*0056*/ 	.short	0x0000
        /*0058*/ 	.byte	0x00, 0xf0, 0xa1, 0x34


	//----- nvinfo : EIATTR_MAXREG_COUNT
	.align		4
.L_1523:
        /*005c*/ 	.byte	0x03, 0x1b
        /*005e*/ 	.short	0x0080


	//----- nvinfo : EIATTR_MERCURY_ISA_VERSION
	.align		4
        /*0060*/ 	.byte	0x03, 0x5f
        /*0062*/ 	.short	0x0000


	//----- nvinfo : EIATTR_EXIT_INSTR_OFFSETS
	.align		4
        /*0064*/ 	.byte	0x04, 0x1c
        /*0066*/ 	.short	(.L_1525 - .L_1524)


	//   ....[0]....
.L_1524:
        /*0068*/ 	.word	0x00000130


	//   ....[1]....
        /*006c*/ 	.word	0x000005c0


	//   ....[2]....
        /*0070*/ 	.word	0x00000620


	//   ....[3]....
        /*0074*/ 	.word	0x000007e0


	//----- nvinfo : EIATTR_MAX_THREADS
	.align		4
.L_1525:
        /*0078*/ 	.byte	0x04, 0x05
        /*007a*/ 	.short	(.L_1527 - .L_1526)
.L_1526:
        /*007c*/ 	.word	0x00000200
        /*0080*/ 	.word	0x00000001
        /*0084*/ 	.word	0x00000001


	//----- nvinfo : EIATTR_CRS_STACK_SIZE
	.align		4
.L_1527:
        /*0088*/ 	.byte	0x04, 0x1e
        /*008a*/ 	.short	(.L_1529 - .L_1528)
.L_1528:
        /*008c*/ 	.word	0x00000000
.L_1529:


//--------------------- .nv.info._ZN2at6native57_GLOBAL__N__f3eca4a2_24_ForeachBinaryOpScalar_cu_86b9896c25multi_tensor_apply_kernelINS1_18TensorListMetadataILi1EEENS1_21BinaryOpScalarFunctorIhLi1ELi1ELi0EEEJNS0_7minimumIhEEhEEEvT_T0_DpT1_ --------------------------
	.section	.nv.info._ZN2at6native57_GLOBAL__N__f3eca4a2_24_ForeachBinaryOpScalar_cu_86b9896c25multi_tensor_apply_kernelINS1_18TensorListMetadataILi1EEENS1_21BinaryOpScalarFunctorIhLi1ELi1ELi0EEEJNS0_7minimumIhEEhEEEvT_T0_DpT1_,"",@"SHT_CUDA_INFO"
	.sectionflags	@""
	.align	4


	//----- nvinfo : EIATTR_CUDA_API_VERSION
	.align		4
        /*0000*/ 	.byte	0x04, 0x37
        /*0002*/ 	.short	(.L_1531 - .L_1530)
.L_1530:
        /*0004*/ 	.word	0x00000082


	//----- nvinfo : EIATTR_SW2861232_WAR
	.align		4
.L_1531:
        /*0008*/ 	.byte	0x01, 0x35
	.zero		2


	//----- nvinfo : EIATTR_PARAM_CBANK
	.align		4
        /*000c*/ 	.byte	0x04, 0x0a
        /*000e*/ 	.short	(.L_1533 - .L_1532)
	.align		4
.L_1532:
        /*0010*/ 	.word	index@(.nv.constant0._ZN2at6native57_GLOBAL__N__f3eca4a2_24_ForeachBinaryOpScalar_cu_86b9896c25multi_tensor_apply_kernelINS1_18TensorListMetadataILi1EEENS1_21BinaryOpScalarFunctorIhLi1ELi1ELi0EEEJNS0_7minimumIhEEhEEEvT_T0_DpT1_)
        /*0014*/ 	.short	0x0160
        /*0016*/ 	.short	0x0d2b


	//----- nvinfo : EIATTR_CBANK_PARAM_SIZE
	.align		4
.L_1533:
        /*0018*/ 	.byte	0x03, 0x19
        /*001a*/ 	.short	0x0d2b


	//----- nvinfo : EIATTR_KPARAM_INFO
	.align		4
        /*001c*/ 	.byte	0x04, 0x17
        /*001e*/ 	.short	(.L_1535 - .L_1534)
.L_1534:
        /*0020*/ 	.word	0x00000000
        /*0024*/ 	.short	0x0003
        /*0026*/ 	.short	0x0d2a
        /*0028*/ 	.byte	0x00, 0xf0, 0x05, 0x00


	//----- nvinfo : EIATTR_KPARAM_INFO
	.align		4
.L_1535:
        /*002c*/ 	.byte	0x04, 0x17
        /*002e*/ 	.short	(.L_1537 - .L_1536)
.L_1536:
        /*0030*/ 	.word	0x00000000
        /*0034*/ 	.short	0x0002
        /*0036*/ 	.short	0x0d29
        /*0038*/ 	.byte	0x00, 0xf0, 0x05, 0x00


	//----- nvinfo : EIATTR_KPARAM_INFO
	.align		4
.L_1537:
        /*003c*/ 	.byte	0x04, 0x17
        /*003e*/ 	.short	(.L_1539 - .L_1538)
.L_1538:
        /*0040*/ 	.word	0x00000000
        /*0044*/ 	.short	0x0001
        /*0046*/ 	.short	0x0d28
        /*0048*/ 	.byte	0x00, 0xf0, 0x05, 0x00


	//----- nvinfo : EIATTR_KPARAM_INFO
	.align		4
.L_1539:
        /*004c*/ 	.byte	0x04, 0x17
        /*004e*/ 	.short	(.L_1541 - .L_1540)
.L_1540:
        /*0050*/ 	.word	0x00000000
        /*0054*/ 	.short	0x0000
        /*0056*/ 	.short	0x0000
        /*0058*/ 	.byte	0x00, 0xf0, 0xa1, 0x34


	//----- nvinfo : EIATTR_MAXREG_COUNT
	.align		4
.L_1541:
        /*005c*/ 	.byte	0x03, 0x1b
        /*005e*/ 	.short	0x0080


	//----- nvinfo : EIATTR_MERCURY_ISA_VERSION
	.align		4
        /*0060*/ 	.byte	0x03, 0x5f
        /*0062*/ 	.short	0x0000


	//----- nvinfo : EIATTR_EXIT_INSTR_OFFSETS
	.align		4
        /*0064*/ 	.byte	0x04, 0x1c
        /*0066*/ 	.short	(.L_1543 - .L_1542)


	//   ....[0]....
.L_1542:
        /*0068*/ 	.word	0x00000140


	//   ....[1]....
        /*006c*/ 	.word	0x00000540


	//   ....[2]....
        /*0070*/ 	.word	0x000005a0


	//   ....[3]....
        /*0074*/ 	.word	0x00000740


	//----- nvinfo : EIATTR_MAX_THREADS
	.align		4
.L_1543:
        /*0078*/ 	.byte	0x04, 0x05
        /*007a*/ 	.short	(.L_1545 - .L_1544)
.L_1544:
        /*007c*/ 	.word	0x00000200
        /*0080*/ 	.word	0x00000001
        /*0084*/ 	.word	0x00000001


	//----- nvinfo : EIATTR_CRS_STACK_SIZE
	.align		4
.L_1545:
        /*0088*/ 	.byte	0x04, 0x1e
        /*008a*/ 	.short	(.L_1547 - .L_1546)
.L_1546:
        /*008c*/ 	.word	0x00000000
.L_1547:


//--------------------- .nv.info._ZN2at6native57_GLOBAL__N__f3eca4a2_24_ForeachBinaryOpScalar_cu_86b9896c25multi_tensor_apply_kernelINS1_18TensorListMetadataILi2EEENS1_21BinaryOpScalarFunctorIN3c108BFloat16ELi2ELi1ELi1EEEJSt5minusIfEfEEEvT_T0_DpT1_ --------------------------
	.section	.nv.info._ZN2at6native57_GLOBAL__N__f3eca4a2_24_ForeachBinaryOpScalar_cu_86b9896c25multi_tensor_apply_kernelINS1_18TensorListMetadataILi2EEENS1_21BinaryOpScalarFunctorIN3c108BFloat16ELi2ELi1ELi1EEEJSt5minusIfEfEEEvT_T0_DpT1_,"",@"SHT_CUDA_INFO"
	.sectionflags	@""
	.align	4


	//----- nvinfo : EIATTR_CUDA_API_VERSION
	.align		4
        /*0000*/ 	.byte	0x04, 0x37
        /*0002*/ 	.short	(.L_1549 - .L_1548)
.L_1548:
        /*0004*/ 	.word	0x00000082


	//----- nvinfo : EIATTR_SW2861232_WAR
	.align		4
.L_1549:
        /*0008*/ 	.byte	0x01, 0x35
	.zero		2


	//----- nvinfo : EIATTR_PARAM_CBANK
	.align		4
        /*000c*/ 	.byte	0x04, 0x0a
        /*000e*/ 	.short	(.L_1551 - .L_1550)
	.align		4
.L_1550:
        /*0010*/ 	.word	index@(.nv.constant0._ZN2at6native57_GLOBAL__N__f3eca4a2_24_ForeachBinaryOpScalar_cu_86b9896c25multi_tensor_apply_kernelINS1_18TensorListMetadataILi2EEENS1_21BinaryOpScalarFunctorIN3c108BFloat16ELi2ELi1ELi1EEEJSt5minusIfEfEEEvT_T0_DpT1_)
        /*0014*/ 	.short	0x0160
        /*0016*/ 	.short	0x0c50


	//----- nvinfo : EIATTR_CBANK_PARAM_SIZE
	.align		4
.L_1551:
        /*0018*/ 	.byte	0x03, 0x19
        /*001a*/ 	.short	0x0c50


	//----- nvinfo : EIATTR_KPARAM_INFO
	.align		4
        /*001c*/ 	.byte	0x04, 0x17
        /*001e*/ 	.short	(.L_1553 - .L_1552)
.L_1552:
        /*0020*/ 	.word	0x00000000
        /*0024*/ 	.short	0x0003
        /*0026*/ 	.short	0x0c4c
        /*0028*/ 	.byte	0x00, 0xf0, 0x11, 0x00


	//----- nvinfo : EIATTR_KPARAM_INFO
	.align		4
.L_1553:
        /*002c*/ 	.byte	0x04, 0x17
        /*002e*/ 	.short	(.L_1555 - .L_1554)
.L_1554:
        /*0030*/ 	.word	0x00000000
        /*0034*/ 	.short	0x0002
        /*0036*/ 	.short	0x0c49
        /*0038*/ 	.byte	0x00, 0xf0, 0x05, 0x00


	//----- nvinfo : EIATTR_KPARAM_INFO
	.align		4
.L_1555:
        /*003c*/ 	.byte	0x04, 0x17
        /*003e*/ 	.short	(.L_1557 - .L_1556)
.L_1556:
        /*0040*/ 	.word	0x00000000
        /*0044*/ 	.short	0x0001
        /*0046*/ 	.short	0x0c48
        /*0048*/ 	.byte	0x00, 0xf0, 0x05, 0x00


	//----- nvinfo : EIATTR_KPARAM_INFO
	.align		4
.L_1557:
        /*004c*/ 	.byte	0x04, 0x17
        /*004e*/ 	.short	(.L_1559 - .L_1558)
.L_1558:
        /*0050*/ 	.word	0x00000000
        /*0054*/ 	.short	0x0000
        /*0056*/ 	.short	0x0000
        /*0058*/ 	.byte	0x00, 0xf0, 0x21, 0x31


	//----- nvinfo : EIATTR_MAXREG_COUNT
	.align		4
.L_1559:
        /*005c*/ 	.byte	0x03, 0x1b
        /*005e*/ 	.short	0x0080


	//----- nvinfo : EIATTR_MERCURY_ISA_VERSION
	.align		4
        /*0060*/ 	.byte	0x03, 0x5f
        /*0062*/ 	.short	0x0000


	//----- nvinfo : EIATTR_EXIT_INSTR_OFFSETS
	.align		4
        /*0064*/ 	.byte	0x04, 0x1c
        /*0066*/ 	.short	(.L_1561 - .L_1560)


	//   ....[0]....
.L_1560:
        /*0068*/ 	.word	0x00000160


	//   ....[1]....
        /*006c*/ 	.word	0x00000650


	//   ....[2]....
        /*0070*/ 	.word	0x000006b0


	//   ....[3]....
        /*0074*/ 	.word	0x00000880


	//----- nvinfo : EIATTR_MAX_THREADS
	.align		4
.L_1561:
        /*0078*/ 	.byte	0x04, 0x05
        /*007a*/ 	.short	(.L_1563 - .L_1562)
.L_1562:
        /*007c*/ 	.word	0x00000200
        /*0080*/ 	.word	0x00000001
        /*0084*/ 	.word	0x00000001


	//----- nvinfo : EIATTR_CRS_STACK_SIZE
	.align		4
.L_1563:
        /*0088*/ 	.byte	0x04, 0x1e
        /*008a*/ 	.short	(.L_1565 - .L_1564)
.L_1564:
        /*008c*/ 	.word	0x00000000
.L_1565:


//--------------------- .nv.info._ZN2at6native57_GLOBAL__N__f3eca4a2_24_ForeachBinaryOpScalar_cu_86b9896c25multi_tensor_apply_kernelINS1_18TensorListMetadataILi2EEENS1_21BinaryOpScalarFunctorIN3c104HalfELi2ELi1ELi1EEEJSt5minusIfEfEEEvT_T0_DpT1_ --------------------------
	.section	.nv.info._ZN2at6native57_GLOBAL__N__f3eca4a2_24_ForeachBinaryOpScalar_cu_86b9896c25multi_tensor_apply_kernelINS1_18TensorListMetadataILi2EEENS1_21BinaryOpScalarFunctorIN3c104HalfELi2ELi1ELi1EEEJSt5minusIfEfEEEvT_T0_DpT1_,"",@"SHT_CUDA_INFO"
	.sectionflags	@""
	.align	4


	//----- nvinfo : EIATTR_CUDA_API_VERSION
	.align		4
        /*0000*/ 	.byte	0x04, 0x37
        /*0002*/ 	.short	(.L_1567 - .L_1566)
.L_1566:
        /*0004*/ 	.word	0x00000082


	//----- nvinfo : EIATTR_SW2861232_WAR
	.align		4
.L_1567:
        /*0008*/ 	.byte	0x01, 0x35
	.zero		2


	//----- nvinfo : EIATTR_PARAM_CBANK
	.align		4
        /*000c*/ 	.byte	0x04, 0x0a
        /*000e*/ 	.short	(.L_1569 - .L_1568)
	.align		4
.L_1568:
        /*0010*/ 	.word	index@(.nv.constant0._ZN2at6native57_GLOBAL__N__f3eca4a2_24_ForeachBinaryOpScalar_cu_86b9896c25multi_tensor_apply_kernelINS1_18TensorListMetadataILi2EEENS1_21BinaryOpScalarFunctorIN3c104HalfELi2ELi1ELi1EEEJSt5minusIfEfEEEvT_T0_DpT1_)
        /*0014*/ 	.short	0x0160
        /*0016*/ 	.short	0x0c50


	//----- nvinfo : EIATTR_CBANK_PARAM_SIZE
	.align		4
.L_1569:
        /*0018*/ 	.byte	0x03, 0x19
        /*001a*/ 	.short	0x0c50


	//----- nvinfo : EIATTR_KPARAM_INFO
	.align		4
        /*001c*/ 	.byte	0x04, 0x17
        /*001e*/ 	.short	(.L_1571 - .L_1570)
.L_1570:
        /*0020*/ 	.word	0x00000000
        /*0024*/ 	.short	0x0003
        /*0026*/ 	.short	0x0c4c
        /*0028*/ 	.byte	0x00, 0xf0, 0x11, 0x00


	//----- nvinfo : EIATTR_KPARAM_INFO
	.align		4
.L_1571:
        /*002c*/ 	.byte	0x04, 0x17
        /*002e*/ 	.short	(.L_1573 - .L_1572)
.L_1572:
        /*0030*/ 	.word	0x00000000
        /*0034*/ 	.short	0x0002
        /*0036*/ 	.short	0x0c49
        /*0038*/ 	.byte	0x00, 0xf0, 0x05, 0x00


	//----- nvinfo : EIATTR_KPARAM_INFO
	.align		4
.L_1573:
        /*003c*/ 	.byte	0x04, 0x17
        /*003e*/ 	.short	(.L_1575 - .L_1574)
.L_1574:
        /*0040*/ 	.word	0x00000000
        /*0044*/ 	.short	0x0001
        /*0046*/ 	.short	0x0c48
        /*0048*/ 	.byte	0x00, 0xf0, 0x05, 0x00


	//----- nvinfo : EIATTR_KPARAM_INFO
	.align		4
.L_1575:
        /*004c*/ 	.byte	0x04, 0x17
        /*004e*/ 	.short	(.L_1577 - .L_1576)
.L_1576:
        /*0050*/ 	.word	0x00000000
        /*0054*/ 	.short	0x0000
        /*0056*/ 	.short	0x0000
        /*0058*/ 	.byte	0x00, 0xf0, 0x21, 0x31


	//----- nvinfo : EIATTR_MAXREG_COUNT
	.align		4
.L_1577:
        /*005c*/ 	.byte	0x03, 0x1b
        /*005e*/ 	.short	0x0080


	//----- nvinfo : EIATTR_MERCURY_ISA_VERSION
	.align		4
        /*0060*/ 	.byte	0x03, 0x5f
        /*0062*/ 	.short	0x0000


	//----- nvinfo : EIATTR_EXIT_INSTR_OFFSETS
	.align		4
        /*0064*/ 	.byte	0x04, 0x1c
        /*0066*/ 	.short	(.L_1579 - .L_1578)


	//   ....[0]....
.L_1578:
        /*0068*/ 	.word	0x00000160


	//   ....[1]....
        /*006c*/ 	.word	0x00000650


	//   ....[2]....
        /*0070*/ 	.word	0x000006b0


	//   ....[3]....
        /*0074*/ 	.word	0x00000880


	//----- nvinfo : EIATTR_MAX_THREADS
	.align		4
.L_1579:
        /*0078*/ 	.byte	0x04, 0x05
        /*007a*/ 	.short	(.L_1581 - .L_1580)
.L_1580:
        /*007c*/ 	.word	0x00000200
        /*0080*/ 	.word	0x00000001
        /*0084*/ 	.word	0x00000001


	//----- nvinfo : EIATTR_CRS_STACK_SIZE
	.align		4
.L_1581:
        /*0088*/ 	.byte	0x04, 0x1e
        /*008a*/ 	.short	(.L_1583 - .L_1582)
.L_1582:
        /*008c*/ 	.word	0x00000000
.L_1583:


//--------------------- .nv.info._ZN2at6native57_GLOBAL__N__f3eca4a2_24_ForeachBinaryOpScalar_cu_86b9896c25multi_tensor_apply_kernelINS1_18TensorListMetadataILi2EEENS1_21BinaryOpScalarFunctorIbLi2ELi1ELi1EEEJSt5minusIbEbEEEvT_T0_DpT1_ --------------------------
	.section	.nv.info._ZN2at6native57_GLOBAL__N__f3eca4a2_24_ForeachBinaryOpScalar_cu_86b9896c25multi_tensor_apply_kernelINS1_18TensorListMetadataILi2EEENS1_21BinaryOpScalarFunctorIbLi2ELi1ELi1EEEJSt5minusIbEbEEEvT_T0_DpT1_,"",@"SHT_CUDA_INFO"
	.sectionflags	@""
	.align	4


	//----- nvinfo : EIATTR_CUDA_API_VERSION
	.align		4
        /*0000*/ 	.byte	0x04, 0x37
        /*0002*/ 	.short	(.L_1585 - .L_1584)
.L_1584:
        /*0004*/ 	.word	0x00000082


	//----- nvinfo : EIATTR_SW2861232_WAR
	.align		4
.L_1585:
        /*0008*/ 	.byte	0x01, 0x35
	.zero		2


	//----- nvinfo : EIATTR_PARAM_CBANK
	.align		4
        /*000c*/ 	.byte	0x04, 0x0a
        /*000e*/ 	.short	(.L_1587 - .L_1586)
	.align		4
.L_1586:
        /*0010*/ 	.word	index@(.nv.constant0._ZN2at6native57_GLOBAL__N__f3eca4a2_24_ForeachBinaryOpScalar_cu_86b9896c25multi_tensor_apply_kernelINS1_18TensorListMetadataILi2EEENS1_21BinaryOpScalarFunctorIbLi2ELi1ELi1EEEJSt5minusIbEbEEEvT_T0_DpT1_)
        /*0014*/ 	.short	0x0160
        /*0016*/ 	.short	0x0c4b


	//----- nvinfo : EIATTR_CBANK_PARAM_SIZE
	.align		4
.L_1587:
        /*0018*/ 	.byte	0x03, 0x19
        /*001a*/ 	.short	0x0c4b


	//----- nvinfo : EIATTR_KPARAM_INFO
	.align		4
        /*001c*/ 	.byte	0x04, 0x17
        /*001e*/ 	.short	(.L_1589 - .L_1588)
.L_1588:
        /*0020*/ 	.word	0x00000000
        /*0024*/ 	.short	0x0003
        /*0026*/ 	.short	0x0c4a
        /*0028*/ 	.byte	0x00, 0xf0, 0x05, 0x00


	//----- nvinfo : EIATTR_KPARAM_INFO
	.align		4
.L_1589:
        /*002c*/ 	.byte	0x04, 0x17
        /*002e*/ 	.short	(.L_1591 - .L_1590)
.L_1590:
        /*0030*/ 	.word	0x00000000
        /*0034*/ 	.short	0x0002
        /*0036*/ 	.short	0x0c49
        /*0038*/ 	.byte	0x00, 0xf0, 0x05, 0x00


	//----- nvinfo : EIATTR_KPARAM_INFO
	.align		4
.L_1591:
        /*003c*/ 	.byte	0x04, 0x17
        /*003e*/ 	.short	(.L_1593 - .L_1592)
.L_1592:
        /*0040*/ 	.word	0x00000000
        /*0044*/ 	.short	0x0001
        /*0046*/ 	.short	0x0c48
        /*0048*/ 	.byte	0x00, 0xf0, 0x05, 0x00


	//----- nvinfo : EIATTR_KPARAM_INFO
	.align		4
.L_1593:
        /*004c*/ 	.byte	0x04, 0x17
        /*004e*/ 	.short	(.L_1595 - .L_1594)
.L_1594:
        /*0050*/ 	.word	0x00000000
        /*0054*/ 	.short	0x0000
        /*0056*/ 	.short	0x0000
        /*0058*/ 	.byte	0x00, 0xf0, 0x21, 0x31


	//----- nvinfo : EIATTR_MAXREG_COUNT
	.align		4
.L_1595:
        /*005c*/ 	.byte	0x03, 0x1b
        /*005e*/ 	.short	0x0080


	//----- nvinfo : EIATTR_MERCURY_ISA_VERSION
	.align		4
        /*0060*/ 	.byte	0x03, 0x5f
        /*0062*/ 	.short	0x0000


	//----- nvinfo : EIATTR_EXIT_INSTR_OFFSETS
	.align		4
        /*0064*/ 	.byte	0x04, 0x1c
        /*0066*/ 	.short	(.L_1597 - .L_1596)


	//   ....[0]....
.L_1596:
        /*0068*/ 	.word	0x00000170


	//   ....[1]....
        /*006c*/ 	.word	0x00000640


	//   ....[2]....
        /*0070*/ 	.word	0x000006a0


	//   ....[3]....
        /*0074*/ 	.word	0x000008e0


	//----- nvinfo : EIATTR_MAX_THREADS
	.align		4
.L_1597:
        /*0078*/ 	.byte	0x04, 0x05
        /*007a*/ 	.short	(.L_1599 - .L_1598)
.L_1598:
        /*007c*/ 	.word	0x00000200
        /*0080*/ 	.word	0x00000001
        /*0084*/ 	.word	0x00000001


	//----- nvinfo : EIATTR_CRS_STACK_SIZE
	.align		4
.L_1599:
        /*0088*/ 	.byte	0x04, 0x1e
        /*008a*/ 	.short	(.L_1601 - .L_1600)
.L_1600:
        /*008c*/ 	.word	0x00000000
.L_1601:


//--------------------- .nv.info._ZN2at6native57_GLOBAL__N__f3eca4a2_24_ForeachBinaryOpScalar_cu_86b9896c25multi_tensor_apply_kernelINS1_18TensorListMetadataILi2EEENS1_21BinaryOpScalarFunctorIN3c107complexIfEELi2ELi1ELi1EEEJSt5minusIS8_ES8_EEEvT_T0_DpT1_ --------------------------
	.section	.nv.info._ZN2at6native57_GLOBAL__N__f3eca4a2_24_ForeachBinaryOpScalar_cu_86b9896c25multi_tensor_apply_kernelINS1_18TensorListMetadataILi2EEENS1_21BinaryOpScalarFunctorIN3c107complexIfEELi2ELi1ELi1EEEJSt5minusIS8_ES8_EEEvT_T0_DpT1_,"",@"SHT_CUDA_INFO"
	.sectionflags	@""
	.align	4


	//----- nvinfo : EIATTR_CUDA_API_VERSION
	.align		4
        /*0000*/ 	.byte	0x04, 0x37
        /*0002*/ 	.short	(.L_1603 - .L_1602)
.L_1602:
        /*0004*/ 	.word	0x00000082


	//----- nvinfo : EIATTR_SW2861232_WAR
	.align		4
.L_1603:
        /*0008*/ 	.byte	0x01, 0x35
	.zero		2


	//----- nvinfo : EIATTR_PARAM_CBANK
	.align		4
        /*000c*/ 	.byte	0x04, 0x0a
        /*000e*/ 	.short	(.L_1605 - .L_1604)
	.align		4
.L_1604:
        /*0010*/ 	.word	index@(.nv.constant0._ZN2at6native57_GLOBAL__N__f3eca4a2_24_ForeachBinaryOpScalar_cu_86b9896c25multi_tensor_apply_kernelINS1_18TensorListMetadataILi2EEENS1_21BinaryOpScalarFunctorIN3c107complexIfEELi2ELi1ELi1EEEJSt5minusIS8_ES8_EEEvT_T0_DpT1_)
        /*0014*/ 	.short	0x0160
        /*0016*/ 	.short	0x0c58


	//----- nvinfo : EIATTR_CBANK_PARAM_SIZE
	.align		4
.L_1605:
        /*0018*/ 	.byte	0x03, 0x19
        /*001a*/ 	.short	0x0c58


	//----- nvinfo : EIATTR_KPARAM_INFO
	.align		4
        /*001c*/ 	.byte	0x04, 0x17
        /*001e*/ 	.short	(.L_1607 - .L_1606)
.L_1606:
        /*0020*/ 	.word	0x00000000
        /*0024*/ 	.short	0x0003
        /*0026*/ 	.short	0x0c50
        /*0028*/ 	.byte	0x00, 0xf0, 0x21, 0x00


	//----- nvinfo : EIATTR_KPARAM_INFO
	.align		4
.L_1607:
        /*002c*/ 	.byte	0x04, 0x17
        /*002e*/ 	.short	(.L_1609 - .L_1608)
.L_1608:
        /*0030*/ 	.word	0x00000000
        /*0034*/ 	.short	0x0002
        /*0036*/ 	.short	0x0c49
        /*0038*/ 	.byte	0x00, 0xf0, 0x05, 0x00


	//----- nvinfo : EIATTR_KPARAM_INFO
	.align		4
.L_1609:
        /*003c*/ 	.byte	0x04, 0x17
        /*003e*/ 	.short	(.L_1611 - .L_1610)
.L_1610:
        /*0040*/ 	.word	0x00000000
        /*0044*/ 	.short	0x0001
        /*0046*/ 	.short	0x0c48
        /*0048*/ 	.byte	0x00, 0xf0, 0x05, 0x00


	//----- nvinfo : EIATTR_KPARAM_INFO
	.align		4
.L_1611:
        /*004c*/ 	.byte	0x04, 0x17
        /*004e*/ 	.short	(.L_1613 - .L_1612)
.L_1612:
        /*0050*/ 	.word	0x00000000
        /*0054*/ 	.short	0x0000
        /*0056*/ 	.short	0x0000
        /*0058*/ 	.byte	0x00, 0xf0, 0x21, 0x31


	//----- nvinfo : EIATTR_MAXREG_COUNT
	.align		4
.L_1613:
        /*005c*/ 	.byte	0x03, 0x1b
        /*005e*/ 	.short	0x0080


	//----- nvinfo : EIATTR_MERCURY_ISA_VERSION
	.align		4
        /*0060*/ 	.byte	0x03, 0x5f
        /*0062*/ 	.short	0x0000


	//----- nvinfo : EIATTR_EXIT_INSTR_OFFSETS
	.align		4
        /*0064*/ 	.byte	0x04, 0x1c
        /*0066*/ 	.short	(.L_1615 - .L_1614)


	//   ....[0]....
.L_1614:
        /*0068*/ 	.word	0x00000190


	//   ....[1]....
        /*006c*/ 	.word	0x00000610


	//   ....[2]....
        /*0070*/ 	.word	0x00000670


	//   ....[3]....
        /*0074*/ 	.word	0x00000840


	//----- nvinfo : EIATTR_MAX_THREADS
	.align		4
.L_1615:
        /*0078*/ 	.byte	0x04, 0x05
        /*007a*/ 	.short	(.L_1617 - .L_1616)
.L_1616:
        /*007c*/ 	.word	0x00000200
        /*0080*/ 	.word	0x00000001
        /*0084*/ 	.word	0x00000001


	//----- nvinfo : EIATTR_CRS_STACK_SIZE
	.align		4
.L_1617:
        /*0088*/ 	.byte	0x04, 0x1e
        /*008a*/ 	.short	(.L_1619 - .L_1618)
.L_1618:
        /*008c*/ 	.word	0x00000000
.L_1619:


//--------------------- .nv.info._ZN2at6native57_GLOBAL__N__f3eca4a2_24_ForeachBinaryOpScalar_cu_86b9896c25multi_tensor_apply_kernelINS1_18TensorListMetadataILi2EEENS1_21BinaryOpScalarFunctorIN3c107complexIdEELi2ELi1ELi1EEEJSt5minusIS8_ES8_EEEvT_T0_DpT1_ --------------------------
	.section	.nv.info._ZN2at6native57_GLOBAL__N__f3eca4a2_24_ForeachBinaryOpScalar_cu_86b9896c25multi_tensor_apply_kernelINS1_18TensorListMetadataILi2EEENS1_21BinaryOpScalarFunctorIN3c107complexIdEELi2ELi1ELi1EEEJSt5minusIS8_ES8_EEEvT_T0_DpT1_,"",@"SHT_CUDA_INFO"
	.sectionflags	@""
	.align	4


	//----- nvinfo : EIATTR_CUDA_API_VERSION
	.align		4
        /*0000*/ 	.byte	0x04, 0x37
        /*0002*/ 	.short	(.L_1621 - .L_1620)
.L_1620:
        /*0004*/ 	.word	0x00000082


	//----- nvinfo : EIATTR_SW2861232_WAR
	.align		4
.L_1621:
        /*0008*/ 	.byte	0x01, 0x35
	.zero		2


	//----- nvinfo : EIATTR_PARAM_CBANK
	.align		4
        /*000c*/ 	.byte	0x04, 0x0a
        /*000e*/ 	.short	(.L_1623 - .L_1622)
	.align		4
.L_1622:
        /*0010*/ 	.word	index@(.nv.constant0._ZN2at6native57_GLOBAL__N__f3eca4a2_24_ForeachBinaryOpScalar_cu_86b9896c25multi_tensor_apply_kernelINS1_18TensorListMetadataILi2EEENS1_21BinaryOpScalarFunctorIN3c107complexIdEELi2ELi1ELi1EEEJSt5minusIS8_ES8_EEEvT_T0_DpT1_)
        /*0014*/ 	.short	0x0160
        /*0016*/ 	.short	0x0c60


	//----- nvinfo : EIATTR_CBANK_PARAM_SIZE
	.align		4
.L_1623:
        /*0018*/ 	.byte	0x03, 0x19
        /*001a*/ 	.short	0x0c60


	//----- nvinfo : EIATTR_KPARAM_INFO
	.align		4
        /*001c*/ 	.byte	0x04, 0x17
        /*001e*/ 	.short	(.L_1625 - .L_1624)
.L_1624:
        /*0020*/ 	.word	0x00000000
        /*0024*/ 	.short	0x0003
        /*0026*/ 	.short	0x0c50
        /*0028*/ 	.byte	0x00, 0xf0, 0x41, 0x00


	//----- nvinfo : EIATTR_KPARAM_INFO
	.align		4
.L_1625:
        /*002c*/ 	.byte	0x04, 0x17
        /*002e*/ 	.short	(.L_1627 - .L_1626)
.L_1626:
        /*0030*/ 	.word	0x00000000
        /*0034*/ 	.short	0x0002
        /*0036*/ 	.short	0x0c49
        /*0038*/ 	.byte	0x00, 0xf0, 0x05, 0x00


	//----- nvinfo : EIATTR_KPARAM_INFO
	.align		4
.L_1627:
        /*003c*/ 	.byte	0x04, 0x17
        /*003e*/ 	.short	(.L_1629 - .L_1628)
.L_1628:
        /*0040*/ 	.word	0x00000000
        /*0044*/ 	.short	0x0001
        /*0046*/ 	.short	0x0c48
        /*0048*/ 	.byte	0x00, 0xf0, 0x05, 0x00


	//----- nvinfo : EIATTR_KPARAM_INFO
	.align		4
.L_1629:
        /*004c*/ 	.byte	0x04, 0x17
        /*004e*/ 	.short	(.L_1631 - .L_1630)
.L_1630:
        /*0050*/ 	.word	0x00000000
        /*0054*/ 	.short	0x0000
        /*0056*/ 	.short	0x0000
        /*0058*/ 	.byte	0x00, 0xf0, 0x21, 0x31


	//----- nvinfo : EIATTR_MAXREG_COUNT
	.align		4
.L_1631:
        /*005c*/ 	.byte	0x03, 0x1b
        /*005e*/ 	.short	0x0080


	//----- nvinfo : EIATTR_MERCURY_ISA_VERSION
	.align		4
        /*0060*/ 	.byte	0x03, 0x5f
        /*0062*/ 	.short	0x0000


	//----- nvinfo : EIATTR_EXIT_INSTR_OFFSETS
	.align		4
        /*0064*/ 	.byte	0x04, 0x1c
        /*0066*/ 	.short	(.L_1633 - .L_1632)


	//   ....[0]....
.L_1632:
        /*0068*/ 	.word	0x00000190


	//   ....[1]....
        /*006c*/ 	.word	0x000006a0


	//   ....[2]....
        /*0070*/ 	.word	0x00000700


	//   ....[3]....
        /*0074*/ 	.word	0x00000910


	//----- nvinfo : EIATTR_MAX_THREADS
	.align		4
.L_1633:
        /*0078*/ 	.byte	0x04, 0x05
        /*007a*/ 	.short	(.L_1635 - .L_1634)
.L_1634:
        /*007c*/ 	.word	0x00000200
        /*0080*/ 	.word	0x00000001
        /*0084*/ 	.word	0x00000001


	//----- nvinfo : EIATTR_CRS_STACK_SIZE
	.align		4
.L_1635:
        /*0088*/ 	.byte	0x04, 0x1e
        /*008a*/ 	.short	(.L_1637 - .L_1636)
.L_1636:
        /*008c*/ 	.word	0x00000000
.L_1637:


//--------------------- .nv.info._ZN2at6native57_GLOBAL__N__f3eca4a2_24_ForeachBinaryOpScalar_cu_86b9896c25multi_tensor_apply_kernelINS1_18TensorListMetadataILi2EEENS1_21BinaryOpScalarFunctorIfLi2ELi1ELi1EEEJSt5minusIfEfEEEvT_T0_DpT1_ --------------------------
	.section	.nv.info._ZN2at6native57_GLOBAL__N__f3eca4a2_24_ForeachBinaryOpScalar_cu_86b9896c25multi_tensor_apply_kernelINS1_18TensorListMetadataILi2EEENS1_21BinaryOpScalarFunctorIfLi2ELi1ELi1EEEJSt5minusIfEfEEEvT_T0_DpT1_,"",@"SHT_CUDA_INFO"
	.sectionflags	@""
	.align	4


	//----- nvinfo : EIATTR_CUDA_API_VERSION
	.align		4
        /*0000*/ 	.byte	0x04, 0x37
        /*0002*/ 	.short	(.L_1639 - .L_1638)
.L_1638:
        /*0004*/ 	.word	0x00000082


	//----- nvinfo : EIATTR_SW2861232_WAR
	.align		4
.L_1639:
        /*0008*/ 	.byte	0x01, 0x35
	.zero		2


	//----- nvinfo : EIATTR_PARAM_CBANK
	.align		4
        /*000c*/ 	.byte	0x04, 0x0a
        /*000e*/ 	.short	(.L_1641 - .L_1640)
	.align		4
.L_1640:
        /*0010*/ 	.word	index@(.nv.constant0._ZN2at6native57_GLOBAL__N__f3eca4a2_24_ForeachBinaryOpScalar_cu_86b9896c25multi_tensor_apply_kernelINS1_18TensorListMetadataILi2EEENS1_21BinaryOpScalarFunctorIfLi2ELi1ELi1EEEJSt5minusIfEfEEEvT_T0_DpT1_)
        /*0014*/ 	.short	0x0160
        /*0016*/ 	.short	0x0c50


	//----- nvinfo : EIATTR_CBANK_PARAM_SIZE
	.align		4
.L_1641:
        /*0018*/ 	.byte	0x03, 0x19
        /*001a*/ 	.short	0x0c50


	//----- nvinfo : EIATTR_KPARAM_INFO
	.align		4
        /*001c*/ 	.byte	0x04, 0x17
        /*001e*/ 	.short	(.L_1643 - .L_1642)
.L_1642:
        /*0020*/ 	.word	0x00000000
        /*0024*/ 	.short	0x0003
        /*0026*/ 	.short	0x0c4c
        /*0028*/ 	.byte	0x00, 0xf0, 0x11, 0x00


	//----- nvinfo : EIATTR_KPARAM_INFO
	.align		4
.L_1643:
        /*002c*/ 	.byte	0x04, 0x17
        /*002e*/ 	.short	(.L_1645 - .L_1644)
.L_1644:
        /*0030*/ 	.word	0x00000000
        /*0034*/ 	.short	0x0002
        /*0036*/ 	.short	0x0c49
        /*0038*/ 	.byte	0x00, 0xf0, 0x05, 0x00


	//----- nvinfo : EIATTR_KPARAM_INFO
	.align		4
.L_1645:
        /*003c*/ 	.byte	0x04, 0x17
        /*003e*/ 	.short	(.L_1647 - .L_1646)
.L_1646:
        /*0040*/ 	.word	0x00000000
        /*0044*/ 	.short	0x0001
        /*0046*/ 	.short	0x0c48
        /*0048*/ 	.byte	0x00, 0xf0, 0x05, 0x00


	//----- nvinfo : EIATTR_KPARAM_INFO
	.align		4
.L_1647:
        /*004c*/ 	.byte	0x04, 0x17
        /*004e*/ 	.short	(.L_1649 - .L_1648)
.L_1648:
        /*0050*/ 	.word	0x00000000
        /*0054*/ 	.short	0x0000
        /*0056*/ 	.short	0x0000
        /*0058*/ 	.byte	0x00, 0xf0, 0x21, 0x31


	//----- nvinfo : EIATTR_MAXREG_COUNT
	.align		4
.L_1649:
        /*005c*/ 	.byte	0x03, 0x1b
        /*005e*/ 	.short	0x0080


	//----- nvinfo : EIATTR_MERCURY_ISA_VERSION
	.align		4
        /*0060*/ 	.byte	0x03, 0x5f
        /*0062*/ 	.short	0x0000


	//----- nvinfo : EIATTR_EXIT_INSTR_OFFSETS
	.align		4
        /*0064*/ 	.byte	0x04, 0x1c
        /*0066*/ 	.short	(.L_1651 - .L_1650)


	//   ....[0]....
.L_1650:
        /*0068*/ 	.word	0x00000160


	//   ....[1]....
        /*006c*/ 	.word	0x000005a0


	//   ....[2]....
        /*0070*/ 	.word	0x00000600


	//   ....[3]....
        /*0074*/ 	.word	0x00000770


	//----- nvinfo : EIATTR_MAX_THREADS
	.align		4
.L_1651:
        /*0078*/ 	.byte	0x04, 0x05
        /*007a*/ 	.short	(.L_1653 - .L_1652)
.L_1652:
        /*007c*/ 	.word	0x00000200
        /*0080*/ 	.word	0x00000001
        /*0084*/ 	.word	0x00000001


	//----- nvinfo : EIATTR_CRS_STACK_SIZE
	.align		4
.L_1653:
        /*0088*/ 	.byte	0x04, 0x1e
        /*008a*/ 	.short	(.L_1655 - .L_1654)
.L_1654:
        /*008c*/ 	.word	0x00000000
.L_1655:


//--------------------- .nv.info._ZN2at6native57_GLOBAL__N__f3eca4a2_24_ForeachBinaryOpScalar_cu_86b9896c25multi_tensor_apply_kernelINS1_18TensorListMetadataILi2EEENS1_21BinaryOpScalarFunctorIdLi2ELi1ELi1EEEJSt5minusIdEdEEEvT_T0_DpT1_ --------------------------
	.section	.nv.info._ZN2at6native57_GLOBAL__N__f3eca4a2_24_ForeachBinaryOpScalar_cu_86b9896c25multi_tensor_apply_kernelINS1_18TensorListMetadataILi2EEENS1_21BinaryOpScalarFunctorIdLi2ELi1ELi1EEEJSt5minusIdEdEEEvT_T0_DpT1_,"",@"SHT_CUDA_INFO"
	.sectionflags	@""
	.align	4


	//----- nvinfo : EIATTR_CUDA_API_VERSION
	.align		4
        /*0000*/ 	.byte	0x04, 0x37
        /*0002*/ 	.short	(.L_1657 - .L_1656)
.L_1656:
        /*0004*/ 	.word	0x00000082


	//----- nvinfo : EIATTR_SW2861232_WAR
	.align		4
.L_1657:
        /*0008*/ 	.byte	0x01, 0x35
	.zero		2


	//----- nvinfo : EIATTR_PARAM_CBANK
	.align		4
        /*000c*/ 	.byte	0x04, 0x0a
        /*000e*/ 	.short	(.L_1659 - .L_1658)
	.align		4
.L_1658:
        /*0010*/ 	.word	index@(.nv.constant0._ZN2at6native57_GLOBAL__N__f3eca4a2_24_ForeachBinaryOpScalar_cu_86b9896c25multi_tensor_apply_kernelINS1_18TensorListMetadataILi2EEENS1_21BinaryOpScalarFunctorIdLi2ELi1ELi1EEEJSt5minusIdEdEEEvT_T0_DpT1_)
        /*0014*/ 	.short	0x0160
        /*0016*/ 	.short	0x0c58


	//----- nvinfo : EIATTR_CBANK_PARAM_SIZE
	.align		4
.L_1659:
        /*0018*/ 	.byte	0x03, 0x19
        /*001a*/ 	.short	0x0c58


	//----- nvinfo : EIATTR_KPARAM_INFO
	.align		4
        /*001c*/ 	.byte	0x04, 0x17
        /*001e*/ 	.short	(.L_1661 - .L_1660)
.L_1660:
        /*0020*/ 	.word	0x00000000
        /*0024*/ 	.short	0x0003
        /*0026*/ 	.short	0x0c50
        /*0028*/ 	.byte	0x00, 0xf0, 0x21, 0x00


	//----- nvinfo : EIATTR_KPARAM_INFO
	.align		4
.L_1661:
        /*002c*/ 	.byte	0x04, 0x17
        /*002e*/ 	.short	(.L_1663 - .L_1662)
.L_1662:
        /*0030*/ 	.word	0x00000000
        /*0034*/ 	.short	0x0002
        /*0036*/ 	.short	0x0c49
        /*0038*/ 	.byte	0x00, 0xf0, 0x05, 0x00


	//----- nvinfo : EIATTR_KPARAM_INFO
	.align		4
.L_1663:
        /*003c*/ 	.byte	0x04, 0x17
        /*003e*/ 	.short	(.L_1665 - .L_1664)
.L_1664:
        /*0040*/ 	.word	0x00000000
        /*0044*/ 	.short	0x0001
        /*0046*/ 	.short	0x0c48
        /*0048*/ 	.byte	0x00, 0xf0, 0x05, 0x00


	//----- nvinfo : EIATTR_KPARAM_INFO
	.align		4
.L_1665:
        /*004c*/ 	.byte	0x04, 0x17
        /*004e*/ 	.short	(.L_1667 - .L_1666)
.L_1666:
        /*0050*/ 	.word	0x00000000
        /*0054*/ 	.short	0x0000
        /*0056*/ 	.short	0x0000
        /*0058*/ 	.byte	0x00, 0xf0, 0x21, 0x31


	//----- nvinfo : EIATTR_MAXREG_COUNT
	.align		4
.L_1667:
        /*005c*/ 	.byte	0x03, 0x1b
        /*005e*/ 	.short	0x0080


	//----- nvinfo : EIATTR_MERCURY_ISA_VERSION
	.align		4
        /*0060*/ 	.byte	0x03, 0x5f
        /*0062*/ 	.short	0x0000


	//----- nvinfo : EIATTR_EXIT_INSTR_OFFSETS
	.align		4
        /*0064*/ 	.byte	0x04, 0x1c
        /*0066*/ 	.short	(.L_1669 - .L_1668)


	//   ....[0]....
.L_1668:
        /*0068*/ 	.word	0x00000190


	//   ....[1]....
        /*006c*/ 	.word	0x000005d0


	//   ....[2]....
        /*0070*/ 	.word	0x00000630


	//   ....[3]....
        /*0074*/ 	.word	0x000007c0


	//----- nvinfo : EIATTR_MAX_THREADS
	.align		4
.L_1669:
        /*0078*/ 	.byte	0x04, 0x05
        /*007a*/ 	.short	(.L_1671 - .L_1670)
.L_1670:
        /*007c*/ 	.word	0x00000200
        /*0080*/ 	.word	0x00000001
        /*0084*/ 	.word	0x00000001


	//----- nvinfo : EIATTR_CRS_STACK_SIZE
	.align		4
.L_1671:
        /*0088*/ 	.byte	0x04, 0x1e
        /*008a*/ 	.short	(.L_1673 - .L_1672)
.L_1672:
        /*008c*/ 	.word	0x00000000
.L_1673:


//--------------------- .nv.info._ZN2at6native57_GLOBAL__N__f3eca4a2_24_ForeachBinaryOpScalar_cu_86b9896c25multi_tensor_apply_kernelINS1_18TensorListMetadataILi2EEENS1_21BinaryOpScalarFunctorIsLi2ELi1ELi1EEEJSt5minusIsEsEEEvT_T0_DpT1_ --------------------------
	.section	.nv.info._ZN2at6native57_GLOBAL__N__f3eca4a2_24_ForeachBinaryOpScalar_cu_86b9896c25multi_tensor_apply_kernelINS1_18TensorListMetadataILi2EEENS1_21BinaryOpScalarFunctorIsLi2ELi1ELi1EEEJSt5minusIsEsEEEvT_T0_DpT1_,"",@"SHT_CUDA_INFO"
	.sectionflags	@""
	.align	4


	//----- nvinfo : EIATTR_CUDA_API_VERSION
	.align		4
        /*0000*/ 	.byte	0x04, 0x37
        /*0002*/ 	.short	(.L_1675 - .L_1674)
.L_1674:
        /*0004*/ 	.word	0x00000082


	//----- nvinfo : EIATTR_SW2861232_WAR
	.align		4
.L_1675:
        /*0008*/ 	.byte	0x01, 0x35
	.zero		2


	//----- nvinfo : EIATTR_PARAM_CBANK
	.align		4
        /*000c*/ 	.byte	0x04, 0x0a
        /*000e*/ 	.short	(.L_1677 - .L_1676)
	.align		4
.L_1676:
        /*0010*/ 	.word	index@(.nv.constant0._ZN2at6native57_GLOBAL__N__f3eca4a2_24_ForeachBinaryOpScalar_cu_86b9896c25multi_tensor_apply_kernelINS1_18TensorListMetadataILi2EEENS1_21BinaryOpScalarFunctorIsLi2ELi1ELi1EEEJSt5minusIsEsEEEvT_T0_DpT1_)
        /*0014*/ 	.short	0x0160
        /*0016*/ 	.short	0x0c4c


	//----- nvinfo : EIATTR_CBANK_PARAM_SIZE
	.align		4
.L_1677:
        /*0018*/ 	.byte	0x03, 0x19
        /*001a*/ 	.short	0x0c4c


	//----- nvinfo : EIATTR_KPARAM_INFO
	.align		4
        /*001c*/ 	.byte	0x04, 0x17
        /*001e*/ 	.short	(.L_1679 - .L_1678)
.L_1678:
        /*0020*/ 	.word	0x00000000
        /*0024*/ 	.short	0x0003
        /*0026*/ 	.short	0x0c4a
        /*0028*/ 	.byte	0x00, 0xf0, 0x09, 0x00


	//----- nvinfo : EIATTR_KPARAM_INFO
	.align		4
.L_1679:
        /*002c*/ 	.byte	0x04, 0x17
        /*002e*/ 	.short	(.L_1681 - .L_1680)
.L_1680:
        /*0030*/ 	.word	0x00000000
        /*0034*/ 	.short	0x0002
        /*0036*/ 	.short	0x0c49
        /*0038*/ 	.byte	0x00, 0xf0, 0x05, 0x00


	//----- nvinfo : EIATTR_KPARAM_INFO
	.align		4
.L_1681:
        /*003c*/ 	.byte	0x04, 0x17
        /*003e*/ 	.short	(.L_1683 - .L_1682)
.L_1682:
        /*0040*/ 	.word	0x00000000
        /*0044*/ 	.short	0x0001
        /*0046*/ 	.short	0x0c48
        /*0048*/ 	.byte	0x00, 0xf0, 0x05, 0x00


	//----- nvinfo : EIATTR_KPARAM_INFO
	.align		4
.L_1683:
        /*004c*/ 	.byte	0x04, 0x17
        /*004e*/ 	.short	(.L_1685 - .L_1684)
.L_1684:
        /*0050*/ 	.word	0x00000000
        /*0054*/ 	.short	0x0000
        /*0056*/ 	.short	0x0000
        /*0058*/ 	.byte	0x00, 0xf0, 0x21, 0x31


	//----- nvinfo : EIATTR_MAXREG_COUNT
	.align		4
.L_1685:
        /*005c*/ 	.byte	0x03, 0x1b
        /*005e*/ 	.short	0x0080


	//----- nvinfo : EIATTR_MERCURY_ISA_VERSION
	.align		4
        /*0060*/ 	.byte	0x03, 0x5f
        /*0062*/ 	.short	0x0000


	//----- nvinfo : EIATTR_EXIT_INSTR_OFFSETS
	.align		4
        /*0064*/ 	.byte	0x04, 0x1c
        /*0066*/ 	.short	(.L_1687 - .L_1686)


	//   ....[0]....
.L_1686:
        /*0068*/ 	.word	0x00000160


	//   ....[1]....
        /*006c*/ 	.word	0x00000660


	//   ....[2]....
        /*0070*/ 	.word	0x000006c0


	//   ....[3]....
        /*0074*/ 	.word	0x000008a0


	//----- nvinfo : EIATTR_MAX_THREADS
	.align		4
.L_1687:
        /*0078*/ 	.byte	0x04, 0x05
        /*007a*/ 	.short	(.L_1689 - .L_1688)
.L_1688:
        /*007c*/ 	.word	0x00000200
        /*0080*/ 	.word	0x00000001
        /*0084*/ 	.word	0x00000001


	//----- nvinfo : EIATTR_CRS_STACK_SIZE
	.align		4
.L_1689:
        /*0088*/ 	.byte	0x04, 0x1e
        /*008a*/ 	.short	(.L_1691 - .L_1690)
.L_1690:
        /*008c*/ 	.word	0x00000000
.L_1691:


//--------------------- .nv.info._ZN2at6native57_GLOBAL__N__f3eca4a2_24_ForeachBinaryOpScalar_cu_86b9896c25multi_tensor_apply_kernelINS1_18TensorListMetadataILi2EEENS1_21BinaryOpScalarFunctorIlLi2ELi1ELi1EEEJSt5minusIlElEEEvT_T0_DpT1_ --------------------------
	.section	.nv.info._ZN2at6native57_GLOBAL__N__f3eca4a2_24_ForeachBinaryOpScalar_cu_86b9896c25multi_tensor_apply_kernelINS1_18TensorListMetadataILi2EEENS1_21BinaryOpScalarFunctorIlLi2ELi1ELi1EEEJSt5minusIlElEEEvT_T0_DpT1_,"",@"SHT_CUDA_INFO"
	.sectionflags	@""
	.align	4


	//----- nvinfo : EIATTR_CUDA_API_VERSION
	.align		4
        /*0000*/ 	.byte	0x04, 0x37
        /*0002*/ 	.short	(.L_1693 - .L_1692)
.L_1692:
        /*0004*/ 	.word	0x00000082


	//----- nvinfo : EIATTR_SW2861232_WAR
	.align		4
.L_1693:
        /*0008*/ 	.byte	0x01, 0x35
	.zero		2


	//----- nvinfo : EIATTR_PARAM_CBANK
	.align		4
        /*000c*/ 	.byte	0x04, 0x0a
        /*000e*/ 	.short	(.L_1695 - .L_1694)
	.align		4
.L_1694:
        /*0010*/ 	.word	index@(.nv.constant0._ZN2at6native57_GLOBAL__N__f3eca4a2_24_ForeachBinaryOpScalar_cu_86b9896c25multi_tensor_apply_kernelINS1_18TensorListMetadataILi2EEENS1_21BinaryOpScalarFunctorIlLi2ELi1ELi1EEEJSt5minusIlElEEEvT_T0_DpT1_)
        /*0014*/ 	.short	0x0160
        /*0016*/ 	.short	0x0c58


	//----- nvinfo : EIATTR_CBANK_PARAM_SIZE
	.align		4
.L_1695:
        /*0018*/ 	.byte	0x03, 0x19
        /*001a*/ 	.short	0x0c58


	//----- nvinfo : EIATTR_KPARAM_INFO
	.align		4
        /*001c*/ 	.byte	0x04, 0x17
        /*001e*/ 	.short	(.L_1697 - .L_1696)
.L_1696:
        /*0020*/ 	.word	0x00000000
        /*0024*/ 	.short	0x0003
        /*0026*/ 	.short	0x0c50
        /*0028*/ 	.byte	0x00, 0xf0, 0x21, 0x00


	//----- nvinfo : EIATTR_KPARAM_INFO
	.align		4
.L_1697:
        /*002c*/ 	.byte	0x04, 0x17
        /*002e*/ 	.short	(.L_1699 - .L_1698)
.L_1698:
        /*0030*/ 	.word	0x00000000
        /*0034*/ 	.short	0x0002
        /*0036*/ 	.short	0x0c49
        /*0038*/ 	.byte	0x00, 0xf0, 0x05, 0x00


	//----- nvinfo : EIATTR_KPARAM_INFO
	.align		4
.L_1699:
        /*003c*/ 	.byte	0x04, 0x17
        /*003e*/ 	.short	(.L_1701 - .L_1700)
.L_1700:
        /*0040*/ 	.word	0x00000000
        /*0044*/ 	.short	0x0001
        /*0046*/ 	.short	0x0c48
        /*0048*/ 	.byte	0x00, 0xf0, 0x05, 0x00


	//----- nvinfo : EIATTR_KPARAM_INFO
	.align		4
.L_1701:
        /*004c*/ 	.byte	0x04, 0x17
        /*004e*/ 	.short	(.L_1703 - .L_1702)
.L_1702:
        /*0050*/ 	.word	0x00000000
        /*0054*/ 	.short	0x0000
        /*0056*/ 	.short	0x0000
        /*0058*/ 	.byte	0x00, 0xf0, 0x21, 0x31


	//----- nvinfo : EIATTR_MAXREG_COUNT
	.align		4
.L_1703:
        /*005c*/ 	.byte	0x03, 0x1b
        /*005e*/ 	.short	0x0080


	//----- nvinfo : EIATTR_MERCURY_ISA_VERSION
	.align		4
        /*0060*/ 	.byte	0x03, 0x5f
        /*0062*/ 	.short	0x0000


	//----- nvinfo : EIATTR_EXIT_INSTR_OFFSETS
	.align		4
        /*0064*/ 	.byte	0x04, 0x1c
        /*0066*/ 	.short	(.L_1705 - .L_1704)


	//   ....[0]....
.L_1704:
        /*0068*/ 	.word	0x00000190


	//   ....[1]....
        /*006c*/ 	.word	0x00000640


	//   ....[2]....
        /*0070*/ 	.word	0x000006a0


	//   ....[3]....
        /*0074*/ 	.word	0x000008b0


	//----- nvinfo : EIATTR_MAX_THREADS
	.align		4
.L_1705:
        /*0078*/ 	.byte	0x04, 0x05
        /*007a*/ 	.short	(.L_1707 - .L_1706)
.L_1706:
        /*007c*/ 	.word	0x00000200
        /*0080*/ 	.word	0x00000001
        /*0084*/ 	.word	0x00000001


	//----- nvinfo : EIATTR_CRS_STACK_SIZE
	.align		4
.L_1707:
        /*0088*/ 	.byte	0x04, 0x1e
        /*008a*/ 	.short	(.L_1709 - .L_1708)
.L_1708:
        /*008c*/ 	.word	0x00000000
.L_1709:


//--------------------- .nv.info._ZN2at6native57_GLOBAL__N__f3eca4a2_24_ForeachBinaryOpScalar_cu_86b9896c25multi_tensor_apply_kernelINS1_18TensorListMetadataILi2EEENS1_21BinaryOpScalarFunctorIiLi2ELi1ELi1EEEJSt5minusIiEiEEEvT_T0_DpT1_ --------------------------
	.section	.nv.info._ZN2at6native57_GLOBAL__N__f3eca4a2_24_ForeachBinaryOpScalar_cu_86b9896c25multi_tensor_apply_kernelINS1_18TensorListMetadataILi2EEENS1_21BinaryOpScalarFunctorIiLi2ELi1ELi1EEEJSt5minusIiEiEEEvT_T0_DpT1_,"",@"SHT_CUDA_INFO"
	.sectionflags	@""
	.align	4


	//----- nvinfo : EIATTR_CUDA_API_VERSION
	.align		4
        /*0000*/ 	.byte	0x04, 0x37
        /*0002*/ 	.short	(.L_1711 - .L_1710)
.L_1710:
        /*0004*/ 	.word	0x00000082


	//----- nvinfo : EIATTR_SW2861232_WAR
	.align		4
.L_1711:
        /*0008*/ 	.byte	0x01, 0x35
	.zero		2


	//----- nvinfo : EIATTR_PARAM_CBANK
	.align		4
        /*000c*/ 	.byte	0x04, 0x0a
        /*000e*/ 	.short	(.L_1713 - .L_1712)
	.align		4
.L_1712:
        /*0010*/ 	.word	index@(.nv.constant0._ZN2at6native57_GLOBAL__N__f3eca4a2_24_ForeachBinaryOpScalar_cu_86b9896c25multi_tensor_apply_kernelINS1_18TensorListMetadataILi2EEENS1_21BinaryOpScalarFunctorIiLi2ELi1ELi1EEEJSt5minusIiEiEEEvT_T0_DpT1_)
        /*0014*/ 	.short	0x0160
        /*0016*/ 	.short	0x0c50


	//----- nvinfo : EIATTR_CBANK_PARAM_SIZE
	.align		4
.L_1713:
        /*0018*/ 	.byte	0x03, 0x19
        /*001a*/ 	.short	0x0c50


	//----- nvinfo : EIATTR_KPARAM_INFO
	.align		4
        /*001c*/ 	.byte	0x04, 0x17
        /*001e*/ 	.short	(.L_1715 - .L_1714)
.L_1714:
        /*0020*/ 	.word	0x00000000
        /*0024*/ 	.short	0x0003
        /*0026*/ 	.short	0x0c4c
        /*0028*/ 	.byte	0x00, 0xf0, 0x11, 0x00


	//----- nvinfo : EIATTR_KPARAM_INFO
	.align		4
.L_1715:
        /*002c*/ 	.byte	0x04, 0x17
        /*002e*/ 	.short	(.L_1717 - .L_1716)
.L_1716:
        /*0030*/ 	.word	0x00000000
        /*0034*/ 	.short	0x0002
        /*0036*/ 	.short	0x0c49
        /*0038*/ 	.byte	0x00, 0xf0, 0x05, 0x00


	//----- nvinfo : EIATTR_KPARAM_INFO
	.align		4
.L_1717:
        /*003c*/ 	.byte	0x04, 0x17
        /*003e*/ 	.short	(.L_1719 - .L_1718)
.L_1718:
        /*0040*/ 	.word	0x00000000
        /*0044*/ 	.short	0x0001
        /*0046*/ 	.short	0x0c48
        /*0048*/ 	.byte	0x00, 0xf0, 0x05, 0x00


	//----- nvinfo : EIATTR_KPARAM_INFO
	.align		4
.L_1719:
        /*004c*/ 	.byte	0x04, 0x17
        /*004e*/ 	.short	(.L_1721 - .L_1720)
.L_1720:
        /*0050*/ 	.word	0x00000000
        /*0054*/ 	.short	0x0000
        /*0056*/ 	.short	0x0000
        /*0058*/ 	.byte	0x00, 0xf0, 0x21, 0x31


	//----- nvinfo : EIATTR_MAXREG_COUNT
	.align		4
.L_1721:
        /*005c*/ 	.byte	0x03, 0x1b
        /*005e*/ 	.short	0x0080


	//----- nvinfo : EIATTR_MERCURY_ISA_VERSION
	.align		4
        /*0060*/ 	.byte	0x03, 0x5f
        /*0062*/ 	.short	0x0000


	//----- nvinfo : EIATTR_EXIT_INSTR_OFFSETS
	.align		4
        /*0064*/ 	.byte	0x04, 0x1c
        /*0066*/ 	.short	(.L_1723 - .L_1722)


	//   ....[0]....
.L_1722:
        /*0068*/ 	.word	0x00000160


	//   ....[1]....
        /*006c*/ 	.word	0x00000590


	//   ....[2]....
        /*0070*/ 	.word	0x000005f0


	//   ....[3]....
        /*0074*/ 	.word	0x00000760


	//----- nvinfo : EIATTR_MAX_THREADS
	.align		4
.L_1723:
        /*0078*/ 	.byte	0x04, 0x05
        /*007a*/ 	.short	(.L_1725 - .L_1724)
.L_1724:
        /*007c*/ 	.word	0x00000200
        /*0080*/ 	.word	0x00000001
        /*0084*/ 	.word	0x00000001


	//----- nvinfo : EIATTR_CRS_STACK_SIZE
	.align		4
.L_1725:
        /*0088*/ 	.byte	0x04, 0x1e
        /*008a*/ 	.short	(.L_1727 - .L_1726)
.L_1726:
        /*008c*/ 	.word	0x00000000
.L_1727:


//--------------------- .nv.info._ZN2at6native57_GLOBAL__N__f3eca4a2_24_ForeachBinaryOpScalar_cu_86b9896c25multi_tensor_apply_kernelINS1_18TensorListMetadataILi2EEENS1_21BinaryOpScalarFunctorIaLi2ELi1ELi1EEEJSt5minusIaEaEEEvT_T0_DpT1_ --------------------------
	.section	.nv.info._ZN2at6native57_GLOBAL__N__f3eca4a2_24_ForeachBinaryOpScalar_cu_86b9896c25multi_tensor_apply_kernelINS1_18TensorListMetadataILi2EEENS1_21BinaryOpScalarFunctorIaLi2ELi1ELi1EEEJSt5minusIaEaEEEvT_T0_DpT1_,"",@"SHT_CUDA_INFO"
	.sectionflags	@""
	.align	4


	//----- nvinfo : EIATTR_CUDA_API_VERSION
	.align		4
        /*0000*/ 	.byte	0x04, 0x37
        /*0002*/ 	.short	(.L_1729 - .L_1728)
.L_1728:
        /*0004*/ 	.word	0x00000082


	//----- nvinfo : EIATTR_SW2861232_WAR
	.align		4
.L_1729:
        /*0008*/ 	.byte	0x01, 0x35
	.zero		2


	//----- nvinfo : EIATTR_PARAM_CBANK
	.align		4
        /*000c*/ 	.byte	0x04, 0x0a
        /*000e*/ 	.short	(.L_1731 - .L_1730)
	.align		4
.L_1730:
        /*0010*/ 	.word	index@(.nv.constant0._ZN2at6native57_GLOBAL__N__f3eca4a2_24_ForeachBinaryOpScalar_cu_86b9896c25multi_tensor_apply_kernelINS1_18TensorListMetadataILi2EEENS1_21BinaryOpScalarFunctorIaLi2ELi1ELi1EEEJSt5minusIaEaEEEvT_T0_DpT1_)
        /*0014*/ 	.short	0x0160
        /*0016*/ 	.short	0x0c4b


	//----- nvinfo : EIATTR_CBANK_PARAM_SIZE
	.align		4
.L_1731:
        /*0018*/ 	.byte	0x03, 0x19
        /*001a*/ 	.short	0x0c4b


	//----- nvinfo : EIATTR_KPARAM_INFO
	.align		4
        /*001c*/ 	.byte	0x04, 0x17
        /*001e*/ 	.short	(.L_1733 - .L_1732)
.L_1732:
        /*0020*/ 	.word	0x00000000
        /*0024*/ 	.short	0x0003
        /*0026*/ 	.short	0x0c4a
        /*0028*/ 	.byte	0x00, 0xf0, 0x05, 0x00


	//----- nvinfo : EIATTR_KPARAM_INFO
	.align		4
.L_1733:
        /*002c*/ 	.byte	0x04, 0x17
        /*002e*/ 	.short	(.L_1735 - .L_1734)
.L_1734:
        /*0030*/ 	.word	0x00000000
        /*0034*/ 	.short	0x0002
        /*0036*/ 	.short	0x0c49
        /*0038*/ 	.byte	0x00, 0xf0, 0x05, 0x00


	//----- nvinfo : EIATTR_KPARAM_INFO
	.align		4
.L_1735:
        /*003c*/ 	.byte	0x04, 0x17
        /*003e*/ 	.short	(.L_1737 - .L_1736)
.L_1736:
        /*0040*/ 	.word	0x00000000
        /*0044*/ 	.short	0x0001
        /*0046*/ 	.short	0x0c48
        /*0048*/ 	.byte	0x00, 0xf0, 0x05, 0x00


	//----- nvinfo : EIATTR_KPARAM_INFO
	.align		4
.L_1737:
        /*004c*/ 	.byte	0x04, 0x17
        /*004e*/ 	.short	(.L_1739 - .L_1738)
.L_1738:
        /*0050*/ 	.word	0x00000000
        /*0054*/ 	.short	0x0000
        /*0056*/ 	.short	0x0000
        /*0058*/ 	.byte	0x00, 0xf0, 0x21, 0x31


	//----- nvinfo : EIATTR_MAXREG_COUNT
	.align		4
.L_1739:
        /*005c*/ 	.byte	0x03, 0x1b
        /*005e*/ 	.short	0x0080


	//----- nvinfo : EIATTR_MERCURY_ISA_VERSION
	.align		4
        /*0060*/ 	.byte	0x03, 0x5f
        /*0062*/ 	.short	0x0000


	//----- nvinfo : EIATTR_EXIT_INSTR_OFFSETS
	.align		4
        /*0064*/ 	.byte	0x04, 0x1c
        /*0066*/ 	.short	(.L_1741 - .L_1740)


	//   ....[0]....
.L_1740:
        /*0068*/ 	.word	0x00000190


	//   ....[1]....
        /*006c*/ 	.word	0x00000650


	//   ....[2]....
        /*0070*/ 	.word	0x000006b0


	//   ....[3]....
        /*0074*/ 	.word	0x000008b0


	//----- nvinfo : EIATTR_MAX_THREADS
	.align		4
.L_1741:
        /*0078*/ 	.byte	0x04, 0x05
        /*007a*/ 	.short	(.L_1743 - .L_1742)
.L_1742:
        /*007c*/ 	.word	0x00000200
        /*0080*/ 	.word	0x00000001
        /*0084*/ 	.word	0x00000001


	//----- nvinfo : EIATTR_CRS_STACK_SIZE
	.align		4
.L_1743:
        /*0088*/ 	.byte	0x04, 0x1e
        /*008a*/ 	.short	(.L_1745 - .L_1744)
.L_1744:
        /*008c*/ 	.word	0x00000000
.L_1745:


//--------------------- .nv.info._ZN2at6native57_GLOBAL__N__f3eca4a2_24_ForeachBinaryOpScalar_cu_86b9896c25multi_tensor_apply_kernelINS1_18TensorListMetadataILi2EEENS1_21BinaryOpScalarFunctorIhLi2ELi1ELi1EEEJSt5minusIhEhEEEvT_T0_DpT1_ --------------------------
	.section	.nv.info._ZN2at6native57_GLOBAL__N__f3eca4a2_24_ForeachBinaryOpScalar_cu_86b9896c25multi_tensor_apply_kernelINS1_18TensorListMetadataILi2EEENS1_21BinaryOpScalarFunctorIhLi2ELi1ELi1EEEJSt5minusIhEhEEEvT_T0_DpT1_,"",@"SHT_CUDA_INFO"
	.sectionflags	@""
	.align	4


	//----- nvinfo : EIATTR_CUDA_API_VERSION
	.align		4
        /*0000*/ 	.byte	0x04, 0x37
        /*0002*/ 	.short	(.L_1747 - .L_1746)
.L_1746:
        /*0004*/ 	.word	0x00000082


	//----- nvinfo : EIATTR_SW2861232_WAR
	.align		4
.L_1747:
        /*0008*/ 	.byte	0x01, 0x35
	.zero		2


	//----- nvinfo : EIATTR_PARAM_CBANK
	.align		4
        /*000c*/ 	.byte	0x04, 0x0a
        /*000e*/ 	.short	(.L_1749 - .L_1748)
	.align		4
.L_1748:
        /*0010*/ 	.word	index@(.nv.constant0._ZN2at6native57_GLOBAL__N__f3eca4a2_24_ForeachBinaryOpScalar_cu_86b9896c25multi_tensor_apply_kernelINS1_18TensorListMetadataILi2EEENS1_21BinaryOpScalarFunctorIhLi2ELi1ELi1EEEJSt5minusIhEhEEEvT_T0_DpT1_)
        /*0014*/ 	.short	0x0160
        /*0016*/ 	.short	0x0c4b


	//----- nvinfo : EIATTR_CBANK_PARAM_SIZE
	.align		4
.L_1749:
        /*0018*/ 	.byte	0x03, 0x19
        /*001a*/ 	.short	0x0c4b


	//----- nvinfo : EIATTR_KPARAM_INFO
	.align		4
        /*001c*/ 	.byte	0x04, 0x17
        /*001e*/ 	.short	(.L_1751 - .L_1750)
.L_1750:
        /*0020*/ 	.word	0x00000000
        /*0024*/ 	.short	0x0003
        /*0026*/ 	.short	0x0c4a
        /*0028*/ 	.byte	0x00, 0xf0, 0x05, 0x00


	//----- nvinfo : EIATTR_KPARAM_INFO
	.align		4
.L_1751:
        /*002c*/ 	.byte	0x04, 0x17
        /*002e*/ 	.short	(.L_1753 - .L_1752)
.L_1752:
        /*0030*/ 	.word	0x00000000
        /*0034*/ 	.short	0x0002
        /*0036*/ 	.short	0x0c49
        /*0038*/ 	.byte	0x00, 0xf0, 0x05, 0x00


	//----- nvinfo : EIATTR_KPARAM_INFO
	.align		4
.L_1753:
        /*003c*/ 	.byte	0x04, 0x17
        /*003e*/ 	.short	(.L_1755 - .L_1754)
.L_1754:
        /*0040*/ 	.word	0x00000000
        /*0044*/ 	.short	0x0001
        /*0046*/ 	.short	0x0c48
        /*0048*/ 	.byte	0x00, 0xf0, 0x05, 0x00


	//----- nvinfo : EIATTR_KPARAM_INFO
	.align		4
.L_1755:
        /*004c*/ 	.byte	0x04, 0x17
        /*004e*/ 	.short	(.L_1757 - .L_1756)
.L_1756:
        /*0050*/ 	.word	0x00000000
        /*0054*/ 	.short	0x0000
        /*0056*/ 	.short	0x0000
        /*0058*/ 	.byte	0x00, 0xf0, 0x21, 0x31


	//----- nvinfo : EIATTR_MAXREG_COUNT
	.align		4
.L_1757:
        /*005c*/ 	.byte	0x03, 0x1b
        /*005e*/ 	.short	0x0080


	//----- nvinfo : EIATTR_MERCURY_ISA_VERSION
	.align		4
        /*0060*/ 	.byte	0x03, 0x5f
        /*0062*/ 	.short	0x0000


	//----- nvinfo : EIATTR_EXIT_INSTR_OFFSETS
	.align		4
        /*0064*/ 	.byte	0x04, 0x1c
        /*0066*/ 	.short	(.L_1759 - .L_1758)


	//   ....[0]....
.L_1758:
        /*0068*/ 	.word	0x00000180


	//   ....[1]....
        /*006c*/ 	.word	0x00000640


	//   ....[2]....
        /*0070*/ 	.word	0x000006a0


	//   ....[3]....
        /*0074*/ 	.word	0x000008a0


	//----- nvinfo : EIATTR_MAX_THREADS
	.align		4
.L_1759:
        /*0078*/ 	.byte	0x04, 0x05
        /*007a*/ 	.short	(.L_1761 - .L_1760)
.L_1760:
        /*007c*/ 	.word	0x00000200
        /*0080*/ 	.word	0x00000001
        /*0084*/ 	.word	0x00000001


	//----- nvinfo : EIATTR_CRS_STACK_SIZE
	.align		4
.L_1761:
        /*0088*/ 	.byte	0x04, 0x1e
        /*008a*/ 	.short	(.L_1763 - .L_1762)
.L_1762:
        /*008c*/ 	.word	0x00000000
.L_1763:


//--------------------- .nv.info._ZN2at6native57_GLOBAL__N__f3eca4a2_24_ForeachBinaryOpScalar_cu_86b9896c25multi_tensor_apply_kernelINS1_18TensorListMetadataILi1EEENS1_21BinaryOpScalarFunctorIN3c108BFloat16ELi1ELi1ELi0EEEJSt5minusIfEfEEEvT_T0_DpT1_ --------------------------
	.section	.nv.info._ZN2at6native57_GLOBAL__N__f3eca4a2_24_ForeachBinaryOpScalar_cu_86b9896c25multi_tensor_apply_kernelINS1_18TensorListMetadataILi1EEENS1_21BinaryOpScalarFunctorIN3c108BFloat16ELi1ELi1ELi0EEEJSt5minusIfEfEEEvT_T0_DpT1_,"",@"SHT_CUDA_INFO"
	.sectionflags	@""
	.align	4


	//----- nvinfo : EIATTR_CUDA_API_VERSION
	.align		4
        /*0000*/ 	.byte	0x04, 0x37
        /*0002*/ 	.short	(.L_1765 - .L_1764)
.L_1764:
        /*0004*/ 	.word	0x00000082


	//----- nvinfo : EIATTR_SW2861232_WAR
	.align		4
.L_1765:
        /*0008*/ 	.byte	0x01, 0x35
	.zero		2


	//----- nvinfo : EIATTR_PARAM_CBANK
	.align		4
        /*000c*/ 	.byte	0x04, 0x0a
        /*000e*/ 	.short	(.L_1767 - .L_1766)
	.align		4
.L_1766:
        /*0010*/ 	.word	index@(.nv.constant0._ZN2at6native57_GLOBAL__N__f3eca4a2_24_ForeachBinaryOpScalar_cu_86b9896c25multi_tensor_apply_kernelINS1_18TensorListMetadataILi1EEENS1_21BinaryOpScalarFunctorIN3c108BFloat16ELi1ELi1ELi0EEEJSt5minusIfEfEEEvT_T0_DpT1_)
        /*0014*/ 	.short	0x0160
        /*0016*/ 	.short	0x0d30


	//----- nvinfo : EIATTR_CBANK_PARAM_SIZE
	.align		4
.L_1767:
        /*0018*/ 	.byte	0x03, 0x19
        /*001a*/ 	.short	0x0d30


	//----- nvinfo : EIATTR_KPARAM_INFO
	.align		4
        /*001c*/ 	.byte	0x04, 0x17
        /*001e*/ 	.short	(.L_1769 - .L_1768)
.L_1768:
        /*0020*/ 	.word	0x00000000
        /*0024*/ 	.short	0x0003
        /*0026*/ 	.short	0x0d2c
        /*0028*/ 	.byte	0x00, 0xf0, 0x11, 0x00


	//----- nvinfo : EIATTR_KPARAM_INFO
	.align		4
.L_1769:
        /*002c*/ 	.byte	0x04, 0x17
        /*002e*/ 	.short	(.L_1771 - .L_1770)
.L_1770:
        /*0030*/ 	.word	0x00000000
        /*0034*/ 	.short	0x0002
        /*0036*/ 	.short	0x0d29
        /*0038*/ 	.byte	0x00, 0xf0, 0x05, 0x00


	//----- nvinfo : EIATTR_KPARAM_INFO
	.align		4
.L_1771:
        /*003c*/ 	.byte	0x04, 0x17
        /*003e*/ 	.short	(.L_1773 - .L_1772)
.L_1772:
        /*0040*/ 	.word	0x00000000
        /*0044*/ 	.short	0x0001
        /*0046*/ 	.short	0x0d28
        /*0048*/ 	.byte	0x00, 0xf0, 0x05, 0x00


	//----- nvinfo : EIATTR_KPARAM_INFO
	.align		4
.L_1773:
        /*004c*/ 	.byte	0x04, 0x17
        /*004e*/ 	.short	(.L_1775 - .L_1774)
.L_1774:
        /*0050*/ 	.word	0x00000000
        /*0054*/ 	.short	0x0000
        /*0056*/ 	.short	0x0000
        /*0058*/ 	.byte	0x00, 0xf0, 0xa1, 0x34


	//----- nvinfo : EIATTR_MAXREG_COUNT
	.align		4
.L_1775:
        /*005c*/ 	.byte	0x03, 0x1b
        /*005e*/ 	.short	0x0080


	//----- nvinfo : EIATTR_MERCURY_ISA_VERSION
	.align		4
        /*0060*/ 	.byte	0x03, 0x5f
        /*0062*/ 	.short	0x0000


	//----- nvinfo : EIATTR_EXIT_INSTR_OFFSETS
	.align		4
        /*0064*/ 	.byte	0x04, 0x1c
        /*0066*/ 	.short	(.L_1777 - .L_1776)


	//   ....[0]....
.L_1776:
        /*0068*/ 	.word	0x00000140


	//   ....[1]....
        /*006c*/ 	.word	0x00000590


	//   ....[2]....
        /*0070*/ 	.word	0x000005f0


	//   ....[3]....
        /*0074*/ 	.word	0x00000780


	//----- nvinfo : EIATTR_MAX_THREADS
	.align		4
.L_1777:
        /*0078*/ 	.byte	0x04, 0x05
        /*007a*/ 	.short	(.L_1779 - .L_1778)
.L_1778:
        /*007c*/ 	.word	0x00000200
        /*0080*/ 	.word	0x00000001
        /*0084*/ 	.word	0x00000001


	//----- nvinfo : EIATTR_CRS_STACK_SIZE
	.align		4
.L_1779:
        /*0088*/ 	.byte	0x04, 0x1e
        /*008a*/ 	.short	(.L_1781 - .L_1780)
.L_1780:
        /*008c*/ 	.word	0x00000000
.L_1781:


//--------------------- .nv.info._ZN2at6native57_GLOBAL__N__f3eca4a2_24_ForeachBinaryOpScalar_cu_86b9896c25multi_tensor_apply_kernelINS1_18TensorListMetadataILi1EEENS1_21BinaryOpScalarFunctorIN3c104HalfELi1ELi1ELi0EEEJSt5minusIfEfEEEvT_T0_DpT1_ --------------------------
	.section	.nv.info._ZN2at6native57_GLOBAL__N__f3eca4a2_24_ForeachBinaryOpScalar_cu_86b9896c25multi_tensor_apply_kernelINS1_18TensorListMetadataILi1EEENS1_21BinaryOpScalarFunctorIN3c104HalfELi1ELi1ELi0EEEJSt5minusIfEfEEEvT_T0_DpT1_,"",@"SHT_CUDA_INFO"
	.sectionflags	@""
	.align	4


	//----- nvinfo : EIATTR_CUDA_API_VERSION
	.align		4
        /*0000*/ 	.byte	0x04, 0x37
        /*0002*/ 	.short	(.L_1783 - .L_1782)
.L_1782:
        /*0004*/ 	.word	0x00000082


	//----- nvinfo : EIATTR_SW2861232_WAR
	.align		4
.L_1783:
        /*0008*/ 	.byte	0x01, 0x35
	.zero		2


	//----- nvinfo : EIATTR_PARAM_CBANK
	.align		4
        /*000c*/ 	.byte	0x04, 0x0a
        /*000e*/ 	.short	(.L_1785 - .L_1784)
	.align		4
.L_1784:
        /*0010*/ 	.word	index@(.nv.constant0._ZN2at6native57_GLOBAL__N__f3eca4a2_24_ForeachBinaryOpScalar_cu_86b9896c25multi_tensor_apply_kernelINS1_18TensorListMetadataILi1EEENS1_21BinaryOpScalarFunctorIN3c104HalfELi1ELi1ELi0EEEJSt5minusIfEfEEEvT_T0_DpT1_)
        /*0014*/ 	.short	0x0160
        /*0016*/ 	.short	0x0d30


	//----- nvinfo : EIATTR_CBANK_PARAM_SIZE
	.align		4
.L_1785:
        /*0018*/ 	.byte	0x03, 0x19
        /*001a*/ 	.short	0x0d30


	//----- nvinfo : EIATTR_KPARAM_INFO
	.align		4
        /*001c*/ 	.byte	0x04, 0x17
        /*001e*/ 	.short	(.L_1787 - .L_1786)
.L_1786:
        /*0020*/ 	.word	0x00000000
        /*0024*/ 	.short	0x0003
        /*0026*/ 	.short	0x0d2c
        /*0028*/ 	.byte	0x00, 0xf0, 0x11, 0x00


	//----- nvinfo : EIATTR_KPARAM_INFO
	.align		4
.L_1787:
        /*002c*/ 	.byte	0x04, 0x17
        /*002e*/ 	.short	(.L_1789 - .L_1788)
.L_1788:
        /*0030*/ 	.word	0x00000000
        /*0034*/ 	.short	0x0002
        /*0036*/ 	.short	0x0d29
        /*0038*/ 	.byte	0x00, 0xf0, 0x05, 0x00


	//----- nvinfo : EIATTR_KPARAM_INFO
	.align		4
.L_1789:
        /*003c*/ 	.byte	0x04, 0x17
        /*003e*/ 	.short	(.L_1791 - .L_1790)
.L_1790:
        /*0040*/ 	.word	0x00000000
        /*0044*/ 	.short	0x0001
        /*0046*/ 	.short	0x0d28
        /*0048*/ 	.byte	0x00, 0xf0, 0x05, 0x00


	//----- nvinfo : EIATTR_KPARAM_INFO
	.align		4
.L_1791:
        /*004c*/ 	.byte	0x04, 0x17
        /*004e*/ 	.short	(.L_1793 - .L_1792)
.L_1792:
        /*0050*/ 	.word	0x00000000
        /*0054*/ 	.short	0x0000
        /*0056*/ 	.short	0x0000
        /*0058*/ 	.byte	0x00, 0xf0, 0xa1, 0x34


	//----- nvinfo : EIATTR_MAXREG_COUNT
	.align		4
.L_1793:
        /*005c*/ 	.byte	0x03, 0x1b
        /*005e*/ 	.short	0x0080


	//----- nvinfo : EIATTR_MERCURY_ISA_VERSION
	.align		4
        /*0060*/ 	.byte	0x03, 0x5f
        /*0062*/ 	.short	0x0000


	//----- nvinfo : EIATTR_EXIT_INSTR_OFFSETS
	.align		4
        /*0064*/ 	.byte	0x04, 0x1c
        /*0066*/ 	.short	(.L_1795 - .L_1794)


	//   ....[0]....
.L_1794:
        /*0068*/ 	.word	0x00000140


	//   ....[1]....
        /*006c*/ 	.word	0x00000590


	//   ....[2]....
        /*0070*/ 	.word	0x000005f0


	//   ....[3]....
        /*0074*/ 	.word	0x00000780


	//----- nvinfo : EIATTR_MAX_THREADS
	.align		4
.L_1795:
        /*0078*/ 	.byte	0x04, 0x05
        /*007a*/ 	.short	(.L_1797 - .L_1796)
.L_1796:
        /*007c*/ 	.word	0x00000200
        /*0080*/ 	.word	0x00000001
        /*0084*/ 	.word	0x00000001


	//----- nvinfo : EIATTR_CRS_STACK_SIZE
	.align		4
.L_1797:
        /*0088*/ 	.byte	0x04, 0x1e
        /*008a*/ 	.short	(.L_1799 - .L_1798)
.L_1798:
        /*008c*/ 	.word	0x00000000
.L_1799:


//--------------------- .nv.info._ZN2at6native57_GLOBAL__N__f3eca4a2_24_ForeachBinaryOpScalar_cu_86b9896c25multi_tensor_apply_kernelINS1_18TensorListMetadataILi1EEENS1_21BinaryOpScalarFunctorIbLi1ELi1ELi0EEEJSt5minusIbEbEEEvT_T0_DpT1_ --------------------------
	.section	.nv.info._ZN2at6native57_GLOBAL__N__f3eca4a2_24_ForeachBinaryOpScalar_cu_86b9896c25multi_tensor_apply_kernelINS1_18TensorListMetadataILi1EEENS1_21BinaryOpScalarFunctorIbLi1ELi1ELi0EEEJSt5minusIbEbEEEvT_T0_DpT1_,"",@"SHT_CUDA_INFO"
	.sectionflags	@""
	.align	4


	//----- nvinfo : EIATTR_CUDA_API_VERSION
	.align		4
        /*0000*/ 	.byte	0x04, 0x37
        /*0002*/ 	.short	(.L_1801 - .L_1800)
.L_1800:
        /*0004*/ 	.word	0x00000082


	//----- nvinfo : EIATTR_SW2861232_WAR
	.align		4
.L_1801:
        /*0008*/ 	.byte	0x01, 0x35
	.zero		2


	//----- nvinfo : EIATTR_PARAM_CBANK
	.align		4
        /*000c*/ 	.byte	0x04, 0x0a
        /*000e*/ 	.short	(.L_1803 - .L_1802)
	.align		4
.L_1802:
        /*0010*/ 	.word	index@(.nv.constant0._ZN2at6native57_GLOBAL__N__f3eca4a2_24_ForeachBinaryOpScalar_cu_86b9896c25multi_tensor_apply_kernelINS1_18TensorListMetadataILi1EEENS1_21BinaryOpScalarFunctorIbLi1ELi1ELi0EEEJSt5minusIbEbEEEvT_T0_DpT1_)
        /*0014*/ 	.short	0x0160
        /*0016*/ 	.short	0x0d2b


	//----- nvinfo : EIATTR_CBANK_PARAM_SIZE
	.align		4
.L_1803:
        /*0018*/ 	.byte	0x03, 0x19
        /*001a*/ 	.short	0x0d2b


	//----- nvinfo : EIATTR_KPARAM_INFO
	.align		4
        /*001c*/ 	.byte	0x04, 0x17
        /*001e*/ 	.short	(.L_1805 - .L_1804)
.L_1804:
        /*0020*/ 	.word	0x00000000
        /*0024*/ 	.short	0x0003
        /*0026*/ 	.short	0x0d2a
        /*0028*/ 	.byte	0x00, 0xf0, 0x05, 0x00


	//----- nvinfo : EIATTR_KPARAM_INFO
	.align		4
.L_1805:
        /*002c*/ 	.byte	0x04, 0x17
        /*002e*/ 	.short	(.L_1807 - .L_1806)
.L_1806:
        /*0030*/ 	.word	0x00000000
        /*0034*/ 	.short	0x0002
        /*0036*/ 	.short	0x0d29
        /*0038*/ 	.byte	0x00, 0xf0, 0x05, 0x00


	//----- nvinfo : EIATTR_KPARAM_INFO
	.align		4
.L_1807:
        /*003c*/ 	.byte	0x04, 0x17
        /*003e*/ 	.short	(.L_1809 - .L_1808)
.L_1808:
        /*0040*/ 	.word	0x00000000
        /*0044*/ 	.short	0x0001
        /*0046*/ 	.short	0x0d28
        /*0048*/ 	.byte	0x00, 0xf0, 0x05, 0x00


	//----- nvinfo : EIATTR_KPARAM_INFO
	.align		4
.L_1809:
        /*004c*/ 	.byte	0x04, 0x17
        /*004e*/ 	.short	(.L_1811 - .L_1810)
.L_1810:
        /*0050*/ 	.word	0x00000000
        /*0054*/ 	.short	0x0000
        /*0056*/ 	.short	0x0000
        /*0058*/ 	.byte	0x00, 0xf0, 0xa1, 0x34


	//----- nvinfo : EIATTR_MAXREG_COUNT
	.align		4
.L_1811:
        /*005c*/ 	.byte	0x03, 0x1b
        /*005e*/ 	.short	0x0080


	//----- nvinfo : EIATTR_MERCURY_ISA_VERSION
	.align		4
        /*0060*/ 	.byte	0x03, 0x5f
        /*0062*/ 	.short	0x0000


	//----- nvinfo : EIATTR_EXIT_INSTR_OFFSETS
	.align		4
        /*0064*/ 	.byte	0x04, 0x1c
        /*0066*/ 	.short	(.L_1813 - .L_1812)


	//   ....[0]....
.L_1812:
        /*0068*/ 	.word	0x00000130


	//   ....[1]....
        /*006c*/ 	.word	0x00000580


	//   ....[2]....
        /*0070*/ 	.word	0x000005e0


	//   ....[3]....
        /*0074*/ 	.word	0x000007e0


	//----- nvinfo : EIATTR_MAX_THREADS
	.align		4
.L_1813:
        /*0078*/ 	.byte	0x04, 0x05
        /*007a*/ 	.short	(.L_1815 - .L_1814)
.L_1814:
        /*007c*/ 	.word	0x00000200
        /*0080*/ 	.word	0x00000001
        /*0084*/ 	.word	0x00000001


	//----- nvinfo : EIATTR_CRS_STACK_SIZE
	.align		4
.L_1815:
        /*0088*/ 	.byte	0x04, 0x1e
        /*008a*/ 	.short	(.L_1817 - .L_1816)
.L_1816:
        /*008c*/ 	.word	0x00000000
.L_1817:


//--------------------- .nv.info._ZN2at6native57_GLOBAL__N__f3eca4a2_24_ForeachBinaryOpScalar_cu_86b9896c25multi_tensor_apply_kernelINS1_18TensorListMetadataILi1EEENS1_21BinaryOpScalarFunctorIN3c107complexIfEELi1ELi1ELi0EEEJSt5minusIS8_ES8_EEEvT_T0_DpT1_ --------------------------
	.section	.nv.info._ZN2at6native57_GLOBAL__N__f3eca4a2_24_ForeachBinaryOpScalar_cu_86b9896c25multi_tensor_apply_kernelINS1_18TensorListMetadataILi1EEENS1_21BinaryOpScalarFunctorIN3c107complexIfEELi1ELi1ELi0EEEJSt5minusIS8_ES8_EEEvT_T0_DpT1_,"",@"SHT_CUDA_INFO"
	.sectionflags	@""
	.align	4


	//----- nvinfo : EIATTR_CUDA_API_VERSION
	.align		4
        /*0000*/ 	.byte	0x04, 0x37
        /*0002*/ 	.short	(.L_1819 - .L_1818)
.L_1818:
        /*0004*/ 	.word	0x00000082


	//----- nvinfo : EIATTR_SW2861232_WAR
	.align		4
.L_1819:
        /*0008*/ 	.byte	0x01, 0x35
	.zero		2


	//----- nvinfo : EIATTR_PARAM_CBANK
	.align		4
        /*000c*/ 	.byte	0x04, 0x0a
        /*000e*/ 	.short	(.L_1821 - .L_1820)
	.align		4
.L_1820:
        /*0010*/ 	.word	index@(.nv.constant0._ZN2at6native57_GLOBAL__N__f3eca4a2_24_ForeachBinaryOpScalar_cu_86b9896c25multi_tensor_apply_kernelINS1_18TensorListMetadataILi1EEENS1_21BinaryOpScalarFunctorIN3c107complexIfEELi1ELi1ELi0EEEJSt5minusIS8_ES8_EEEvT_T0_DpT1_)
        /*0014*/ 	.short	0x0160
        /*0016*/ 	.short	0x0d38


	//----- nvinfo : EIATTR_CBANK_PARAM_SIZE
	.align		4
.L_1821:
        /*0018*/ 	.byte	0x03, 0x19
        /*001a*/ 	.short	0x0d38


	//----- nvinfo : EIATTR_KPARAM_INFO
	.align		4
        /*001c*/ 	.byte	0x04, 0x17
        /*001e*/ 	.short	(.L_1823 - .L_1822)
.L_1822:
        /*0020*/ 	.word	0x00000000
        /*0024*/ 	.short	0x0003
        /*0026*/ 	.short	0x0d30
        /*0028*/ 	.byte	0x00, 0xf0, 0x21, 0x00


	//----- nvinfo : EIATTR_KPARAM_INFO
	.align		4
.L_1823:
        /*002c*/ 	.byte	0x04, 0x17
        /*002e*/ 	.short	(.L_1825 - .L_1824)
.L_1824:
        /*0030*/ 	.word	0x00000000
        /*0034*/ 	.short	0x0002
        /*0036*/ 	.short	0x0d29
        /*0038*/ 	.byte	0x00, 0xf0, 0x05, 0x00


	//----- nvinfo : EIATTR_KPARAM_INFO
	.align		4
.L_1825:
        /*003c*/ 	.byte	0x04, 0x17
        /*003e*/ 	.short	(.L_1827 - .L_1826)
.L_1826:
        /*0040*/ 	.word	0x00000000
        /*0044*/ 	.short	0x0001
        /*0046*/ 	.short	0x0d28
        /*0048*/ 	.byte	0x00, 0xf0, 0x05, 0x00


	//----- nvinfo : EIATTR_KPARAM_INFO
	.align		4
.L_1827:
        /*004c*/ 	.byte	0x04, 0x17
        /*004e*/ 	.short	(.L_1829 - .L_1828)
.L_1828:
        /*0050*/ 	.word	0x00000000
        /*0054*/ 	.short	0x0000
        /*0056*/ 	.short	0x0000
        /*0058*/ 	.byte	0x00, 0xf0, 0xa1, 0x34


	//----- nvinfo : EIATTR_MAXREG_COUNT
	.align		4
.L_1829:
        /*005c*/ 	.byte	0x03, 0x1b
        /*005e*/ 	.short	0x0080


	//----- nvinfo : EIATTR_MERCURY_ISA_VERSION
	.align		4
        /*0060*/ 	.byte	0x03, 0x5f
        /*0062*/ 	.short	0x0000


	//----- nvinfo : EIATTR_EXIT_INSTR_OFFSETS
	.align		4
        /*0064*/ 	.byte	0x04, 0x1c
        /*0066*/ 	.short	(.L_1831 - .L_1830)


	//   ....[0]....
.L_1830:
        /*0068*/ 	.word	0x00000140


	//   ....[1]....
        /*006c*/ 	.word	0x000005f0


	//   ....[2]....
        /*0070*/ 	.word	0x00000650


	//   ....[3]....
        /*0074*/ 	.word	0x000007e0


	//----- nvinfo : EIATTR_MAX_THREADS
	.align		4
.L_1831:
        /*0078*/ 	.byte	0x04, 0x05
        /*007a*/ 	.short	(.L_1833 - .L_1832)
.L_1832:
        /*007c*/ 	.word	0x00000200
        /*0080*/ 	.word	0x00000001
        /*0084*/ 	.word	0x00000001


	//----- nvinfo : EIATTR_CRS_STACK_SIZE
	.align		4
.L_1833:
        /*0088*/ 	.byte	0x04, 0x1e
        /*008a*/ 	.short	(.L_1835 - .L_1834)
.L_1834:
        /*008c*/ 	.word	0x00000000
.L_1835:


//--------------------- .nv.info._ZN2at6native57_GLOBAL__N__f3eca4a2_24_ForeachBinaryOpScalar_cu_86b9896c25multi_tensor_apply_kernelINS1_18TensorListMetadataILi1EEENS1_21BinaryOpScalarFunctorIN3c107complexIdEELi1ELi1ELi0EEEJSt5minusIS8_ES8_EEEvT_T0_DpT1_ --------------------------
	.section	.nv.info._ZN2at6native57_GLOBAL__N__f3eca4a2_24_ForeachBinaryOpScalar_cu_86b9896c25multi_tensor_apply_kernelINS1_18TensorListMetadataILi1EEENS1_21BinaryOpScalarFunctorIN3c107complexIdEELi1ELi1ELi0EEEJSt5minusIS8_ES8_EEEvT_T0_DpT1_,"",@"SHT_CUDA_INFO"
	.sectionflags	@""
	.align	4


	//----- nvinfo : EIATTR_CUDA_API_VERSION
	.align		4
        /*0000*/ 	.byte	0x04, 0x37
        /*0002*/ 	.short	(.L_1837 - .L_1836)
.L_1836:
        /*0004*/ 	.word	0x00000082


	//----- nvinfo : EIATTR_SW2861232_WAR
	.align		4
.L_1837:
        /*0008*/ 	.byte	0x01, 0x35
	.zero		2


	//----- nvinfo : EIATTR_PARAM_CBANK
	.align		4
        /*000c*/ 	.byte	0x04, 0x0a
        /*000e*/ 	.short	(.L_1839 - .L_1838)
	.align		4
.L_1838:
        /*0010*/ 	.word	index@(.nv.constant0._ZN2at6native57_GLOBAL__N__f3eca4a2_24_ForeachBinaryOpScalar_cu_86b9896c25multi_tensor_apply_kernelINS1_18TensorListMetadataILi1EEENS1_21BinaryOpScalarFunctorIN3c107complexIdEELi1ELi1ELi0EEEJSt5minusIS8_ES8_EEEvT_T0_DpT1_)
        /*0014*/ 	.short	0x0160
        /*0016*/ 	.short	0x0d40


	//----- nvinfo : EIATTR_CBANK_PARAM_SIZE
	.align		4
.L_1839:
        /*0018*/ 	.byte	0x03, 0x19
        /*001a*/ 	.short	0x0d40


	//----- nvinfo : EIATTR_KPARAM_INFO
	.align		4
        /*001c*/ 	.byte	0x04, 0x17
        /*001e*/ 	.short	(.L_1841 - .L_1840)
.L_1840:
        /*0020*/ 	.word	0x00000000
        /*0024*/ 	.short	0x0003
        /*0026*/ 	.short	0x0d30
        /*0028*/ 	.byte	0x00, 0xf0, 0x41, 0x00


	//----- nvinfo : EIATTR_KPARAM_INFO
	.align		4
.L_1841:
        /*002c*/ 	.byte	0x04, 0x17
        /*002e*/ 	.short	(.L_1843 - .L_1842)
.L_1842:
        /*0030*/ 	.word	0x00000000
        /*0034*/ 	.short	0x0002
        /*0036*/ 	.short	0x0d29
        /*0038*/ 	.byte	0x00, 0xf0, 0x05, 0x00


	//----- nvinfo : EIATTR_KPARAM_INFO
	.align		4
.L_1843:
        /*003c*/ 	.byte	0x04, 0x17
        /*003e*/ 	.short	(.L_1845 - .L_1844)
.L_1844:
        /*0040*/ 	.word	0x00000000
        /*0044*/ 	.short	0x0001
        /*0046*/ 	.short	0x0d28
        /*0048*/ 	.byte	0x00, 0xf0, 0x05, 0x00


	//----- nvinfo : EIATTR_KPARAM_INFO
	.align		4
.L_1845:
        /*004c*/ 	.byte	0x04, 0x17
        /*004e*/ 	.short	(.L_1847 - .L_1846)
.L_1846:
        /*0050*/ 	.word	0x00000000
        /*0054*/ 	.short	0x0000
        /*0056*/ 	.short	0x0000
        /*0058*/ 	.byte	0x00, 0xf0, 0xa1, 0x34


	//----- nvinfo : EIATTR_MAXREG_COUNT
	.align		4
.L_1847:
        /*005c*/ 	.byte	0x03, 0x1b
        /*005e*/ 	.short	0x0080


	//----- nvinfo : EIATTR_MERCURY_ISA_VERSION
	.align		4
        /*0060*/ 	.byte	0x03, 0x5f
        /*0062*/ 	.short	0x0000


	//----- nvinfo : EIATTR_EXIT_INSTR_OFFSETS
	.align		4
        /*0064*/ 	.byte	0x04, 0x1c
        /*0066*/ 	.short	(.L_1849 - .L_1848)


	//   ....[0]....
.L_1848:
        /*0068*/ 	.word	0x00000170


	//   ....[1]....
        /*006c*/ 	.word	0x00000680


	//   ....[2]....
        /*0070*/ 	.word	0x000006e0


	//   ....[3]....
        /*0074*/ 	.word	0x000008b0


	//----- nvinfo : EIATTR_MAX_THREADS
	.align		4
.L_1849:
        /*0078*/ 	.byte	0x04, 0x05
        /*007a*/ 	.short	(.L_1851 - .L_1850)
.L_1850:
        /*007c*/ 	.word	0x00000200
        /*0080*/ 	.word	0x00000001
        /*0084*/ 	.word	0x00000001


	//----- nvinfo : EIATTR_CRS_STACK_SIZE
	.align		4
.L_1851:
        /*0088*/ 	.byte	0x04, 0x1e
        /*008a*/ 	.short	(.L_1853 - .L_1852)
.L_1852:
        /*008c*/ 	.word	0x00000000
.L_1853:


//--------------------- .nv.info._ZN2at6native57_GLOBAL__N__f3eca4a2_24_ForeachBinaryOpScalar_cu_86b9896c25multi_tensor_apply_kernelINS1_18TensorListMetadataILi1EEENS1_21BinaryOpScalarFunctorIfLi1ELi1ELi0EEEJSt5minusIfEfEEEvT_T0_DpT1_ --------------------------
	.section	.nv.info._ZN2at6native57_GLOBAL__N__f3eca4a2_24_ForeachBinaryOpScalar_cu_86b9896c25multi_tensor_apply_kernelINS1_18TensorListMetadataILi1EEENS1_21BinaryOpScalarFunctorIfLi1ELi1ELi0EEEJSt5minusIfEfEEEvT_T0_DpT1_,"",@"SHT_CUDA_INFO"
	.sectionflags	@""
	.align	4


	//----- nvinfo : EIATTR_CUDA_API_VERSION
	.align		4
        /*0000*/ 	.byte	0x04, 0x37
        /*0002*/ 	.short	(.L_1855 - .L_1854)
.L_1854:
        /*0004*/ 	.word	0x00000082


	//----- nvinfo : EIATTR_SW2861232_WAR
	.align		4
.L_1855:
        /*0008*/ 	.byte	0x01, 0x35
	.zero		2


	//----- nvinfo : EIATTR_PARAM_CBANK
	.align		4
        /*000c*/ 	.byte	0x04, 0x0a
        /*000e*/ 	.short	(.L_1857 - .L_1856)
	.align		4
.L_1856:
        /*0010*/ 	.word	index@(.nv.constant0._ZN2at6native57_GLOBAL__N__f3eca4a2_24_ForeachBinaryOpScalar_cu_86b9896c25multi_tensor_apply_kernelINS1_18TensorListMetadataILi1EEENS1_21BinaryOpScalarFunctorIfLi1ELi1ELi0EEEJSt5minusIfEfEEEvT_T0_DpT1_)
        /*0014*/ 	.short	0x0160
        /*0016*/ 	.short	0x0d30


	//----- nvinfo : EIATTR_CBANK_PARAM_SIZE
	.align		4
.L_1857:
        /*0018*/ 	.byte	0x03, 0x19
        /*001a*/ 	.short	0x0d30


	//----- nvinfo : EIATTR_KPARAM_INFO
	.align		4
        /*001c*/ 	.byte	0x04, 0x17
        /*001e*/ 	.short	(.L_1859 - .L_1858)
.L_1858:
        /*0020*/ 	.word	0x00000000
        /*0024*/ 	.short	0x0003
        /*0026*/ 	.short	0x0d2c
        /*0028*/ 	.byte	0x00, 0xf0, 0x11, 0x00


	//----- nvinfo : EIATTR_KPARAM_INFO
	.align		4
.L_1859:
        /*002c*/ 	.byte	0x04, 0x17
        /*002e*/ 	.short	(.L_1861 - .L_1860)
.L_1860:
        /*0030*/ 	.word	0x00000000
        /*0034*/ 	.short	0x0002
        /*0036*/ 	.short	0x0d29
        /*0038*/ 	.byte	0x00, 0xf0, 0x05, 0x00


	//----- nvinfo : EIATTR_KPARAM_INFO
	.align		4
.L_1861:
        /*003c*/ 	.byte	0x04, 0x17
        /*003e*/ 	.short	(.L_1863 - .L_1862)
.L_1862:
        /*0040*/ 	.word	0x00000000
        /*0044*/ 	.short	0x0001
        /*0046*/ 	.short	0x0d28
        /*0048*/ 	.byte	0x00, 0xf0, 0x05, 0x00


	//----- nvinfo : EIATTR_KPARAM_INFO
	.align		4
.L_1863:
        /*004c*/ 	.byte	0x04, 0x17
        /*004e*/ 	.short	(.L_1865 - .L_1864)
.L_1864:
        /*0050*/ 	.word	0x00000000
        /*0054*/ 	.short	0x0000
        /*0056*/ 	.short	0x0000
        /*0058*/ 	.byte	0x00, 0xf0, 0xa1, 0x34


	//----- nvinfo : EIATTR_MAXREG_COUNT
	.align		4
.L_1865:
        /*005c*/ 	.byte	0x03, 0x1b
        /*005e*/ 	.short	0x0080


	//----- nvinfo : EIATTR_MERCURY_ISA_VERSION
	.align		4
        /*0060*/ 	.byte	0x03, 0x5f
        /*0062*/ 	.short	0x0000


	//----- nvinfo : EIATTR_EXIT_INSTR_OFFSETS
	.align		4
        /*0064*/ 	.byte	0x04, 0x1c
        /*0066*/ 	.short	(.L_1867 - .L_1866)


	//   ....[0]....
.L_1866:
        /*0068*/ 	.word	0x00000140


	//   ....[1]....
        /*006c*/ 	.word	0x000004f0


	//   ....[2]....
        /*0070*/ 	.word	0x00000550


	//   ....[3]....
        /*0074*/ 	.word	0x00000680


	//----- nvinfo : EIATTR_MAX_THREADS
	.align		4
.L_1867:
        /*0078*/ 	.byte	0x04, 0x05
        /*007a*/ 	.short	(.L_1869 - .L_1868)
.L_1868:
        /*007c*/ 	.word	0x00000200
        /*0080*/ 	.word	0x00000001
        /*0084*/ 	.word	0x00000001


	//----- nvinfo : EIATTR_CRS_STACK_SIZE
	.align		4
.L_1869:
        /*0088*/ 	.byte	0x04, 0x1e
        /*008a*/ 	.short	(.L_1871 - .L_1870)
.L_1870:
        /*008c*/ 	.word	0x00000000
.L_1871:


//--------------------- .nv.info._ZN2at6native57_GLOBAL__N__f3eca4a2_24_ForeachBinaryOpScalar_cu_86b9896c25multi_tensor_apply_kernelINS1_18TensorListMetadataILi1EEENS1_21BinaryOpScalarFunctorIdLi1ELi1ELi0EEEJSt5minusIdEdEEEvT_T0_DpT1_ --------------------------
	.section	.nv.info._ZN2at6native57_GLOBAL__N__f3eca4a2_24_ForeachBinaryOpScalar_cu_86b9896c25multi_tensor_apply_kernelINS1_18TensorListMetadataILi1EEENS1_21BinaryOpScalarFunctorIdLi1ELi1ELi0EEEJSt5minusIdEdEEEvT_T0_DpT1_,"",@"SHT_CUDA_INFO"
	.sectionflags	@""
	.align	4


	//----- nvinfo : EIATTR_CUDA_API_VERSION
	.align		4
        /*0000*/ 	.byte	0x04, 0x37
        /*0002*/ 	.short	(.L_1873 - .L_1872)
.L_1872:
        /*0004*/ 	.word	0x00000082


	//----- nvinfo : EIATTR_SW2861232_WAR
	.align		4
.L_1873:
        /*0008*/ 	.byte	0x01, 0x35
	.zero		2


	//----- nvinfo : EIATTR_PARAM_CBANK
	.align		4
        /*000c*/ 	.byte	0x04, 0x0a
        /*000e*/ 	.short	(.L_1875 - .L_1874)
	.align		4
.L_1874:
        /*0010*/ 	.word	index@(.nv.constant0._ZN2at6native57_GLOBAL__N__f3eca4a2_24_ForeachBinaryOpScalar_cu_86b9896c25multi_tensor_apply_kernelINS1_18TensorListMetadataILi1EEENS1_21BinaryOpScalarFunctorIdLi1ELi1ELi0EEEJSt5minusIdEdEEEvT_T0_DpT1_)
        /*0014*/ 	.short	0x0160
        /*0016*/ 	.short	0x0d38


	//----- nvinfo : EIATTR_CBANK_PARAM_SIZE
	.align		4
.L_1875:
        /*0018*/ 	.byte	0x03, 0x19
        /*001a*/ 	.short	0x0d38


	//----- nvinfo : EIATTR_KPARAM_INFO
	.align		4
        /*001c*/ 	.byte	0x04, 0x17
        /*001e*/ 	.short	(.L_1877 - .L_1876)
.L_1876:
        /*0020*/ 	.word	0x00000000
        /*0024*/ 	.short	0x0003
        /*0026*/ 	.short	0x0d30
        /*0028*/ 	.byte	0x00, 0xf0, 0x21, 0x00


	//----- nvinfo : EIATTR_KPARAM_INFO
	.align		4
.L_1877:
        /*002c*/ 	.byte	0x04, 0x17
        /*002e*/ 	.short	(.L_1879 - .L_1878)
.L_1878:
        /*0030*/ 	.word	0x00000000
        /*0034*/ 	.short	0x0002
        /*0036*/ 	.short	0x0d29
        /*0038*/ 	.byte	0x00, 0xf0, 0x05, 0x00


	//----- nvinfo : EIATTR_KPARAM_INFO
	.align		4
.L_1879:
        /*003c*/ 	.byte	0x04, 0x17
        /*003e*/ 	.short	(.L_1881 - .L_1880)
.L_1880:
        /*0040*/ 	.word	0x00000000
        /*0044*/ 	.short	0x0001
        /*0046*/ 	.short	0x0d28
        /*0048*/ 	.byte	0x00, 0xf0, 0x05, 0x00


	//----- nvinfo : EIATTR_KPARAM_INFO
	.align		4
.L_1881:
        /*004c*/ 	.byte	0x04, 0x17
        /*004e*/ 	.short	(.L_1883 - .L_1882)
.L_1882:
        /*0050*/ 	.word	0x00000000
        /*0054*/ 	.short	0x0000
        /*0056*/ 	.short	0x0000
        /*0058*/ 	.byte	0x00, 0xf0, 0xa1, 0x34


	//----- nvinfo : EIATTR_MAXREG_COUNT
	.align		4
.L_1883:
        /*005c*/ 	.byte	0x03, 0x1b
        /*005e*/ 	.short	0x0080


	//----- nvinfo : EIATTR_MERCURY_ISA_VERSION
	.align		4
        /*0060*/ 	.byte	0x03, 0x5f
        /*0062*/ 	.short	0x0000


	//----- nvinfo : EIATTR_EXIT_INSTR_OFFSETS
	.align		4
        /*0064*/ 	.byte	0x04, 0x1c
        /*0066*/ 	.short	(.L_1885 - .L_1884)


	//   ....[0]....
.L_1884:
        /*0068*/ 	.word	0x00000140


	//   ....[1]....
        /*006c*/ 	.word	0x00000500


	//   ....[2]....
        /*0070*/ 	.word	0x00000560


	//   ....[3]....
        /*0074*/ 	.word	0x000006b0


	//----- nvinfo : EIATTR_MAX_THREADS
	.align		4
.L_1885:
        /*0078*/ 	.byte	0x04, 0x05
        /*007a*/ 	.short	(.L_1887 - .L_1886)
.L_1886:
        /*007c*/ 	.word	0x00000200
        /*0080*/ 	.word	0x00000001
        /*0084*/ 	.word	0x00000001


	//----- nvinfo : EIATTR_CRS_STACK_SIZE
	.align		4
.L_1887:
        /*0088*/ 	.byte	0x04, 0x1e
        /*008a*/ 	.short	(.L_1889 - .L_1888)
.L_1888:
        /*008c*/ 	.word	0x00000000
.L_1889:


//--------------------- .nv.info._ZN2at6native57_GLOBAL__N__f3eca4a2_24_ForeachBinaryOpScalar_cu_86b9896c25multi_tensor_apply_kernelINS1_18TensorListMetadataILi1EEENS1_21BinaryOpScalarFunctorIsLi1ELi1ELi0EEEJSt5minusIsEsEEEvT_T0_DpT1_ --------------------------
	.section	.nv.info._ZN2at6native57_GLOBAL__N__f3eca4a2_24_ForeachBinaryOpScalar_cu_86b9896c25multi_tensor_apply_kernelINS1_18TensorListMetadataILi1EEENS1_21BinaryOpScalarFunctorIsLi1ELi1ELi0EEEJSt5minusIsEsEEEvT_T0_DpT1_,"",@"SHT_CUDA_INFO"
	.sectionflags	@""
	.align	4


	//----- nvinfo : EIATTR_CUDA_API_VERSION
	.align		4
        /*0000*/ 	.byte	0x04, 0x37
        /*0002*/ 	.short	(.L_1891 - .L_1890)
.L_1890:
        /*0004*/ 	.word	0x00000082


	//----- nvinfo : EIATTR_SW2861232_WAR
	.align		4
.L_1891:
        /*0008*/ 	.byte	0x01, 0x35
	.zero		2


	//----- nvinfo : EIATTR_PARAM_CBANK
	.align		4
        /*000c*/ 	.byte	0x04, 0x0a
        /*000e*/ 	.short	(.L_1893 - .L_1892)
	.align		4
.L_1892:
        /*0010*/ 	.word	index@(.nv.constant0._ZN2at6native57_GLOBAL__N__f3eca4a2_24_ForeachBinaryOpScalar_cu_86b9896c25multi_tensor_apply_kernelINS1_18TensorListMetadataILi1EEENS1_21BinaryOpScalarFunctorIsLi1ELi1ELi0EEEJSt5minusIsEsEEEvT_T0_DpT1_)
        /*0014*/ 	.short	0x0160
        /*0016*/ 	.short	0x0d2c


	//----- nvinfo : EIATTR_CBANK_PARAM_SIZE
	.align		4
.L_1893:
        /*0018*/ 	.byte	0x03, 0x19
        /*001a*/ 	.short	0x0d2c


	//----- nvinfo : EIATTR_KPARAM_INFO
	.align		4
        /*001c*/ 	.byte	0x04, 0x17
        /*001e*/ 	.short	(.L_1895 - .L_1894)
.L_1894:
        /*0020*/ 	.word	0x00000000
        /*0024*/ 	.short	0x0003
        /*0026*/ 	.short	0x0d2a
        /*0028*/ 	.byte	0x00, 0xf0, 0x09, 0x00


	//----- nvinfo : EIATTR_KPARAM_INFO
	.align		4
.L_1895:
        /*002c*/ 	.byte	0x04, 0x17
        /*002e*/ 	.short	(.L_1897 - .L_1896)
.L_1896:
        /*0030*/ 	.word	0x00000000
        /*0034*/ 	.short	0x0002
        /*0036*/ 	.short	0x0d29
        /*0038*/ 	.byte	0x00, 0xf0, 0x05, 0x00


	//----- nvinfo : EIATTR_KPARAM_INFO
	.align		4
.L_1897:
        /*003c*/ 	.byte	0x04, 0x17
        /*003e*/ 	.short	(.L_1899 - .L_1898)
.L_1898:
        /*0040*/ 	.word	0x00000000
        /*0044*/ 	.short	0x0001
        /*0046*/ 	.short	0x0d28
        /*0048*/ 	.byte	0x00, 0xf0, 0x05, 0x00


	//----- nvinfo : EIATTR_KPARAM_INFO
	.align		4
.L_1899:
        /*004c*/ 	.byte	0x04, 0x17
        /*004e*/ 	.short	(.L_1901 - .L_1900)
.L_1900:
        /*0050*/ 	.word	0x00000000
        /*0054*/ 	.short	0x0000
        /*0056*/ 	.short	0x0000
        /*0058*/ 	.byte	0x00, 0xf0, 0xa1, 0x34


	//----- nvinfo : EIATTR_MAXREG_COUNT
	.align		4
.L_1901:
        /*005c*/ 	.byte	0x03, 0x1b
        /*005e*/ 	.short	0x0080


	//----- nvinfo : EIATTR_MERCURY_ISA_VERSION
	.align		4
        /*0060*/ 	.byte	0x03, 0x5f
        /*0062*/ 	.short	0x0000


	//----- nvinfo : EIATTR_EXIT_INSTR_OFFSETS
	.align		4
        /*0064*/ 	.byte	0x04, 0x1c
        /*0066*/ 	.short	(.L_1903 - .L_1902)


	//   ....[0]....
.L_1902:
        /*0068*/ 	.word	0x00000140


	//   ....[1]....
        /*006c*/ 	.word	0x000005c0


	//   ....[2]....
        /*0070*/ 	.word	0x00000620


	//   ....[3]....
        /*0074*/ 	.word	0x000007c0


	//----- nvinfo : EIATTR_MAX_THREADS
	.align		4
.L_1903:
        /*0078*/ 	.byte	0x04, 0x05
        /*007a*/ 	.short	(.L_1905 - .L_1904)
.L_1904:
        /*007c*/ 	.word	0x00000200
        /*0080*/ 	.word	0x00000001
        /*0084*/ 	.word	0x00000001


	//----- nvinfo : EIATTR_CRS_STACK_SIZE
	.align		4
.L_1905:
        /*0088*/ 	.byte	0x04, 0x1e
        /*008a*/ 	.short	(.L_1907 - .L_1906)
.L_1906:
        /*008c*/ 	.word	0x00000000
.L_1907:


//--------------------- .nv.info._ZN2at6native57_GLOBAL__N__f3eca4a2_24_ForeachBinaryOpScalar_cu_86b9896c25multi_tensor_apply_kernelINS1_18TensorListMetadataILi1EEENS1_21BinaryOpScalarFunctorIlLi1ELi1ELi0EEEJSt5minusIlElEEEvT_T0_DpT1_ --------------------------
	.section	.nv.info._ZN2at6native57_GLOBAL__N__f3eca4a2_24_ForeachBinaryOpScalar_cu_86b9896c25multi_tensor_apply_kernelINS1_18TensorListMetadataILi1EEENS1_21BinaryOpScalarFunctorIlLi1ELi1ELi0EEEJSt5minusIlElEEEvT_T0_DpT1_,"",@"SHT_CUDA_INFO"
	.sectionflags	@""
	.align	4


	//----- nvinfo : EIATTR_CUDA_API_VERSION
	.align		4
        /*0000*/ 	.byte	0x04, 0x37
        /*0002*/ 	.short	(.L_1909 - .L_1908)
.L_1908:
        /*0004*/ 	.word	0x00000082


	//----- nvinfo : EIATTR_SW2861232_WAR
	.align		4
.L_1909:
        /*0008*/ 	.byte	0x01, 0x35
	.zero		2


	//----- nvinfo : EIATTR_PARAM_CBANK
	.align		4
        /*000c*/ 	.byte	0x04, 0x0a
        /*000e*/ 	.short	(.L_1911 - .L_1910)
	.align		4
.L_1910:
        /*0010*/ 	.word	index@(.nv.constant0._ZN2at6native57_GLOBAL__N__f3eca4a2_24_ForeachBinaryOpScalar_cu_86b9896c25multi_tensor_apply_kernelINS1_18TensorListMetadataILi1EEENS1_21BinaryOpScalarFunctorIlLi1ELi1ELi0EEEJSt5minusIlElEEEvT_T0_DpT1_)
        /*0014*/ 	.short	0x0160
        /*0016*/ 	.short	0x0d38


	//----- nvinfo : EIATTR_CBANK_PARAM_SIZE
	.align		4
.L_1911:
        /*0018*/ 	.byte	0x03, 0x19
        /*001a*/ 	.short	0x0d38


	//----- nvinfo : EIATTR_KPARAM_INFO
	.align		4
        /*001c*/ 	.byte	0x04, 0x17
        /*001e*/ 	.short	(.L_1913 - .L_1912)
.L_1912:
        /*0020*/ 	.word	0x00000000
        /*0024*/ 	.short	0x0003
        /*0026*/ 	.short	0x0d30
        /*0028*/ 	.byte	0x00, 0xf0, 0x21, 0x00


	//----- nvinfo : EIATTR_KPARAM_INFO
	.align		4
.L_1913:
        /*002c*/ 	.byte	0x04, 0x17
        /*002e*/ 	.short	(.L_1915 - .L_1914)
.L_1914:
        /*0030*/ 	.word	0x00000000
        /*0034*/ 	.short	0x0002
        /*0036*/ 	.short	0x0d29
        /*0038*/ 	.byte	0x00, 0xf0, 0x05, 0x00


	//----- nvinfo : EIATTR_KPARAM_INFO
	.align		4
.L_1915:
        /*003c*/ 	.byte	0x04, 0x17
        /*003e*/ 	.short	(.L_1917 - .L_1916)
.L_1916:
        /*0040*/ 	.word	0x00000000
        /*0044*/ 	.short	0x0001
        /*0046*/ 	.short	0x0d28
        /*0048*/ 	.byte	0x00, 0xf0, 0x05, 0x00


	//----- nvinfo : EIATTR_KPARAM_INFO
	.align		4
.L_1917:
        /*004c*/ 	.byte	0x04, 0x17
        /*004e*/ 	.short	(.L_1919 - .L_1918)
.L_1918:
        /*0050*/ 	.word	0x00000000
        /*0054*/ 	.short	0x0000
        /*0056*/ 	.short	0x0000
        /*0058*/ 	.byte	0x00, 0xf0, 0xa1, 0x34


	//----- nvinfo : EIATTR_MAXREG_COUNT
	.align		4
.L_1919:
        /*005c*/ 	.byte	0x03, 0x1b
        /*005e*/ 	.short	0x0080


	//----- nvinfo : EIATTR_MERCURY_ISA_VERSION
	.align		4
        /*0060*/ 	.byte	0x03, 0x5f
        /*0062*/ 	.short	0x0000


	//----- nvinfo : EIATTR_EXIT_INSTR_OFFSETS
	.align		4
        /*0064*/ 	.byte	0x04, 0x1c
        /*0066*/ 	.short	(.L_1921 - .L_1920)


	//   ....[0]....
.L_1920:
        /*0068*/ 	.word	0x00000140


	//   ....[1]....
        /*006c*/ 	.word	0x00000540


	//   ....[2]....
        /*0070*/ 	.word	0x000005a0


	//   ....[3]....
        /*0074*/ 	.word	0x00000770


	//----- nvinfo : EIATTR_MAX_THREADS
	.align		4
.L_1921:
        /*0078*/ 	.byte	0x04, 0x05
        /*007a*/ 	.short	(.L_1923 - .L_1922)
.L_1922:
        /*007c*/ 	.word	0x00000200
        /*0080*/ 	.word	0x00000001
        /*0084*/ 	.word	0x00000001


	//----- nvinfo : EIATTR_CRS_STACK_SIZE
	.align		4
.L_1923:
        /*0088*/ 	.byte	0x04, 0x1e
        /*008a*/ 	.short	(.L_1925 - .L_1924)
.L_1924:
        /*008c*/ 	.word	0x00000000
.L_1925:


//--------------------- .nv.info._ZN2at6native57_GLOBAL__N__f3eca4a2_24_ForeachBinaryOpScalar_cu_86b9896c25multi_tensor_apply_kernelINS1_18TensorListMetadataILi1EEENS1_21BinaryOpScalarFunctorIiLi1ELi1ELi0EEEJSt5minusIiEiEEEvT_T0_DpT1_ --------------------------
	.section	.nv.info._ZN2at6native57_GLOBAL__N__f3eca4a2_24_ForeachBinaryOpScalar_cu_86b9896c25multi_tensor_apply_kernelINS1_18TensorListMetadataILi1EEENS1_21BinaryOpScalarFunctorIiLi1ELi1ELi0EEEJSt5minusIiEiEEEvT_T0_DpT1_,"",@"SHT_CUDA_INFO"
	.sectionflags	@""
	.align	4


	//----- nvinfo : EIATTR_CUDA_API_VERSION
	.align		4
        /*0000*/ 	.byte	0x04, 0x37
        /*0002*/ 	.short	(.L_1927 - .L_1926)
.L_1926:
        /*0004*/ 	.word	0x00000082


	//----- nvinfo : EIATTR_SW2861232_WAR
	.align		4
.L_1927:
        /*0008*/ 	.byte	0x01, 0x35
	.zero		2


	//----- nvinfo : EIATTR_PARAM_CBANK
	.align		4
        /*000c*/ 	.byte	0x04, 0x0a
        /*000e*/ 	.short	(.L_1929 - .L_1928)
	.align		4
.L_1928:
        /*0010*/ 	.word	index@(.nv.constant0._ZN2at6native57_GLOBAL__N__f3eca4a2_24_ForeachBinaryOpScalar_cu_86b9896c25multi_tensor_apply_kernelINS1_18TensorListMetadataILi1EEENS1_21BinaryOpScalarFunctorIiLi1ELi1ELi0EEEJSt5minusIiEiEEEvT_T0_DpT1_)
        /*0014*/ 	.short	0x0160
        /*0016*/ 	.short	0x0d30


	//----- nvinfo : EIATTR_CBANK_PARAM_SIZE
	.align		4
.L_1929:
        /*0018*/ 	.byte	0x03, 0x19
        /*001a*/ 	.short	0x0d30


	//----- nvinfo : EIATTR_KPARAM_INFO
	.align		4
        /*001c*/ 	.byte	0x04, 0x17
        /*001e*/ 	.short	(.L_1931 - .L_1930)
.L_1930:
        /*0020*/ 	.word	0x00000000
        /*0024*/ 	.short	0x0003
        /*0026*/ 	.short	0x0d2c
        /*0028*/ 	.byte	0x00, 0xf0, 0x11, 0x00


	//----- nvinfo : EIATTR_KPARAM_INFO
	.align		4
.L_1931:
        /*002c*/ 	.byte	0x04, 0x17
        /*002e*/ 	.short	(.L_1933 - .L_1932)
.L_1932:
        /*0030*/ 	.word	0x00000000
        /*0034*/ 	.short	0x0002
        /*0036*/ 	.short	0x0d29
        /*0038*/ 	.byte	0x00, 0xf0, 0x05, 0x00


	//----- nvinfo : EIATTR_KPARAM_INFO
	.align		4
.L_1933:
        /*003c*/ 	.byte	0x04, 0x17
        /*003e*/ 	.short	(.L_1935 - .L_1934)
.L_1934:
        /*0040*/ 	.word	0x00000000
        /*0044*/ 	.short	0x0001
        /*0046*/ 	.short	0x0d28
        /*0048*/ 	.byte	0x00, 0xf0, 0x05, 0x00


	//----- nvinfo : EIATTR_KPARAM_INFO
	.align		4
.L_1935:
        /*004c*/ 	.byte	0x04, 0x17
        /*004e*/ 	.short	(.L_1937 - .L_1936)
.L_1936:
        /*0050*/ 	.word	0x00000000
        /*0054*/ 	.short	0x0000
        /*0056*/ 	.short	0x0000
        /*0058*/ 	.byte	0x00, 0xf0, 0xa1, 0x34


	//----- nvinfo : EIATTR_MAXREG_COUNT
	.align		4
.L_1937:
        /*005c*/ 	.byte	0x03, 0x1b
        /*005e*/ 	.short	0x0080


	//----- nvinfo : EIATTR_MERCURY_ISA_VERSION
	.align		4
        /*0060*/ 	.byte	0x03, 0x5f
        /*0062*/ 	.short	0x0000


	//----- nvinfo : EIATTR_EXIT_INSTR_OFFSETS
	.align		4
        /*0064*/ 	.byte	0x04, 0x1c
        /*0066*/ 	.short	(.L_1939 - .L_1938)


	//   ....[0]....
.L_1938:
        /*0068*/ 	.word	0x00000140


	//   ....[1]....
        /*006c*/ 	.word	0x000004e0


	//   ....[2]....
        /*0070*/ 	.word	0x00000540


	//   ....[3]....
        /*0074*/ 	.word	0x00000670


	//----- nvinfo : EIATTR_MAX_THREADS
	.align		4
.L_1939:
        /*0078*/ 	.byte	0x04, 0x05
        /*007a*/ 	.short	(.L_1941 - .L_1940)
.L_1940:
        /*007c*/ 	.word	0x00000200
        /*0080*/ 	.word	0x00000001
        /*0084*/ 	.word	0x00000001


	//----- nvinfo : EIATTR_CRS_STACK_SIZE
	.align		4
.L_1941:
        /*0088*/ 	.byte	0x04, 0x1e
        /*008a*/ 	.short	(.L_1943 - .L_1942)
.L_1942:
        /*008c*/ 	.word	0x00000000
.L_1943:


//--------------------- .nv.info._ZN2at6native57_GLOBAL__N__f3eca4a2_24_ForeachBinaryOpScalar_cu_86b9896c25multi_tensor_apply_kernelINS1_18TensorListMetadataILi1EEENS1_21BinaryOpScalarFunctorIaLi1ELi1ELi0EEEJSt5minusIaEaEEEvT_T0_DpT1_ --------------------------
	.section	.nv.info._ZN2at6native57_GLOBAL__N__f3eca4a2_24_ForeachBinaryOpScalar_cu_86b9896c25multi_tensor_apply_kernelINS1_18TensorListMetadataILi1EEENS1_21BinaryOpScalarFunctorIaLi1ELi1ELi0EEEJSt5minusIaEaEEEvT_T0_DpT1_,"",@"SHT_CUDA_INFO"
	.sectionflags	@""
	.align	4


	//----- nvinfo : EIATTR_CUDA_API_VERSION
	.align		4
        /*0000*/ 	.byte	0x04, 0x37
        /*0002*/ 	.short	(.L_1945 - .L_1944)
.L_1944:
        /*0004*/ 	.word	0x00000082


	//----- nvinfo : EIATTR_SW2861232_WAR
	.align		4
.L_1945:
        /*0008*/ 	.byte	0x01, 0x35
	.zero		2


	//----- nvinfo : EIATTR_PARAM_CBANK
	.align		4
        /*000c*/ 	.byte	0x04, 0x0a
        /*000e*/ 	.short	(.L_1947 - .L_1946)
	.align		4
.L_1946:
        /*0010*/ 	.word	index@(.nv.constant0._ZN2at6native57_GLOBAL__N__f3eca4a2_24_ForeachBinaryOpScalar_cu_86b9896c25multi_tensor_apply_kernelINS1_18TensorListMetadataILi1EEENS1_21BinaryOpScalarFunctorIaLi1ELi1ELi0EEEJSt5minusIaEaEEEvT_T0_DpT1_)
        /*0014*/ 	.short	0x0160
        /*0016*/ 	.short	0x0d2b


	//----- nvinfo : EIATTR_CBANK_PARAM_SIZE
	.align		4
.L_1947:
        /*0018*/ 	.byte	0x03, 0x19
        /*001a*/ 	.short	0x0d2b


	//----- nvinfo : EIATTR_KPARAM_INFO
	.align		4
        /*001c*/ 	.byte	0x04, 0x17
        /*001e*/ 	.short	(.L_1949 - .L_1948)
.L_1948:
        /*0020*/ 	.word	0x00000000
        /*0024*/ 	.short	0x0003
        /*0026*/ 	.short	0x0d2a
        /*0028*/ 	.byte	0x00, 0xf0, 0x05, 0x00


	//----- nvinfo : EIATTR_KPARAM_INFO
	.align		4
.L_1949:
        /*002c*/ 	.byte	0x04, 0x17
        /*002e*/ 	.short	(.L_1951 - .L_1950)
.L_1950:
        /*0030*/ 	.word	0x00000000
        /*0034*/ 	.short	0x0002
        /*0036*/ 	.short	0x0d29
        /*0038*/ 	.byte	0x00, 0xf0, 0x05, 0x00


	//----- nvinfo : EIATTR_KPARAM_INFO
	.align		4
.L_1951:
        /*003c*/ 	.byte	0x04, 0x17
        /*003e*/ 	.short	(.L_1953 - .L_1952)
.L_1952:
        /*0040*/ 	.word	0x00000000
        /*0044*/ 	.short	0x0001
        /*0046*/ 	.short	0x0d28
        /*0048*/ 	.byte	0x00, 0xf0, 0x05, 0x00


	//----- nvinfo : EIATTR_KPARAM_INFO
	.align		4
.L_1953:
        /*004c*/ 	.byte	0x04, 0x17
        /*004e*/ 	.short	(.L_1955 - .L_1954)
.L_1954:
        /*0050*/ 	.word	0x00000000
        /*0054*/ 	.short	0x0000
        /*0056*/ 	.short	0x0000
        /*0058*/ 	.byte	0x00, 0xf0, 0xa1, 0x34


	//----- nvinfo : EIATTR_MAXREG_COUNT
	.align		4
.L_1955:
        /*005c*/ 	.byte	0x03, 0x1b
        /*005e*/ 	.short	0x0080


	//----- nvinfo : EIATTR_MERCURY_ISA_VERSION
	.align		4
        /*0060*/ 	.byte	0x03, 0x5f
        /*0062*/ 	.short	0x0000


	//----- nvinfo : EIATTR_EXIT_INSTR_OFFSETS
	.align		4
        /*0064*/ 	.byte	0x04, 0x1c
        /*0066*/ 	.short	(.L_1957 - .L_1956)


	//   ....[0]....
.L_1956:
        /*0068*/ 	.word	0x00000150


	//   ....[1]....
        /*006c*/ 	.word	0x00000590


	//   ....[2]....
        /*0070*/ 	.word	0x000005f0


	//   ....[3]....
        /*0074*/ 	.word	0x000007b0


	//----- nvinfo : EIATTR_MAX_THREADS
	.align		4
.L_1957:
        /*0078*/ 	.byte	0x04, 0x05
        /*007a*/ 	.short	(.L_1959 - .L_1958)
.L_1958:
        /*007c*/ 	.word	0x00000200
        /*0080*/ 	.word	0x00000001
        /*0084*/ 	.word	0x00000001


	//----- nvinfo : EIATTR_CRS_STACK_SIZE
	.align		4
.L_1959:
        /*0088*/ 	.byte	0x04, 0x1e
        /*008a*/ 	.short	(.L_1961 - .L_1960)
.L_1960:
        /*008c*/ 	.word	0x00000000
.L_1961:


//--------------------- .nv.info._ZN2at6native57_GLOBAL__N__f3eca4a2_24_ForeachBinaryOpScalar_cu_86b9896c25multi_tensor_apply_kernelINS1_18TensorListMetadataILi1EEENS1_21BinaryOpScalarFunctorIhLi1ELi1ELi0EEEJSt5minusIhEhEEEvT_T0_DpT1_ --------------------------
	.section	.nv.info._ZN2at6native57_GLOBAL__N__f3eca4a2_24_ForeachBinaryOpScalar_cu_86b9896c25multi_tensor_apply_kernelINS1_18TensorListMetadataILi1EEENS1_21BinaryOpScalarFunctorIhLi1ELi1ELi0EEEJSt5minusIhEhEEEvT_T0_DpT1_,"",@"SHT_CUDA_INFO"
	.sectionflags	@""
	.align	4


	//----- nvinfo : EIATTR_CUDA_API_VERSION
	.align		4
        /*0000*/ 	.byte	0x04, 0x37
        /*0002*/ 	.short	(.L_1963 - .L_1962)
.L_1962:
        /*0004*/ 	.word	0x00000082


	//----- nvinfo : EIATTR_SW2861232_WAR
	.align		4
.L_1963:
        /*0008*/ 	.byte	0x01, 0x35
	.zero		2


	//----- nvinfo : EIATTR_PARAM_CBANK
	.align		4
        /*000c*/ 	.byte	0x04, 0x0a
        /*000e*/ 	.short	(.L_1965 - .L_1964)
	.align		4
.L_1964:
        /*0010*/ 	.word	index@(.nv.constant0._ZN2at6native57_GLOBAL__N__f3eca4a2_24_ForeachBinaryOpScalar_cu_86b9896c25multi_tensor_apply_kernelINS1_18TensorListMetadataILi1EEENS1_21BinaryOpScalarFunctorIhLi1ELi1ELi0EEEJSt5minusIhEhEEEvT_T0_DpT1_)
        /*0014*/ 	.short	0x0160
        /*0016*/ 	.short	0x0d2b


	//----- nvinfo : EIATTR_CBANK_PARAM_SIZE
	.align		4
.L_1965:
        /*0018*/ 	.byte	0x03, 0x19
        /*001a*/ 	.short	0x0d2b


	//----- nvinfo : EIATTR_KPARAM_INFO
	.align		4
        /*001c*/ 	.byte	0x04, 0x17
        /*001e*/ 	.short	(.L_1967 - .L_1966)
.L_1966:
        /*0020*/ 	.word	0x00000000
        /*0024*/ 	.short	0x0003
        /*0026*/ 	.short	0x0d2a
        /*0028*/ 	.byte	0x00, 0xf0, 0x05, 0x00


	//----- nvinfo : EIATTR_KPARAM_INFO
	.align		4
.L_1967:
        /*002c*/ 	.byte	0x04, 0x17
        /*002e*/ 	.short	(.L_1969 - .L_1968)
.L_1968:
        /*0030*/ 	.word	0x00000000
        /*0034*/ 	.short	0x0002
        /*0036*/ 	.short	0x0d29
        /*0038*/ 	.byte	0x00, 0xf0, 0x05, 0x00


	//----- nvinfo : EIATTR_KPARAM_INFO
	.align		4
.L_1969:
        /*003c*/ 	.byte	0x04, 0x17
        /*003e*/ 	.short	(.L_1971 - .L_1970)
.L_1970:
        /*0040*/ 	.word	0x00000000
        /*0044*/ 	.short	0x0001
        /*0046*/ 	.short	0x0d28
        /*0048*/ 	.byte	0x00, 0xf0, 0x05, 0x00


	//----- nvinfo : EIATTR_KPARAM_INFO
	.align		4
.L_1971:
        /*004c*/ 	.byte	0x04, 0x17
        /*004e*/ 	.short	(.L_1973 - .L_1972)
.L_1972:
        /*0050*/ 	.word	0x00000000
        /*0054*/ 	.short	0x0000
        /*0056*/ 	.short	0x0000
        /*0058*/ 	.byte	0x00, 0xf0, 0xa1, 0x34


	//----- nvinfo : EIATTR_MAXREG_COUNT
	.align		4
.L_1973:
        /*005c*/ 	.byte	0x03, 0x1b
        /*005e*/ 	.short	0x0080


	//----- nvinfo : EIATTR_MERCURY_ISA_VERSION
	.align		4
        /*0060*/ 	.byte	0x03, 0x5f
        /*0062*/ 	.short	0x0000


	//----- nvinfo : EIATTR_EXIT_INSTR_OFFSETS
	.align		4
        /*0064*/ 	.byte	0x04, 0x1c
        /*0066*/ 	.short	(.L_1975 - .L_1974)


	//   ....[0]....
.L_1974:
        /*0068*/ 	.word	0x00000140


	//   ....[1]....
        /*006c*/ 	.word	0x00000580


	//   ....[2]....
        /*0070*/ 	.word	0x000005e0


	//   ....[3]....
        /*0074*/ 	.word	0x000007a0


	//----- nvinfo : EIATTR_MAX_THREADS
	.align		4
.L_1975:
        /*0078*/ 	.byte	0x04, 0x05
        /*007a*/ 	.short	(.L_1977 - .L_1976)
.L_1976:
        /*007c*/ 	.word	0x00000200
        /*0080*/ 	.word	0x00000001
        /*0084*/ 	.word	0x00000001


	//----- nvinfo : EIATTR_CRS_STACK_SIZE
	.align		4
.L_1977:
        /*0088*/ 	.byte	0x04, 0x1e
        /*008a*/ 	.short	(.L_1979 - .L_1978)
.L_1978:
        /*008c*/ 	.word	0x00000000
.L_1979:


//--------------------- .nv.info._ZN2at6native57_GLOBAL__N__f3eca4a2_24_ForeachBinaryOpScalar_cu_86b9896c25multi_tensor_apply_kernelINS1_18TensorListMetadataILi2EEENS1_21BinaryOpScalarFunctorIN3c108BFloat16ELi2ELi1ELi1EEEJNS1_21reverse_power_functorIfEEfEEEvT_T0_DpT1_ --------------------------
	.section	.nv.info._ZN2at6native57_GLOBAL__N__f3eca4a2_24_ForeachBinaryOpScalar_cu_86b9896c25multi_tensor_apply_kernelINS1_18TensorListMetadataILi2EEENS1_21BinaryOpScalarFunctorIN3c108BFloat16ELi2ELi1ELi1EEEJNS1_21reverse_power_functorIfEEfEEEvT_T0_DpT1_,"",@"SHT_CUDA_INFO"
	.sectionflags	@""
	.align	4


	//----- nvinfo : EIATTR_CUDA_API_VERSION
	.align		4
        /*0000*/ 	.byte	0x04, 0x37
        /*0002*/ 	.short	(.L_1981 - .L_1980)
.L_1980:
        /*0004*/ 	.word	0x00000082


	//----- nvinfo : EIATTR_SW2861232_WAR
	.align		4
.L_1981:
        /*0008*/ 	.byte	0x01, 0x35
	.zero		2


	//----- nvinfo : EIATTR_PARAM_CBANK
	.align		4
        /*000c*/ 	.byte	0x04, 0x0a
        /*000e*/ 	.short	(.L_1983 - .L_1982)
	.align		4
.L_1982:
        /*0010*/ 	.word	index@(.nv.constant0._ZN2at6native57_GLOBAL__N__f3eca4a2_24_ForeachBinaryOpScalar_cu_86b9896c25multi_tensor_apply_kernelINS1_18TensorListMetadataILi2EEENS1_21BinaryOpScalarFunctorIN3c108BFloat16ELi2ELi1ELi1EEEJNS1_21reverse_power_functorIfEEfEEEvT_T0_DpT1_)
        /*0014*/ 	.short	0x0160
        /*0016*/ 	.short	0x0c50


	//----- nvinfo : EIATTR_CBANK_PARAM_SIZE
	.align		4
.L_1983:
        /*0018*/ 	.byte	0x03, 0x19
        /*001a*/ 	.short	0x0c50


	//----- nvinfo : EIATTR_KPARAM_INFO
	.align		4
        /*001c*/ 	.byte	0x04, 0x17
        /*001e*/ 	.short	(.L_1985 - .L_1984)
.L_1984:
        /*0020*/ 	.word	0x00000000
        /*0024*/ 	.short	0x0003
        /*0026*/ 	.short	0x0c4c
        /*0028*/ 	.byte	0x00, 0xf0, 0x11, 0x00


	//----- nvinfo : EIATTR_KPARAM_INFO
	.align		4
.L_1985:
        /*002c*/ 	.byte	0x04, 0x17
        /*002e*/ 	.short	(.L_1987 - .L_1986)
.L_1986:
        /*0030*/ 	.word	0x00000000
        /*0034*/ 	.short	0x0002
        /*0036*/ 	.short	0x0c49
        /*0038*/ 	.byte	0x00, 0xf0, 0x05, 0x00


	//----- nvinfo : EIATTR_KPARAM_INFO
	.align		4
.L_1987:
        /*003c*/ 	.byte	0x04, 0x17
        /*003e*/ 	.short	(.L_1989 - .L_1988)
.L_1988:
        /*0040*/ 	.word	0x00000000
        /*0044*/ 	.short	0x0001
        /*0046*/ 	.short	0x0c48
        /*0048*/ 	.byte	0x00, 0xf0, 0x05, 0x00


	//----- nvinfo : EIATTR_KPARAM_INFO
	.align		4
.L_1989:
        /*004c*/ 	.byte	0x04, 0x17
        /*004e*/ 	.short	(.L_1991 - .L_1990)
.L_1990:
        /*0050*/ 	.word	0x00000000
        /*0054*/ 	.short	0x0000
        /*0056*/ 	.short	0x0000
        /*0058*/ 	.byte	0x00, 0xf0, 0x21, 0x31


	//----- nvinfo : EIATTR_MAXREG_COUNT
	.align		4
.L_1991:
        /*005c*/ 	.byte	0x03, 0x1b
        /*005e*/ 	.short	0x0080


	//----- nvinfo : EIATTR_MERCURY_ISA_VERSION
	.align		4
        /*0060*/ 	.byte	0x03, 0x5f
        /*0062*/ 	.short	0x0000


	//----- nvinfo : EIATTR_EXIT_INSTR_OFFSETS
	.align		4
        /*0064*/ 	.byte	0x04, 0x1c
        /*0066*/ 	.short	(.L_1993 - .L_1992)


	//   ....[0]....
.L_1992:
        /*0068*/ 	.word	0x00000160


	//   ....[1]....
        /*006c*/ 	.word	0x00000670


	//   ....[2]....
        /*0070*/ 	.word	0x000006d0


	//   ....[3]....
        /*0074*/ 	.word	0x000008f0


	//----- nvinfo : EIATTR_MAX_THREADS
	.align		4
.L_1993:
        /*0078*/ 	.byte	0x04, 0x05
        /*007a*/ 	.short	(.L_1995 - .L_1994)
.L_1994:
        /*007c*/ 	.word	0x00000200
        /*0080*/ 	.word	0x00000001
        /*0084*/ 	.word	0x00000001


	//----- nvinfo : EIATTR_CRS_STACK_SIZE
	.align		4
.L_1995:
        /*0088*/ 	.byte	0x04, 0x1e
        /*008a*/ 	.short	(.L_1997 - .L_1996)
.L_1996:
        /*008c*/ 	.word	0x00000000
.L_1997:


//--------------------- .nv.info._ZN2at6native57_GLOBAL__N__f3eca4a2_24_ForeachBinaryOpScalar_cu_86b9896c25multi_tensor_apply_kernelINS1_18TensorListMetadataILi2EEENS1_21BinaryOpScalarFunctorIN3c104HalfELi2ELi1ELi1EEEJNS1_21reverse_power_functorIfEEfEEEvT_T0_DpT1_ --------------------------
	.section	.nv.info._ZN2at6native57_GLOBAL__N__f3eca4a2_24_ForeachBinaryOpScalar_cu_86b9896c25multi_tensor_apply_kernelINS1_18TensorListMetadataILi2EEENS1_21BinaryOpScalarFunctorIN3c104HalfELi2ELi1ELi1EEEJNS1_21reverse_power_functorIfEEfEEEvT_T0_DpT1_,"",@"SHT_CUDA_INFO"
	.sectionflags	@""
	.align	4


	//----- nvinfo : EIATTR_CUDA_API_VERSION
	.align		4
        /*0000*/ 	.byte	0x04, 0x37
        /*0002*/ 	.short	(.L_1999 - .L_1998)
.L_1998:
        /*0004*/ 	.word	0x00000082


	//----- nvinfo : EIATTR_SW2861232_WAR
	.align		4
.L_1999:
        /*0008*/ 	.byte	0x01, 0x35
	.zero		2


	//----- nvinfo : EIATTR_PARAM_CBANK
	.align		4
        /*000c*/ 	.byte	0x04, 0x0a
        /*000e*/ 	.short	(.L_2001 - .L_2000)
	.align		4
.L_2000:
        /*0010*/ 	.word	index@(.nv.constant0._ZN2at6native57_GLOBAL__N__f3eca4a2_24_ForeachBinaryOpScalar_cu_86b9896c25multi_tensor_apply_kernelINS1_18TensorListMetadataILi2EEENS1_21BinaryOpScalarFunctorIN3c104HalfELi2ELi1ELi1EEEJNS1_21reverse_power_functorIfEEfEEEvT_T0_DpT1_)
        /*0014*/ 	.short	0x0160
        /*0016*/ 	.short	0x0c50


	//----- nvinfo : EIATTR_CBANK_PARAM_SIZE
	.align		4
.L_2001:
        /*0018*/ 	.byte	0x03, 0x19
        /*001a*/ 	.short	0x0c50


	//----- nvinfo : EIATTR_KPARAM_INFO
	.align		4
        /*001c*/ 	.byte	0x04, 0x17
        /*001e*/ 	.short	(.L_2003 - .L_2002)
.L_2002:
        /*0020*/ 	.word	0x00000000
        /*0024*/ 	.short	0x0003
        /*0026*/ 	.short	0x0c4c
        /*0028*/ 	.byte	0x00, 0xf0, 0x11, 0x00


	//----- nvinfo : EIATTR_KPARAM_INFO
	.align		4
.L_2003:
        /*002c*/ 	.byte	0x04, 0x17
        /*002e*/ 	.short	(.L_2005 - .L_2004)
.L_2004:
        /*0030*/ 	.word	0x00000000
        /*0034*/ 	.short	0x0002
        /*0036*/ 	.short	0x0c49
        /*0038*/ 	.byte	0x00, 0xf0, 0x05, 0x00


	//----- nvinfo : EIATTR_KPARAM_INFO
	.align		4
.L_2005:
        /*003c*/ 	.byte	0x04, 0x17
        /*003e*/ 	.short	(.L_2007 - .L_2006)
.L_2006:
        /*0040*/ 	.word	0x00000000
        /*0044*/ 	.short	0x0001
        /*0046*/ 	.short	0x0c48
        /*0048*/ 	.byte	0x00, 0xf0, 0x05, 0x00


	//----- nvinfo : EIATTR_KPARAM_INFO
	.align		4
.L_2007:
        /*004c*/ 	.byte	0x04, 0x17
        /*004e*/ 	.short	(.L_2009 - .L_2008)
.L_2008:
        /*0050*/ 	.word	0x00000000
        /*0054*/ 	.short	0x0000
        /*0056*/ 	.short	0x0000
        /*0058*/ 	.byte	0x00, 0xf0, 0x21, 0x31


	//----- nvinfo : EIATTR_MAXREG_COUNT
	.align		4
.L_2009:
        /*005c*/ 	.byte	0x03, 0x1b
        /*005e*/ 	.short	0x0080


	//----- nvinfo : EIATTR_MERCURY_ISA_VERSION
	.align		4
        /*0060*/ 	.byte	0x03, 0x5f
        /*0062*/ 	.short	0x0000


	//----- nvinfo : EIATTR_EXIT_INSTR_OFFSETS
	.align		4
        /*0064*/ 	.byte	0x04, 0x1c
        /*0066*/ 	.short	(.L_2011 - .L_2010)


	//   ....[0]....
.L_2010:
        /*0068*/ 	.word	0x00000160


	//   ....[1]....
        /*006c*/ 	.word	0x00000670


	//   ....[2]....
        /*0070*/ 	.word	0x000006d0


	//   ....[3]....
        /*0074*/ 	.word	0x000008f0


	//----- nvinfo : EIATTR_MAX_THREADS
	.align		4
.L_2011:
        /*0078*/ 	.byte	0x04, 0x05
        /*007a*/ 	.short	(.L_2013 - .L_2012)
.L_2012:
        /*007c*/ 	.word	0x00000200
        /*0080*/ 	.word	0x00000001
        /*0084*/ 	.word	0x00000001


	//----- nvinfo : EIATTR_CRS_STACK_SIZE
	.align		4
.L_2013:
        /*0088*/ 	.byte	0x04, 0x1e
        /*008a*/ 	.short	(.L_2015 - .L_2014)
.L_2014:
        /*008c*/ 	.word	0x00000000
.L_2015:


//--------------------- .nv.info._ZN2at6native57_GLOBAL__N__f3eca4a2_24_ForeachBinaryOpScalar_cu_86b9896c25multi_tensor_apply_kernelINS1_18TensorListMetadataILi2EEENS1_21BinaryOpScalarFunctorIN3c107complexIfEELi2ELi1ELi1EEEJNS1_21reverse_power_functorIS8_EES8_EEEvT_T0_DpT1_ --------------------------
	.section	.nv.info._ZN2at6native57_GLOBAL__N__f3eca4a2_24_ForeachBinaryOpScalar_cu_86b9896c25multi_tensor_apply_kernelINS1_18TensorListMetadataILi2EEENS1_21BinaryOpScalarFunctorIN3c107complexIfEELi2ELi1ELi1EEEJNS1_21reverse_power_functorIS8_EES8_EEEvT_T0_DpT1_,"",@"SHT_CUDA_INFO"
	.sectionflags	@""
	.align	4


	//----- nvinfo : EIATTR_CUDA_API_VERSION
	.align		4
        /*0000*/ 	.byte	0x04, 0x37
        /*0002*/ 	.short	(.L_2017 - .L_2016)
.L_2016:
        /*0004*/ 	.word	0x00000082


	//----- nvinfo : EIATTR_SW2861232_WAR
	.align		4
.L_2017:
        /*0008*/ 	.byte	0x01, 0x35
	.zero		2


	//----- nvinfo : EIATTR_PARAM_CBANK
	.align		4
        /*000c*/ 	.byte	0x04, 0x0a
        /*000e*/ 	.short	(.L_2019 - .L_2018)
	.align		4
.L_2018:
        /*0010*/ 	.word	index@(.nv.constant0._ZN2at6native57_GLOBAL__N__f3eca4a2_24_ForeachBinaryOpScalar_cu_86b9896c25multi_tensor_apply_kernelINS1_18TensorListMetadataILi2EEENS1_21BinaryOpScalarFunctorIN3c107complexIfEELi2ELi1ELi1EEEJNS1_21reverse_power_functorIS8_EES8_EEEvT_T0_DpT1_)
        /*0014*/ 	.short	0x0160
        /*0016*/ 	.short	0x0c58


	//----- nvinfo : EIATTR_CBANK_PARAM_SIZE
	.align		4
.L_2019:
        /*0018*/ 	.byte	0x03, 0x19
        /*001a*/ 	.short	0x0c58


	//----- nvinfo : EIATTR_KPARAM_INFO
	.align		4
        /*001c*/ 	.byte	0x04, 0x17
        /*001e*/ 	.short	(.L_2021 - .L_2020)
.L_2020:
        /*0020*/ 	.word	0x00000000
        /*0024*/ 	.short	0x0003
        /*0026*/ 	.short	0x0c50
        /*0028*/ 	.byte	0x00, 0xf0, 0x21, 0x00


	//----- nvinfo : EIATTR_KPARAM_INFO
	.align		4
.L_2021:
        /*002c*/ 	.byte	0x04, 0x17
        /*002e*/ 	.short	(.L_2023 - .L_2022)
.L_2022:
        /*0030*/ 	.word	0x00000000
        /*0034*/ 	.short	0x0002
        /*0036*/ 	.short	0x0c49
        /*0038*/ 	.byte	0x00, 0xf0, 0x05, 0x00


	//----- nvinfo : EIATTR_KPARAM_INFO
	.align		4
.L_2023:
        /*003c*/ 	.byte	0x04, 0x17
        /*003e*/ 	.short	(.L_2025 - .L_2024)
.L_2024:
        /*0040*/ 	.word	0x00000000
        /*0044*/ 	.short	0x0001
        /*0046*/ 	.short	0x0c48
        /*0048*/ 	.byte	0x00, 0xf0, 0x05, 0x00


	//----- nvinfo : EIATTR_KPARAM_INFO
	.align		4
.L_2025:
        /*004c*/ 	.byte	0x04, 0x17
        /*004e*/ 	.short	(.L_2027 - .L_2026)
.L_2026:
        /*0050*/ 	.word	0x00000000
        /*0054*/ 	.short	0x0000
        /*0056*/ 	.short	0x0000
        /*0058*/ 	.byte	0x00, 0xf0, 0x21, 0x31


	//----- nvinfo : EIATTR_MAXREG_COUNT
	.align		4
.L_2027:
        /*005c*/ 	.byte	0x03, 0x1b
        /*005e*/ 	.short	0x0080


	//----- nvinfo : EIATTR_MERCURY_ISA_VERSION
	.align		4
        /*0060*/ 	.byte	0x03, 0x5f
        /*0062*/ 	.short	0x0000


	//----- nvinfo : EIATTR_EXIT_INSTR_OFFSETS
	.align		4
        /*0064*/ 	.byte	0x04, 0x1c
        /*0066*/ 	.short	(.L_2029 - .L_2028)


	//   ....[0]....
.L_2028:
        /*0068*/ 	.word	0x00000190


	//   ....[1]....
        /*006c*/ 	.word	0x0000ae00


	//   ....[2]....
        /*0070*/ 	.word	0x0000ae60


	//   ....[3]....
        /*0074*/ 	.word	0x000153a0


	//----- nvinfo : EIATTR_MAX_THREADS
	.align		4
.L_2029:
        /*0078*/ 	.byte	0x04, 0x05
        /*007a*/ 	.short	(.L_2031 - .L_2030)
.L_2030:
        /*007c*/ 	.word	0x00000200
        /*0080*/ 	.word	0x00000001
        /*0084*/ 	.word	0x00000001


	//----- nvinfo : EIATTR_CRS_STACK_SIZE
	.align		4
.L_2031:
        /*0088*/ 	.byte	0x04, 0x1e
        /*008a*/ 	.short	(.L_2033 - .L_2032)
.L_2032:
        /*008c*/ 	.word	0x00000000
.L_2033:


//--------------------- .nv.info._ZN2at6native57_GLOBAL__N__f3eca4a2_24_ForeachBinaryOpScalar_cu_86b9896c25multi_tensor_apply_kernelINS1_18TensorListMetadataILi2EEENS1_21BinaryOpScalarFunctorIN3c107complexIdEELi2ELi1ELi1EEEJNS1_21reverse_power_functorIS8_EES8_EEEvT_T0_DpT1_ --------------------------
	.section	.nv.info._ZN2at6native57_GLOBAL__N__f3eca4a2_24_ForeachBinaryOpScalar_cu_86b9896c25multi_tensor_apply_kernelINS1_18TensorListMetadataILi2EEENS1_21BinaryOpScalarFunctorIN3c107complexIdEELi2ELi1ELi1EEEJNS1_21reverse_power_functorIS8_EES8_EEEvT_T0_DpT1_,"",@"SHT_CUDA_INFO"
	.sectionflags	@""
	.align	4


	//----- nvinfo : EIATTR_CUDA_API_VERSION
	.align		4
        /*0000*/ 	.byte	0x04, 0x37
        /*0002*/ 	.short	(.L_2035 - .L_2034)
.L_2034:
        /*0004*/ 	.word	0x00000082


	//----- nvinfo : EIATTR_SW2861232_WAR
	.align		4
.L_2035:
        /*0008*/ 	.byte	0x01, 0x35
	.zero		2


	//----- nvinfo : EIATTR_PARAM_CBANK
	.align		4
        /*000c*/ 	.byte	0x04, 0x0a
        /*000e*/ 	.short	(.L_2037 - .L_2036)
	.align		4
.L_2036:
        /*0010*/ 	.word	index@(.nv.constant0._ZN2at6native57_GLOBAL__N__f3eca4a2_24_ForeachBinaryOpScalar_cu_86b9896c25multi_tensor_apply_kernelINS1_18TensorListMetadataILi2EEENS1_21BinaryOpScalarFunctorIN3c107complexIdEELi2ELi1ELi1EEEJNS1_21reverse_power_functorIS8_EES8_EEEvT_T0_DpT1_)
        /*0014*/ 	.short	0x0160
        /*0016*/ 	.short	0x0c60


	//----- nvinfo : EIATTR_CBANK_PARAM_SIZE
	.align		4
.L_2037:
        /*0018*/ 	.byte	0x03, 0x19
        /*001a*/ 	.short	0x0c60


	//----- nvinfo : EIATTR_KPARAM_INFO
	.align		4
        /*001c*/ 	.byte	0x04, 0x17
        /*001e*/ 	.short	(.L_2039 - .L_2038)
.L_2038:
        /*0020*/ 	.word	0x00000000
        /*0024*/ 	.short	0x0003
        /*0026*/ 	.short	0x0c50
        /*0028*/ 	.byte	0x00, 0xf0, 0x41, 0x00


	//----- nvinfo : EIATTR_KPARAM_INFO
	.align		4
.L_2039:
        /*002c*/ 	.byte	0x04, 0x17
        /*002e*/ 	.short	(.L_2041 - .L_2040)
.L_2040:
        /*0030*/ 	.word	0x00000000
        /*0034*/ 	.short	0x0002
        /*0036*/ 	.short	0x0c49
        /*0038*/ 	.byte	0x00, 0xf0, 0x05, 0x00


	//----- nvinfo : EIATTR_KPARAM_INFO
	.align		4
.L_2041:
        /*003c*/ 	.byte	0x04, 0x17
        /*003e*/ 	.short	(.L_2043 - .L_2042)
.L_2042:
        /*0040*/ 	.word	0x00000000
        /*0044*/ 	.short	0x0001
        /*0046*/ 	.short	0x0c48
        /*0048*/ 	.byte	0x00, 0xf0, 0x05, 0x00


	//----- nvinfo : EIATTR_KPARAM_INFO
	.align		4
.L_2043:
        /*004c*/ 	.byte	0x04, 0x17
        /*004e*/ 	.short	(.L_2045 - .L_2044)
.L_2044:
        /*0050*/ 	.word	0x00000000
        /*0054*/ 	.short	0x0000
        /*0056*/ 	.short	0x0000
        /*0058*/ 	.byte	0x00, 0xf0, 0x21, 0x31


	//----- nvinfo : EIATTR_MAXREG_COUNT
	.align		4
.L_2045:
        /*005c*/ 	.byte	0x03, 0x1b
        /*005e*/ 	.short	0x0080


	//----- nvinfo : EIATTR_MERCURY_ISA_VERSION
	.align		4
        /*0060*/ 	.byte	0x03, 0x5f
        /*0062*/ 	.short	0x0000


	//----- nvinfo : EIATTR_EXIT_INSTR_OFFSETS
	.align		4
        /*0064*/ 	.byte	0x04, 0x1c
        /*0066*/ 	.short	(.L_2047 - .L_2046)


	//   ....[0]....
.L_2046:
        /*0068*/ 	.word	0x00000170


	//   ....[1]....
        /*006c*/ 	.word	0x0001c340


	//   ....[2]....
        /*0070*/ 	.word	0x0001c3a0


	//   ....[3]....
        /*0074*/ 	.word	0x00038230


	//----- nvinfo : EIATTR_MAX_THREADS
	.align		4
.L_2047:
        /*0078*/ 	.byte	0x04, 0x05
        /*007a*/ 	.short	(.L_2049 - .L_2048)
.L_2048:
        /*007c*/ 	.word	0x00000200
        /*0080*/ 	.word	0x00000001
        /*0084*/ 	.word	0x00000001


	//----- nvinfo : EIATTR_CRS_STACK_SIZE
	.align		4
.L_2049:
        /*0088*/ 	.byte	0x04, 0x1e
        /*008a*/ 	.short	(.L_2051 - .L_2050)
.L_2050:
        /*008c*/ 	.word	0x00000000
.L_2051:


//--------------------- .nv.info._ZN2at6native57_GLOBAL__N__f3eca4a2_24_ForeachBinaryOpScalar_cu_86b9896c25multi_tensor_apply_kernelINS1_18TensorListMetadataILi2EEENS1_21BinaryOpScalarFunctorIfLi2ELi1ELi1EEEJNS1_21reverse_power_functorIfEEfEEEvT_T0_DpT1_ --------------------------
	.section	.nv.info._ZN2at6native57_GLOBAL__N__f3eca4a2_24_ForeachBinaryOpScalar_cu_86b9896c25multi_tensor_apply_kernelINS1_18TensorListMetadataILi2EEENS1_21BinaryOpScalarFunctorIfLi2ELi1ELi1EEEJNS1_21reverse_power_functorIfEEfEEEvT_T0_DpT1_,"",@"SHT_CUDA_INFO"
	.sectionflags	@""
	.align	4


	//----- nvinfo : EIATTR_CUDA_API_VERSION
	.align		4
        /*0000*/ 	.byte	0x04, 0x37
        /*0002*/ 	.short	(.L_2053 - .L_2052)
.L_2052:
        /*0004*/ 	.word	0x00000082


	//----- nvinfo : EIATTR_SW2861232_WAR
	.align		4
.L_2053:
        /*0008*/ 	.byte	0x01, 0x35
	.zero		2


	//----- nvinfo : EIATTR_PARAM_CBANK
	.align		4
        /*000c*/ 	.byte	0x04, 0x0a
        /*000e*/ 	.short	(.L_2055 - .L_2054)
	.align		4
.L_2054:
        /*0010*/ 	.word	index@(.nv.constant0._ZN2at6native57_GLOBAL__N__f3eca4a2_24_ForeachBinaryOpScalar_cu_86b9896c25multi_tensor_apply_kernelINS1_18TensorListMetadataILi2EEENS1_21BinaryOpScalarFunctorIfLi2ELi1ELi1EEEJNS1_21reverse_power_functorIfEEfEEEvT_T0_DpT1_)
        /*0014*/ 	.short	0x0160
        /*0016*/ 	.short	0x0c50


	//----- nvinfo : EIATTR_CBANK_PARAM_SIZE
	.align		4
.L_2055:
        /*0018*/ 	.byte	0x03, 0x19
        /*001a*/ 	.short	0x0c50


	//----- nvinfo : EIATTR_KPARAM_INFO
	.align		4
        /*001c*/ 	.byte	0x04, 0x17
        /*001e*/ 	.short	(.L_2057 - .L_2056)
.L_2056:
        /*0020*/ 	.word	0x00000000
        /*0024*/ 	.short	0x0003
        /*0026*/ 	.short	0x0c4c
        /*0028*/ 	.byte	0x00, 0xf0, 0x11, 0x00


	//----- nvinfo : EIATTR_KPARAM_INFO
	.align		4
.L_2057:
        /*002c*/ 	.byte	0x04, 0x17
        /*002e*/ 	.short	(.L_2059 - .L_2058)
.L_2058:
        /*0030*/ 	.word	0x00000000
        /*0034*/ 	.short	0x0002
        /*0036*/ 	.short	0x0c49
        /*0038*/ 	.byte	0x00, 0xf0, 0x05, 0x00


	//----- nvinfo : EIATTR_KPARAM_INFO
	.align		4
.L_2059:
        /*003c*/ 	.byte	0x04, 0x17
        /*003e*/ 	.short	(.L_2061 - .L_2060)
.L_2060:
        /*0040*/ 	.word	0x00000000
        /*0044*/ 	.short	0x0001
        /*0046*/ 	.short	0x0c48
        /*0048*/ 	.byte	0x00, 0xf0, 0x05, 0x00


	//----- nvinfo : EIATTR_KPARAM_INFO
	.align		4
.L_2061:
        /*004c*/ 	.byte	0x04, 0x17
        /*004e*/ 	.short	(.L_2063 - .L_2062)
.L_2062:
        /*0050*/ 	.word	0x00000000
        /*0054*/ 	.short	0x0000
        /*0056*/ 	.short	0x0000
        /*0058*/ 	.byte	0x00, 0xf0, 0x21, 0x31


	//----- nvinfo : EIATTR_MAXREG_COUNT
	.align		4
.L_2063:
        /*005c*/ 	.byte	0x03, 0x1b
        /*005e*/ 	.short	0x0080


	//----- nvinfo : EIATTR_MERCURY_ISA_VERSION
	.align		4
        /*0060*/ 	.byte	0x03, 0x5f
        /*0062*/ 	.short	0x0000


	//----- nvinfo : EIATTR_EXIT_INSTR_OFFSETS
	.align		4
        /*0064*/ 	.byte	0x04, 0x1c
        /*0066*/ 	.short	(.L_2065 - .L_2064)


	//   ....[0]....
.L_2064:
        /*0068*/ 	.word	0x00000160


	//   ....[1]....
        /*006c*/ 	.word	0x000005f0


	//   ....[2]....
        /*0070*/ 	.word	0x00000650


	//   ....[3]....
        /*0074*/ 	.word	0x00000810


	//----- nvinfo : EIATTR_MAX_THREADS
	.align		4
.L_2065:
        /*0078*/ 	.byte	0x04, 0x05
        /*007a*/ 	.short	(.L_2067 - .L_2066)
.L_2066:
        /*007c*/ 	.word	0x00000200
        /*0080*/ 	.word	0x00000001
        /*0084*/ 	.word	0x00000001


	//----- nvinfo : EIATTR_CRS_STACK_SIZE
	.align		4
.L_2067:
        /*0088*/ 	.byte	0x04, 0x1e
        /*008a*/ 	.short	(.L_2069 - .L_2068)
.L_2068:
        /*008c*/ 	.word	0x00000000
.L_2069:


//--------------------- .nv.info._ZN2at6native57_GLOBAL__N__f3eca4a2_24_ForeachBinaryOpScalar_cu_86b9896c25multi_tensor_apply_kernelINS1_18TensorListMetadataILi2EEENS1_21BinaryOpScalarFunctorIdLi2ELi1ELi1EEEJNS1_21reverse_power_functorIdEEdEEEvT_T0_DpT1_ --------------------------
	.section	.nv.info._ZN2at6native57_GLOBAL__N__f3eca4a2_24_ForeachBinaryOpScalar_cu_86b9896c25multi_tensor_apply_kernelINS1_18TensorListMetadataILi2EEENS1_21BinaryOpScalarFunctorIdLi2ELi1ELi1EEEJNS1_21reverse_power_functorIdEEdEEEvT_T0_DpT1_,"",@"SHT_CUDA_INFO"
	.sectionflags	@""
	.align	4


	//----- nvinfo : EIATTR_CUDA_API_VERSION
	.align		4
        /*0000*/ 	.byte	0x04, 0x37
        /*0002*/ 	.short	(.L_2071 - .L_2070)
.L_2070:
        /*0004*/ 	.word	0x00000082


	//----- nvinfo : EIATTR_SW2861232_WAR
	.align		4
.L_2071:
        /*0008*/ 	.byte	0x01, 0x35
	.zero		2


	//----- nvinfo : EIATTR_PARAM_CBANK
	.align		4
        /*000c*/ 	.byte	0x04, 0x0a
        /*000e*/ 	.short	(.L_2073 - .L_2072)
	.align		4
.L_2072:
        /*0010*/ 	.word	index@(.nv.constant0._ZN2at6native57_GLOBAL__N__f3eca4a2_24_ForeachBinaryOpScalar_cu_86b9896c25multi_tensor_apply_kernelINS1_18TensorListMetadataILi2EEENS1_21BinaryOpScalarFunctorIdLi2ELi1ELi1EEEJNS1_21reverse_power_functorIdEEdEEEvT_T0_DpT1_)
        /*0014*/ 	.short	0x0160
        /*0016*/ 	.short	0x0c58


	//----- nvinfo : EIATTR_CBANK_PARAM_SIZE
	.align		4
.L_2073:
        /*0018*/ 	.byte	0x03, 0x19
        /*001a*/ 	.short	0x0c58


	//----- nvinfo : EIATTR_KPARAM_INFO
	.align		4
        /*001c*/ 	.byte	0x04, 0x17
        /*001e*/ 	.short	(.L_2075 - .L_2074)
.L_2074:
        /*0020*/ 	.word	0x00000000
        /*0024*/ 	.short	0x0003
        /*0026*/ 	.short	0x0c50
        /*0028*/ 	.byte	0x00, 0xf0, 0x21, 0x00


	//----- nvinfo : EIATTR_KPARAM_INFO
	.align		4
.L_2075:
        /*002c*/ 	.byte	0x04, 0x17
        /*002e*/ 	.short	(.L_2077 - .L_2076)
.L_2076:
        /*0030*/ 	.word	0x00000000
        /*0034*/ 	.short	0x0002
        /*0036*/ 	.short	0x0c49
        /*0038*/ 	.byte	0x00, 0xf0, 0x05, 0x00


	//----- nvinfo : EIATTR_KPARAM_INFO
	.align		4
.L_2077:
        /*003c*/ 	.byte	0x04, 0x17
        /*003e*/ 	.short	(.L_2079 - .L_2078)
.L_2078:
        /*0040*/ 	.word	0x00000000
        /*0044*/ 	.short	0x0001
        /*0046*/ 	.short	0x0c48
        /*0048*/ 	.byte	0x00, 0xf0, 0x05, 0x00


	//----- nvinfo : EIATTR_KPARAM_INFO
	.align		4
.L_2079:
        /*004c*/ 	.byte	0x04, 0x17
        /*004e*/ 	.short	(.L_2081 - .L_2080)
.L_2080:
        /*0050*/ 	.word	0x00000000
        /*0054*/ 	.short	0x0000
        /*0056*/ 	.short	0x0000
        /*0058*/ 	.byte	0x00, 0xf0, 0x21, 0x31


	//----- nvinfo : EIATTR_MAXREG_COUNT
	.align		4
.L_2081:
        /*005c*/ 	.byte	0x03, 0x1b
        /*005e*/ 	.short	0x0080


	//----- nvinfo : EIATTR_MERCURY_ISA_VERSION
	.align		4
        /*0060*/ 	.byte	0x03, 0x5f
        /*0062*/ 	.short	0x0000


	//----- nvinfo : EIATTR_EXIT_INSTR_OFFSETS
	.align		4
        /*0064*/ 	.byte	0x04, 0x1c
        /*0066*/ 	.short	(.L_2083 - .L_2082)


	//   ....[0]....
.L_2082:
        /*0068*/ 	.word	0x00000190


	//   ....[1]....
        /*006c*/ 	.word	0x000028c0


	//   ....[2]....
        /*0070*/ 	.word	0x00002920


	//   ....[3]....
        /*0074*/ 	.word	0x00004d10


	//----- nvinfo : EIATTR_MAX_THREADS
	.align		4
.L_2083:
        /*0078*/ 	.byte	0x04, 0x05
        /*007a*/ 	.short	(.L_2085 - .L_2084)
.L_2084:
        /*007c*/ 	.word	0x00000200
        /*0080*/ 	.word	0x00000001
        /*0084*/ 	.word	0x00000001


	//----- nvinfo : EIATTR_CRS_STACK_SIZE
	.align		4
.L_2085:
        /*0088*/ 	.byte	0x04, 0x1e
        /*008a*/ 	.short	(.L_2087 - .L_2086)
.L_2086:
        /*008c*/ 	.word	0x00000000
.L_2087:


//--------------------- .nv.info._ZN2at6native57_GLOBAL__N__f3eca4a2_24_ForeachBinaryOpScalar_cu_86b9896c25multi_tensor_apply_kernelINS1_18TensorListMetadataILi2EEENS1_21BinaryOpScalarFunctorIsLi2ELi1ELi1EEEJNS1_21reverse_power_functorIsEEsEEEvT_T0_DpT1_ --------------------------
	.section	.nv.info._ZN2at6native57_GLOBAL__N__f3eca4a2_24_ForeachBinaryOpScalar_cu_86b9896c25multi_tensor_apply_kernelINS1_18TensorListMetadataILi2EEENS1_21BinaryOpScalarFunctorIsLi2ELi1ELi1EEEJNS1_21reverse_power_functorIsEEsEEEvT_T0_DpT1_,"",@"SHT_CUDA_INFO"
	.sectionflags	@""
	.align	4


	//----- nvinfo : EIATTR_CUDA_API_VERSION
	.align		4
        /*0000*/ 	.byte	0x04, 0x37
        /*0002*/ 	.short	(.L_2089 - .L_2088)
.L_2088:
        /*0004*/ 	.word	0x00000082


	//----- nvinfo : EIATTR_SW2861232_WAR
	.align		4
.L_2089:
        /*0008*/ 	.byte	0x01, 0x35
	.zero		2


	//----- nvinfo : EIATTR_PARAM_CBANK
	.align		4
        /*000c*/ 	.byte	0x04, 0x0a
        /*000e*/ 	.short	(.L_2091 - .L_2090)
	.align		4
.L_2090:
        /*0010*/ 	.word	index@(.nv.constant0._ZN2at6native57_GLOBAL__N__f3eca4a2_24_ForeachBinaryOpScalar_cu_86b9896c25multi_tensor_apply_kernelINS1_18TensorListMetadataILi2EEENS1_21BinaryOpScalarFunctorIsLi2ELi1ELi1EEEJNS1_21reverse_power_functorIsEEsEEEvT_T0_DpT1_)
        /*0014*/ 	.short	0x0160
        /*0016*/ 	.short	0x0c4c


	//----- nvinfo : EIATTR_CBANK_PARAM_SIZE
	.align		4
.L_2091:
        /*0018*/ 	.byte	0x03, 0x19
        /*001a*/ 	.short	0x0c4c


	//----- nvinfo : EIATTR_KPARAM_INFO
	.align		4
        /*001c*/ 	.byte	0x04, 0x17
        /*001e*/ 	.short	(.L_2093 - .L_2092)
.L_2092:
        /*0020*/ 	.word	0x00000000
        /*0024*/ 	.short	0x0003
        /*0026*/ 	.short	0x0c4a
        /*0028*/ 	.byte	0x00, 0xf0, 0x09, 0x00


	//----- nvinfo : EIATTR_KPARAM_INFO
	.align		4
.L_2093:
        /*002c*/ 	.byte	0x04, 0x17
        /*002e*/ 	.short	(.L_2095 - .L_2094)
.L_2094:
        /*0030*/ 	.word	0x00000000
        /*0034*/ 	.short	0x0002
        /*0036*/ 	.short	0x0c49
        /*0038*/ 	.byte	0x00, 0xf0, 0x05, 0x00


	//----- nvinfo : EIATTR_KPARAM_INFO
	.align		4
.L_2095:
        /*003c*/ 	.byte	0x04, 0x17
        /*003e*/ 	.short	(.L_2097 - .L_2096)
.L_2096:
        /*0040*/ 	.word	0x00000000
        /*0044*/ 	.short	0x0001
        /*0046*/ 	.short	0x0c48
        /*0048*/ 	.byte	0x00, 0xf0, 0x05, 0x00


	//----- nvinfo : EIATTR_KPARAM_INFO
	.align		4
.L_2097:
        /*004c*/ 	.byte	0x04, 0x17
        /*004e*/ 	.short	(.L_2099 - .L_2098)
.L_2098:
        /*0050*/ 	.word	0x00000000
        /*0054*/ 	.short	0x0000
        /*0056*/ 	.short	0x0000
        /*0058*/ 	.byte	0x00, 0xf0, 0x21, 0x31


	//----- nvinfo : EIATTR_MAXREG_COUNT
	.align		4
.L_2099:
        /*005c*/ 	.byte	0x03, 0x1b
        /*005e*/ 	.short	0x0080


	//----- nvinfo : EIATTR_MERCURY_ISA_VERSION
	.align		4
        /*0060*/ 	.byte	0x03, 0x5f
        /*0062*/ 	.short	0x0000


	//----- nvinfo : EIATTR_EXIT_INSTR_OFFSETS
	.align		4
        /*0064*/ 	.byte	0x04, 0x1c
        /*0066*/ 	.short	(.L_2101 - .L_2100)


	//   ....[0]....
.L_2100:
        /*0068*/ 	.word	0x00000190


	//   ....[1]....
        /*006c*/ 	.word	0x00001a30


	//   ....[2]....
        /*0070*/ 	.word	0x00001d80


	//   ....[3]....
        /*0074*/ 	.word	0x00001de0


	//   ....[4]....
        /*0078*/ 	.word	0x000033f0


	//   ....[5]....
        /*007c*/ 	.word	0x000034e0


	//----- nvinfo : EIATTR_MAX_THREADS
	.align		4
.L_2101:
        /*0080*/ 	.byte	0x04, 0x05
        /*0082*/ 	.short	(.L_2103 - .L_2102)
.L_2102:
        /*0084*/ 	.word	0x00000200
        /*0088*/ 	.word	0x00000001
        /*008c*/ 	.word	0x00000001


	//----- nvinfo : EIATTR_CRS_STACK_SIZE
	.align		4
.L_2103:
        /*0090*/ 	.byte	0x04, 0x1e
        /*0092*/ 	.short	(.L_2105 - .L_2104)
.L_2104:
        /*0094*/ 	.word	0x00000000
.L_2105:


//--------------------- .nv.info._ZN2at6native57_GLOBAL__N__f3eca4a2_24_ForeachBinaryOpScalar_cu_86b9896c25multi_tensor_apply_kernelINS1_18TensorListMetadataILi2EEENS1_21BinaryOpScalarFunctorIlLi2ELi1ELi1EEEJNS1_21reverse_power_functorIlEElEEEvT_T0_DpT1_ --------------------------
	.section	.nv.info._ZN2at6native57_GLOBAL__N__f3eca4a2_24_ForeachBinaryOpScalar_cu_86b9896c25multi_tensor_apply_kernelINS1_18TensorListMetadataILi2EEENS1_21BinaryOpScalarFunctorIlLi2ELi1ELi1EEEJNS1_21reverse_power_functorIlEElEEEvT_T0_DpT1_,"",@"SHT_CUDA_INFO"
	.sectionflags	@""
	.align	4


	//----- nvinfo : EIATTR_CUDA_API_VERSION
	.align		4
        /*0000*/ 	.byte	0x04, 0x37
        /*0002*/ 	.short	(.L_2107 - .L_2106)
.L_2106:
        /*0004*/ 	.word	0x00000082


	//----- nvinfo : EIATTR_SW2861232_WAR
	.align		4
.L_2107:
        /*0008*/ 	.byte	0x01, 0x35
	.zero		2


	//----- nvinfo : EIATTR_PARAM_CBANK
	.align		4
        /*000c*/ 	.byte	0x04, 0x0a
        /*000e*/ 	.short	(.L_2109 - .L_2108)
	.align		4
.L_2108:
        /*0010*/ 	.word	index@(.nv.constant0._ZN2at6native57_GLOBAL__N__f3eca4a2_24_ForeachBinaryOpScalar_cu_86b9896c25multi_tensor_apply_kernelINS1_18TensorListMetadataILi2EEENS1_21BinaryOpScalarFunctorIlLi2ELi1ELi1EEEJNS1_21reverse_power_functorIlEElEEEvT_T0_DpT1_)
        /*0014*/ 	.short	0x0160
        /*0016*/ 	.short	0x0c58


	//----- nvinfo : EIATTR_CBANK_PARAM_SIZE
	.align		4
.L_2109:
        /*0018*/ 	.byte	0x03, 0x19
        /*001a*/ 	.short	0x0c58


	//----- nvinfo : EIATTR_KPARAM_INFO
	.align		4
        /*001c*/ 	.byte	0x04, 0x17
        /*001e*/ 	.short	(.L_2111 - .L_2110)
.L_2110:
        /*0020*/ 	.word	0x00000000
        /*0024*/ 	.short	0x0003
        /*0026*/ 	.short	0x0c50
        /*0028*/ 	.byte	0x00, 0xf0, 0x21, 0x00


	//----- nvinfo : EIATTR_KPARAM_INFO
	.align		4
.L_2111:
        /*002c*/ 	.byte	0x04, 0x17
        /*002e*/ 	.short	(.L_2113 - .L_2112)
.L_2112:
        /*0030*/ 	.word	0x00000000
        /*0034*/ 	.short	0x0002
        /*0036*/ 	.short	0x0c49
        /*0038*/ 	.byte	0x00, 0xf0, 0x05, 0x00


	//----- nvinfo : EIATTR_KPARAM_INFO
	.align		4
.L_2113:
        /*003c*/ 	.byte	0x04, 0x17
        /*003e*/ 	.short	(.L_2115 - .L_2114)
.L_2114:
        /*0040*/ 	.word	0x00000000
        /*0044*/ 	.short	0x0001
        /*0046*/ 	.short	0x0c48
        /*0048*/ 	.byte	0x00, 0xf0, 0x05, 0x00


	//----- nvinfo : EIATTR_KPARAM_INFO
	.align		4
.L_2115:
        /*004c*/ 	.byte	0x04, 0x17
        /*004e*/ 	.short	(.L_2117 - .L_2116)
.L_2116:
        /*0050*/ 	.word	0x00000000
        /*0054*/ 	.short	0x0000
        /*0056*/ 	.short	0x0000
        /*0058*/ 	.byte	0x00, 0xf0, 0x21, 0x31


	//----- nvinfo : EIATTR_MAXREG_COUNT
	.align		4
.L_2117:
        /*005c*/ 	.byte	0x03, 0x1b
        /*005e*/ 	.short	0x0080


	//----- nvinfo : EIATTR_MERCURY_ISA_VERSION
	.align		4
        /*0060*/ 	.byte	0x03, 0x5f
        /*0062*/ 	.short	0x0000


	//----- nvinfo : EIATTR_EXIT_INSTR_OFFSETS
	.align		4
        /*0064*/ 	.byte	0x04, 0x1c
        /*0066*/ 	.short	(.L_2119 - .L_2118)


	//   ....[0]....
.L_2118:
        /*0068*/ 	.word	0x00000190


	//   ....[1]....
        /*006c*/ 	.word	0x00001f00


	//   ....[2]....
        /*0070*/ 	.word	0x00002260


	//   ....[3]....
        /*0074*/ 	.word	0x000022c0


	//   ....[4]....
        /*0078*/ 	.word	0x00003e30


	//   ....[5]....
        /*007c*/ 	.word	0x00003f50


	//----- nvinfo : EIATTR_MAX_THREADS
	.align		4
.L_2119:
        /*0080*/ 	.byte	0x04, 0x05
        /*0082*/ 	.short	(.L_2121 - .L_2120)
.L_2120:
        /*0084*/ 	.word	0x00000200
        /*0088*/ 	.word	0x00000001
        /*008c*/ 	.word	0x00000001


	//----- nvinfo : EIATTR_CRS_STACK_SIZE
	.align		4
.L_2121:
        /*0090*/ 	.byte	0x04, 0x1e
        /*0092*/ 	.short	(.L_2123 - .L_2122)
.L_2122:
        /*0094*/ 	.word	0x00000000
.L_2123:


//--------------------- .nv.info._ZN2at6native57_GLOBAL__N__f3eca4a2_24_ForeachBinaryOpScalar_cu_86b9896c25multi_tensor_apply_kernelINS1_18TensorListMetadataILi2EEENS1_21BinaryOpScalarFunctorIiLi2ELi1ELi1EEEJNS1_21reverse_power_functorIiEEiEEEvT_T0_DpT1_ --------------------------
	.section	.nv.info._ZN2at6native57_GLOBAL__N__f3eca4a2_24_ForeachBinaryOpScalar_cu_86b9896c25multi_tensor_apply_kernelINS1_18TensorListMetadataILi2EEENS1_21BinaryOpScalarFunctorIiLi2ELi1ELi1EEEJNS1_21reverse_power_functorIiEEiEEEvT_T0_DpT1_,"",@"SHT_CUDA_INFO"
	.sectionflags	@""
	.align	4


	//----- nvinfo : EIATTR_CUDA_API_VERSION
	.align		4
        /*0000*/ 	.byte	0x04, 0x37
        /*0002*/ 	.short	(.L_2125 - .L_2124)
.L_2124:
        /*0004*/ 	.word	0x00000082


	//----- nvinfo : EIATTR_SW2861232_WAR
	.align		4
.L_2125:
        /*0008*/ 	.byte	0x01, 0x35
	.zero		2


	//----- nvinfo : EIATTR_PARAM_CBANK
	.align		4
        /*000c*/ 	.byte	0x04, 0x0a
        /*000e*/ 	.short	(.L_2127 - .L_2126)
	.align		4
.L_2126:
        /*0010*/ 	.word	index@(.nv.constant0._ZN2at6native57_GLOBAL__N__f3eca4a2_24_ForeachBinaryOpScalar_cu_86b9896c25multi_tensor_apply_kernelINS1_18TensorListMetadataILi2EEENS1_21BinaryOpScalarFunctorIiLi2ELi1ELi1EEEJNS1_21reverse_power_functorIiEEiEEEvT_T0_DpT1_)
        /*0014*/ 	.short	0x0160
        /*0016*/ 	.short	0x0c50


	//----- nvinfo : EIATTR_CBANK_PARAM_SIZE
	.align		4
.L_2127:
        /*0018*/ 	.byte	0x03, 0x19
        /*001a*/ 	.short	0x0c50


	//----- nvinfo : EIATTR_KPARAM_INFO
	.align		4
        /*001c*/ 	.byte	0x04, 0x17
        /*001e*/ 	.short	(.L_2129 - .L_2128)
.L_2128:
        /*0020*/ 	.word	0x00000000
        /*0024*/ 	.short	0x0003
        /*0026*/ 	.short	0x0c4c
        /*0028*/ 	.byte	0x00, 0xf0, 0x11, 0x00


	//----- nvinfo : EIATTR_KPARAM_INFO
	.align		4
.L_2129:
        /*002c*/ 	.byte	0x04, 0x17
        /*002e*/ 	.short	(.L_2131 - .L_2130)
.L_2130:
        /*0030*/ 	.word	0x00000000
        /*0034*/ 	.short	0x0002
        /*0036*/ 	.short	0x0c49
        /*0038*/ 	.byte	0x00, 0xf0, 0x05, 0x00


	//----- nvinfo : EIATTR_KPARAM_INFO
	.align		4
.L_2131:
        /*003c*/ 	.byte	0x04, 0x17
        /*003e*/ 	.short	(.L_2133 - .L_2132)
.L_2132:
        /*0040*/ 	.word	0x00000000
        /*0044*/ 	.short	0x0001
        /*0046*/ 	.short	0x0c48
        /*0048*/ 	.byte	0x00, 0xf0, 0x05, 0x00


	//----- nvinfo : EIATTR_KPARAM_INFO
	.align		4
.L_2133:
        /*004c*/ 	.byte	0x04, 0x17
        /*004e*/ 	.short	(.L_2135 - .L_2134)
.L_2134:
        /*0050*/ 	.word	0x00000000
        /*0054*/ 	.short	0x0000
        /*0056*/ 	.short	0x0000
        /*0058*/ 	.byte	0x00, 0xf0, 0x21, 0x31


	//----- nvinfo : EIATTR_MAXREG_COUNT
	.align		4
.L_2135:
        /*005c*/ 	.byte	0x03, 0x1b
        /*005e*/ 	.short	0x0080


	//----- nvinfo : EIATTR_MERCURY_ISA_VERSION
	.align		4
        /*0060*/ 	.byte	0x03, 0x5f
        /*0062*/ 	.short	0x0000


	//----- nvinfo : EIATTR_EXIT_INSTR_OFFSETS
	.align		4
        /*0064*/ 	.byte	0x04, 0x1c
        /*0066*/ 	.short	(.L_2137 - .L_2136)


	//   ....[0]....
.L_2136:
        /*0068*/ 	.word	0x00000190


	//   ....[1]....
        /*006c*/ 	.word	0x00001410


	//   ....[2]....
        /*0070*/ 	.word	0x00001750


	//   ....[3]....
        /*0074*/ 	.word	0x000017b0


	//   ....[4]....
        /*0078*/ 	.word	0x00002720


	//   ....[5]....
        /*007c*/ 	.word	0x00002830


	//----- nvinfo : EIATTR_MAX_THREADS
	.align		4
.L_2137:
        /*0080*/ 	.byte	0x04, 0x05
        /*0082*/ 	.short	(.L_2139 - .L_2138)
.L_2138:
        /*0084*/ 	.word	0x00000200
        /*0088*/ 	.word	0x00000001
        /*008c*/ 	.word	0x00000001


	//----- nvinfo : EIATTR_CRS_STACK_SIZE
	.align		4
.L_2139:
        /*0090*/ 	.byte	0x04, 0x1e
        /*0092*/ 	.short	(.L_2141 - .L_2140)
.L_2140:
        /*0094*/ 	.word	0x00000000
.L_2141:


//--------------------- .nv.info._ZN2at6native57_GLOBAL__N__f3eca4a2_24_ForeachBinaryOpScalar_cu_86b9896c25multi_tensor_apply_kernelINS1_18TensorListMetadataILi2EEENS1_21BinaryOpScalarFunctorIaLi2ELi1ELi1EEEJNS1_21reverse_power_functorIaEEaEEEvT_T0_DpT1_ --------------------------
	.section	.nv.info._ZN2at6native57_GLOBAL__N__f3eca4a2_24_ForeachBinaryOpScalar_cu_86b9896c25multi_tensor_apply_kernelINS1_18TensorListMetadataILi2EEENS1_21BinaryOpScalarFunctorIaLi2ELi1ELi1EEEJNS1_21reverse_power_functorIaEEaEEEvT_T0_DpT1_,"",@"SHT_CUDA_INFO"
	.sectionflags	@""
	.align	4


	//----- nvinfo : EIATTR_CUDA_API_VERSION
	.align		4
        /*0000*/ 	.byte	0x04, 0x37
        /*0002*/ 	.short	(.L_2143 - .L_2142)
.L_2142:
        /*0004*/ 	.word	0x00000082


	//----- nvinfo : EIATTR_SW2861232_WAR
	.align		4
.L_2143:
        /*0008*/ 	.byte	0x01, 0x35
	.zero		2


	//----- nvinfo : EIATTR_PARAM_CBANK
	.align		4
        /*000c*/ 	.byte	0x04, 0x0a
        /*000e*/ 	.short	(.L_2145 - .L_2144)
	.align		4
.L_2144:
        /*0010*/ 	.word	index@(.nv.constant0._ZN2at6native57_GLOBAL__N__f3eca4a2_24_ForeachBinaryOpScalar_cu_86b9896c25multi_tensor_apply_kernelINS1_18TensorListMetadataILi2EEENS1_21BinaryOpScalarFunctorIaLi2ELi1ELi1EEEJNS1_21reverse_power_functorIaEEaEEEvT_T0_DpT1_)
        /*0014*/ 	.short	0x0160
        /*0016*/ 	.short	0x0c4b


	//----- nvinfo : EIATTR_CBANK_PARAM_SIZE
	.align		4
.L_2145:
        /*0018*/ 	.byte	0x03, 0x19
        /*001a*/ 	.short	0x0c4b


	//----- nvinfo : EIATTR_KPARAM_INFO
	.align		4
        /*001c*/ 	.byte	0x04, 0x17
        /*001e*/ 	.short	(.L_2147 - .L_2146)
.L_2146:
        /*0020*/ 	.word	0x00000000
        /*0024*/ 	.short	0x0003
        /*0026*/ 	.short	0x0c4a
        /*0028*/ 	.byte	0x00, 0xf0, 0x05, 0x00


	//----- nvinfo : EIATTR_KPARAM_INFO
	.align		4
.L_2147:
        /*002c*/ 	.byte	0x04, 0x17
        /*002e*/ 	.short	(.L_2149 - .L_2148)
.L_2148:
        /*0030*/ 	.word	0x00000000
        /*0034*/ 	.short	0x0002
        /*0036*/ 	.short	0x0c49
        /*0038*/ 	.byte	0x00, 0xf0, 0x05, 0x00


	//----- nvinfo : EIATTR_KPARAM_INFO
	.align		4
.L_2149:
        /*003c*/ 	.byte	0x04, 0x17
        /*003e*/ 	.short	(.L_2151 - .L_2150)
.L_2150:
        /*0040*/ 	.word	0x00000000
        /*0044*/ 	.short	0x0001
        /*0046*/ 	.short	0x0c48
        /*0048*/ 	.byte	0x00, 0xf0, 0x05, 0x00


	//----- nvinfo : EIATTR_KPARAM_INFO
	.align		4
.L_2151:
        /*004c*/ 	.byte	0x04, 0x17
        /*004e*/ 	.short	(.L_2153 - .L_2152)
.L_2152:
        /*0050*/ 	.word	0x00000000
        /*0054*/ 	.short	0x0000
        /*0056*/ 	.short	0x0000
        /*0058*/ 	.byte	0x00, 0xf0, 0x21, 0x31


	//----- nvinfo : EIATTR_MAXREG_COUNT
	.align		4
.L_2153:
        /*005c*/ 	.byte	0x03, 0x1b
        /*005e*/ 	.short	0x0080


	//----- nvinfo : EIATTR_MERCURY_ISA_VERSION
	.align		4
        /*0060*/ 	.byte	0x03, 0x5f
        /*0062*/ 	.short	0x0000


	//----- nvinfo : EIATTR_EXIT_INSTR_OFFSETS
	.align		4
        /*0064*/ 	.byte	0x04, 0x1c
        /*0066*/ 	.short	(.L_2155 - .L_2154)


	//   ....[0]....
.L_2154:
        /*0068*/ 	.word	0x000001d0


	//   ....[1]....
        /*006c*/ 	.word	0x00001a40


	//   ....[2]....
        /*0070*/ 	.word	0x00001d80


	//   ....[3]....
        /*0074*/ 	.word	0x00001de0


	//   ....[4]....
        /*0078*/ 	.word	0x00003480


	//   ....[5]....
        /*007c*/ 	.word	0x00003560


	//----- nvinfo : EIATTR_MAX_THREADS
	.align		4
.L_2155:
        /*0080*/ 	.byte	0x04, 0x05
        /*0082*/ 	.short	(.L_2157 - .L_2156)
.L_2156:
        /*0084*/ 	.word	0x00000200
        /*0088*/ 	.word	0x00000001
        /*008c*/ 	.word	0x00000001


	//----- nvinfo : EIATTR_CRS_STACK_SIZE
	.align		4
.L_2157:
        /*0090*/ 	.byte	0x04, 0x1e
        /*0092*/ 	.short	(.L_2159 - .L_2158)
.L_2158:
        /*0094*/ 	.word	0x00000000
.L_2159:


//--------------------- .nv.info._ZN2at6native57_GLOBAL__N__f3eca4a2_24_ForeachBinaryOpScalar_cu_86b9896c25multi_tensor_apply_kernelINS1_18TensorListMetadataILi2EEENS1_21BinaryOpScalarFunctorIhLi2ELi1ELi1EEEJNS1_21reverse_power_functorIhEEhEEEvT_T0_DpT1_ --------------------------
	.section	.nv.info._ZN2at6native57_GLOBAL__N__f3eca4a2_24_ForeachBinaryOpScalar_cu_86b9896c25multi_tensor_apply_kernelINS1_18TensorListMetadataILi2EEENS1_21BinaryOpScalarFunctorIhLi2ELi1ELi1EEEJNS1_21reverse_power_functorIhEEhEEEvT_T0_DpT1_,"",@"SHT_CUDA_INFO"
	.sectionflags	@""
	.align	4


	//----- nvinfo : EIATTR_CUDA_API_VERSION
	.align		4
        /*0000*/ 	.byte	0x04, 0x37
        /*0002*/ 	.short	(.L_2161 - .L_2160)
.L_2160:
        /*0004*/ 	.word	0x00000082


	//----- nvinfo : EIATTR_SW2861232_WAR
	.align		4
.L_2161:
        /*0008*/ 	.byte	0x01, 0x35
	.zero		2


	//----- nvinfo : EIATTR_PARAM_CBANK
	.align		4
        /*000c*/ 	.byte	0x04, 0x0a
        /*000e*/ 	.short	(.L_2163 - .L_2162)
	.align		4
.L_2162:
        /*0010*/ 	.word	index@(.nv.constant0._ZN2at6native57_GLOBAL__N__f3eca4a2_24_ForeachBinaryOpScalar_cu_86b9896c25multi_tensor_apply_kernelINS1_18TensorListMetadataILi2EEENS1_21BinaryOpScalarFunctorIhLi2ELi1ELi1EEEJNS1_21reverse_power_functorIhEEhEEEvT_T0_DpT1_)
        /*0014*/ 	.short	0x0160
        /*0016*/ 	.short	0x0c4b


	//----- nvinfo : EIATTR_CBANK_PARAM_SIZE
	.align		4
.L_2163:
        /*0018*/ 	.byte	0x03, 0x19
        /*001a*/ 	.short	0x0c4b


	//----- nvinfo : EIATTR_KPARAM_INFO
	.align		4
        /*001c*/ 	.byte	0x04, 0x17
        /*001e*/ 	.short	(.L_2165 - .L_2164)
.L_2164:
        /*0020*/ 	.word	0x00000000
        /*0024*/ 	.short	0x0003
        /*0026*/ 	.short	0x0c4a
        /*0028*/ 	.byte	0x00, 0xf0, 0x05, 0x00


	//----- nvinfo : EIATTR_KPARAM_INFO
	.align		4
.L_2165:
        /*002c*/ 	.byte	0x04, 0x17
        /*002e*/ 	.short	(.L_2167 - .L_2166)
.L_2166:
        /*0030*/ 	.word	0x00000000
        /*0034*/ 	.short	0x0002
        /*0036*/ 	.short	0x0c49
        /*0038*/ 	.byte	0x00, 0xf0, 0x05, 0x00


	//----- nvinfo : EIATTR_KPARAM_INFO
	.align		4
.L_2167:
        /*003c*/ 	.byte	0x04, 0x17
        /*003e*/ 	.short	(.L_2169 - .L_2168)
.L_2168:
        /*0040*/ 	.word	0x00000000
        /*0044*/ 	.short	0x0001
        /*0046*/ 	.short	0x0c48
        /*0048*/ 	.byte	0x00, 0xf0, 0x05, 0x00


	//----- nvinfo : EIATTR_KPARAM_INFO
	.align		4
.L_2169:
        /*004c*/ 	.byte	0x04, 0x17
        /*004e*/ 	.short	(.L_2171 - .L_2170)
.L_2170:
        /*0050*/ 	.word	0x00000000
        /*0054*/ 	.short	0x0000
        /*0056*/ 	.short	0x0000
        /*0058*/ 	.byte	0x00, 0xf0, 0x21, 0x31


	//----- nvinfo : EIATTR_MAXREG_COUNT
	.align		4
.L_2171:
        /*005c*/ 	.byte	0x03, 0x1b
        /*005e*/ 	.short	0x0080


	//----- nvinfo : EIATTR_MERCURY_ISA_VERSION
	.align		4
        /*0060*/ 	.byte	0x03, 0x5f
        /*0062*/ 	.short	0x0000


	//----- nvinfo : EIATTR_EXIT_INSTR_OFFSETS
	.align		4
        /*0064*/ 	.byte	0x04, 0x1c
        /*0066*/ 	.short	(.L_2173 - .L_2172)


	//   ....[0]....
.L_2172:
        /*0068*/ 	.word	0x00000180


	//   ....[1]....
        /*006c*/ 	.word	0x00000ab0


	//   ....[2]....
        /*0070*/ 	.word	0x00000b10


	//   ....[3]....
        /*0074*/ 	.word	0x00001220


	//----- nvinfo : EIATTR_MAX_THREADS
	.align		4
.L_2173:
        /*0078*/ 	.byte	0x04, 0x05
        /*007a*/ 	.short	(.L_2175 - .L_2174)
.L_2174:
        /*007c*/ 	.word	0x00000200
        /*0080*/ 	.word	0x00000001
        /*0084*/ 	.word	0x00000001


	//----- nvinfo : EIATTR_CRS_STACK_SIZE
	.align		4
.L_2175:
        /*0088*/ 	.byte	0x04, 0x1e
        /*008a*/ 	.short	(.L_2177 - .L_2176)
.L_2176:
        /*008c*/ 	.word	0x00000000
.L_2177:


//--------------------- .nv.info._ZN2at6native57_GLOBAL__N__f3eca4a2_24_ForeachBinaryOpScalar_cu_86b9896c25multi_tensor_apply_kernelINS1_18TensorListMetadataILi2EEENS1_21BinaryOpScalarFunctorIN3c108BFloat16ELi2ELi1ELi1EEEJNS1_13power_functorIfEEfEEEvT_T0_DpT1_ --------------------------
	.section	.nv.info._ZN2at6native57_GLOBAL__N__f3eca4a2_24_ForeachBinaryOpScalar_cu_86b9896c25multi_tensor_apply_kernelINS1_18TensorListMetadataILi2EEENS1_21BinaryOpScalarFunctorIN3c108BFloat16ELi2ELi1ELi1EEEJNS1_13power_functorIfEEfEEEvT_T0_DpT1_,"",@"SHT_CUDA_INFO"
	.sectionflags	@""
	.align	4


	//----- nvinfo : EIATTR_CUDA_API_VERSION
	.align		4
        /*0000*/ 	.byte	0x04, 0x37
        /*0002*/ 	.short	(.L_2179 - .L_2178)
.L_2178:
        /*0004*/ 	.word	0x00000082


	//----- nvinfo : EIATTR_SW2861232_WAR
	.align		4
.L_2179:
        /*0008*/ 	.byte	0x01, 0x35
	.zero		2


	//----- nvinfo : EIATTR_PARAM_CBANK
	.align		4
        /*000c*/ 	.byte	0x04, 0x0a
        /*000e*/ 	.short	(.L_2181 - .L_2180)
	.align		4
.L_2180:
        /*0010*/ 	.word	index@(.nv.constant0._ZN2at6native57_GLOBAL__N__f3eca4a2_24_ForeachBinaryOpScalar_cu_86b9896c25multi_tensor_apply_kernelINS1_18TensorListMetadataILi2EEENS1_21BinaryOpScalarFunctorIN3c108BFloat16ELi2ELi1ELi1EEEJNS1_13power_functorIfEEfEEEvT_T0_DpT1_)
        /*0014*/ 	.short	0x0160
        /*0016*/ 	.short	0x0c50


	//----- nvinfo : EIATTR_CBANK_PARAM_SIZE
	.align		4
.L_2181:
        /*0018*/ 	.byte	0x03, 0x19
        /*001a*/ 	.short	0x0c50


	//----- nvinfo : EIATTR_KPARAM_INFO
	.align		4
        /*001c*/ 	.byte	0x04, 0x17
        /*001e*/ 	.short	(.L_2183 - .L_2182)
.L_2182:
        /*0020*/ 	.word	0x00000000
        /*0024*/ 	.short	0x0003
        /*0026*/ 	.short	0x0c4c
        /*0028*/ 	.byte	0x00, 0xf0, 0x11, 0x00


	//----- nvinfo : EIATTR_KPARAM_INFO
	.align		4
.L_2183:
        /*002c*/ 	.byte	0x04, 0x17
        /*002e*/ 	.short	(.L_2185 - .L_2184)
.L_2184:
        /*0030*/ 	.word	0x00000000
        /*0034*/ 	.short	0x0002
        /*0036*/ 	.short	0x0c49
        /*0038*/ 	.byte	0x00, 0xf0, 0x05, 0x00


	//----- nvinfo : EIATTR_KPARAM_INFO
	.align		4
.L_2185:
        /*003c*/ 	.byte	0x04, 0x17
        /*003e*/ 	.short	(.L_2187 - .L_2186)
.L_2186:
        /*0040*/ 	.word	0x00000000
        /*0044*/ 	.short	0x0001
        /*0046*/ 	.short	0x0c48
        /*0048*/ 	.byte	0x00, 0xf0, 0x05, 0x00


	//----- nvinfo : EIATTR_KPARAM_INFO
	.align		4
.L_2187:
        /*004c*/ 	.byte	0x04, 0x17
        /*004e*/ 	.short	(.L_2189 - .L_2188)
.L_2188:
        /*0050*/ 	.word	0x00000000
        /*0054*/ 	.short	0x0000
        /*0056*/ 	.short	0x0000
        /*0058*/ 	.byte	0x00, 0xf0, 0x21, 0x31


	//----- nvinfo : EIATTR_MAXREG_COUNT
	.align		4
.L_2189:
        /*005c*/ 	.byte	0x03, 0x1b
        /*005e*/ 	.short	0x0080


	//----- nvinfo : EIATTR_MERCURY_ISA_VERSION
	.align		4
        /*0060*/ 	.byte	0x03, 0x5f
        /*0062*/ 	.short	0x0000


	//----- nvinfo : EIATTR_EXIT_INSTR_OFFSETS
	.align		4
        /*0064*/ 	.byte	0x04, 0x1c
        /*0066*/ 	.short	(.L_2191 - .L_2190)


	//   ....[0]....
.L_2190:
        /*0068*/ 	.word	0x00000160


	//   ....[1]....
        /*006c*/ 	.word	0x000006b0


	//   ....[2]....
        /*0070*/ 	.word	0x00000710


	//   ....[3]....
        /*0074*/ 	.word	0x00000960


	//----- nvinfo : EIATTR_MAX_THREADS
	.align		4
.L_2191:
        /*0078*/ 	.byte	0x04, 0x05
        /*007a*/ 	.short	(.L_2193 - .L_2192)
.L_2192:
        /*007c*/ 	.word	0x00000200
        /*0080*/ 	.word	0x00000001
        /*0084*/ 	.word	0x00000001


	//----- nvinfo : EIATTR_CRS_STACK_SIZE
	.align		4
.L_2193:
        /*0088*/ 	.byte	0x04, 0x1e
        /*008a*/ 	.short	(.L_2195 - .L_2194)
.L_2194:
        /*008c*/ 	.word	0x00000000
.L_2195:


//--------------------- .nv.info._ZN2at6native57_GLOBAL__N__f3eca4a2_24_ForeachBinaryOpScalar_cu_86b9896c25multi_tensor_apply_kernelINS1_18TensorListMetadataILi2EEENS1_21BinaryOpScalarFunctorIN3c104HalfELi2ELi1ELi1EEEJNS1_13power_functorIfEEfEEEvT_T0_DpT1_ --------------------------
	.section	.nv.info._ZN2at6native57_GLOBAL__N__f3eca4a2_24_ForeachBinaryOpScalar_cu_86b9896c25multi_tensor_apply_kernelINS1_18TensorListMetadataILi2EEENS1_21BinaryOpScalarFunctorIN3c104HalfELi2ELi1ELi1EEEJNS1_13power_functorIfEEfEEEvT_T0_DpT1_,"",@"SHT_CUDA_INFO"
	.sectionflags	@""
	.align	4


	//----- nvinfo : EIATTR_CUDA_API_VERSION
	.align		4
        /*0000*/ 	.byte	0x04, 0x37
        /*0002*/ 	.short	(.L_2197 - .L_2196)
.L_2196:
        /*0004*/ 	.word	0x00000082


	//----- nvinfo : EIATTR_SW2861232_WAR
	.align		4
.L_2197:
        /*0008*/ 	.byte	0x01, 0x35
	.zero		2


	//----- nvinfo : EIATTR_PARAM_CBANK
	.align		4
        /*000c*/ 	.byte	0x04, 0x0a
        /*000e*/ 	.short	(.L_2199 - .L_2198)
	.align		4
.L_2198:
        /*0010*/ 	.word	index@(.nv.constant0._ZN2at6native57_GLOBAL__N__f3eca4a2_24_ForeachBinaryOpScalar_cu_86b9896c25multi_tensor_apply_kernelINS1_18TensorListMetadataILi2EEENS1_21BinaryOpScalarFunctorIN3c104HalfELi2ELi1ELi1EEEJNS1_13power_functorIfEEfEEEvT_T0_DpT1_)
        /*0014*/ 	.short	0x0160
        /*0016*/ 	.short	0x0c50


	//----- nvinfo : EIATTR_CBANK_PARAM_SIZE
	.align		4
.L_2199:
        /*0018*/ 	.byte	0x03, 0x19
        /*001a*/ 	.short	0x0c50


	//----- nvinfo : EIATTR_KPARAM_INFO
	.align		4
        /*001c*/ 	.byte	0x04, 0x17
        /*001e*/ 	.short	(.L_2201 - .L_2200)
.L_2200:
        /*0020*/ 	.word	0x00000000
        /*0024*/ 	.short	0x0003
        /*0026*/ 	.short	0x0c4c
        /*0028*/ 	.byte	0x00, 0xf0, 0x11, 0x00


	//----- nvinfo : EIATTR_KPARAM_INFO
	.align		4
.L_2201:
        /*002c*/ 	.byte	0x04, 0x17
        /*002e*/ 	.short	(.L_2203 - .L_2202)
.L_2202:
        /*0030*/ 	.word	0x00000000
        /*0034*/ 	.short	0x0002
        /*0036*/ 	.short	0x0c49
        /*0038*/ 	.byte	0x00, 0xf0, 0x05, 0x00


	//----- nvinfo : EIATTR_KPARAM_INFO
	.align		4
.L_2203:
        /*003c*/ 	.byte	0x04, 0x17
        /*003e*/ 	.short	(.L_2205 - .L_2204)
.L_2204:
        /*0040*/ 	.word	0x00000000
        /*0044*/ 	.short	0x0001
        /*0046*/ 	.short	0x0c48
        /*0048*/ 	.byte	0x00, 0xf0, 0x05, 0x00


	//----- nvinfo : EIATTR_KPARAM_INFO
	.align		4
.L_2205:
        /*004c*/ 	.byte	0x04, 0x17
        /*004e*/ 	.short	(.L_2207 - .L_2206)
.L_2206:
        /*0050*/ 	.word	0x00000000
        /*0054*/ 	.short	0x0000
        /*0056*/ 	.short	0x0000
        /*0058*/ 	.byte	0x00, 0xf0, 0x21, 0x31


	//----- nvinfo : EIATTR_MAXREG_COUNT
	.align		4
.L_2207:
        /*005c*/ 	.byte	0x03, 0x1b
        /*005e*/ 	.short	0x0080


	//----- nvinfo : EIATTR_MERCURY_ISA_VERSION
	.align		4
        /*0060*/ 	.byte	0x03, 0x5f
        /*0062*/ 	.short	0x0000


	//----- nvinfo : EIATTR_EXIT_INSTR_OFFSETS
	.align		4
        /*0064*/ 	.byte	0x04, 0x1c
        /*0066*/ 	.short	(.L_2209 - .L_2208)


	//   ....[0]....
.L_2208:
        /*0068*/ 	.word	0x00000160


	//   ....[1]....
        /*006c*/ 	.word	0x000006b0


	//   ....[2]....
        /*0070*/ 	.word	0x00000710


	//   ....[3]....
        /*0074*/ 	.word	0x00000960


	//----- nvinfo : EIATTR_MAX_THREADS
	.align		4
.L_2209:
        /*0078*/ 	.byte	0x04, 0x05
        /*007a*/ 	.short	(.L_2211 - .L_2210)
.L_2210:
        /*007c*/ 	.word	0x00000200
        /*0080*/ 	.word	0x00000001
        /*0084*/ 	.word	0x00000001


	//----- nvinfo : EIATTR_CRS_STACK_SIZE
	.align		4
.L_2211:
        /*0088*/ 	.byte	0x04, 0x1e
        /*008a*/ 	.short	(.L_2213 - .L_2212)
.L_2212:
        /*008c*/ 	.word	0x00000000
.L_2213:


//--------------------- .nv.info._ZN2at6native57_GLOBAL__N__f3eca4a2_24_ForeachBinaryOpScalar_cu_86b9896c25multi_tensor_apply_kernelINS1_18TensorListMetadataILi2EEENS1_21BinaryOpScalarFunctorIN3c107complexIfEELi2ELi1ELi1EEEJNS1_13power_functorIS8_EES8_EEEvT_T0_DpT1_ --------------------------
	.section	.nv.info._ZN2at6native57_GLOBAL__N__f3eca4a2_24_ForeachBinaryOpScalar_cu_86b9896c25multi_tensor_apply_kernelINS1_18TensorListMetadataILi2EEENS1_21BinaryOpScalarFunctorIN3c107complexIfEELi2ELi1ELi1EEEJNS1_13power_functorIS8_EES8_EEEvT_T0_DpT1_,"",@"SHT_CUDA_INFO"
	.sectionflags	@""
	.align	4


	//----- nvinfo : EIATTR_CUDA_API_VERSION
	.align		4
        /*0000*/ 	.byte	0x04, 0x37
        /*0002*/ 	.short	(.L_2215 - .L_2214)
.L_2214:
        /*0004*/ 	.word	0x00000082


	//----- nvinfo : EIATTR_SW2861232_WAR
	.align		4
.L_2215:
        /*0008*/ 	.byte	0x01, 0x35
	.zero		2


	//----- nvinfo : EIATTR_PARAM_CBANK
	.align		4
        /*000c*/ 	.byte	0x04, 0x0a
        /*000e*/ 	.short	(.L_2217 - .L_2216)
	.align		4
.L_2216:
        /*0010*/ 	.word	index@(.nv.constant0._ZN2at6native57_GLOBAL__N__f3eca4a2_24_ForeachBinaryOpScalar_cu_86b9896c25multi_tensor_apply_kernelINS1_18TensorListMetadataILi2EEENS1_21BinaryOpScalarFunctorIN3c107complexIfEELi2ELi1ELi1EEEJNS1_13power_functorIS8_EES8_EEEvT_T0_DpT1_)
        /*0014*/ 	.short	0x0160
        /*0016*/ 	.short	0x0c58


	//----- nvinfo : EIATTR_CBANK_PARAM_SIZE
	.align		4
.L_2217:
        /*0018*/ 	.byte	0x03, 0x19
        /*001a*/ 	.short	0x0c58


	//----- nvinfo : EIATTR_KPARAM_INFO
	.align		4
        /*001c*/ 	.byte	0x04, 0x17
        /*001e*/ 	.short	(.L_2219 - .L_2218)
.L_2218:
        /*0020*/ 	.word	0x00000000
        /*0024*/ 	.short	0x0003
        /*0026*/ 	.short	0x0c50
        /*0028*/ 	.byte	0x00, 0xf0, 0x21, 0x00


	//----- nvinfo : EIATTR_KPARAM_INFO
	.align		4
.L_2219:
        /*002c*/ 	.byte	0x04, 0x17
        /*002e*/ 	.short	(.L_2221 - .L_2220)
.L_2220:
        /*0030*/ 	.word	0x00000000
        /*0034*/ 	.short	0x0002
        /*0036*/ 	.short	0x0c49
        /*0038*/ 	.byte	0x00, 0xf0, 0x05, 0x00


	//----- nvinfo : EIATTR_KPARAM_INFO
	.align		4
.L_2221:
        /*003c*/ 	.byte	0x04, 0x17
        /*003e*/ 	.short	(.L_2223 - .L_2222)
.L_2222:
        /*0040*/ 	.word	0x00000000
        /*0044*/ 	.short	0x0001
        /*0046*/ 	.short	0x0c48
        /*0048*/ 	.byte	0x00, 0xf0, 0x05, 0x00


	//----- nvinfo : EIATTR_KPARAM_INFO
	.align		4
.L_2223:
        /*004c*/ 	.byte	0x04, 0x17
        /*004e*/ 	.short	(.L_2225 - .L_2224)
.L_2224:
        /*0050*/ 	.word	0x00000000
        /*0054*/ 	.short	0x0000
        /*0056*/ 	.short	0x0000
        /*0058*/ 	.byte	0x00, 0xf0, 0x21, 0x31


	//----- nvinfo : EIATTR_MAXREG_COUNT
	.align		4
.L_2225:
        /*005c*/ 	.byte	0x03, 0x1b
        /*005e*/ 	.short	0x0080


	//----- nvinfo : EIATTR_MERCURY_ISA_VERSION
	.align		4
        /*0060*/ 	.byte	0x03, 0x5f
        /*0062*/ 	.short	0x0000


	//----- nvinfo : EIATTR_EXIT_INSTR_OFFSETS
	.align		4
        /*0064*/ 	.byte	0x04, 0x1c
        /*0066*/ 	.short	(.L_2227 - .L_2226)


	//   ....[0]....
.L_2226:
        /*0068*/ 	.word	0x00000190


	//   ....[1]....
        /*006c*/ 	.word	0x0000b5e0


	//   ....[2]....
        /*0070*/ 	.word	0x0000b640


	//   ....[3]....
        /*0074*/ 	.word	0x00016730


	//----- nvinfo : EIATTR_MAX_THREADS
	.align		4
.L_2227:
        /*0078*/ 	.byte	0x04, 0x05
        /*007a*/ 	.short	(.L_2229 - .L_2228)
.L_2228:
        /*007c*/ 	.word	0x00000200
        /*0080*/ 	.word	0x00000001
        /*0084*/ 	.word	0x00000001


	//----- nvinfo : EIATTR_CRS_STACK_SIZE
	.align		4
.L_2229:
        /*0088*/ 	.byte	0x04, 0x1e
        /*008a*/ 	.short	(.L_2231 - .L_2230)
.L_2230:
        /*008c*/ 	.word	0x00000000
.L_2231:


//--------------------- .nv.info._ZN2at6native57_GLOBAL__N__f3eca4a2_24_ForeachBinaryOpScalar_cu_86b9896c25multi_tensor_apply_kernelINS1_18TensorListMetadataILi2EEENS1_21BinaryOpScalarFunctorIN3c107complexIdEELi2ELi1ELi1EEEJNS1_13power_functorIS8_EES8_EEEvT_T0_DpT1_ --------------------------
	.section	.nv.info._ZN2at6native57_GLOBAL__N__f3eca4a2_24_ForeachBinaryOpScalar_cu_86b9896c25multi_tensor_apply_kernelINS1_18TensorListMetadataILi2EEENS1_21BinaryOpScalarFunctorIN3c107complexIdEELi2ELi1ELi1EEEJNS1_13power_functorIS8_EES8_EEEvT_T0_DpT1_,"",@"SHT_CUDA_INFO"
	.sectionflags	@""
	.align	4


	//----- nvinfo : EIATTR_CUDA_API_VERSION
	.align		4
        /*0000*/ 	.byte	0x04, 0x37
        /*0002*/ 	.short	(.L_2233 - .L_2232)
.L_2232:
        /*0004*/ 	.word	0x00000082


	//----- nvinfo : EIATTR_SW2861232_WAR
	.align		4
.L_2233:
        /*0008*/ 	.byte	0x01, 0x35
	.zero		2


	//----- nvinfo : EIATTR_PARAM_CBANK
	.align		4
        /*000c*/ 	.byte	0x04, 0x0a
        /*000e*/ 	.short	(.L_2235 - .L_2234)
	.align		4
.L_2234:
        /*0010*/ 	.word	index@(.nv.constant0._ZN2at6native57_GLOBAL__N__f3eca4a2_24_ForeachBinaryOpScalar_cu_86b9896c25multi_tensor_apply_kernelINS1_18TensorListMetadataILi2EEENS1_21BinaryOpScalarFunctorIN3c107complexIdEELi2ELi1ELi1EEEJNS1_13power_functorIS8_EES8_EEEvT_T0_DpT1_)
        /*0014*/ 	.short	0x0160
        /*0016*/ 	.short	0x0c60


	//----- nvinfo : EIATTR_CBANK_PARAM_SIZE
	.align		4
.L_2235:
        /*0018*/ 	.byte	0x03, 0x19
        /*001a*/ 	.short	0x0c60


	//----- nvinfo : EIATTR_KPARAM_INFO
	.align		4
        /*001c*/ 	.byte	0x04, 0x17
        /*001e*/ 	.short	(.L_2237 - .L_2236)
.L_2236:
        /*0020*/ 	.word	0x00000000
        /*0024*/ 	.short	0x0003
        /*0026*/ 	.short	0x0c50
        /*0028*/ 	.byte	0x00, 0xf0, 0x41, 0x00


	//----- nvinfo : EIATTR_KPARAM_INFO
	.align		4
.L_2237:
        /*002c*/ 	.byte	0x04, 0x17
        /*002e*/ 	.short	(.L_2239 - .L_2238)
.L_2238:
        /*0030*/ 	.word	0x00000000
        /*0034*/ 	.short	0x0002
        /*0036*/ 	.short	0x0c49
        /*0038*/ 	.byte	0x00, 0xf0, 0x05, 0x00


	//----- nvinfo : EIATTR_KPARAM_INFO
	.align		4
.L_2239:
        /*003c*/ 	.byte	0x04, 0x17
        /*003e*/ 	.short	(.L_2241 - .L_2240)
.L_2240:
        /*0040*/ 	.word	0x00000000
        /*0044*/ 	.short	0x0001
        /*0046*/ 	.short	0x0c48
        /*0048*/ 	.byte	0x00, 0xf0, 0x05, 0x00


	//----- nvinfo : EIATTR_KPARAM_INFO
	.align		4
.L_2241:
        /*004c*/ 	.byte	0x04, 0x17
        /*004e*/ 	.short	(.L_2243 - .L_2242)
.L_2242:
        /*0050*/ 	.word	0x00000000
        /*0054*/ 	.short	0x0000
        /*0056*/ 	.short	0x0000
        /*0058*/ 	.byte	0x00, 0xf0, 0x21, 0x31


	//----- nvinfo : EIATTR_MAXREG_COUNT
	.align		4
.L_2243:
        /*005c*/ 	.byte	0x03, 0x1b
        /*005e*/ 	.short	0x0080


	//----- nvinfo : EIATTR_MERCURY_ISA_VERSION
	.align		4
        /*0060*/ 	.byte	0x03, 0x5f
        /*0062*/ 	.short	0x0000


	//----- nvinfo : EIATTR_EXIT_INSTR_OFFSETS
	.align		4
        /*0064*/ 	.byte	0x04, 0x1c
        /*0066*/ 	.short	(.L_2245 - .L_2244)


	//   ....[0]....
.L_2244:
        /*0068*/ 	.word	0x000001a0


	//   ....[1]....
        /*006c*/ 	.word	0x0001cf70


	//   ....[2]....
        /*0070*/ 	.word	0x0001cfd0


	//   ....[3]....
        /*0074*/ 	.word	0x00039980


	//----- nvinfo : EIATTR_MAX_THREADS
	.align		4
.L_2245:
        /*0078*/ 	.byte	0x04, 0x05
        /*007a*/ 	.short	(.L_2247 - .L_2246)
.L_2246:
        /*007c*/ 	.word	0x00000200
        /*0080*/ 	.word	0x00000001
        /*0084*/ 	.word	0x00000001


	//----- nvinfo : EIATTR_CRS_STACK_SIZE
	.align		4
.L_2247:
        /*0088*/ 	.byte	0x04, 0x1e
        /*008a*/ 	.short	(.L_2249 - .L_2248)
.L_2248:
        /*008c*/ 	.word	0x00000000
.L_2249:


//--------------------- .nv.info._ZN2at6native57_GLOBAL__N__f3eca4a2_24_ForeachBinaryOpScalar_cu_86b9896c25multi_tensor_apply_kernelINS1_18TensorListMetadataILi2EEENS1_21BinaryOpScalarFunctorIfLi2ELi1ELi1EEEJNS1_13power_functorIfEEfEEEvT_T0_DpT1_ --------------------------
	.section	.nv.info._ZN2at6native57_GLOBAL__N__f3eca4a2_24_ForeachBinaryOpScalar_cu_86b9896c25multi_tensor_apply_kernelINS1_18TensorListMetadataILi2EEENS1_21BinaryOpScalarFunctorIfLi2ELi1ELi1EEEJNS1_13power_functorIfEEfEEEvT_T0_DpT1_,"",@"SHT_CUDA_INFO"
	.sectionflags	@""
	.align	4


	//----- nvinfo : EIATTR_CUDA_API_VERSION
	.align		4
        /*0000*/ 	.byte	0x04, 0x37
        /*0002*/ 	.short	(.L_2251 - .L_2250)
.L_2250:
        /*0004*/ 	.word	0x00000082


	//----- nvinfo : EIATTR_SW2861232_WAR
	.align		4
.L_2251:
        /*0008*/ 	.byte	0x01, 0x35
	.zero		2


	//----- nvinfo : EIATTR_PARAM_CBANK
	.align		4
        /*000c*/ 	.byte	0x04, 0x0a
        /*000e*/ 	.short	(.L_2253 - .L_2252)
	.align		4
.L_2252:
        /*0010*/ 	.word	index@(.nv.constant0._ZN2at6native57_GLOBAL__N__f3eca4a2_24_ForeachBinaryOpScalar_cu_86b9896c25multi_tensor_apply_kernelINS1_18TensorListMetadataILi2EEENS1_21BinaryOpScalarFunctorIfLi2ELi1ELi1EEEJNS1_13power_functorIfEEfEEEvT_T0_DpT1_)
        /*0014*/ 	.short	0x0160
        /*0016*/ 	.short	0x0c50


	//----- nvinfo : EIATTR_CBANK_PARAM_SIZE
	.align		4
.L_2253:
        /*0018*/ 	.byte	0x03, 0x19
        /*001a*/ 	.short	0x0c50


	//----- nvinfo : EIATTR_KPARAM_INFO
	.align		4
        /*001c*/ 	.byte	0x04, 0x17
        /*001e*/ 	.short	(.L_2255 - .L_2254)
.L_2254:
        /*0020*/ 	.word	0x00000000
        /*0024*/ 	.short	0x0003
        /*0026*/ 	.short	0x0c4c
        /*0028*/ 	.byte	0x00, 0xf0, 0x11, 0x00


	//----- nvinfo : EIATTR_KPARAM_INFO
	.align		4
.L_2255:
        /*002c*/ 	.byte	0x04, 0x17
        /*002e*/ 	.short	(.L_2257 - .L_2256)
.L_2256:
        /*0030*/ 	.word	0x00000000
        /*0034*/ 	.short	0x0002
        /*0036*/ 	.short	0x0c49
        /*0038*/ 	.byte	0x00, 0xf0, 0x05, 0x00


	//----- nvinfo : EIATTR_KPARAM_INFO
	.align		4
.L_2257:
        /*003c*/ 	.byte	0x04, 0x17
        /*003e*/ 	.short	(.L_2259 - .L_2258)
.L_2258:
        /*0040*/ 	.word	0x00000000
        /*0044*/ 	.short	0x0001
        /*0046*/ 	.short	0x0c48
        /*0048*/ 	.byte	0x00, 0xf0, 0x05, 0x00


	//----- nvinfo : EIATTR_KPARAM_INFO
	.align		4
.L_2259:
        /*004c*/ 	.byte	0x04, 0x17
        /*004e*/ 	.short	(.L_2261 - .L_2260)
.L_2260:
        /*0050*/ 	.word	0x00000000
        /*0054*/ 	.short	0x0000
        /*0056*/ 	.short	0x0000
        /*0058*/ 	.byte	0x00, 0xf0, 0x21, 0x31


	//----- nvinfo : EIATTR_MAXREG_COUNT
	.align		4
.L_2261:
        /*005c*/ 	.byte	0x03, 0x1b
        /*005e*/ 	.short	0x0080


	//----- nvinfo : EIATTR_MERCURY_ISA_VERSION
	.align		4
        /*0060*/ 	.byte	0x03, 0x5f
        /*0062*/ 	.short	0x0000


	//----- nvinfo : EIATTR_EXIT_INSTR_OFFSETS
	.align		4
        /*0064*/ 	.byte	0x04, 0x1c
        /*0066*/ 	.short	(.L_2263 - .L_2262)


	//   ....[0]....
.L_2262:
        /*0068*/ 	.word	0x00000160


	//   ....[1]....
        /*006c*/ 	.word	0x00000620


	//   ....[2]....
        /*0070*/ 	.word	0x00000680


	//   ....[3]....
        /*0074*/ 	.word	0x00000870


	//----- nvinfo : EIATTR_MAX_THREADS
	.align		4
.L_2263:
        /*0078*/ 	.byte	0x04, 0x05
        /*007a*/ 	.short	(.L_2265 - .L_2264)
.L_2264:
        /*007c*/ 	.word	0x00000200
        /*0080*/ 	.word	0x00000001
        /*0084*/ 	.word	0x00000001


	//----- nvinfo : EIATTR_CRS_STACK_SIZE
	.align		4
.L_2265:
        /*0088*/ 	.byte	0x04, 0x1e
        /*008a*/ 	.short	(.L_2267 - .L_2266)
.L_2266:
        /*008c*/ 	.word	0x00000000
.L_2267:


//--------------------- .nv.info._ZN2at6native57_GLOBAL__N__f3eca4a2_24_ForeachBinaryOpScalar_cu_86b9896c25multi_tensor_apply_kernelINS1_18TensorListMetadataILi2EEENS1_21BinaryOpScalarFunctorIdLi2ELi1ELi1EEEJNS1_13power_functorIdEEdEEEvT_T0_DpT1_ --------------------------
	.section	.nv.info._ZN2at6native57_GLOBAL__N__f3eca4a2_24_ForeachBinaryOpScalar_cu_86b9896c25multi_tensor_apply_kernelINS1_18TensorListMetadataILi2EEENS1_21BinaryOpScalarFunctorIdLi2ELi1ELi1EEEJNS1_13power_functorIdEEdEEEvT_T0_DpT1_,"",@"SHT_CUDA_INFO"
	.sectionflags	@""
	.align	4


	//----- nvinfo : EIATTR_CUDA_API_VERSION
	.align		4
        /*0000*/ 	.byte	0x04, 0x37
        /*0002*/ 	.short	(.L_2269 - .L_2268)
.L_2268:
        /*0004*/ 	.word	0x00000082


	//----- nvinfo : EIATTR_SW2861232_WAR
	.align		4
.L_2269:
        /*0008*/ 	.byte	0x01, 0x35
	.zero		2


	//----- nvinfo : EIATTR_PARAM_CBANK
	.align		4
        /*000c*/ 	.byte	0x04, 0x0a
        /*000e*/ 	.short	(.L_2271 - .L_2270)
	.align		4
.L_2270:
        /*0010*/ 	.word	index@(.nv.constant0._ZN2at6native57_GLOBAL__N__f3eca4a2_24_ForeachBinaryOpScalar_cu_86b9896c25multi_tensor_apply_kernelINS1_18TensorListMetadataILi2EEENS1_21BinaryOpScalarFunctorIdLi2ELi1ELi1EEEJNS1_13power_functorIdEEdEEEvT_T0_DpT1_)
        /*0014*/ 	.short	0x0160
        /*0016*/ 	.short	0x0c58


	//----- nvinfo : EIATTR_CBANK_PARAM_SIZE
	.align		4
.L_2271:
        /*0018*/ 	.byte	0x03, 0x19
        /*001a*/ 	.short	0x0c58


	//----- nvinfo : EIATTR_KPARAM_INFO
	.align		4
        /*001c*/ 	.byte	0x04, 0x17
        /*001e*/ 	.short	(.L_2273 - .L_2272)
.L_2272:
        /*0020*/ 	.word	0x00000000
        /*0024*/ 	.short	0x0003
        /*0026*/ 	.short	0x0c50
        /*0028*/ 	.byte	0x00, 0xf0, 0x21, 0x00


	//----- nvinfo : EIATTR_KPARAM_INFO
	.align		4
.L_2273:
        /*002c*/ 	.byte	0x04, 0x17
        /*002e*/ 	.short	(.L_2275 - .L_2274)
.L_2274:
        /*0030*/ 	.word	0x00000000
        /*0034*/ 	.short	0x0002
        /*0036*/ 	.short	0x0c49
        /*0038*/ 	.byte	0x00, 0xf0, 0x05, 0x00


	//----- nvinfo : EIATTR_KPARAM_INFO
	.align		4
.L_2275:
        /*003c*/ 	.byte	0x04, 0x17
        /*003e*/ 	.short	(.L_2277 - .L_2276)
.L_2276:
        /*0040*/ 	.word	0x00000000
        /*0044*/ 	.short	0x0001
        /*0046*/ 	.short	0x0c48
        /*0048*/ 	.byte	0x00, 0xf0, 0x05, 0x00


	//----- nvinfo : EIATTR_KPARAM_INFO
	.align		4
.L_2277:
        /*004c*/ 	.byte	0x04, 0x17
        /*004e*/ 	.short	(.L_2279 - .L_2278)
.L_2278:
        /*0050*/ 	.word	0x00000000
        /*0054*/ 	.short	0x0000
        /*0056*/ 	.short	0x0000
        /*0058*/ 	.byte	0x00, 0xf0, 0x21, 0x31


	//----- nvinfo : EIATTR_MAXREG_COUNT
	.align		4
.L_2279:
        /*005c*/ 	.byte	0x03, 0x1b
        /*005e*/ 	.short	0x0080


	//----- nvinfo : EIATTR_MERCURY_ISA_VERSION
	.align		4
        /*0060*/ 	.byte	0x03, 0x5f
        /*0062*/ 	.short	0x0000


	//----- nvinfo : EIATTR_EXIT_INSTR_OFFSETS
	.align		4
        /*0064*/ 	.byte	0x04, 0x1c
        /*0066*/ 	.short	(.L_2281 - .L_2280)


	//   ....[0]....
.L_2280:
        /*0068*/ 	.word	0x00000190


	//   ....[1]....
        /*006c*/ 	.word	0x00002dc0


	//   ....[2]....
        /*0070*/ 	.word	0x00002e20


	//   ....[3]....
        /*0074*/ 	.word	0x000056b0


	//----- nvinfo : EIATTR_MAX_THREADS
	.align		4
.L_2281:
        /*0078*/ 	.byte	0x04, 0x05
        /*007a*/ 	.short	(.L_2283 - .L_2282)
.L_2282:
        /*007c*/ 	.word	0x00000200
        /*0080*/ 	.word	0x00000001
        /*0084*/ 	.word	0x00000001


	//----- nvinfo : EIATTR_CRS_STACK_SIZE
	.align		4
.L_2283:
        /*0088*/ 	.byte	0x04, 0x1e
        /*008a*/ 	.short	(.L_2285 - .L_2284)
.L_2284:
        /*008c*/ 	.word	0x00000000
.L_2285:


//--------------------- .nv.info._ZN2at6native57_GLOBAL__N__f3eca4a2_24_ForeachBinaryOpScalar_cu_86b9896c25multi_tensor_apply_kernelINS1_18TensorListMetadataILi2EEENS1_21BinaryOpScalarFunctorIsLi2ELi1ELi1EEEJNS1_13power_functorIsEEsEEEvT_T0_DpT1_ --------------------------
	.section	.nv.info._ZN2at6native57_GLOBAL__N__f3eca4a2_24_ForeachBinaryOpScalar_cu_86b9896c25multi_tensor_apply_kernelINS1_18TensorListMetadataILi2EEENS1_21BinaryOpScalarFunctorIsLi2ELi1ELi1EEEJNS1_13power_functorIsEEsEEEvT_T0_DpT1_,"",@"SHT_CUDA_INFO"
	.sectionflags	@""
	.align	4


	//----- nvinfo : EIATTR_CUDA_API_VERSION
	.align		4
        /*0000*/ 	.byte	0x04, 0x37
        /*0002*/ 	.short	(.L_2287 - .L_2286)
.L_2286:
        /*0004*/ 	.word	0x00000082


	//----- nvinfo : EIATTR_SW2861232_WAR
	.align		4
.L_2287:
        /*0008*/ 	.byte	0x01, 0x35
	.zero		2


	//----- nvinfo : EIATTR_PARAM_CBANK
	.align		4
        /*000c*/ 	.byte	0x04, 0x0a
        /*000e*/ 	.short	(.L_2289 - .L_2288)
	.align		4
.L_2288:
        /*0010*/ 	.word	index@(.nv.constant0._ZN2at6native57_GLOBAL__N__f3eca4a2_24_ForeachBinaryOpScalar_cu_86b9896c25multi_tensor_apply_kernelINS1_18TensorListMetadataILi2EEENS1_21BinaryOpScalarFunctorIsLi2ELi1ELi1EEEJNS1_13power_functorIsEEsEEEvT_T0_DpT1_)
        /*0014*/ 	.short	0x0160
        /*0016*/ 	.short	0x0c4c


	//----- nvinfo : EIATTR_CBANK_PARAM_SIZE
	.align		4
.L_2289:
        /*0018*/ 	.byte	0x03, 0x19
        /*001a*/ 	.short	0x0c4c


	//----- nvinfo : EIATTR_KPARAM_INFO
	.align		4
        /*001c*/ 	.byte	0x04, 0x17
        /*001e*/ 	.short	(.L_2291 - .L_2290)
.L_2290:
        /*0020*/ 	.word	0x00000000
        /*0024*/ 	.short	0x0003
        /*0026*/ 	.short	0x0c4a
        /*0028*/ 	.byte	0x00, 0xf0, 0x09, 0x00


	//----- nvinfo : EIATTR_KPARAM_INFO
	.align		4
.L_2291:
        /*002c*/ 	.byte	0x04, 0x17
        /*002e*/ 	.short	(.L_2293 - .L_2292)
.L_2292:
        /*0030*/ 	.word	0x00000000
        /*0034*/ 	.short	0x0002
        /*0036*/ 	.short	0x0c49
        /*0038*/ 	.byte	0x00, 0xf0, 0x05, 0x00


	//----- nvinfo : EIATTR_KPARAM_INFO
	.align		4
.L_2293:
        /*003c*/ 	.byte	0x04, 0x17
        /*003e*/ 	.short	(.L_2295 - .L_2294)
.L_2294:
        /*0040*/ 	.word	0x00000000
        /*0044*/ 	.short	0x0001
        /*0046*/ 	.short	0x0c48
        /*0048*/ 	.byte	0x00, 0xf0, 0x05, 0x00


	//----- nvinfo : EIATTR_KPARAM_INFO
	.align		4
.L_2295:
        /*004c*/ 	.byte	0x04, 0x17
        /*004e*/ 	.short	(.L_2297 - .L_2296)
.L_2296:
        /*0050*/ 	.word	0x00000000
        /*0054*/ 	.short	0x0000
        /*0056*/ 	.short	0x0000
        /*0058*/ 	.byte	0x00, 0xf0, 0x21, 0x31


	//----- nvinfo : EIATTR_MAXREG_COUNT
	.align		4
.L_2297:
        /*005c*/ 	.byte	0x03, 0x1b
        /*005e*/ 	.short	0x0080


	//----- nvinfo : EIATTR_MERCURY_ISA_VERSION
	.align		4
        /*0060*/ 	.byte	0x03, 0x5f
        /*0062*/ 	.short	0x0000


	//----- nvinfo : EIATTR_EXIT_INSTR_OFFSETS
	.align		4
        /*0064*/ 	.byte	0x04, 0x1c
        /*0066*/ 	.short	(.L_2299 - .L_2298)


	//   ....[0]....
.L_2298:
        /*0068*/ 	.word	0x00000170


	//   ....[1]....
        /*006c*/ 	.word	0x00000b20


	//   ....[2]....
        /*0070*/ 	.word	0x000011d0


	//   ....[3]....
        /*0074*/ 	.word	0x00001230


	//   ....[4]....
        /*0078*/ 	.word	0x00001a00


	//   ....[5]....
        /*007c*/ 	.word	0x00001da0


	//----- nvinfo : EIATTR_MAX_THREADS
	.align		4
.L_2299:
        /*0080*/ 	.byte	0x04, 0x05
        /*0082*/ 	.short	(.L_2301 - .L_2300)
.L_2300:
        /*0084*/ 	.word	0x00000200
        /*0088*/ 	.word	0x00000001
        /*008c*/ 	.word	0x00000001


	//----- nvinfo : EIATTR_CRS_STACK_SIZE
	.align		4
.L_2301:
        /*0090*/ 	.byte	0x04, 0x1e
        /*0092*/ 	.short	(.L_2303 - .L_2302)
.L_2302:
        /*0094*/ 	.word	0x00000000
.L_2303:


//--------------------- .nv.info._ZN2at6native57_GLOBAL__N__f3eca4a2_24_ForeachBinaryOpScalar_cu_86b9896c25multi_tensor_apply_kernelINS1_18TensorListMetadataILi2EEENS1_21BinaryOpScalarFunctorIlLi2ELi1ELi1EEEJNS1_13power_functorIlEElEEEvT_T0_DpT1_ --------------------------
	.section	.nv.info._ZN2at6native57_GLOBAL__N__f3eca4a2_24_ForeachBinaryOpScalar_cu_86b9896c25multi_tensor_apply_kernelINS1_18TensorListMetadataILi2EEENS1_21BinaryOpScalarFunctorIlLi2ELi1ELi1EEEJNS1_13power_functorIlEElEEEvT_T0_DpT1_,"",@"SHT_CUDA_INFO"
	.sectionflags	@""
	.align	4


	//----- nvinfo : EIATTR_CUDA_API_VERSION
	.align		4
        /*0000*/ 	.byte	0x04, 0x37
        /*0002*/ 	.short	(.L_2305 - .L_2304)
.L_2304:
        /*0004*/ 	.word	0x00000082


	//----- nvinfo : EIATTR_SW2861232_WAR
	.align		4
.L_2305:
        /*0008*/ 	.byte	0x01, 0x35
	.zero		2


	//----- nvinfo : EIATTR_PARAM_CBANK
	.align		4
        /*000c*/ 	.byte	0x04, 0x0a
        /*000e*/ 	.short	(.L_2307 - .L_2306)
	.align		4
.L_2306:
        /*0010*/ 	.word	index@(.nv.constant0._ZN2at6native57_GLOBAL__N__f3eca4a2_24_ForeachBinaryOpScalar_cu_86b9896c25multi_tensor_apply_kernelINS1_18TensorListMetadataILi2EEENS1_21BinaryOpScalarFunctorIlLi2ELi1ELi1EEEJNS1_13power_functorIlEElEEEvT_T0_DpT1_)
        /*0014*/ 	.short	0x0160
        /*0016*/ 	.short	0x0c58


	//----- nvinfo : EIATTR_CBANK_PARAM_SIZE
	.align		4
.L_2307:
        /*0018*/ 	.byte	0x03, 0x19
        /*001a*/ 	.short	0x0c58


	//----- nvinfo : EIATTR_KPARAM_INFO
	.align		4
        /*001c*/ 	.byte	0x04, 0x17
        /*001e*/ 	.short	(.L_2309 - .L_2308)
.L_2308:
        /*0020*/ 	.word	0x00000000
        /*0024*/ 	.short	0x0003
        /*0026*/ 	.short	0x0c50
        /*0028*/ 	.byte	0x00, 0xf0, 0x21, 0x00


	//----- nvinfo : EIATTR_KPARAM_INFO
	.align		4
.L_2309:
        /*002c*/ 	.byte	0x04, 0x17
        /*002e*/ 	.short	(.L_2311 - .L_2310)
.L_2310:
        /*0030*/ 	.word	0x00000000
        /*0034*/ 	.short	0x0002
        /*0036*/ 	.short	0x0c49
        /*0038*/ 	.byte	0x00, 0xf0, 0x05, 0x00


	//----- nvinfo : EIATTR_KPARAM_INFO
	.align		4
.L_2311:
        /*003c*/ 	.byte	0x04, 0x17
        /*003e*/ 	.short	(.L_2313 - .L_2312)
.L_2312:
        /*0040*/ 	.word	0x00000000
        /*0044*/ 	.short	0x0001
        /*0046*/ 	.short	0x0c48
        /*0048*/ 	.byte	0x00, 0xf0, 0x05, 0x00


	//----- nvinfo : EIATTR_KPARAM_INFO
	.align		4
.L_2313:
        /*004c*/ 	.byte	0x04, 0x17
        /*004e*/ 	.short	(.L_2315 - .L_2314)
.L_2314:
        /*0050*/ 	.word	0x00000000
        /*0054*/ 	.short	0x0000
        /*0056*/ 	.short	0x0000
        /*0058*/ 	.byte	0x00, 0xf0, 0x21, 0x31


	//----- nvinfo : EIATTR_MAXREG_COUNT
	.align		4
.L_2315:
        /*005c*/ 	.byte	0x03, 0x1b
        /*005e*/ 	.short	0x0080


	//----- nvinfo : EIATTR_MERCURY_ISA_VERSION
	.align		4
        /*0060*/ 	.byte	0x03, 0x5f
        /*0062*/ 	.short	0x0000


	//----- nvinfo : EIATTR_EXIT_INSTR_OFFSETS
	.align		4
        /*0064*/ 	.byte	0x04, 0x1c
        /*0066*/ 	.short	(.L_2317 - .L_2316)


	//   ....[0]....
.L_2316:
        /*0068*/ 	.word	0x00000190


	//   ....[1]....
        /*006c*/ 	.word	0x00000d80


	//   ....[2]....
        /*0070*/ 	.word	0x00001560


	//   ....[3]....
        /*0074*/ 	.word	0x000015c0


	//   ....[4]....
        /*0078*/ 	.word	0x00001fa0


	//   ....[5]....
        /*007c*/ 	.word	0x00002430


	//----- nvinfo : EIATTR_MAX_THREADS
	.align		4
.L_2317:
        /*0080*/ 	.byte	0x04, 0x05
        /*0082*/ 	.short	(.L_2319 - .L_2318)
.L_2318:
        /*0084*/ 	.word	0x00000200
        /*0088*/ 	.word	0x00000001
        /*008c*/ 	.word	0x00000001


	//----- nvinfo : EIATTR_CRS_STACK_SIZE
	.align		4
.L_2319:
        /*0090*/ 	.byte	0x04, 0x1e
        /*0092*/ 	.short	(.L_2321 - .L_2320)
.L_2320:
        /*0094*/ 	.word	0x00000000
.L_2321:


//--------------------- .nv.info._ZN2at6native57_GLOBAL__N__f3eca4a2_24_ForeachBinaryOpScalar_cu_86b9896c25multi_tensor_apply_kernelINS1_18TensorListMetadataILi2EEENS1_21BinaryOpScalarFunctorIiLi2ELi1ELi1EEEJNS1_13power_functorIiEEiEEEvT_T0_DpT1_ --------------------------
	.section	.nv.info._ZN2at6native57_GLOBAL__N__f3eca4a2_24_ForeachBinaryOpScalar_cu_86b9896c25multi_tensor_apply_kernelINS1_18TensorListMetadataILi2EEENS1_21BinaryOpScalarFunctorIiLi2ELi1ELi1EEEJNS1_13power_functorIiEEiEEEvT_T0_DpT1_,"",@"SHT_CUDA_INFO"
	.sectionflags	@""
	.align	4


	//----- nvinfo : EIATTR_CUDA_API_VERSION
	.align		4
        /*0000*/ 	.byte	0x04, 0x37
        /*0002*/ 	.short	(.L_2323 - .L_2322)
.L_2322:
        /*0004*/ 	.word	0x00000082


	//----- nvinfo : EIATTR_SW2861232_WAR
	.align		4
.L_2323:
        /*0008*/ 	.byte	0x01, 0x35
	.zero		2


	//----- nvinfo : EIATTR_PARAM_CBANK
	.align		4
        /*000c*/ 	.byte	0x04, 0x0a
        /*000e*/ 	.short	(.L_2325 - .L_2324)
	.align		4
.L_2324:
        /*0010*/ 	.word	index@(.nv.constant0._ZN2at6native57_GLOBAL__N__f3eca4a2_24_ForeachBinaryOpScalar_cu_86b9896c25multi_tensor_apply_kernelINS1_18TensorListMetadataILi2EEENS1_21BinaryOpScalarFunctorIiLi2ELi1ELi1EEEJNS1_13power_functorIiEEiEEEvT_T0_DpT1_)
        /*0014*/ 	.short	0x0160
        /*0016*/ 	.short	0x0c50


	//----- nvinfo : EIATTR_CBANK_PARAM_SIZE
	.align		4
.L_2325:
        /*0018*/ 	.byte	0x03, 0x19
        /*001a*/ 	.short	0x0c50


	//----- nvinfo : EIATTR_KPARAM_INFO
	.align		4
        /*001c*/ 	.byte	0x04, 0x17
        /*001e*/ 	.short	(.L_2327 - .L_2326)
.L_2326:
        /*0020*/ 	.word	0x00000000
        /*0024*/ 	.short	0x0003
        /*0026*/ 	.short	0x0c4c
        /*0028*/ 	.byte	0x00, 0xf0, 0x11, 0x00


	//----- nvinfo : EIATTR_KPARAM_INFO
	.align		4
.L_2327:
        /*002c*/ 	.byte	0x04, 0x17
        /*002e*/ 	.short	(.L_2329 - .L_2328)
.L_2328:
        /*0030*/ 	.word	0x00000000
        /*0034*/ 	.short	0x0002
        /*0036*/ 	.short	0x0c49
        /*0038*/ 	.byte	0x00, 0xf0, 0x05, 0x00


	//----- nvinfo : EIATTR_KPARAM_INFO
	.align		4
.L_2329:
        /*003c*/ 	.byte	0x04, 0x17
        /*003e*/ 	.short	(.L_2331 - .L_2330)
.L_2330:
        /*0040*/ 	.word	0x00000000
        /*0044*/ 	.short	0x0001
        /*0046*/ 	.short	0x0c48
        /*0048*/ 	.byte	0x00, 0xf0, 0x05, 0x00


	//----- nvinfo : EIATTR_KPARAM_INFO
	.align		4
.L_2331:
        /*004c*/ 	.byte	0x04, 0x17
        /*004e*/ 	.short	(.L_2333 - .L_2332)
.L_2332:
        /*0050*/ 	.word	0x00000000
        /*0054*/ 	.short	0x0000
        /*0056*/ 	.short	0x0000
        /*0058*/ 	.byte	0x00, 0xf0, 0x21, 0x31


	//----- nvinfo : EIATTR_MAXREG_COUNT
	.align		4
.L_2333:
        /*005c*/ 	.byte	0x03, 0x1b
        /*005e*/ 	.short	0x0080


	//----- nvinfo : EIATTR_MERCURY_ISA_VERSION
	.align		4
        /*0060*/ 	.byte	0x03, 0x5f
        /*0062*/ 	.short	0x0000


	//----- nvinfo : EIATTR_EXIT_INSTR_OFFSETS
	.align		4
        /*0064*/ 	.byte	0x04, 0x1c
        /*0066*/ 	.short	(.L_2335 - .L_2334)


	//   ....[0]....
.L_2334:
        /*0068*/ 	.word	0x00000160


	//   ....[1]....
        /*006c*/ 	.word	0x000008f0


	//   ....[2]....
        /*0070*/ 	.word	0x00000f30


	//   ....[3]....
        /*0074*/ 	.word	0x00000f90


	//   ....[4]....
        /*0078*/ 	.word	0x00001480


	//   ....[5]....
        /*007c*/ 	.word	0x000017a0


	//----- nvinfo : EIATTR_MAX_THREADS
	.align		4
.L_2335:
        /*0080*/ 	.byte	0x04, 0x05
        /*0082*/ 	.short	(.L_2337 - .L_2336)
.L_2336:
        /*0084*/ 	.word	0x00000200
        /*0088*/ 	.word	0x00000001
        /*008c*/ 	.word	0x00000001


	//----- nvinfo : EIATTR_CRS_STACK_SIZE
	.align		4
.L_2337:
        /*0090*/ 	.byte	0x04, 0x1e
        /*0092*/ 	.short	(.L_2339 - .L_2338)
.L_2338:
        /*0094*/ 	.word	0x00000000
.L_2339:


//--------------------- .nv.info._ZN2at6native57_GLOBAL__N__f3eca4a2_24_ForeachBinaryOpScalar_cu_86b9896c25multi_tensor_apply_kernelINS1_18TensorListMetadataILi2EEENS1_21BinaryOpScalarFunctorIaLi2ELi1ELi1EEEJNS1_13power_functorIaEEaEEEvT_T0_DpT1_ --------------------------
	.section	.nv.info._ZN2at6native57_GLOBAL__N__f3eca4a2_24_ForeachBinaryOpScalar_cu_86b9896c25multi_tensor_apply_kernelINS1_18TensorListMetadataILi2EEENS1_21BinaryOpScalarFunctorIaLi2ELi1ELi1EEEJNS1_13power_functorIaEEaEEEvT_T0_DpT1_,"",@"SHT_CUDA_INFO"
	.sectionflags	@""
	.align	4


	//----- nvinfo : EIATTR_CUDA_API_VERSION
	.align		4
        /*0000*/ 	.byte	0x04, 0x37
        /*0002*/ 	.short	(.L_2341 - .L_2340)
.L_2340:
        /*0004*/ 	.word	0x00000082


	//----- nvinfo : EIATTR_SW2861232_WAR
	.align		4
.L_2341:
        /*0008*/ 	.byte	0x01, 0x35
	.zero		2


	//----- nvinfo : EIATTR_PARAM_CBANK
	.align		4
        /*000c*/ 	.byte	0x04, 0x0a
        /*000e*/ 	.short	(.L_2343 - .L_2342)
	.align		4
.L_2342:
        /*0010*/ 	.word	index@(.nv.constant0._ZN2at6native57_GLOBAL__N__f3eca4a2_24_ForeachBinaryOpScalar_cu_86b9896c25multi_tensor_apply_kernelINS1_18TensorListMetadataILi2EEENS1_21BinaryOpScalarFunctorIaLi2ELi1ELi1EEEJNS1_13power_functorIaEEaEEEvT_T0_DpT1_)
        /*0014*/ 	.short	0x0160
        /*0016*/ 	.short	0x0c4b


	//----- nvinfo : EIATTR_CBANK_PARAM_SIZE
	.align		4
.L_2343:
        /*0018*/ 	.byte	0x03, 0x19
        /*001a*/ 	.short	0x0c4b


	//----- nvinfo : EIATTR_KPARAM_INFO
	.align		4
        /*001c*/ 	.byte	0x04, 0x17
        /*001e*/ 	.short	(.L_2345 - .L_2344)
.L_2344:
        /*0020*/ 	.word	0x00000000
        /*0024*/ 	.short	0x0003
        /*0026*/ 	.short	0x0c4a
        /*0028*/ 	.byte	0x00, 0xf0, 0x05, 0x00


	//----- nvinfo : EIATTR_KPARAM_INFO
	.align		4
.L_2345:
        /*002c*/ 	.byte	0x04, 0x17
        /*002e*/ 	.short	(.L_2347 - .L_2346)
.L_2346:
        /*0030*/ 	.word	0x00000000
        /*0034*/ 	.short	0x0002
        /*0036*/ 	.short	0x0c49
        /*0038*/ 	.byte	0x00, 0xf0, 0x05, 0x00


	//----- nvinfo : EIATTR_KPARAM_INFO
	.align		4
.L_2347:
        /*003c*/ 	.byte	0x04, 0x17
        /*003e*/ 	.short	(.L_2349 - .L_2348)
.L_2348:
        /*0040*/ 	.word	0x00000000
        /*0044*/ 	.short	0x0001
        /*0046*/ 	.short	0x0c48
        /*0048*/ 	.byte	0x00, 0xf0, 0x05, 0x00


	//----- nvinfo : EIATTR_KPARAM_INFO
	.align		4
.L_2349:
        /*004c*/ 	.byte	0x04, 0x17
        /*004e*/ 	.short	(.L_2351 - .L_2350)
.L_2350:
        /*0050*/ 	.word	0x00000000
        /*0054*/ 	.short	0x0000
        /*0056*/ 	.short	0x0000
        /*0058*/ 	.byte	0x00, 0xf0, 0x21, 0x31


	//----- nvinfo : EIATTR_MAXREG_COUNT
	.align		4
.L_2351:
        /*005c*/ 	.byte	0x03, 0x1b
        /*005e*/ 	.short	0x0080


	//----- nvinfo : EIATTR_MERCURY_ISA_VERSION
	.align		4
        /*0060*/ 	.byte	0x03, 0x5f
        /*0062*/ 	.short	0x0000


	//----- nvinfo : EIATTR_EXIT_INSTR_OFFSETS
	.align		4
        /*0064*/ 	.byte	0x04, 0x1c
        /*0066*/ 	.short	(.L_2353 - .L_2352)


	//   ....[0]....
.L_2352:
        /*0068*/ 	.word	0x000001a0


	//   ....[1]....
        /*006c*/ 	.word	0x00000b10


	//   ....[2]....
        /*0070*/ 	.word	0x00001190


	//   ....[3]....
        /*0074*/ 	.word	0x000011f0


	//   ....[4]....
        /*0078*/ 	.word	0x000019a0


	//   ....[5]....
        /*007c*/ 	.word	0x00001db0


	//----- nvinfo : EIATTR_MAX_THREADS
	.align		4
.L_2353:
        /*0080*/ 	.byte	0x04, 0x05
        /*0082*/ 	.short	(.L_2355 - .L_2354)
.L_2354:
        /*0084*/ 	.word	0x00000200
        /*0088*/ 	.word	0x00000001
        /*008c*/ 	.word	0x00000001


	//----- nvinfo : EIATTR_CRS_STACK_SIZE
	.align		4
.L_2355:
        /*0090*/ 	.byte	0x04, 0x1e
        /*0092*/ 	.short	(.L_2357 - .L_2356)
.L_2356:
        /*0094*/ 	.word	0x00000000
.L_2357:


//--------------------- .nv.info._ZN2at6native57_GLOBAL__N__f3eca4a2_24_ForeachBinaryOpScalar_cu_86b9896c25multi_tensor_apply_kernelINS1_18TensorListMetadataILi2EEENS1_21BinaryOpScalarFunctorIhLi2ELi1ELi1EEEJNS1_13power_functorIhEEhEEEvT_T0_DpT1_ --------------------------
	.section	.nv.info._ZN2at6native57_GLOBAL__N__f3eca4a2_24_ForeachBinaryOpScalar_cu_86b9896c25multi_tensor_apply_kernelINS1_18TensorListMetadataILi2EEENS1_21BinaryOpScalarFunctorIhLi2ELi1ELi1EEEJNS1_13power_functorIhEEhEEEvT_T0_DpT1_,"",@"SHT_CUDA_INFO"
	.sectionflags	@""
	.align	4


	//----- nvinfo : EIATTR_CUDA_API_VERSION
	.align		4
        /*0000*/ 	.byte	0x04, 0x37
        /*0002*/ 	.short	(.L_2359 - .L_2358)
.L_2358:
        /*0004*/ 	.word	0x00000082


	//----- nvinfo : EIATTR_SW2861232_WAR
	.align		4
.L_2359:
        /*0008*/ 	.byte	0x01, 0x35
	.zero		2


	//----- nvinfo : EIATTR_PARAM_CBANK
	.align		4
        /*000c*/ 	.byte	0x04, 0x0a
        /*000e*/ 	.short	(.L_2361 - .L_2360)
	.align		4
.L_2360:
        /*0010*/ 	.word	index@(.nv.constant0._ZN2at6native57_GLOBAL__N__f3eca4a2_24_ForeachBinaryOpScalar_cu_86b9896c25multi_tensor_apply_kernelINS1_18TensorListMetadataILi2EEENS1_21BinaryOpScalarFunctorIhLi2ELi1ELi1EEEJNS1_13power_functorIhEEhEEEvT_T0_DpT1_)
        /*0014*/ 	.short	0x0160
        /*0016*/ 	.short	0x0c4b


	//----- nvinfo : EIATTR_CBANK_PARAM_SIZE
	.align		4
.L_2361:
        /*0018*/ 	.byte	0x03, 0x19
        /*001a*/ 	.short	0x0c4b


	//----- nvinfo : EIATTR_KPARAM_INFO
	.align		4
        /*001c*/ 	.byte	0x04, 0x17
        /*001e*/ 	.short	(.L_2363 - .L_2362)
.L_2362:
        /*0020*/ 	.word	0x00000000
        /*0024*/ 	.short	0x0003
        /*0026*/ 	.short	0x0c4a
        /*0028*/ 	.byte	0x00, 0xf0, 0x05, 0x00


	//----- nvinfo : EIATTR_KPARAM_INFO
	.align		4
.L_2363:
        /*002c*/ 	.byte	0x04, 0x17
        /*002e*/ 	.short	(.L_2365 - .L_2364)
.L_2364:
        /*0030*/ 	.word	0x00000000
        /*0034*/ 	.short	0x0002
        /*0036*/ 	.short	0x0c49
        /*0038*/ 	.byte	0x00, 0xf0, 0x05, 0x00


	//----- nvinfo : EIATTR_KPARAM_INFO
	.align		4
.L_2365:
        /*003c*/ 	.byte	0x04, 0x17
        /*003e*/ 	.short	(.L_2367 - .L_2366)
.L_2366:
        /*0040*/ 	.word	0x00000000
        /*0044*/ 	.short	0x0001
        /*0046*/ 	.short	0x0c48
        /*0048*/ 	.byte	0x00, 0xf0, 0x05, 0x00


	//----- nvinfo : EIATTR_KPARAM_INFO
	.align		4
.L_2367:
        /*004c*/ 	.byte	0x04, 0x17
        /*004e*/ 	.short	(.L_2369 - .L_2368)
.L_2368:
        /*0050*/ 	.word	0x00000000
        /*0054*/ 	.short	0x0000
        /*0056*/ 	.short	0x0000
        /*0058*/ 	.byte	0x00, 0xf0, 0x21, 0x31


	//----- nvinfo : EIATTR_MAXREG_COUNT
	.align		4
.L_2369:
        /*005c*/ 	.byte	0x03, 0x1b
        /*005e*/ 	.short	0x0080


	//----- nvinfo : EIATTR_MERCURY_ISA_VERSION
	.align		4
        /*0060*/ 	.byte	0x03, 0x5f
        /*0062*/ 	.short	0x0000


	//----- nvinfo : EIATTR_EXIT_INSTR_OFFSETS
	.align		4
        /*0064*/ 	.byte	0x04, 0x1c
        /*0066*/ 	.short	(.L_2371 - .L_2370)


	//   ....[0]....
.L_2370:
        /*0068*/ 	.word	0x00000180


	//   ....[1]....
        /*006c*/ 	.word	0x00000940


	//   ....[2]....
        /*0070*/ 	.word	0x00000ca0


	//   ....[3]....
        /*0074*/ 	.word	0x00000d00


	//   ....[4]....
        /*0078*/ 	.word	0x00001300


	//   ....[5]....
        /*007c*/ 	.word	0x000013e0


	//----- nvinfo : EIATTR_MAX_THREADS
	.align		4
.L_2371:
        /*0080*/ 	.byte	0x04, 0x05
        /*0082*/ 	.short	(.L_2373 - .L_2372)
.L_2372:
        /*0084*/ 	.word	0x00000200
        /*0088*/ 	.word	0x00000001
        /*008c*/ 	.word	0x00000001


	//----- nvinfo : EIATTR_CRS_STACK_SIZE
	.align		4
.L_2373:
        /*0090*/ 	.byte	0x04, 0x1e
        /*0092*/ 	.short	(.L_2375 - .L_2374)
.L_2374:
        /*0094*/ 	.word	0x00000000
.L_2375:


//--------------------- .nv.info._ZN2at6native57_GLOBAL__N__f3eca4a2_24_ForeachBinaryOpScalar_cu_86b9896c25multi_tensor_apply_kernelINS1_18TensorListMetadataILi1EEENS1_21BinaryOpScalarFunctorIN3c108BFloat16ELi1ELi1ELi0EEEJNS1_13power_functorIfEEfEEEvT_T0_DpT1_ --------------------------
	.section	.nv.info._ZN2at6native57_GLOBAL__N__f3eca4a2_24_ForeachBinaryOpScalar_cu_86b9896c25multi_tensor_apply_kernelINS1_18TensorListMetadataILi1EEENS1_21BinaryOpScalarFunctorIN3c108BFloat16ELi1ELi1ELi0EEEJNS1_13power_functorIfEEfEEEvT_T0_DpT1_,"",@"SHT_CUDA_INFO"
	.sectionflags	@""
	.align	4


	//----- nvinfo : EIATTR_CUDA_API_VERSION
	.align		4
        /*0000*/ 	.byte	0x04, 0x37
        /*0002*/ 	.short	(.L_2377 - .L_2376)
.L_2376:
        /*0004*/ 	.word	0x00000082


	//----- nvinfo : EIATTR_SW2861232_WAR
	.align		4
.L_2377:
        /*0008*/ 	.byte	0x01, 0x35
	.zero		2


	//----- nvinfo : EIATTR_PARAM_CBANK
	.align		4
        /*000c*/ 	.byte	0x04, 0x0a
        /*000e*/ 	.short	(.L_2379 - .L_2378)
	.align		4
.L_2378:
        /*0010*/ 	.word	index@(.nv.constant0._ZN2at6native57_GLOBAL__N__f3eca4a2_24_ForeachBinaryOpScalar_cu_86b9896c25multi_tensor_apply_kernelINS1_18TensorListMetadataILi1EEENS1_21BinaryOpScalarFunctorIN3c108BFloat16ELi1ELi1ELi0EEEJNS1_13power_functorIfEEfEEEvT_T0_DpT1_)
        /*0014*/ 	.short	0x0160
        /*0016*/ 	.short	0x0d30


	//----- nvinfo : EIATTR_CBANK_PARAM_SIZE
	.align		4
.L_2379:
        /*0018*/ 	.byte	0x03, 0x19
        /*001a*/ 	.short	0x0d30


	//----- nvinfo : EIATTR_KPARAM_INFO
	.align		4
        /*001c*/ 	.byte	0x04, 0x17
        /*001e*/ 	.short	(.L_2381 - .L_2380)
.L_2380:
        /*0020*/ 	.word	0x00000000
        /*0024*/ 	.short	0x0003
        /*0026*/ 	.short	0x0d2c
        /*0028*/ 	.byte	0x00, 0xf0, 0x11, 0x00


	//----- nvinfo : EIATTR_KPARAM_INFO
	.align		4
.L_2381:
        /*002c*/ 	.byte	0x04, 0x17
        /*002e*/ 	.short	(.L_2383 - .L_2382)
.L_2382:
        /*0030*/ 	.word	0x00000000
        /*0034*/ 	.short	0x0002
        /*0036*/ 	.short	0x0d29
        /*0038*/ 	.byte	0x00, 0xf0, 0x05, 0x00


	//----- nvinfo : EIATTR_KPARAM_INFO
	.align		4
.L_2383:
        /*003c*/ 	.byte	0x04, 0x17
        /*003e*/ 	.short	(.L_2385 - .L_2384)
.L_2384:
        /*0040*/ 	.word	0x00000000
        /*0044*/ 	.short	0x0001
        /*0046*/ 	.short	0x0d28
        /*0048*/ 	.byte	0x00, 0xf0, 0x05, 0x00


	//----- nvinfo : EIATTR_KPARAM_INFO
	.align		4
.L_2385:
        /*004c*/ 	.byte	0x04, 0x17
        /*004e*/ 	.short	(.L_2387 - .L_2386)
.L_2386:
        /*0050*/ 	.word	0x00000000
        /*0054*/ 	.short	0x0000
        /*0056*/ 	.short	0x0000
        /*0058*/ 	.byte	0x00, 0xf0, 0xa1, 0x34


	//----- nvinfo : EIATTR_MAXREG_COUNT
	.align		4
.L_2387:
        /*005c*/ 	.byte	0x03, 0x1b
        /*005e*/ 	.short	0x0080


	//----- nvinfo : EIATTR_MERCURY_ISA_VERSION
	.align		4
        /*0060*/ 	.byte	0x03, 0x5f
        /*0062*/ 	.short	0x0000


	//----- nvinfo : EIATTR_EXIT_INSTR_OFFSETS
	.align		4
        /*0064*/ 	.byte	0x04, 0x1c
        /*0066*/ 	.short	(.L_2389 - .L_2388)


	//   ....[0]....
.L_2388:
        /*0068*/ 	.word	0x00000140


	//   ....[1]....
        /*006c*/ 	.word	0x00000600


	//   ....[2]....
        /*0070*/ 	.word	0x00000660


	//   ....[3]....
        /*0074*/ 	.word	0x00000870


	//----- nvinfo : EIATTR_MAX_THREADS
	.align		4
.L_2389:
        /*0078*/ 	.byte	0x04, 0x05
        /*007a*/ 	.short	(.L_2391 - .L_2390)
.L_2390:
        /*007c*/ 	.word	0x00000200
        /*0080*/ 	.word	0x00000001
        /*0084*/ 	.word	0x00000001


	//----- nvinfo : EIATTR_CRS_STACK_SIZE
	.align		4
.L_2391:
        /*0088*/ 	.byte	0x04, 0x1e
        /*008a*/ 	.short	(.L_2393 - .L_2392)
.L_2392:
        /*008c*/ 	.word	0x00000000
.L_2393:


//--------------------- .nv.info._ZN2at6native57_GLOBAL__N__f3eca4a2_24_ForeachBinaryOpScalar_cu_86b9896c25multi_tensor_apply_kernelINS1_18TensorListMetadataILi1EEENS1_21BinaryOpScalarFunctorIN3c104HalfELi1ELi1ELi0EEEJNS1_13power_functorIfEEfEEEvT_T0_DpT1_ --------------------------
	.section	.nv.info._ZN2at6native57_GLOBAL__N__f3eca4a2_24_ForeachBinaryOpScalar_cu_86b9896c25multi_tensor_apply_kernelINS1_18TensorListMetadataILi1EEENS1_21BinaryOpScalarFunctorIN3c104HalfELi1ELi1ELi0EEEJNS1_13power_functorIfEEfEEEvT_T0_DpT1_,"",@"SHT_CUDA_INFO"
	.sectionflags	@""
	.align	4


	//----- nvinfo : EIATTR_CUDA_API_VERSION
	.align		4
        /*0000*/ 	.byte	0x04, 0x37
        /*0002*/ 	.short	(.L_2395 - .L_2394)
.L_2394:
        /*0004*/ 	.word	0x00000082


	//----- nvinfo : EIATTR_SW2861232_WAR
	.align		4
.L_2395:
        /*0008*/ 	.byte	0x01, 0x35
	.zero		2


	//----- nvinfo : EIATTR_PARAM_CBANK
	.align		4
        /*000c*/ 	.byte	0x04, 0x0a
        /*000e*/ 	.short	(.L_2397 - .L_2396)
	.align		4
.L_2396:
        /*0010*/ 	.word	index@(.nv.constant0._ZN2at6native57_GLOBAL__N__f3eca4a2_24_ForeachBinaryOpScalar_cu_86b9896c25multi_tensor_apply_kernelINS1_18TensorListMetadataILi1EEENS1_21BinaryOpScalarFunctorIN3c104HalfELi1ELi1ELi0EEEJNS1_13power_functorIfEEfEEEvT_T0_DpT1_)
        /*0014*/ 	.short	0x0160
        /*0016*/ 	.short	0x0d30


	//----- nvinfo : EIATTR_CBANK_PARAM_SIZE
	.align		4
.L_2397:
        /*0018*/ 	.byte	0x03, 0x19
        /*001a*/ 	.short	0x0d30


	//----- nvinfo : EIATTR_KPARAM_INFO
	.align		4
        /*001c*/ 	.byte	0x04, 0x17
        /*001e*/ 	.short	(.L_2399 - .L_2398)
.L_2398:
        /*0020*/ 	.word	0x00000000
        /*0024*/ 	.short	0x0003
        /*0026*/ 	.short	0x0d2c
        /*0028*/ 	.byte	0x00, 0xf0, 0x11, 0x00


	//----- nvinfo : EIATTR_KPARAM_INFO
	.align		4
.L_2399:
        /*002c*/ 	.byte	0x04, 0x17
        /*002e*/ 	.short	(.L_2401 - .L_2400)
.L_2400:
        /*0030*/ 	.word	0x00000000
        /*0034*/ 	.short	0x0002
        /*0036*/ 	.short	0x0d29
        /*0038*/ 	.byte	0x00, 0xf0, 0x05, 0x00


	//----- nvinfo : EIATTR_KPARAM_INFO
	.align		4
.L_2401:
        /*003c*/ 	.byte	0x04, 0x17
        /*003e*/ 	.short	(.L_2403 - .L_2402)
.L_2402:
        /*0040*/ 	.word	0x00000000
        /*0044*/ 	.short	0x0001
        /*0046*/ 	.short	0x0d28
        /*0048*/ 	.byte	0x00, 0xf0, 0x05, 0x00


	//----- nvinfo : EIATTR_KPARAM_INFO
	.align		4
.L_2403:
        /*004c*/ 	.byte	0x04, 0x17
        /*004e*/ 	.short	(.L_2405 - .L_2404)
.L_2404:
        /*0050*/ 	.word	0x00000000
        /*0054*/ 	.short	0x0000
        /*0056*/ 	.short	0x0000
        /*0058*/ 	.byte	0x00, 0xf0, 0xa1, 0x34


	//----- nvinfo : EIATTR_MAXREG_COUNT
	.align		4
.L_2405:
        /*005c*/ 	.byte	0x03, 0x1b
        /*005e*/ 	.short	0x0080


	//----- nvinfo : EIATTR_MERCURY_ISA_VERSION
	.align		4
        /*0060*/ 	.byte	0x03, 0x5f
        /*0062*/ 	.short	0x0000


	//----- nvinfo : EIATTR_EXIT_INSTR_OFFSETS
	.align		4
        /*0064*/ 	.byte	0x04, 0x1c
        /*0066*/ 	.short	(.L_2407 - .L_2406)


	//   ....[0]....
.L_2406:
        /*0068*/ 	.word	0x00000140


	//   ....[1]....
        /*006c*/ 	.word	0x00000600


	//   ....[2]....
        /*0070*/ 	.word	0x00000660


	//   ....[3]....
        /*0074*/ 	.word	0x00000870


	//----- nvinfo : EIATTR_MAX_THREADS
	.align		4
.L_2407:
        /*0078*/ 	.byte	0x04, 0x05
        /*007a*/ 	.short	(.L_2409 - .L_2408)
.L_2408:
        /*007c*/ 	.word	0x00000200
        /*0080*/ 	.word	0x00000001
        /*0084*/ 	.word	0x00000001


	//----- nvinfo : EIATTR_CRS_STACK_SIZE
	.align		4
.L_2409:
        /*0088*/ 	.byte	0x04, 0x1e
        /*008a*/ 	.short	(.L_2411 - .L_2410)
.L_2410:
        /*008c*/ 	.word	0x00000000
.L_2411:


//--------------------- .nv.info._ZN2at6native57_GLOBAL__N__f3eca4a2_24_ForeachBinaryOpScalar_cu_86b9896c25multi_tensor_apply_kernelINS1_18TensorListMetadataILi1EEENS1_21BinaryOpScalarFunctorIN3c107complexIfEELi1ELi1ELi0EEEJNS1_13power_functorIS8_EES8_EEEvT_T0_DpT1_ --------------------------
	.section	.nv.info._ZN2at6native57_GLOBAL__N__f3eca4a2_24_ForeachBinaryOpScalar_cu_86b9896c25multi_tensor_apply_kernelINS1_18TensorListMetadataILi1EEENS1_21BinaryOpScalarFunctorIN3c107complexIfEELi1ELi1ELi0EEEJNS1_13power_functorIS8_EES8_EEEvT_T0_DpT1_,"",@"SHT_CUDA_INFO"
	.sectionflags	@""
	.align	4


	//----- nvinfo : EIATTR_CUDA_API_VERSION
	.align		4
        /*0000*/ 	.byte	0x04, 0x37
        /*0002*/ 	.short	(.L_2413 - .L_2412)
.L_2412:
        /*0004*/ 	.word	0x00000082


	//----- nvinfo : EIATTR_SW2861232_WAR
	.align		4
.L_2413:
        /*0008*/ 	.byte	0x01, 0x35
	.zero		2


	//----- nvinfo : EIATTR_PARAM_CBANK
	.align		4
        /*000c*/ 	.byte	0x04, 0x0a
        /*000e*/ 	.short	(.L_2415 - .L_2414)
	.align		4
.L_2414:
        /*0010*/ 	.word	index@(.nv.constant0._ZN2at6native57_GLOBAL__N__f3eca4a2_24_ForeachBinaryOpScalar_cu_86b9896c25multi_tensor_apply_kernelINS1_18TensorListMetadataILi1EEENS1_21BinaryOpScalarFunctorIN3c107complexIfEELi1ELi1ELi0EEEJNS1_13power_functorIS8_EES8_EEEvT_T0_DpT1_)
        /*0014*/ 	.short	0x0160
        /*0016*/ 	.short	0x0d38


	//----- nvinfo : EIATTR_CBANK_PARAM_SIZE
	.align		4
.L_2415:
        /*0018*/ 	.byte	0x03, 0x19
        /*001a*/ 	.short	0x0d38


	//----- nvinfo : EIATTR_KPARAM_INFO
	.align		4
        /*001c*/ 	.byte	0x04, 0x17
        /*001e*/ 	.short	(.L_2417 - .L_2416)
.L_2416:
        /*0020*/ 	.word	0x00000000
        /*0024*/ 	.short	0x0003
        /*0026*/ 	.short	0x0d30
        /*0028*/ 	.byte	0x00, 0xf0, 0x21, 0x00


	//----- nvinfo : EIATTR_KPARAM_INFO
	.align		4
.L_2417:
        /*002c*/ 	.byte	0x04, 0x17
        /*002e*/ 	.short	(.L_2419 - .L_2418)
.L_2418:
        /*0030*/ 	.word	0x00000000
        /*0034*/ 	.short	0x0002
        /*0036*/ 	.short	0x0d29
        /*0038*/ 	.byte	0x00, 0xf0, 0x05, 0x00


	//----- nvinfo : EIATTR_KPARAM_INFO
	.align		4
.L_2419:
        /*003c*/ 	.byte	0x04, 0x17
        /*003e*/ 	.short	(.L_2421 - .L_2420)
.L_2420:
        /*0040*/ 	.word	0x00000000
        /*0044*/ 	.short	0x0001
        /*0046*/ 	.short	0x0d28
        /*0048*/ 	.byte	0x00, 0xf0, 0x05, 0x00


	//----- nvinfo : EIATTR_KPARAM_INFO
	.align		4
.L_2421:
        /*004c*/ 	.byte	0x04, 0x17
        /*004e*/ 	.short	(.L_2423 - .L_2422)
.L_2422:
        /*0050*/ 	.word	0x00000000
        /*0054*/ 	.short	0x0000
        /*0056*/ 	.short	0x0000
        /*0058*/ 	.byte	0x00, 0xf0, 0xa1, 0x34


	//----- nvinfo : EIATTR_MAXREG_COUNT
	.align		4
.L_2423:
        /*005c*/ 	.byte	0x03, 0x1b
        /*005e*/ 	.short	0x0080


	//----- nvinfo : EIATTR_MERCURY_ISA_VERSION
	.align		4
        /*0060*/ 	.byte	0x03, 0x5f
        /*0062*/ 	.short	0x0000


	//----- nvinfo : EIATTR_EXIT_INSTR_OFFSETS
	.align		4
        /*0064*/ 	.byte	0x04, 0x1c
        /*0066*/ 	.short	(.L_2425 - .L_2424)


	//   ....[0]....
.L_2424:
        /*0068*/ 	.word	0x00000170


	//   ....[1]....
        /*006c*/ 	.word	0x0000b600


	//   ....[2]....
        /*0070*/ 	.word	0x0000b660


	//   ....[3]....
        /*0074*/ 	.word	0x00016770


	//----- nvinfo : EIATTR_MAX_THREADS
	.align		4
.L_2425:
        /*0078*/ 	.byte	0x04, 0x05
        /*007a*/ 	.short	(.L_2427 - .L_2426)
.L_2426:
        /*007c*/ 	.word	0x00000200
        /*0080*/ 	.word	0x00000001
        /*0084*/ 	.word	0x00000001


	//----- nvinfo : EIATTR_CRS_STACK_SIZE
	.align		4
.L_2427:
        /*0088*/ 	.byte	0x04, 0x1e
        /*008a*/ 	.short	(.L_2429 - .L_2428)
.L_2428:
        /*008c*/ 	.word	0x00000000
.L_2429:


//--------------------- .nv.info._ZN2at6native57_GLOBAL__N__f3eca4a2_24_ForeachBinaryOpScalar_cu_86b9896c25multi_tensor_apply_kernelINS1_18TensorListMetadataILi1EEENS1_21BinaryOpScalarFunctorIN3c107complexIdEELi1ELi1ELi0EEEJNS1_13power_functorIS8_EES8_EEEvT_T0_DpT1_ --------------------------
	.section	.nv.info._ZN2at6native57_GLOBAL__N__f3eca4a2_24_ForeachBinaryOpScalar_cu_86b9896c25multi_tensor_apply_kernelINS1_18TensorListMetadataILi1EEENS1_21BinaryOpScalarFunctorIN3c107complexIdEELi1ELi1ELi0EEEJNS1_13power_functorIS8_EES8_EEEvT_T0_DpT1_,"",@"SHT_CUDA_INFO"
	.sectionflags	@""
	.align	4


	//----- nvinfo : EIATTR_CUDA_API_VERSION
	.align		4
        /*0000*/ 	.byte	0x04, 0x37
        /*0002*/ 	.short	(.L_2431 - .L_2430)
.L_2430:
        /*0004*/ 	.word	0x00000082


	//----- nvinfo : EIATTR_SW2861232_WAR
	.align		4
.L_2431:
        /*0008*/ 	.byte	0x01, 0x35
	.zero		2


	//----- nvinfo : EIATTR_PARAM_CBANK
	.align		4
        /*000c*/ 	.byte	0x04, 0x0a
        /*000e*/ 	.short	(.L_2433 - .L_2432)
	.align		4
.L_2432:
        /*0010*/ 	.word	index@(.nv.constant0._ZN2at6native57_GLOBAL__N__f3eca4a2_24_ForeachBinaryOpScalar_cu_86b9896c25multi_tensor_apply_kernelINS1_18TensorListMetadataILi1EEENS1_21BinaryOpScalarFunctorIN3c107complexIdEELi1ELi1ELi0EEEJNS1_13power_functorIS8_EES8_EEEvT_T0_DpT1_)
        /*0014*/ 	.short	0x0160
        /*0016*/ 	.short	0x0d40


	//----- nvinfo : EIATTR_CBANK_PARAM_SIZE
	.align		4
.L_2433:
        /*0018*/ 	.byte	0x03, 0x19
        /*001a*/ 	.short	0x0d40


	//----- nvinfo : EIATTR_KPARAM_INFO
	.align		4
        /*001c*/ 	.byte	0x04, 0x17
        /*001e*/ 	.short	(.L_2435 - .L_2434)
.L_2434:
        /*0020*/ 	.word	0x00000000
        /*0024*/ 	.short	0x0003
        /*0026*/ 	.short	0x0d30
        /*0028*/ 	.byte	0x00, 0xf0, 0x41, 0x00


	//----- nvinfo : EIATTR_KPARAM_INFO
	.align		4
.L_2435:
        /*002c*/ 	.byte	0x04, 0x17
        /*002e*/ 	.short	(.L_2437 - .L_2436)
.L_2436:
        /*0030*/ 	.word	0x00000000
        /*0034*/ 	.short	0x0002
        /*0036*/ 	.short	0x0d29
        /*0038*/ 	.byte	0x00, 0xf0, 0x05, 0x00


	//----- nvinfo : EIATTR_KPARAM_INFO
	.align		4
.L_2437:
        /*003c*/ 	.byte	0x04, 0x17
        /*003e*/ 	.short	(.L_2439 - .L_2438)
.L_2438:
        /*0040*/ 	.word	0x00000000
        /*0044*/ 	.short	0x0001
        /*0046*/ 	.short	0x0d28
        /*0048*/ 	.byte	0x00, 0xf0, 0x05, 0x00


	//----- nvinfo : EIATTR_KPARAM_INFO
	.align		4
.L_2439:
        /*004c*/ 	.byte	0x04, 0x17
        /*004e*/ 	.short	(.L_2441 - .L_2440)
.L_2440:
        /*0050*/ 	.word	0x00000000
        /*0054*/ 	.short	0x0000
        /*0056*/ 	.short	0x0000
        /*0058*/ 	.byte	0x00, 0xf0, 0xa1, 0x34


	//----- nvinfo : EIATTR_MAXREG_COUNT
	.align		4
.L_2441:
        /*005c*/ 	.byte	0x03, 0x1b
        /*005e*/ 	.short	0x0080


	//----- nvinfo : EIATTR_MERCURY_ISA_VERSION
	.align		4
        /*0060*/ 	.byte	0x03, 0x5f
        /*0062*/ 	.short	0x0000


	//----- nvinfo : EIATTR_EXIT_INSTR_OFFSETS
	.align		4
        /*0064*/ 	.byte	0x04, 0x1c
        /*0066*/ 	.short	(.L_2443 - .L_2442)


	//   ....[0]....
.L_2442:
        /*0068*/ 	.word	0x00000170


	//   ....[1]....
        /*006c*/ 	.word	0x0001d050


	//   ....[2]....
        /*0070*/ 	.word	0x0001d0b0


	//   ....[3]....
        /*0074*/ 	.word	0x00039c90


	//----- nvinfo : EIATTR_MAX_THREADS
	.align		4
.L_2443:
        /*0078*/ 	.byte	0x04, 0x05
        /*007a*/ 	.short	(.L_2445 - .L_2444)
.L_2444:
        /*007c*/ 	.word	0x00000200
        /*0080*/ 	.word	0x00000001
        /*0084*/ 	.word	0x00000001


	//----- nvinfo : EIATTR_CRS_STACK_SIZE
	.align		4
.L_2445:
        /*0088*/ 	.byte	0x04, 0x1e
        /*008a*/ 	.short	(.L_2447 - .L_2446)
.L_2446:
        /*008c*/ 	.word	0x00000000
.L_2447:


//--------------------- .nv.info._ZN2at6native57_GLOBAL__N__f3eca4a2_24_ForeachBinaryOpScalar_cu_86b9896c25multi_tensor_apply_kernelINS1_18TensorListMetadataILi1EEENS1_21BinaryOpScalarFunctorIfLi1ELi1ELi0EEEJNS1_13power_functorIfEEfEEEvT_T0_DpT1_ --------------------------
	.section	.nv.info._ZN2at6native57_GLOBAL__N__f3eca4a2_24_ForeachBinaryOpScalar_cu_86b9896c25multi_tensor_apply_kernelINS1_18TensorListMetadataILi1EEENS1_21BinaryOpScalarFunctorIfLi1ELi1ELi0EEEJNS1_13power_functorIfEEfEEEvT_T0_DpT1_,"",@"SHT_CUDA_INFO"
	.sectionflags	@""
	.align	4


	//----- nvinfo : EIATTR_CUDA_API_VERSION
	.align		4
        /*0000*/ 	.byte	0x04, 0x37
        /*0002*/ 	.short	(.L_2449 - .L_2448)
.L_2448:
        /*0004*/ 	.word	0x00000082


	//----- nvinfo : EIATTR_SW2861232_WAR
	.align		4
.L_2449:
        /*0008*/ 	.byte	0x01, 0x35
	.zero		2


	//----- nvinfo : EIATTR_PARAM_CBANK
	.align		4
        /*000c*/ 	.byte	0x04, 0x0a
        /*000e*/ 	.short	(.L_2451 - .L_2450)
	.align		4
.L_2450:
        /*0010*/ 	.word	index@(.nv.constant0._ZN2at6native57_GLOBAL__N__f3eca4a2_24_ForeachBinaryOpScalar_cu_86b9896c25multi_tensor_apply_kernelINS1_18TensorListMetadataILi1EEENS1_21BinaryOpScalarFunctorIfLi1ELi1ELi0EEEJNS1_13power_functorIfEEfEEEvT_T0_DpT1_)
        /*0014*/ 	.short	0x0160
        /*0016*/ 	.short	0x0d30


	//----- nvinfo : EIATTR_CBANK_PARAM_SIZE
	.align		4
.L_2451:
        /*0018*/ 	.byte	0x03, 0x19
        /*001a*/ 	.short	0x0d30


	//----- nvinfo : EIATTR_KPARAM_INFO
	.align		4
        /*001c*/ 	.byte	0x04, 0x17
        /*001e*/ 	.short	(.L_2453 - .L_2452)
.L_2452:
        /*0020*/ 	.word	0x00000000
        /*0024*/ 	.short	0x0003
        /*0026*/ 	.short	0x0d2c
        /*0028*/ 	.byte	0x00, 0xf0, 0x11, 0x00


	//----- nvinfo : EIATTR_KPARAM_INFO
	.align		4
.L_2453:
        /*002c*/ 	.byte	0x04, 0x17
        /*002e*/ 	.short	(.L_2455 - .L_2454)
.L_2454:
        /*0030*/ 	.word	0x00000000
        /*0034*/ 	.short	0x0002
        /*0036*/ 	.short	0x0d29
        /*0038*/ 	.byte	0x00, 0xf0, 0x05, 0x00


	//----- nvinfo : EIATTR_KPARAM_INFO
	.align		4
.L_2455:
        /*003c*/ 	.byte	0x04, 0x17
        /*003e*/ 	.short	(.L_2457 - .L_2456)
.L_2456:
        /*0040*/ 	.word	0x00000000
        /*0044*/ 	.short	0x0001
        /*0046*/ 	.short	0x0d28
        /*0048*/ 	.byte	0x00, 0xf0, 0x05, 0x00


	//----- nvinfo : EIATTR_KPARAM_INFO
	.align		4
.L_2457:
        /*004c*/ 	.byte	0x04, 0x17
        /*004e*/ 	.short	(.L_2459 - .L_2458)
.L_2458:
        /*0050*/ 	.word	0x00000000
        /*0054*/ 	.short	0x0000
        /*0056*/ 	.short	0x0000
        /*0058*/ 	.byte	0x00, 0xf0, 0xa1, 0x34


	//----- nvinfo : EIATTR_MAXREG_COUNT
	.align		4
.L_2459:
        /*005c*/ 	.byte	0x03, 0x1b
        /*005e*/ 	.short	0x0080


	//----- nvinfo : EIATTR_MERCURY_ISA_VERSION
	.align		4
        /*0060*/ 	.byte	0x03, 0x5f
        /*0062*/ 	.short	0x0000


	//----- nvinfo : EIATTR_EXIT_INSTR_OFFSETS
	.align		4
        /*0064*/ 	.byte	0x04, 0x1c
        /*0066*/ 	.short	(.L_2461 - .L_2460)


	//   ....[0]....
.L_2460:
        /*0068*/ 	.word	0x00000140


	//   ....[1]....
        /*006c*/ 	.word	0x00000580


	//   ....[2]....
        /*0070*/ 	.word	0x000005e0


	//   ....[3]....
        /*0074*/ 	.word	0x00000790


	//----- nvinfo : EIATTR_MAX_THREADS
	.align		4
.L_2461:
        /*0078*/ 	.byte	0x04, 0x05
        /*007a*/ 	.short	(.L_2463 - .L_2462)
.L_2462:
        /*007c*/ 	.word	0x00000200
        /*0080*/ 	.word	0x00000001
        /*0084*/ 	.word	0x00000001


	//----- nvinfo : EIATTR_CRS_STACK_SIZE
	.align		4
.L_2463:
        /*0088*/ 	.byte	0x04, 0x1e
        /*008a*/ 	.short	(.L_2465 - .L_2464)
.L_2464:
        /*008c*/ 	.word	0x00000000
.L_2465:


//--------------------- .nv.info._ZN2at6native57_GLOBAL__N__f3eca4a2_24_ForeachBinaryOpScalar_cu_86b9896c25multi_tensor_apply_kernelINS1_18TensorListMetadataILi1EEENS1_21BinaryOpScalarFunctorIdLi1ELi1ELi0EEEJNS1_13power_functorIdEEdEEEvT_T0_DpT1_ --------------------------
	.section	.nv.info._ZN2at6native57_GLOBAL__N__f3eca4a2_24_ForeachBinaryOpScalar_cu_86b9896c25multi_tensor_apply_kernelINS1_18TensorListMetadataILi1EEENS1_21BinaryOpScalarFunctorIdLi1ELi1ELi0EEEJNS1_13power_functorIdEEdEEEvT_T0_DpT1_,"",@"SHT_CUDA_INFO"
	.sectionflags	@""
	.align	4


	//----- nvinfo : EIATTR_CUDA_API_VERSION
	.align		4
        /*0000*/ 	.byte	0x04, 0x37
        /*0002*/ 	.short	(.L_2467 - .L_2466)
.L_2466:
        /*0004*/ 	.word	0x00000082


	//----- nvinfo : EIATTR_SW2861232_WAR
	.align		4
.L_2467:
        /*0008*/ 	.byte	0x01, 0x35
	.zero		2


	//----- nvinfo : EIATTR_PARAM_CBANK
	.align		4
        /*000c*/ 	.byte	0x04, 0x0a
        /*000e*/ 	.short	(.L_2469 - .L_2468)
	.align		4
.L_2468:
        /*0010*/ 	.word	index@(.nv.constant0._ZN2at6native57_GLOBAL__N__f3eca4a2_24_ForeachBinaryOpScalar_cu_86b9896c25multi_tensor_apply_kernelINS1_18TensorListMetadataILi1EEENS1_21BinaryOpScalarFunctorIdLi1ELi1ELi0EEEJNS1_13power_functorIdEEdEEEvT_T0_DpT1_)
        /*0014*/ 	.short	0x0160
        /*0016*/ 	.short	0x0d38


	//----- nvinfo : EIATTR_CBANK_PARAM_SIZE
	.align		4
.L_2469:
        /*0018*/ 	.byte	0x03, 0x19
        /*001a*/ 	.short	0x0d38


	//----- nvinfo : EIATTR_KPARAM_INFO
	.align		4
        /*001c*/ 	.byte	0x04, 0x17
        /*001e*/ 	.short	(.L_2471 - .L_2470)
.L_2470:
        /*0020*/ 	.word	0x00000000
        /*0024*/ 	.short	0x0003
        /*0026*/ 	.short	0x0d30
        /*0028*/ 	.byte	0x00, 0xf0, 0x21, 0x00


	//----- nvinfo : EIATTR_KPARAM_INFO
	.align		4
.L_2471:
        /*002c*/ 	.byte	0x04, 0x17
        /*002e*/ 	.short	(.L_2473 - .L_2472)
.L_2472:
        /*0030*/ 	.word	0x00000000
        /*0034*/ 	.short	0x0002
        /*0036*/ 	.short	0x0d29
        /*0038*/ 	.byte	0x00, 0xf0, 0x05, 0x00


	//----- nvinfo : EIATTR_KPARAM_INFO
	.align		4
.L_2473:
        /*003c*/ 	.byte	0x04, 0x17
        /*003e*/ 	.short	(.L_2475 - .L_2474)
.L_2474:
        /*0040*/ 	.word	0x00000000
        /*0044*/ 	.short	0x0001
        /*0046*/ 	.short	0x0d28
        /*0048*/ 	.byte	0x00, 0xf0, 0x05, 0x00


	//----- nvinfo : EIATTR_KPARAM_INFO
	.align		4
.L_2475:
        /*004c*/ 	.byte	0x04, 0x17
        /*004e*/ 	.short	(.L_2477 - .L_2476)
.L_2476:
        /*0050*/ 	.word	0x00000000
        /*0054*/ 	.short	0x0000
        /*0056*/ 	.short	0x0000
        /*0058*/ 	.byte	0x00, 0xf0, 0xa1, 0x34


	//----- nvinfo : EIATTR_MAXREG_COUNT
	.align		4
.L_2477:
        /*005c*/ 	.byte	0x03, 0x1b
        /*005e*/ 	.short	0x0080


	//----- nvinfo : EIATTR_ANNOTATIONS
	.align		4
        /*0060*/ 	.byte	0x04, 0x55
        /*0062*/ 	.short	(.L_2479 - .L_2478)


	//   ....[0]....
.L_2478:
        /*0064*/ 	.word	0x00000001
        /*0068*/ 	.byte	0xf0, 0x58, 0x00, 0x00, 0x01, 0x00, 0x00, 0x00, 0x20, 0x59, 0x00, 0x00, 0x01, 0x00, 0x00, 0x00
        /*0078*/ 	.byte	0x40, 0x59, 0x00, 0x00, 0x01, 0x00, 0x00, 0x00, 0x40, 0x5b, 0x00, 0x00, 0x01, 0x00, 0x00, 0x00
        /*0088*/ 	.byte	0x80, 0x5c, 0x00, 0x00, 0x01, 0x00, 0x00, 0x00, 0x10, 0x5d, 0x00, 0x00


	//----- nvinfo : EIATTR_MERCURY_ISA_VERSION
	.align		4
.L_2479:
        /*0094*/ 	.byte	0x03, 0x5f
        /*0096*/ 	.short	0x0000


	//----- nvinfo : EIATTR_EXIT_INSTR_OFFSETS
	.align		4
        /*0098*/ 	.byte	0x04, 0x1c
        /*009a*/ 	.short	(.L_2481 - .L_2480)


	//   ....[0]....
.L_2480:
        /*009c*/ 	.word	0x00000140


	//   ....[1]....
        /*00a0*/ 	.word	0x00002ff0


	//   ....[2]....
        /*00a4*/ 	.word	0x00003050


	//   ....[3]....
        /*00a8*/ 	.word	0x000058e0


	//----- nvinfo : EIATTR_MAX_THREADS
	.align		4
.L_2481:
        /*00ac*/ 	.byte	0x04, 0x05
        /*00ae*/ 	.short	(.L_2483 - .L_2482)
.L_2482:
        /*00b0*/ 	.word	0x00000200
        /*00b4*/ 	.word	0x00000001
        /*00b8*/ 	.word	0x00000001


	//----- nvinfo : EIATTR_CRS_STACK_SIZE
	.align		4
.L_2483:
        /*00bc*/ 	.byte	0x04, 0x1e
        /*00be*/ 	.short	(.L_2485 - .L_2484)
.L_2484:
        /*00c0*/ 	.word	0x00000000
.L_2485:


//--------------------- .nv.info._ZN2at6native57_GLOBAL__N__f3eca4a2_24_ForeachBinaryOpScalar_cu_86b9896c25multi_tensor_apply_kernelINS1_18TensorListMetadataILi1EEENS1_21BinaryOpScalarFunctorIsLi1ELi1ELi0EEEJNS1_13power_functorIsEEsEEEvT_T0_DpT1_ --------------------------
	.section	.nv.info._ZN2at6native57_GLOBAL__N__f3eca4a2_24_ForeachBinaryOpScalar_cu_86b9896c25multi_tensor_apply_kernelINS1_18TensorListMetadataILi1EEENS1_21BinaryOpScalarFunctorIsLi1ELi1ELi0EEEJNS1_13power_functorIsEEsEEEvT_T0_DpT1_,"",@"SHT_CUDA_INFO"
	.sectionflags	@""
	.align	4


	//----- nvinfo : EIATTR_CUDA_API_VERSION
	.align		4
        /*0000*/ 	.byte	0x04, 0x37
        /*0002*/ 	.short	(.L_2487 - .L_2486)
.L_2486:
        /*0004*/ 	.word	0x00000082


	//----- nvinfo : EIATTR_SW2861232_WAR
	.align		4
.L_2487:
        /*0008*/ 	.byte	0x01, 0x35
	.zero		2


	//----- nvinfo : EIATTR_PARAM_CBANK
	.align		4
        /*000c*/ 	.byte	0x04, 0x0a
        /*000e*/ 	.short	(.L_2489 - .L_2488)
	.align		4
.L_2488:
        /*0010*/ 	.word	index@(.nv.constant0._ZN2at6native57_GLOBAL__N__f3eca4a2_24_ForeachBinaryOpScalar_cu_86b9896c25multi_tensor_apply_kernelINS1_18TensorListMetadataILi1EEENS1_21BinaryOpScalarFunctorIsLi1ELi1ELi0EEEJNS1_13power_functorIsEEsEEEvT_T0_DpT1_)
        /*0014*/ 	.short	0x0160
        /*0016*/ 	.short	0x0d2c


	//----- nvinfo : EIATTR_CBANK_PARAM_SIZE
	.align		4
.L_2489:
        /*0018*/ 	.byte	0x03, 0x19
        /*001a*/ 	.short	0x0d2c


	//----- nvinfo : EIATTR_KPARAM_INFO
	.align		4
        /*001c*/ 	.byte	0x04, 0x17
        /*001e*/ 	.short	(.L_2491 - .L_2490)
.L_2490:
        /*0020*/ 	.word	0x00000000
        /*0024*/ 	.short	0x0003
        /*0026*/ 	.short	0x0d2a
        /*0028*/ 	.byte	0x00, 0xf0, 0x09, 0x00


	//----- nvinfo : EIATTR_KPARAM_INFO
	.align		4
.L_2491:
        /*002c*/ 	.byte	0x04, 0x17
        /*002e*/ 	.short	(.L_2493 - .L_2492)
.L_2492:
        /*0030*/ 	.word	0x00000000
        /*0034*/ 	.short	0x0002
        /*0036*/ 	.short	0x0d29
        /*0038*/ 	.byte	0x00, 0xf0, 0x05, 0x00


	//----- nvinfo : EIATTR_KPARAM_INFO
	.align		4
.L_2493:
        /*003c*/ 	.byte	0x04, 0x17
        /*003e*/ 	.short	(.L_2495 - .L_2494)
.L_2494:
        /*0040*/ 	.word	0x00000000
        /*0044*/ 	.short	0x0001
        /*0046*/ 	.short	0x0d28
        /*0048*/ 	.byte	0x00, 0xf0, 0x05, 0x00


	//----- nvinfo : EIATTR_KPARAM_INFO
	.align		4
.L_2495:
        /*004c*/ 	.byte	0x04, 0x17
        /*004e*/ 	.short	(.L_2497 - .L_2496)
.L_2496:
        /*0050*/ 	.word	0x00000000
        /*0054*/ 	.short	0x0000
        /*0056*/ 	.short	0x0000
        /*0058*/ 	.byte	0x00, 0xf0, 0xa1, 0x34


	//----- nvinfo : EIATTR_MAXREG_COUNT
	.align		4
.L_2497:
        /*005c*/ 	.byte	0x03, 0x1b
        /*005e*/ 	.short	0x0080


	//----- nvinfo : EIATTR_MERCURY_ISA_VERSION
	.align		4
        /*0060*/ 	.byte	0x03, 0x5f
        /*0062*/ 	.short	0x0000


	//----- nvinfo : EIATTR_EXIT_INSTR_OFFSETS
	.align		4
        /*0064*/ 	.byte	0x04, 0x1c
        /*0066*/ 	.short	(.L_2499 - .L_2498)


	//   ....[0]....
.L_2498:
        /*0068*/ 	.word	0x00000150


	//   ....[1]....
        /*006c*/ 	.word	0x00000b00


	//   ....[2]....
        /*0070*/ 	.word	0x00001100


	//   ....[3]....
        /*0074*/ 	.word	0x00001160


	//   ....[4]....
        /*0078*/ 	.word	0x00001930


	//   ....[5]....
        /*007c*/ 	.word	0x00001ca0


	//----- nvinfo : EIATTR_MAX_THREADS
	.align		4
.L_2499:
        /*0080*/ 	.byte	0x04, 0x05
        /*0082*/ 	.short	(.L_2501 - .L_2500)
.L_2500:
        /*0084*/ 	.word	0x00000200
        /*0088*/ 	.word	0x00000001
        /*008c*/ 	.word	0x00000001


	//----- nvinfo : EIATTR_CRS_STACK_SIZE
	.align		4
.L_2501:
        /*0090*/ 	.byte	0x04, 0x1e
        /*0092*/ 	.short	(.L_2503 - .L_2502)
.L_2502:
        /*0094*/ 	.word	0x00000000
.L_2503:


//--------------------- .nv.info._ZN2at6native57_GLOBAL__N__f3eca4a2_24_ForeachBinaryOpScalar_cu_86b9896c25multi_tensor_apply_kernelINS1_18TensorListMetadataILi1EEENS1_21BinaryOpScalarFunctorIlLi1ELi1ELi0EEEJNS1_13power_functorIlEElEEEvT_T0_DpT1_ --------------------------
	.section	.nv.info._ZN2at6native57_GLOBAL__N__f3eca4a2_24_ForeachBinaryOpScalar_cu_86b9896c25multi_tensor_apply_kernelINS1_18TensorListMetadataILi1EEENS1_21BinaryOpScalarFunctorIlLi1ELi1ELi0EEEJNS1_13power_functorIlEElEEEvT_T0_DpT1_,"",@"SHT_CUDA_INFO"
	.sectionflags	@""
	.align	4


	//----- nvinfo : EIATTR_CUDA_API_VERSION
	.align		4
        /*0000*/ 	.byte	0x04, 0x37
        /*0002*/ 	.short	(.L_2505 - .L_2504)
.L_2504:
        /*0004*/ 	.word	0x00000082


	//----- nvinfo : EIATTR_SW2861232_WAR
	.align		4
.L_2505:
        /*0008*/ 	.byte	0x01, 0x35
	.zero		2


	//----- nvinfo : EIATTR_PARAM_CBANK
	.align		4
        /*000c*/ 	.byte	0x04, 0x0a
        /*000e*/ 	.short	(.L_2507 - .L_2506)
	.align		4
.L_2506:
        /*0010*/ 	.word	index@(.nv.constant0._ZN2at6native57_GLOBAL__N__f3eca4a2_24_ForeachBinaryOpScalar_cu_86b9896c25multi_tensor_apply_kernelINS1_18TensorListMetadataILi1EEENS1_21BinaryOpScalarFunctorIlLi1ELi1ELi0EEEJNS1_13power_functorIlEElEEEvT_T0_DpT1_)
        /*0014*/ 	.short	0x0160
        /*0016*/ 	.short	0x0d38


	//----- nvinfo : EIATTR_CBANK_PARAM_SIZE
	.align		4
.L_2507:
        /*0018*/ 	.byte	0x03, 0x19
        /*001a*/ 	.short	0x0d38


	//----- nvinfo : EIATTR_KPARAM_INFO
	.align		4
        /*001c*/ 	.byte	0x04, 0x17
        /*001e*/ 	.short	(.L_2509 - .L_2508)
.L_2508:
        /*0020*/ 	.word	0x00000000
        /*0024*/ 	.short	0x0003
        /*0026*/ 	.short	0x0d30
        /*0028*/ 	.byte	0x00, 0xf0, 0x21, 0x00


	//----- nvinfo : EIATTR_KPARAM_INFO
	.align		4
.L_2509:
        /*002c*/ 	.byte	0x04, 0x17
        /*002e*/ 	.short	(.L_2511 - .L_2510)
.L_2510:
        /*0030*/ 	.word	0x00000000
        /*0034*/ 	.short	0x0002
        /*0036*/ 	.short	0x0d29
        /*0038*/ 	.byte	0x00, 0xf0, 0x05, 0x00


	//----- nvinfo : EIATTR_KPARAM_INFO
	.align		4
.L_2511:
        /*003c*/ 	.byte	0x04, 0x17
        /*003e*/ 	.short	(.L_2513 - .L_2512)
.L_2512:
        /*0040*/ 	.word	0x00000000
        /*0044*/ 	.short	0x0001
        /*0046*/ 	.short	0x0d28
        /*0048*/ 	.byte	0x00, 0xf0, 0x05, 0x00


	//----- nvinfo : EIATTR_KPARAM_INFO
	.align		4
.L_2513:
        /*004c*/ 	.byte	0x04, 0x17
        /*004e*/ 	.short	(.L_2515 - .L_2514)
.L_2514:
        /*0050*/ 	.word	0x00000000
        /*0054*/ 	.short	0x0000
        /*0056*/ 	.short	0x0000
        /*0058*/ 	.byte	0x00, 0xf0, 0xa1, 0x34


	//----- nvinfo : EIATTR_MAXREG_COUNT
	.align		4
.L_2515:
        /*005c*/ 	.byte	0x03, 0x1b
        /*005e*/ 	.short	0x0080


	//----- nvinfo : EIATTR_MERCURY_ISA_VERSION
	.align		4
        /*0060*/ 	.byte	0x03, 0x5f
        /*0062*/ 	.short	0x0000


	//----- nvinfo : EIATTR_EXIT_INSTR_OFFSETS
	.align		4
        /*0064*/ 	.byte	0x04, 0x1c
        /*0066*/ 	.short	(.L_2517 - .L_2516)


	//   ....[0]....
.L_2516:
        /*0068*/ 	.word	0x00000170


	//   ....[1]....
        /*006c*/ 	.word	0x00000d20


	//   ....[2]....
        /*0070*/ 	.word	0x000014b0


	//   ....[3]....
        /*0074*/ 	.word	0x00001510


	//   ....[4]....
        /*0078*/ 	.word	0x00001ed0


	//   ....[5]....
        /*007c*/ 	.word	0x00002330


	//----- nvinfo : EIATTR_MAX_THREADS
	.align		4
.L_2517:
        /*0080*/ 	.byte	0x04, 0x05
        /*0082*/ 	.short	(.L_2519 - .L_2518)
.L_2518:
        /*0084*/ 	.word	0x00000200
        /*0088*/ 	.word	0x00000001
        /*008c*/ 	.word	0x00000001


	//----- nvinfo : EIATTR_CRS_STACK_SIZE
	.align		4
.L_2519:
        /*0090*/ 	.byte	0x04, 0x1e
        /*0092*/ 	.short	(.L_2521 - .L_2520)
.L_2520:
        /*0094*/ 	.word	0x00000000
.L_2521:


//--------------------- .nv.info._ZN2at6native57_GLOBAL__N__f3eca4a2_24_ForeachBinaryOpScalar_cu_86b9896c25multi_tensor_apply_kernelINS1_18TensorListMetadataILi1EEENS1_21BinaryOpScalarFunctorIiLi1ELi1ELi0EEEJNS1_13power_functorIiEEiEEEvT_T0_DpT1_ --------------------------
	.section	.nv.info._ZN2at6native57_GLOBAL__N__f3eca4a2_24_ForeachBinaryOpScalar_cu_86b9896c25multi_tensor_apply_kernelINS1_18TensorListMetadataILi1EEENS1_21BinaryOpScalarFunctorIiLi1ELi1ELi0EEEJNS1_13power_functorIiEEiEEEvT_T0_DpT1_,"",@"SHT_CUDA_INFO"
	.sectionflags	@""
	.align	4


	//----- nvinfo : EIATTR_CUDA_API_VERSION
	.align		4
        /*0000*/ 	.byte	0x04, 0x37
        /*0002*/ 	.short	(.L_2523 - .L_2522)
.L_2522:
        /*0004*/ 	.word	0x00000082


	//----- nvinfo : EIATTR_SW2861232_WAR
	.align		4
.L_2523:
        /*0008*/ 	.byte	0x01, 0x35
	.zero		2


	//----- nvinfo : EIATTR_PARAM_CBANK
	.align		4
        /*000c*/ 	.byte	0x04, 0x0a
        /*000e*/ 	.short	(.L_2525 - .L_2524)
	.align		4
.L_2524:
        /*0010*/ 	.word	index@(.nv.constant0._ZN2at6native57_GLOBAL__N__f3eca4a2_24_ForeachBinaryOpScalar_cu_86b9896c25multi_tensor_apply_kernelINS1_18TensorListMetadataILi1EEENS1_21BinaryOpScalarFunctorIiLi1ELi1ELi0EEEJNS1_13power_functorIiEEiEEEvT_T0_DpT1_)
        /*0014*/ 	.short	0x0160
        /*0016*/ 	.short	0x0d30


	//----- nvinfo : EIATTR_CBANK_PARAM_SIZE
	.align		4
.L_2525:
        /*0018*/ 	.byte	0x03, 0x19
        /*001a*/ 	.short	0x0d30


	//----- nvinfo : EIATTR_KPARAM_INFO
	.align		4
        /*001c*/ 	.byte	0x04, 0x17
        /*001e*/ 	.short	(.L_2527 - .L_2526)
.L_2526:
        /*0020*/ 	.word	0x00000000
        /*0024*/ 	.short	0x0003
        /*0026*/ 	.short	0x0d2c
        /*0028*/ 	.byte	0x00, 0xf0, 0x11, 0x00


	//----- nvinfo : EIATTR_KPARAM_INFO
	.align		4
.L_2527:
        /*002c*/ 	.byte	0x04, 0x17
        /*002e*/ 	.short	(.L_2529 - .L_2528)
.L_2528:
        /*0030*/ 	.word	0x00000000
        /*0034*/ 	.short	0x0002
        /*0036*/ 	.short	0x0d29
        /*0038*/ 	.byte	0x00, 0xf0, 0x05, 0x00


	//----- nvinfo : EIATTR_KPARAM_INFO
	.align		4
.L_2529:
        /*003c*/ 	.byte	0x04, 0x17
        /*003e*/ 	.short	(.L_2531 - .L_2530)
.L_2530:
        /*0040*/ 	.word	0x00000000
        /*0044*/ 	.short	0x0001
        /*0046*/ 	.short	0x0d28
        /*0048*/ 	.byte	0x00, 0xf0, 0x05, 0x00


	//----- nvinfo : EIATTR_KPARAM_INFO
	.align		4
.L_2531:
        /*004c*/ 	.byte	0x04, 0x17
        /*004e*/ 	.short	(.L_2533 - .L_2532)
.L_2532:
        /*0050*/ 	.word	0x00000000
        /*0054*/ 	.short	0x0000
        /*0056*/ 	.short	0x0000
        /*0058*/ 	.byte	0x00, 0xf0, 0xa1, 0x34


	//----- nvinfo : EIATTR_MAXREG_COUNT
	.align		4
.L_2533:
        /*005c*/ 	.byte	0x03, 0x1b
        /*005e*/ 	.short	0x0080


	//----- nvinfo : EIATTR_MERCURY_ISA_VERSION
	.align		4
        /*0060*/ 	.byte	0x03, 0x5f
        /*0062*/ 	.short	0x0000


	//----- nvinfo : EIATTR_EXIT_INSTR_OFFSETS
	.align		4
        /*0064*/ 	.byte	0x04, 0x1c
        /*0066*/ 	.short	(.L_2535 - .L_2534)


	//   ....[0]....
.L_2534:
        /*0068*/ 	.word	0x00000140


	//   ....[1]....
        /*006c*/ 	.word	0x00000820


	//   ....[2]....
        /*0070*/ 	.word	0x00000dd0


	//   ....[3]....
        /*0074*/ 	.word	0x00000e30


	//   ....[4]....
        /*0078*/ 	.word	0x000012f0


	//   ....[5]....
        /*007c*/ 	.word	0x000015d0


	//----- nvinfo : EIATTR_MAX_THREADS
	.align		4
.L_2535:
        /*0080*/ 	.byte	0x04, 0x05
        /*0082*/ 	.short	(.L_2537 - .L_2536)
.L_2536:
        /*0084*/ 	.word	0x00000200
        /*0088*/ 	.word	0x00000001
        /*008c*/ 	.word	0x00000001


	//----- nvinfo : EIATTR_CRS_STACK_SIZE
	.align		4
.L_2537:
        /*0090*/ 	.byte	0x04, 0x1e
        /*0092*/ 	.short	(.L_2539 - .L_2538)
.L_2538:
        /*0094*/ 	.word	0x00000000
.L_2539:


//--------------------- .nv.info._ZN2at6native57_GLOBAL__N__f3eca4a2_24_ForeachBinaryOpScalar_cu_86b9896c25multi_tensor_apply_kernelINS1_18TensorListMetadataILi1EEENS1_21BinaryOpScalarFunctorIaLi1ELi1ELi0EEEJNS1_13power_functorIaEEaEEEvT_T0_DpT1_ --------------------------
	.section	.nv.info._ZN2at6native57_GLOBAL__N__f3eca4a2_24_ForeachBinaryOpScalar_cu_86b9896c25multi_tensor_apply_kernelINS1_18TensorListMetadataILi1EEENS1_21BinaryOpScalarFunctorIaLi1ELi1ELi0EEEJNS1_13power_functorIaEEaEEEvT_T0_DpT1_,"",@"SHT_CUDA_INFO"
	.sectionflags	@""
	.align	4


	//----- nvinfo : EIATTR_CUDA_API_VERSION
	.align		4
        /*0000*/ 	.byte	0x04, 0x37
        /*0002*/ 	.short	(.L_2541 - .L_2540)
.L_2540:
        /*0004*/ 	.word	0x00000082


	//----- nvinfo : EIATTR_SW2861232_WAR
	.align		4
.L_2541:
        /*0008*/ 	.byte	0x01, 0x35
	.zero		2


	//----- nvinfo : EIATTR_PARAM_CBANK
	.align		4
        /*000c*/ 	.byte	0x04, 0x0a
        /*000e*/ 	.short	(.L_2543 - .L_2542)
	.align		4
.L_2542:
        /*0010*/ 	.word	index@(.nv.constant0._ZN2at6native57_GLOBAL__N__f3eca4a2_24_ForeachBinaryOpScalar_cu_86b9896c25multi_tensor_apply_kernelINS1_18TensorListMetadataILi1EEENS1_21BinaryOpScalarFunctorIaLi1ELi1ELi0EEEJNS1_13power_functorIaEEaEEEvT_T0_DpT1_)
        /*0014*/ 	.short	0x0160
        /*0016*/ 	.short	0x0d2b


	//----- nvinfo : EIATTR_CBANK_PARAM_SIZE
	.align		4
.L_2543:
        /*0018*/ 	.byte	0x03, 0x19
        /*001a*/ 	.short	0x0d2b


	//----- nvinfo : EIATTR_KPARAM_INFO
	.align		4
        /*001c*/ 	.byte	0x04, 0x17
        /*001e*/ 	.short	(.L_2545 - .L_2544)
.L_2544:
        /*0020*/ 	.word	0x00000000
        /*0024*/ 	.short	0x0003
        /*0026*/ 	.short	0x0d2a
        /*0028*/ 	.byte	0x00, 0xf0, 0x05, 0x00


	//----- nvinfo : EIATTR_KPARAM_INFO
	.align		4
.L_2545:
        /*002c*/ 	.byte	0x04, 0x17
        /*002e*/ 	.short	(.L_2547 - .L_2546)
.L_2546:
        /*0030*/ 	.word	0x00000000
        /*0034*/ 	.short	0x0002
        /*0036*/ 	.short	0x0d29
        /*0038*/ 	.byte	0x00, 0xf0, 0x05, 0x00


	//----- nvinfo : EIATTR_KPARAM_INFO
	.align		4
.L_2547:
        /*003c*/ 	.byte	0x04, 0x17
        /*003e*/ 	.short	(.L_2549 - .L_2548)
.L_2548:
        /*0040*/ 	.word	0x00000000
        /*0044*/ 	.short	0x0001
        /*0046*/ 	.short	0x0d28
        /*0048*/ 	.byte	0x00, 0xf0, 0x05, 0x00


	//----- nvinfo : EIATTR_KPARAM_INFO
	.align		4
.L_2549:
        /*004c*/ 	.byte	0x04, 0x17
        /*004e*/ 	.short	(.L_2551 - .L_2550)
.L_2550:
        /*0050*/ 	.word	0x00000000
        /*0054*/ 	.short	0x0000
        /*0056*/ 	.short	0x0000
        /*0058*/ 	.byte	0x00, 0xf0, 0xa1, 0x34


	//----- nvinfo : EIATTR_MAXREG_COUNT
	.align		4
.L_2551:
        /*005c*/ 	.byte	0x03, 0x1b
        /*005e*/ 	.short	0x0080


	//----- nvinfo : EIATTR_MERCURY_ISA_VERSION
	.align		4
        /*0060*/ 	.byte	0x03, 0x5f
        /*0062*/ 	.short	0x0000


	//----- nvinfo : EIATTR_EXIT_INSTR_OFFSETS
	.align		4
        /*0064*/ 	.byte	0x04, 0x1c
        /*0066*/ 	.short	(.L_2553 - .L_2552)


	//   ....[0]....
.L_2552:
        /*0068*/ 	.word	0x00000160


	//   ....[1]....
        /*006c*/ 	.word	0x00000ad0


	//   ....[2]....
        /*0070*/ 	.word	0x000010c0


	//   ....[3]....
        /*0074*/ 	.word	0x00001120


	//   ....[4]....
        /*0078*/ 	.word	0x00001870


	//   ....[5]....
        /*007c*/ 	.word	0x00001c50


	//----- nvinfo : EIATTR_MAX_THREADS
	.align		4
.L_2553:
        /*0080*/ 	.byte	0x04, 0x05
        /*0082*/ 	.short	(.L_2555 - .L_2554)
.L_2554:
        /*0084*/ 	.word	0x00000200
        /*0088*/ 	.word	0x00000001
        /*008c*/ 	.word	0x00000001


	//----- nvinfo : EIATTR_CRS_STACK_SIZE
	.align		4
.L_2555:
        /*0090*/ 	.byte	0x04, 0x1e
        /*0092*/ 	.short	(.L_2557 - .L_2556)
.L_2556:
        /*0094*/ 	.word	0x00000000
.L_2557:


//--------------------- .nv.info._ZN2at6native57_GLOBAL__N__f3eca4a2_24_ForeachBinaryOpScalar_cu_86b9896c25multi_tensor_apply_kernelINS1_18TensorListMetadataILi1EEENS1_21BinaryOpScalarFunctorIhLi1ELi1ELi0EEEJNS1_13power_functorIhEEhEEEvT_T0_DpT1_ --------------------------
	.section	.nv.info._ZN2at6native57_GLOBAL__N__f3eca4a2_24_ForeachBinaryOpScalar_cu_86b9896c25multi_tensor_apply_kernelINS1_18TensorListMetadataILi1EEENS1_21BinaryOpScalarFunctorIhLi1ELi1ELi0EEEJNS1_13power_functorIhEEhEEEvT_T0_DpT1_,"",@"SHT_CUDA_INFO"
	.sectionflags	@""
	.align	4


	//----- nvinfo : EIATTR_CUDA_API_VERSION
	.align		4
        /*0000*/ 	.byte	0x04, 0x37
        /*0002*/ 	.short	(.L_2559 - .L_2558)
.L_2558:
        /*0004*/ 	.word	0x00000082


	//----- nvinfo : EIATTR_SW2861232_WAR
	.align		4
.L_2559:
        /*0008*/ 	.byte	0x01, 0x35
	.zero		2


	//----- nvinfo : EIATTR_PARAM_CBANK
	.align		4
        /*000c*/ 	.byte	0x04, 0x0a
        /*000e*/ 	.short	(.L_2561 - .L_2560)
	.align		4
.L_2560:
        /*0010*/ 	.word	index@(.nv.constant0._ZN2at6native57_GLOBAL__N__f3eca4a2_24_ForeachBinaryOpScalar_cu_86b9896c25multi_tensor_apply_kernelINS1_18TensorListMetadataILi1EEENS1_21BinaryOpScalarFunctorIhLi1ELi1ELi0EEEJNS1_13power_functorIhEEhEEEvT_T0_DpT1_)
        /*0014*/ 	.short	0x0160
        /*0016*/ 	.short	0x0d2b


	//----- nvinfo : EIATTR_CBANK_PARAM_SIZE
	.align		4
.L_2561:
        /*0018*/ 	.byte	0x03, 0x19
        /*001a*/ 	.short	0x0d2b


	//----- nvinfo : EIATTR_KPARAM_INFO
	.align		4
        /*001c*/ 	.byte	0x04, 0x17
        /*001e*/ 	.short	(.L_2563 - .L_2562)
.L_2562:
        /*0020*/ 	.word	0x00000000
        /*0024*/ 	.short	0x0003
        /*0026*/ 	.short	0x0d2a
        /*0028*/ 	.byte	0x00, 0xf0, 0x05, 0x00


	//----- nvinfo : EIATTR_KPARAM_INFO
	.align		4
.L_2563:
        /*002c*/ 	.byte	0x04, 0x17
        /*002e*/ 	.short	(.L_2565 - .L_2564)
.L_2564:
        /*0030*/ 	.word	0x00000000
        /*0034*/ 	.short	0x0002
        /*0036*/ 	.short	0x0d29
        /*0038*/ 	.byte	0x00, 0xf0, 0x05, 0x00


	//----- nvinfo : EIATTR_KPARAM_INFO
	.align		4
.L_2565:
        /*003c*/ 	.byte	0x04, 0x17
        /*003e*/ 	.short	(.L_2567 - .L_2566)
.L_2566:
        /*0040*/ 	.word	0x00000000
        /*0044*/ 	.short	0x0001
        /*0046*/ 	.short	0x0d28
        /*0048*/ 	.byte	0x00, 0xf0, 0x05, 0x00


	//----- nvinfo : EIATTR_KPARAM_INFO
	.align		4
.L_2567:
        /*004c*/ 	.byte	0x04, 0x17
        /*004e*/ 	.short	(.L_2569 - .L_2568)
.L_2568:
        /*0050*/ 	.word	0x00000000
        /*0054*/ 	.short	0x0000
        /*0056*/ 	.short	0x0000
        /*0058*/ 	.byte	0x00, 0xf0, 0xa1, 0x34


	//----- nvinfo : EIATTR_MAXREG_COUNT
	.align		4
.L_2569:
        /*005c*/ 	.byte	0x03, 0x1b
        /*005e*/ 	.short	0x0080


	//----- nvinfo : EIATTR_MERCURY_ISA_VERSION
	.align		4
        /*0060*/ 	.byte	0x03, 0x5f
        /*0062*/ 	.short	0x0000


	//----- nvinfo : EIATTR_EXIT_INSTR_OFFSETS
	.align		4
        /*0064*/ 	.byte	0x04, 0x1c
        /*0066*/ 	.short	(.L_2571 - .L_2570)


	//   ....[0]....
.L_2570:
        /*0068*/ 	.word	0x00000140


	//   ....[1]....
        /*006c*/ 	.word	0x000008f0


	//   ....[2]....
        /*0070*/ 	.word	0x00000c30


	//   ....[3]....
        /*0074*/ 	.word	0x00000c90


	//   ....[4]....
        /*0078*/ 	.word	0x00001260


	//   ....[5]....
        /*007c*/ 	.word	0x00001340


	//----- nvinfo : EIATTR_MAX_THREADS
	.align		4
.L_2571:
        /*0080*/ 	.byte	0x04, 0x05
        /*0082*/ 	.short	(.L_2573 - .L_2572)
.L_2572:
        /*0084*/ 	.word	0x00000200
        /*0088*/ 	.word	0x00000001
        /*008c*/ 	.word	0x00000001


	//----- nvinfo : EIATTR_CRS_STACK_SIZE
	.align		4
.L_2573:
        /*0090*/ 	.byte	0x04, 0x1e
        /*0092*/ 	.short	(.L_2575 - .L_2574)
.L_2574:
        /*0094*/ 	.word	0x00000000
.L_2575:


//--------------------- .nv.info._ZN2at6native57_GLOBAL__N__f3eca4a2_24_ForeachBinaryOpScalar_cu_86b9896c25multi_tensor_apply_kernelINS1_18TensorListMetadataILi2EEENS1_21BinaryOpScalarFunctorIN3c108BFloat16ELi2ELi1ELi1EEEJSt10multipliesIfEfEEEvT_T0_DpT1_ --------------------------
	.section	.nv.info._ZN2at6native57_GLOBAL__N__f3eca4a2_24_ForeachBinaryOpScalar_cu_86b9896c25multi_tensor_apply_kernelINS1_18TensorListMetadataILi2EEENS1_21BinaryOpScalarFunctorIN3c108BFloat16ELi2ELi1ELi1EEEJSt10multipliesIfEfEEEvT_T0_DpT1_,"",@"SHT_CUDA_INFO"
	.sectionflags	@""
	.align	4


	//----- nvinfo : EIATTR_CUDA_API_VERSION
	.align		4
        /*0000*/ 	.byte	0x04, 0x37
        /*0002*/ 	.short	(.L_2577 - .L_2576)
.L_2576:
        /*0004*/ 	.word	0x00000082


	//----- nvinfo : EIATTR_SW2861232_WAR
	.align		4
.L_2577:
        /*0008*/ 	.byte	0x01, 0x35
	.zero		2


	//----- nvinfo : EIATTR_PARAM_CBANK
	.align		4
        /*000c*/ 	.byte	0x04, 0x0a
        /*000e*/ 	.short	(.L_2579 - .L_2578)
	.align		4
.L_2578:
        /*0010*/ 	.word	index@(.nv.constant0._ZN2at6native57_GLOBAL__N__f3eca4a2_24_ForeachBinaryOpScalar_cu_86b9896c25multi_tensor_apply_kernelINS1_18TensorListMetadataILi2EEENS1_21BinaryOpScalarFunctorIN3c108BFloat16ELi2ELi1ELi1EEEJSt10multipliesIfEfEEEvT_T0_DpT1_)
        /*0014*/ 	.short	0x0160
        /*0016*/ 	.short	0x0c50


	//----- nvinfo : EIATTR_CBANK_PARAM_SIZE
	.align		4
.L_2579:
        /*0018*/ 	.byte	0x03, 0x19
        /*001a*/ 	.short	0x0c50


	//----- nvinfo : EIATTR_KPARAM_INFO
	.align		4
        /*001c*/ 	.byte	0x04, 0x17
        /*001e*/ 	.short	(.L_2581 - .L_2580)
.L_2580:
        /*0020*/ 	.word	0x00000000
        /*0024*/ 	.short	0x0003
        /*0026*/ 	.short	0x0c4c
        /*0028*/ 	.byte	0x00, 0xf0, 0x11, 0x00


	//----- nvinfo : EIATTR_KPARAM_INFO
	.align		4
.L_2581:
        /*002c*/ 	.byte	0x04, 0x17
        /*002e*/ 	.short	(.L_2583 - .L_2582)
.L_2582:
        /*0030*/ 	.word	0x00000000
        /*0034*/ 	.short	0x0002
        /*0036*/ 	.short	0x0c49
        /*0038*/ 	.byte	0x00, 0xf0, 0x05, 0x00


	//----- nvinfo : EIATTR_KPARAM_INFO
	.align		4
.L_2583:
        /*003c*/ 	.byte	0x04, 0x17
        /*003e*/ 	.short	(.L_2585 - .L_2584)
.L_2584:
        /*0040*/ 	.word	0x00000000
        /*0044*/ 	.short	0x0001
        /*0046*/ 	.short	0x0c48
        /*0048*/ 	.byte	0x00, 0xf0, 0x05, 0x00


	//----- nvinfo : EIATTR_KPARAM_INFO
	.align		4
.L_2585:
        /*004c*/ 	.byte	0x04, 0x17
        /*004e*/ 	.short	(.L_2587 - .L_2586)
.L_2586:
        /*0050*/ 	.word	0x00000000
        /*0054*/ 	.short	0x0000
        /*0056*/ 	.short	0x0000
        /*0058*/ 	.byte	0x00, 0xf0, 0x21, 0x31


	//----- nvinfo : EIATTR_MAXREG_COUNT
	.align		4
.L_2587:
        /*005c*/ 	.byte	0x03, 0x1b
        /*005e*/ 	.short	0x0080


	//----- nvinfo : EIATTR_MERCURY_ISA_VERSION
	.align		4
        /*0060*/ 	.byte	0x03, 0x5f
        /*0062*/ 	.short	0x0000


	//----- nvinfo : EIATTR_EXIT_INSTR_OFFSETS
	.align		4
        /*0064*/ 	.byte	0x04, 0x1c
        /*0066*/ 	.short	(.L_2589 - .L_2588)


	//   ....[0]....
.L_2588:
        /*0068*/ 	.word	0x00000160


	//   ....[1]....
        /*006c*/ 	.word	0x00000650


	//   ....[2]....
        /*0070*/ 	.word	0x000006b0


	//   ....[3]....
        /*0074*/ 	.word	0x00000880


	//----- nvinfo : EIATTR_MAX_THREADS
	.align		4
.L_2589:
        /*0078*/ 	.byte	0x04, 0x05
        /*007a*/ 	.short	(.L_2591 - .L_2590)
.L_2590:
        /*007c*/ 	.word	0x00000200
        /*0080*/ 	.word	0x00000001
        /*0084*/ 	.word	0x00000001


	//----- nvinfo : EIATTR_CRS_STACK_SIZE
	.align		4
.L_2591:
        /*0088*/ 	.byte	0x04, 0x1e
        /*008a*/ 	.short	(.L_2593 - .L_2592)
.L_2592:
        /*008c*/ 	.word	0x00000000
.L_2593:


//--------------------- .nv.info._ZN2at6native57_GLOBAL__N__f3eca4a2_24_ForeachBinaryOpScalar_cu_86b9896c25multi_tensor_apply_kernelINS1_18TensorListMetadataILi2EEENS1_21BinaryOpScalarFunctorIN3c104HalfELi2ELi1ELi1EEEJSt10multipliesIfEfEEEvT_T0_DpT1_ --------------------------
	.section	.nv.info._ZN2at6native57_GLOBAL__N__f3eca4a2_24_ForeachBinaryOpScalar_cu_86b9896c25multi_tensor_apply_kernelINS1_18TensorListMetadataILi2EEENS1_21BinaryOpScalarFunctorIN3c104HalfELi2ELi1ELi1EEEJSt10multipliesIfEfEEEvT_T0_DpT1_,"",@"SHT_CUDA_INFO"
	.sectionflags	@""
	.align	4


	//----- nvinfo : EIATTR_CUDA_API_VERSION
	.align		4
        /*0000*/ 	.byte	0x04, 0x37
        /*0002*/ 	.short	(.L_2595 - .L_2594)
.L_2594:
        /*0004*/ 	.word	0x00000082


	//----- nvinfo : EIATTR_SW2861232_WAR
	.align		4
.L_2595:
        /*0008*/ 	.byte	0x01, 0x35
	.zero		2


	//----- nvinfo : EIATTR_PARAM_CBANK
	.align		4
        /*000c*/ 	.byte	0x04, 0x0a
        /*000e*/ 	.short	(.L_2597 - .L_2596)
	.align		4
.L_2596:
        /*0010*/ 	.word	index@(.nv.constant0._ZN2at6native57_GLOBAL__N__f3eca4a2_24_ForeachBinaryOpScalar_cu_86b9896c25multi_tensor_apply_kernelINS1_18TensorListMetadataILi2EEENS1_21BinaryOpScalarFunctorIN3c104HalfELi2ELi1ELi1EEEJSt10multipliesIfEfEEEvT_T0_DpT1_)
        /*0014*/ 	.short	0x0160
        /*0016*/ 	.short	0x0c50


	//----- nvinfo : EIATTR_CBANK_PARAM_SIZE
	.align		4
.L_2597:
        /*0018*/ 	.byte	0x03, 0x19
        /*001a*/ 	.short	0x0c50


	//----- nvinfo : EIATTR_KPARAM_INFO
	.align		4
        /*001c*/ 	.byte	0x04, 0x17
        /*001e*/ 	.short	(.L_2599 - .L_2598)
.L_2598:
        /*0020*/ 	.word	0x00000000
        /*0024*/ 	.short	0x0003
        /*0026*/ 	.short	0x0c4c
        /*0028*/ 	.byte	0x00, 0xf0, 0x11, 0x00


	//----- nvinfo : EIATTR_KPARAM_INFO
	.align		4
.L_2599:
        /*002c*/ 	.byte	0x04, 0x17
        /*002e*/ 	.short	(.L_2601 - .L_2600)
.L_2600:
        /*0030*/ 	.word	0x00000000
        /*0034*/ 	.short	0x0002
        /*0036*/ 	.short	0x0c49
        /*0038*/ 	.byte	0x00, 0xf0, 0x05, 0x00


	//----- nvinfo : EIATTR_KPARAM_INFO
	.align		4
.L_2601:
        /*003c*/ 	.byte	0x04, 0x17
        /*003e*/ 	.short	(.L_2603 - .L_2602)
.L_2602:
        /*0040*/ 	.word	0x00000000
        /*0044*/ 	.short	0x0001
        /*0046*/ 	.short	0x0c48
        /*0048*/ 	.byte	0x00, 0xf0, 0x05, 0x00


	//----- nvinfo : EIATTR_KPARAM_INFO
	.align		4
.L_2603:
        /*004c*/ 	.byte	0x04, 0x17
        /*004e*/ 	.short	(.L_2605 - .L_2604)
.L_2604:
        /*0050*/ 	.word	0x00000000
        /*0054*/ 	.short	0x0000
        /*0056*/ 	.short	0x0000
        /*0058*/ 	.byte	0x00, 0xf0, 0x21, 0x31


	//----- nvinfo : EIATTR_MAXREG_COUNT
	.align		4
.L_2605:
        /*005c*/ 	.byte	0x03, 0x1b
        /*005e*/ 	.short	0x0080


	//----- nvinfo : EIATTR_MERCURY_ISA_VERSION
	.align		4
        /*0060*/ 	.byte	0x03, 0x5f
        /*0062*/ 	.short	0x0000


	//----- nvinfo : EIATTR_EXIT_INSTR_OFFSETS
	.align		4
        /*0064*/ 	.byte	0x04, 0x1c
        /*0066*/ 	.short	(.L_2607 - .L_2606)


	//   ....[0]....
.L_2606:
        /*0068*/ 	.word	0x00000160


	//   ....[1]....
        /*006c*/ 	.word	0x00000650


	//   ....[2]....
        /*0070*/ 	.word	0x000006b0


	//   ....[3]....
        /*0074*/ 	.word	0x00000880


	//----- nvinfo : EIATTR_MAX_THREADS
	.align		4
.L_2607:
        /*0078*/ 	.byte	0x04, 0x05
        /*007a*/ 	.short	(.L_2609 - .L_2608)
.L_2608:
        /*007c*/ 	.word	0x00000200
        /*0080*/ 	.word	0x00000001
        /*0084*/ 	.word	0x00000001


	//----- nvinfo : EIATTR_CRS_STACK_SIZE
	.align		4
.L_2609:
        /*0088*/ 	.byte	0x04, 0x1e
        /*008a*/ 	.short	(.L_2611 - .L_2610)
.L_2610:
        /*008c*/ 	.word	0x00000000
.L_2611:


//--------------------- .nv.info._ZN2at6native57_GLOBAL__N__f3eca4a2_24_ForeachBinaryOpScalar_cu_86b9896c25multi_tensor_apply_kernelINS1_18TensorListMetadataILi2EEENS1_21BinaryOpScalarFunctorIbLi2ELi1ELi1EEEJSt10multipliesIbEbEEEvT_T0_DpT1_ --------------------------
	.section	.nv.info._ZN2at6native57_GLOBAL__N__f3eca4a2_24_ForeachBinaryOpScalar_cu_86b9896c25multi_tensor_apply_kernelINS1_18TensorListMetadataILi2EEENS1_21BinaryOpScalarFunctorIbLi2ELi1ELi1EEEJSt10multipliesIbEbEEEvT_T0_DpT1_,"",@"SHT_CUDA_INFO"
	.sectionflags	@""
	.align	4


	//----- nvinfo : EIATTR_CUDA_API_VERSION
	.align		4
        /*0000*/ 	.byte	0x04, 0x37
        /*0002*/ 	.short	(.L_2613 - .L_2612)
.L_2612:
        /*0004*/ 	.word	0x00000082


	//----- nvinfo : EIATTR_SW2861232_WAR
	.align		4
.L_2613:
        /*0008*/ 	.byte	0x01, 0x35
	.zero		2


	//----- nvinfo : EIATTR_PARAM_CBANK
	.align		4
        /*000c*/ 	.byte	0x04, 0x0a
        /*000e*/ 	.short	(.L_2615 - .L_2614)
	.align		4
.L_2614:
        /*0010*/ 	.word	index@(.nv.constant0._ZN2at6native57_GLOBAL__N__f3eca4a2_24_ForeachBinaryOpScalar_cu_86b9896c25multi_tensor_apply_kernelINS1_18TensorListMetadataILi2EEENS1_21BinaryOpScalarFunctorIbLi2ELi1ELi1EEEJSt10multipliesIbEbEEEvT_T0_DpT1_)
        /*0014*/ 	.short	0x0160
        /*0016*/ 	.short	0x0c4b


	//----- nvinfo : EIATTR_CBANK_PARAM_SIZE
	.align		4
.L_2615:
        /*0018*/ 	.byte	0x03, 0x19
        /*001a*/ 	.short	0x0c4b


	//----- nvinfo : EIATTR_KPARAM_INFO
	.align		4
        /*001c*/ 	.byte	0x04, 0x17
        /*001e*/ 	.short	(.L_2617 - .L_2616)
.L_2616:
        /*0020*/ 	.word	0x00000000
        /*0024*/ 	.short	0x0003
        /*0026*/ 	.short	0x0c4a
        /*0028*/ 	.byte	0x00, 0xf0, 0x05, 0x00


	//----- nvinfo : EIATTR_KPARAM_INFO
	.align		4
.L_2617:
        /*002c*/ 	.byte	0x04, 0x17
        /*002e*/ 	.short	(.L_2619 - .L_2618)
.L_2618:
        /*0030*/ 	.word	0x00000000
        /*0034*/ 	.short	0x0002
        /*0036*/ 	.short	0x0c49
        /*0038*/ 	.byte	0x00, 0xf0, 0x05, 0x00


	//----- nvinfo : EIATTR_KPARAM_INFO
	.align		4
.L_2619:
        /*003c*/ 	.byte	0x04, 0x17
        /*003e*/ 	.short	(.L_2621 - .L_2620)
.L_2620:
        /*0040*/ 	.word	0x00000000
        /*0044*/ 	.short	0x0001
        /*0046*/ 	.short	0x0c48
        /*0048*/ 	.byte	0x00, 0xf0, 0x05, 0x00


	//----- nvinfo : EIATTR_KPARAM_INFO
	.align		4
.L_2621:
        /*004c*/ 	.byte	0x04, 0x17
        /*004e*/ 	.short	(.L_2623 - .L_2622)
.L_2622:
        /*0050*/ 	.word	0x00000000
        /*0054*/ 	.short	0x0000
        /*0056*/ 	.short	0x0000
        /*0058*/ 	.byte	0x00, 0xf0, 0x21, 0x31


	//----- nvinfo : EIATTR_MAXREG_COUNT
	.align		4
.L_2623:
        /*005c*/ 	.byte	0x03, 0x1b
        /*005e*/ 	.short	0x0080


	//----- nvinfo : EIATTR_MERCURY_ISA_VERSION
	.align		4
        /*0060*/ 	.byte	0x03, 0x5f
        /*0062*/ 	.short	0x0000


	//----- nvinfo : EIATTR_EXIT_INSTR_OFFSETS
	.align		4
        /*0064*/ 	.byte	0x04, 0x1c
        /*0066*/ 	.short	(.L_2625 - .L_2624)


	//   ....[0]....
.L_2624:
        /*0068*/ 	.word	0x00000170


	//   ....[1]....
        /*006c*/ 	.word	0x00000640


	//   ....[2]....
        /*0070*/ 	.word	0x000006a0


	//   ....[3]....
        /*0074*/ 	.word	0x000008e0


	//----- nvinfo : EIATTR_MAX_THREADS
	.align		4
.L_2625:
        /*0078*/ 	.byte	0x04, 0x05
        /*007a*/ 	.short	(.L_2627 - .L_2626)
.L_2626:
        /*007c*/ 	.word	0x00000200
        /*0080*/ 	.word	0x00000001
        /*0084*/ 	.word	0x00000001


	//----- nvinfo : EIATTR_CRS_STACK_SIZE
	.align		4
.L_2627:
        /*0088*/ 	.byte	0x04, 0x1e
        /*008a*/ 	.short	(.L_2629 - .L_2628)
.L_2628:
        /*008c*/ 	.word	0x00000000
.L_2629:


//--------------------- .nv.info._ZN2at6native57_GLOBAL__N__f3eca4a2_24_ForeachBinaryOpScalar_cu_86b9896c25multi_tensor_apply_kernelINS1_18TensorListMetadataILi2EEENS1_21BinaryOpScalarFunctorIN3c107complexIfEELi2ELi1ELi1EEEJSt10multipliesIS8_ES8_EEEvT_T0_DpT1_ --------------------------
	.section	.nv.info._ZN2at6native57_GLOBAL__N__f3eca4a2_24_ForeachBinaryOpScalar_cu_86b9896c25multi_tensor_apply_kernelINS1_18TensorListMetadataILi2EEENS1_21BinaryOpScalarFunctorIN3c107complexIfEELi2ELi1ELi1EEEJSt10multipliesIS8_ES8_EEEvT_T0_DpT1_,"",@"SHT_CUDA_INFO"
	.sectionflags	@""
	.align	4


	//----- nvinfo : EIATTR_CUDA_API_VERSION
	.align		4
        /*0000*/ 	.byte	0x04, 0x37
        /*0002*/ 	.short	(.L_2631 - .L_2630)
.L_2630:
        /*0004*/ 	.word	0x00000082


	//----- nvinfo : EIATTR_SW2861232_WAR
	.align		4
.L_2631:
        /*0008*/ 	.byte	0x01, 0x35
	.zero		2


	//----- nvinfo : EIATTR_PARAM_CBANK
	.align		4
        /*000c*/ 	.byte	0x04, 0x0a
        /*000e*/ 	.short	(.L_2633 - .L_2632)
	.align		4
.L_2632:
        /*0010*/ 	.word	index@(.nv.constant0._ZN2at6native57_GLOBAL__N__f3eca4a2_24_ForeachBinaryOpScalar_cu_86b9896c25multi_tensor_apply_kernelINS1_18TensorListMetadataILi2EEENS1_21BinaryOpScalarFunctorIN3c107complexIfEELi2ELi1ELi1EEEJSt10multipliesIS8_ES8_EEEvT_T0_DpT1_)
        /*0014*/ 	.short	0x0160
        /*0016*/ 	.short	0x0c58


	//----- nvinfo : EIATTR_CBANK_PARAM_SIZE
	.align		4
.L_2633:
        /*0018*/ 	.byte	0x03, 0x19
        /*001a*/ 	.short	0x0c58


	//----- nvinfo : EIATTR_KPARAM_INFO
	.align		4
        /*001c*/ 	.byte	0x04, 0x17
        /*001e*/ 	.short	(.L_2635 - .L_2634)
.L_2634:
        /*0020*/ 	.word	0x00000000
        /*0024*/ 	.short	0x0003
        /*0026*/ 	.short	0x0c50
        /*0028*/ 	.byte	0x00, 0xf0, 0x21, 0x00


	//----- nvinfo : EIATTR_KPARAM_INFO
	.align		4
.L_2635:
        /*002c*/ 	.byte	0x04, 0x17
        /*002e*/ 	.short	(.L_2637 - .L_2636)
.L_2636:
        /*0030*/ 	.word	0x00000000
        /*0034*/ 	.short	0x0002
        /*0036*/ 	.short	0x0c49
        /*0038*/ 	.byte	0x00, 0xf0, 0x05, 0x00


	//----- nvinfo : EIATTR_KPARAM_INFO
	.align		4
.L_2637:
        /*003c*/ 	.byte	0x04, 0x17
        /*003e*/ 	.short	(.L_2639 - .L_2638)
.L_2638:
        /*0040*/ 	.word	0x00000000
        /*0044*/ 	.short	0x0001
        /*0046*/ 	.short	0x0c48
        /*0048*/ 	.byte	0x00, 0xf0, 0x05, 0x00


	//----- nvinfo : EIATTR_KPARAM_INFO
	.align		4
.L_2639:
        /*004c*/ 	.byte	0x04, 0x17
        /*004e*/ 	.short	(.L_2641 - .L_2640)
.L_2640:
        /*0050*/ 	.word	0x00000000
        /*0054*/ 	.short	0x0000
        /*0056*/ 	.short	0x0000
        /*0058*/ 	.byte	0x00, 0xf0, 0x21, 0x31


	//----- nvinfo : EIATTR_MAXREG_COUNT
	.align		4
.L_2641:
        /*005c*/ 	.byte	0x03, 0x1b
        /*005e*/ 	.short	0x0080


	//----- nvinfo : EIATTR_MERCURY_ISA_VERSION
	.align		4
        /*0060*/ 	.byte	0x03, 0x5f
        /*0062*/ 	.short	0x0000


	//----- nvinfo : EIATTR_EXIT_INSTR_OFFSETS
	.align		4
        /*0064*/ 	.byte	0x04, 0x1c
        /*0066*/ 	.short	(.L_2643 - .L_2642)


	//   ....[0]....
.L_2642:
        /*0068*/ 	.word	0x00000190


	//   ....[1]....
        /*006c*/ 	.word	0x00000690


	//   ....[2]....
        /*0070*/ 	.word	0x000006f0


	//   ....[3]....
        /*0074*/ 	.word	0x00000940


	//----- nvinfo : EIATTR_MAX_THREADS
	.align		4
.L_2643:
        /*0078*/ 	.byte	0x04, 0x05
        /*007a*/ 	.short	(.L_2645 - .L_2644)
.L_2644:
        /*007c*/ 	.word	0x00000200
        /*0080*/ 	.word	0x00000001
        /*0084*/ 	.word	0x00000001


	//----- nvinfo : EIATTR_CRS_STACK_SIZE
	.align		4
.L_2645:
        /*0088*/ 	.byte	0x04, 0x1e
        /*008a*/ 	.short	(.L_2647 - .L_2646)
.L_2646:
        /*008c*/ 	.word	0x00000000
.L_2647:


//--------------------- .nv.info._ZN2at6native57_GLOBAL__N__f3eca4a2_24_ForeachBinaryOpScalar_cu_86b9896c25multi_tensor_apply_kernelINS1_18TensorListMetadataILi2EEENS1_21BinaryOpScalarFunctorIN3c107complexIdEELi2ELi1ELi1EEEJSt10multipliesIS8_ES8_EEEvT_T0_DpT1_ --------------------------
	.section	.nv.info._ZN2at6native57_GLOBAL__N__f3eca4a2_24_ForeachBinaryOpScalar_cu_86b9896c25multi_tensor_apply_kernelINS1_18TensorListMetadataILi2EEENS1_21BinaryOpScalarFunctorIN3c107complexIdEELi2ELi1ELi1EEEJSt10multipliesIS8_ES8_EEEvT_T0_DpT1_,"",@"SHT_CUDA_INFO"
	.sectionflags	@""
	.align	4


	//----- nvinfo : EIATTR_CUDA_API_VERSION
	.align		4
        /*0000*/ 	.byte	0x04, 0x37
        /*0002*/ 	.short	(.L_2649 - .L_2648)
.L_2648:
        /*0004*/ 	.word	0x00000082


	//----- nvinfo : EIATTR_SW2861232_WAR
	.align		4
.L_2649:
        /*0008*/ 	.byte	0x01, 0x35
	.zero		2


	//----- nvinfo : EIATTR_PARAM_CBANK
	.align		4
        /*000c*/ 	.byte	0x04, 0x0a
        /*000e*/ 	.short	(.L_2651 - .L_2650)
	.align		4
.L_2650:
        /*0010*/ 	.word	index@(.nv.constant0._ZN2at6native57_GLOBAL__N__f3eca4a2_24_ForeachBinaryOpScalar_cu_86b9896c25multi_tensor_apply_kernelINS1_18TensorListMetadataILi2EEENS1_21BinaryOpScalarFunctorIN3c107complexIdEELi2ELi1ELi1EEEJSt10multipliesIS8_ES8_EEEvT_T0_DpT1_)
        /*0014*/ 	.short	0x0160
        /*0016*/ 	.short	0x0c60


	//----- nvinfo : EIATTR_CBANK_PARAM_SIZE
	.align		4
.L_2651:
        /*0018*/ 	.byte	0x03, 0x19
        /*001a*/ 	.short	0x0c60


	//----- nvinfo : EIATTR_KPARAM_INFO
	.align		4
        /*001c*/ 	.byte	0x04, 0x17
        /*001e*/ 	.short	(.L_2653 - .L_2652)
.L_2652:
        /*0020*/ 	.word	0x00000000
        /*0024*/ 	.short	0x0003
        /*0026*/ 	.short	0x0c50
        /*0028*/ 	.byte	0x00, 0xf0, 0x41, 0x00


	//----- nvinfo : EIATTR_KPARAM_INFO
	.align		4
.L_2653:
        /*002c*/ 	.byte	0x04, 0x17
        /*002e*/ 	.short	(.L_2655 - .L_2654)
.L_2654:
        /*0030*/ 	.word	0x00000000
        /*0034*/ 	.short	0x0002
        /*0036*/ 	.short	0x0c49
        /*0038*/ 	.byte	0x00, 0xf0, 0x05, 0x00


	//----- nvinfo : EIATTR_KPARAM_INFO
	.align		4
.L_2655:
        /*003c*/ 	.byte	0x04, 0x17
        /*003e*/ 	.short	(.L_2657 - .L_2656)
.L_2656:
        /*0040*/ 	.word	0x00000000
        /*0044*/ 	.short	0x0001
        /*0046*/ 	.short	0x0c48
        /*0048*/ 	.byte	0x00, 0xf0, 0x05, 0x00


	//----- nvinfo : EIATTR_KPARAM_INFO
	.align		4
.L_2657:
        /*004c*/ 	.byte	0x04, 0x17
        /*004e*/ 	.short	(.L_2659 - .L_2658)
.L_2658:
        /*0050*/ 	.word	0x00000000
        /*0054*/ 	.short	0x0000
        /*0056*/ 	.short	0x0000
        /*0058*/ 	.byte	0x00, 0xf0, 0x21, 0x31


	//----- nvinfo : EIATTR_MAXREG_COUNT
	.align		4
.L_2659:
        /*005c*/ 	.byte	0x03, 0x1b
        /*005e*/ 	.short	0x0080


	//----- nvinfo : EIATTR_MERCURY_ISA_VERSION
	.align		4
        /*0060*/ 	.byte	0x03, 0x5f
        /*0062*/ 	.short	0x0000


	//----- nvinfo : EIATTR_EXIT_INSTR_OFFSETS
	.align		4
        /*0064*/ 	.byte	0x04, 0x1c
        /*0066*/ 	.short	(.L_2661 - .L_2660)


	//   ....[0]....
.L_2660:
        /*0068*/ 	.word	0x00000190


	//   ....[1]....
        /*006c*/ 	.word	0x00000720


	//   ....[2]....
        /*0070*/ 	.word	0x00000780


	//   ....[3]....
        /*0074*/ 	.word	0x00000a10


	//----- nvinfo : EIATTR_MAX_THREADS
	.align		4
.L_2661:
        /*0078*/ 	.byte	0x04, 0x05
        /*007a*/ 	.short	(.L_2663 - .L_2662)
.L_2662:
        /*007c*/ 	.word	0x00000200
        /*0080*/ 	.word	0x00000001
        /*0084*/ 	.word	0x00000001


	//----- nvinfo : EIATTR_CRS_STACK_SIZE
	.align		4
.L_2663:
        /*0088*/ 	.byte	0x04, 0x1e
        /*008a*/ 	.short	(.L_2665 - .L_2664)
.L_2664:
        /*008c*/ 	.word	0x00000000
.L_2665:


//--------------------- .nv.info._ZN2at6native57_GLOBAL__N__f3eca4a2_24_ForeachBinaryOpScalar_cu_86b9896c25multi_tensor_apply_kernelINS1_18TensorListMetadataILi2EEENS1_21BinaryOpScalarFunctorIfLi2ELi1ELi1EEEJSt10multipliesIfEfEEEvT_T0_DpT1_ --------------------------
	.section	.nv.info._ZN2at6native57_GLOBAL__N__f3eca4a2_24_ForeachBinaryOpScalar_cu_86b9896c25multi_tensor_apply_kernelINS1_18TensorListMetadataILi2EEENS1_21BinaryOpScalarFunctorIfLi2ELi1ELi1EEEJSt10multipliesIfEfEEEvT_T0_DpT1_,"",@"SHT_CUDA_INFO"
	.sectionflags	@""
	.align	4


	//----- nvinfo : EIATTR_CUDA_API_VERSION
	.align		4
        /*0000*/ 	.byte	0x04, 0x37
        /*0002*/ 	.short	(.L_2667 - .L_2666)
.L_2666:
        /*0004*/ 	.word	0x00000082


	//----- nvinfo : EIATTR_SW2861232_WAR
	.align		4
.L_2667:
        /*0008*/ 	.byte	0x01, 0x35
	.zero		2


	//----- nvinfo : EIATTR_PARAM_CBANK
	.align		4
        /*000c*/ 	.byte	0x04, 0x0a
        /*000e*/ 	.short	(.L_2669 - .L_2668)
	.align		4
.L_2668:
        /*0010*/ 	.word	index@(.nv.constant0._ZN2at6native57_GLOBAL__N__f3eca4a2_24_ForeachBinaryOpScalar_cu_86b9896c25multi_tensor_apply_kernelINS1_18TensorListMetadataILi2EEENS1_21BinaryOpScalarFunctorIfLi2ELi1ELi1EEEJSt10multipliesIfEfEEEvT_T0_DpT1_)
        /*0014*/ 	.short	0x0160
        /*0016*/ 	.short	0x0c50


	//----- nvinfo : EIATTR_CBANK_PARAM_SIZE
	.align		4
.L_2669:
        /*0018*/ 	.byte	0x03, 0x19
        /*001a*/ 	.short	0x0c50


	//----- nvinfo : EIATTR_KPARAM_INFO
	.align		4
        /*001c*/ 	.byte	0x04, 0x17
        /*001e*/ 	.short	(.L_2671 - .L_2670)
.L_2670:
        /*0020*/ 	.word	0x00000000
        /*0024*/ 	.short	0x0003
        /*0026*/ 	.short	0x0c4c
        /*0028*/ 	.byte	0x00, 0xf0, 0x11, 0x00


	//----- nvinfo : EIATTR_KPARAM_INFO
	.align		4
.L_2671:
        /*002c*/ 	.byte	0x04, 0x17
        /*002e*/ 	.short	(.L_2673 - .L_2672)
.L_2672:
        /*0030*/ 	.word	0x00000000
        /*0034*/ 	.short	0x0002
        /*0036*/ 	.short	0x0c49
        /*0038*/ 	.byte	0x00, 0xf0, 0x05, 0x00


	//----- nvinfo : EIATTR_KPARAM_INFO
	.align		4
.L_2673:
        /*003c*/ 	.byte	0x04, 0x17
        /*003e*/ 	.short	(.L_2675 - .L_2674)
.L_2674:
        /*0040*/ 	.word	0x00000000
        /*0044*/ 	.short	0x0001
        /*0046*/ 	.short	0x0c48
        /*0048*/ 	.byte	0x00, 0xf0, 0x05, 0x00


	//----- nvinfo : EIATTR_KPARAM_INFO
	.align		4
.L_2675:
        /*004c*/ 	.byte	0x04, 0x17
        /*004e*/ 	.short	(.L_2677 - .L_2676)
.L_2676:
        /*0050*/ 	.word	0x00000000
        /*0054*/ 	.short	0x0000
        /*0056*/ 	.short	0x0000
        /*0058*/ 	.byte	0x00, 0xf0, 0x21, 0x31


	//----- nvinfo : EIATTR_MAXREG_COUNT
	.align		4
.L_2677:
        /*005c*/ 	.byte	0x03, 0x1b
        /*005e*/ 	.short	0x0080


	//----- nvinfo : EIATTR_MERCURY_ISA_VERSION
	.align		4
        /*0060*/ 	.byte	0x03, 0x5f
        /*0062*/ 	.short	0x0000


	//----- nvinfo : EIATTR_EXIT_INSTR_OFFSETS
	.align		4
        /*0064*/ 	.byte	0x04, 0x1c
        /*0066*/ 	.short	(.L_2679 - .L_2678)


	//   ....[0]....
.L_2678:
        /*0068*/ 	.word	0x00000160


	//   ....[1]....
        /*006c*/ 	.word	0x000005a0


	//   ....[2]....
        /*0070*/ 	.word	0x00000600


	//   ....[3]....
        /*0074*/ 	.word	0x00000770


	//----- nvinfo : EIATTR_MAX_THREADS
	.align		4
.L_2679:
        /*0078*/ 	.byte	0x04, 0x05
        /*007a*/ 	.short	(.L_2681 - .L_2680)
.L_2680:
        /*007c*/ 	.word	0x00000200
        /*0080*/ 	.word	0x00000001
        /*0084*/ 	.word	0x00000001


	//----- nvinfo : EIATTR_CRS_STACK_SIZE
	.align		4
.L_2681:
        /*0088*/ 	.byte	0x04, 0x1e
        /*008a*/ 	.short	(.L_2683 - .L_2682)
.L_2682:
        /*008c*/ 	.word	0x00000000
.L_2683:


//--------------------- .nv.info._ZN2at6native57_GLOBAL__N__f3eca4a2_24_ForeachBinaryOpScalar_cu_86b9896c25multi_tensor_apply_kernelINS1_18TensorListMetadataILi2EEENS1_21BinaryOpScalarFunctorIdLi2ELi1ELi1EEEJSt10multipliesIdEdEEEvT_T0_DpT1_ --------------------------
	.section	.nv.info._ZN2at6native57_GLOBAL__N__f3eca4a2_24_ForeachBinaryOpScalar_cu_86b9896c25multi_tensor_apply_kernelINS1_18TensorListMetadataILi2EEENS1_21BinaryOpScalarFunctorIdLi2ELi1ELi1EEEJSt10multipliesIdEdEEEvT_T0_DpT1_,"",@"SHT_CUDA_INFO"
	.sectionflags	@""
	.align	4


	//----- nvinfo : EIATTR_CUDA_API_VERSION
	.align		4
        /*0000*/ 	.byte	0x04, 0x37
        /*0002*/ 	.short	(.L_2685 - .L_2684)
.L_2684:
        /*0004*/ 	.word	0x00000082


	//----- nvinfo : EIATTR_SW2861232_WAR
	.align		4
.L_2685:
        /*0008*/ 	.byte	0x01, 0x35
	.zero		2


	//----- nvinfo : EIATTR_PARAM_CBANK
	.align		4
        /*000c*/ 	.byte	0x04, 0x0a
        /*000e*/ 	.short	(.L_2687 - .L_2686)
	.align		4
.L_2686:
        /*0010*/ 	.word	index@(.nv.constant0._ZN2at6native57_GLOBAL__N__f3eca4a2_24_ForeachBinaryOpScalar_cu_86b9896c25multi_tensor_apply_kernelINS1_18TensorListMetadataILi2EEENS1_21BinaryOpScalarFunctorIdLi2ELi1ELi1EEEJSt10multipliesIdEdEEEvT_T0_DpT1_)
        /*0014*/ 	.short	0x0160
        /*0016*/ 	.short	0x0c58


	//----- nvinfo : EIATTR_CBANK_PARAM_SIZE
	.align		4
.L_2687:
        /*0018*/ 	.byte	0x03, 0x19
        /*001a*/ 	.short	0x0c58


	//----- nvinfo : EIATTR_KPARAM_INFO
	.align		4
        /*001c*/ 	.byte	0x04, 0x17
        /*001e*/ 	.short	(.L_2689 - .L_2688)
.L_2688:
        /*0020*/ 	.word	0x00000000
        /*0024*/ 	.short	0x0003
        /*0026*/ 	.short	0x0c50
        /*0028*/ 	.byte	0x00, 0xf0, 0x21, 0x00


	//----- nvinfo : EIATTR_KPARAM_INFO
	.align		4
.L_2689:
        /*002c*/ 	.byte	0x04, 0x17
        /*002e*/ 	.short	(.L_2691 - .L_2690)
.L_2690:
        /*0030*/ 	.word	0x00000000
        /*0034*/ 	.short	0x0002
        /*0036*/ 	.short	0x0c49
        /*0038*/ 	.byte	0x00, 0xf0, 0x05, 0x00


	//----- nvinfo : EIATTR_KPARAM_INFO
	.align		4
.L_2691:
        /*003c*/ 	.byte	0x04, 0x17
        /*003e*/ 	.short	(.L_2693 - .L_2692)
.L_2692:
        /*0040*/ 	.word	0x00000000
        /*0044*/ 	.short	0x0001
        /*0046*/ 	.short	0x0c48
        /*0048*/ 	.byte	0x00, 0xf0, 0x05, 0x00


	//----- nvinfo : EIATTR_KPARAM_INFO
	.align		4
.L_2693:
        /*004c*/ 	.byte	0x04, 0x17
        /*004e*/ 	.short	(.L_2695 - .L_2694)
.L_2694:
        /*0050*/ 	.word	0x00000000
        /*0054*/ 	.short	0x0000
        /*0056*/ 	.short	0x0000
        /*0058*/ 	.byte	0x00, 0xf0, 0x21, 0x31


	//----- nvinfo : EIATTR_MAXREG_COUNT
	.align		4
.L_2695:
        /*005c*/ 	.byte	0x03, 0x1b
        /*005e*/ 	.short	0x0080


	//----- nvinfo : EIATTR_MERCURY_ISA_VERSION
	.align		4
        /*0060*/ 	.byte	0x03, 0x5f
        /*0062*/ 	.short	0x0000


	//----- nvinfo : EIATTR_EXIT_INSTR_OFFSETS
	.align		4
        /*0064*/ 	.byte	0x04, 0x1c
        /*0066*/ 	.short	(.L_2697 - .L_2696)


	//   ....[0]....
.L_2696:
        /*0068*/ 	.word	0x00000190


	//   ....[1]....
        /*006c*/ 	.word	0x000005d0


	//   ....[2]....
        /*0070*/ 	.word	0x00000630


	//   ....[3]....
        /*0074*/ 	.word	0x000007c0


	//----- nvinfo : EIATTR_MAX_THREADS
	.align		4
.L_2697:
        /*0078*/ 	.byte	0x04, 0x05
        /*007a*/ 	.short	(.L_2699 - .L_2698)
.L_2698:
        /*007c*/ 	.word	0x00000200
        /*0080*/ 	.word	0x00000001
        /*0084*/ 	.word	0x00000001


	//----- nvinfo : EIATTR_CRS_STACK_SIZE
	.align		4
.L_2699:
        /*0088*/ 	.byte	0x04, 0x1e
        /*008a*/ 	.short	(.L_2701 - .L_2700)
.L_2700:
        /*008c*/ 	.word	0x00000000
.L_2701:


//--------------------- .nv.info._ZN2at6native57_GLOBAL__N__f3eca4a2_24_ForeachBinaryOpScalar_cu_86b9896c25multi_tensor_apply_kernelINS1_18TensorListMetadataILi2EEENS1_21BinaryOpScalarFunctorIsLi2ELi1ELi1EEEJSt10multipliesIsEsEEEvT_T0_DpT1_ --------------------------
	.section	.nv.info._ZN2at6native57_GLOBAL__N__f3eca4a2_24_ForeachBinaryOpScalar_cu_86b9896c25multi_tensor_apply_kernelINS1_18TensorListMetadataILi2EEENS1_21BinaryOpScalarFunctorIsLi2ELi1ELi1EEEJSt10multipliesIsEsEEEvT_T0_DpT1_,"",@"SHT_CUDA_INFO"
	.sectionflags	@""
	.align	4


	//----- nvinfo : EIATTR_CUDA_API_VERSION
	.align		4
        /*0000*/ 	.byte	0x04, 0x37
        /*0002*/ 	.short	(.L_2703 - .L_2702)
.L_2702:
        /*0004*/ 	.word	0x00000082


	//----- nvinfo : EIATTR_SW2861232_WAR
	.align		4
.L_2703:
        /*0008*/ 	.byte	0x01, 0x35
	.zero		2


	//----- nvinfo : EIATTR_PARAM_CBANK
	.align		4
        /*000c*/ 	.byte	0x04, 0x0a
        /*000e*/ 	.short	(.L_2705 - .L_2704)
	.align		4
.L_2704:
        /*0010*/ 	.word	index@(.nv.constant0._ZN2at6native57_GLOBAL__N__f3eca4a2_24_ForeachBinaryOpScalar_cu_86b9896c25multi_tensor_apply_kernelINS1_18TensorListMetadataILi2EEENS1_21BinaryOpScalarFunctorIsLi2ELi1ELi1EEEJSt10multipliesIsEsEEEvT_T0_DpT1_)
        /*0014*/ 	.short	0x0160
        /*0016*/ 	.short	0x0c4c


	//----- nvinfo : EIATTR_CBANK_PARAM_SIZE
	.align		4
.L_2705:
        /*0018*/ 	.byte	0x03, 0x19
        /*001a*/ 	.short	0x0c4c


	//----- nvinfo : EIATTR_KPARAM_INFO
	.align		4
        /*001c*/ 	.byte	0x04, 0x17
        /*001e*/ 	.short	(.L_2707 - .L_2706)
.L_2706:
        /*0020*/ 	.word	0x00000000
        /*0024*/ 	.short	0x0003
        /*0026*/ 	.short	0x0c4a
        /*0028*/ 	.byte	0x00, 0xf0, 0x09, 0x00


	//----- nvinfo : EIATTR_KPARAM_INFO
	.align		4
.L_2707:
        /*002c*/ 	.byte	0x04, 0x17
        /*002e*/ 	.short	(.L_2709 - .L_2708)
.L_2708:
        /*0030*/ 	.word	0x00000000
        /*0034*/ 	.short	0x0002
        /*0036*/ 	.short	0x0c49
        /*0038*/ 	.byte	0x00, 0xf0, 0x05, 0x00


	//----- nvinfo : EIATTR_KPARAM_INFO
	.align		4
.L_2709:
        /*003c*/ 	.byte	0x04, 0x17
        /*003e*/ 	.short	(.L_2711 - .L_2710)
.L_2710:
        /*0040*/ 	.word	0x00000000
        /*0044*/ 	.short	0x0001
        /*0046*/ 	.short	0x0c48
        /*0048*/ 	.byte	0x00, 0xf0, 0x05, 0x00


	//----- nvinfo : EIATTR_KPARAM_INFO
	.align		4
.L_2711:
        /*004c*/ 	.byte	0x04, 0x17
        /*004e*/ 	.short	(.L_2713 - .L_2712)
.L_2712:
        /*0050*/ 	.word	0x00000000
        /*0054*/ 	.short	0x0000
        /*0056*/ 	.short	0x0000
        /*0058*/ 	.byte	0x00, 0xf0, 0x21, 0x31


	//----- nvinfo : EIATTR_MAXREG_COUNT
	.align		4
.L_2713:
        /*005c*/ 	.byte	0x03, 0x1b
        /*005e*/ 	.short	0x0080


	//----- nvinfo : EIATTR_MERCURY_ISA_VERSION
	.align		4
        /*0060*/ 	.byte	0x03, 0x5f
        /*0062*/ 	.short	0x0000


	//----- nvinfo : EIATTR_EXIT_INSTR_OFFSETS
	.align		4
        /*0064*/ 	.byte	0x04, 0x1c
        /*0066*/ 	.short	(.L_2715 - .L_2714)


	//   ....[0]....
.L_2714:
        /*0068*/ 	.word	0x00000160


	//   ....[1]....
        /*006c*/ 	.word	0x000006a0


	//   ....[2]....
        /*0070*/ 	.word	0x00000700


	//   ....[3]....
        /*0074*/ 	.word	0x000008f0


	//----- nvinfo : EIATTR_MAX_THREADS
	.align		4
.L_2715:
        /*0078*/ 	.byte	0x04, 0x05
        /*007a*/ 	.short	(.L_2717 - .L_2716)
.L_2716:
        /*007c*/ 	.word	0x00000200
        /*0080*/ 	.word	0x00000001
        /*0084*/ 	.word	0x00000001


	//----- nvinfo : EIATTR_CRS_STACK_SIZE
	.align		4
.L_2717:
        /*0088*/ 	.byte	0x04, 0x1e
        /*008a*/ 	.short	(.L_2719 - .L_2718)
.L_2718:
        /*008c*/ 	.word	0x00000000
.L_2719:


//--------------------- .nv.info._ZN2at6native57_GLOBAL__N__f3eca4a2_24_ForeachBinaryOpScalar_cu_86b9896c25multi_tensor_apply_kernelINS1_18TensorListMetadataILi2EEENS1_21BinaryOpScalarFunctorIlLi2ELi1ELi1EEEJSt10multipliesIlElEEEvT_T0_DpT1_ --------------------------
	.section	.nv.info._ZN2at6native57_GLOBAL__N__f3eca4a2_24_ForeachBinaryOpScalar_cu_86b9896c25multi_tensor_apply_kernelINS1_18TensorListMetadataILi2EEENS1_21BinaryOpScalarFunctorIlLi2ELi1ELi1EEEJSt10multipliesIlElEEEvT_T0_DpT1_,"",@"SHT_CUDA_INFO"
	.sectionflags	@""
	.align	4


	//----- nvinfo : EIATTR_CUDA_API_VERSION
	.align		4
        /*0000*/ 	.byte	0x04, 0x37
        /*0002*/ 	.short	(.L_2721 - .L_2720)
.L_2720:
        /*0004*/ 	.word	0x00000082


	//----- nvinfo : EIATTR_SW2861232_WAR
	.align		4
.L_2721:
        /*0008*/ 	.byte	0x01, 0x35
	.zero		2


	//----- nvinfo : EIATTR_PARAM_CBANK
	.align		4
        /*000c*/ 	.byte	0x04, 0x0a
        /*000e*/ 	.short	(.L_2723 - .L_2722)
	.align		4
.L_2722:
        /*0010*/ 	.word	index@(.nv.constant0._ZN2at6native57_GLOBAL__N__f3eca4a2_24_ForeachBinaryOpScalar_cu_86b9896c25multi_tensor_apply_kernelINS1_18TensorListMetadataILi2EEENS1_21BinaryOpScalarFunctorIlLi2ELi1ELi1EEEJSt10multipliesIlElEEEvT_T0_DpT1_)
        /*0014*/ 	.short	0x0160
        /*0016*/ 	.short	0x0c58


	//----- nvinfo : EIATTR_CBANK_PARAM_SIZE
	.align		4
.L_2723:
        /*0018*/ 	.byte	0x03, 0x19
        /*001a*/ 	.short	0x0c58


	//----- nvinfo : EIATTR_KPARAM_INFO
	.align		4
        /*001c*/ 	.byte	0x04, 0x17
        /*001e*/ 	.short	(.L_2725 - .L_2724)
.L_2724:
        /*0020*/ 	.word	0x00000000
        /*0024*/ 	.short	0x0003
        /*0026*/ 	.short	0x0c50
        /*0028*/ 	.byte	0x00, 0xf0, 0x21, 0x00


	//----- nvinfo : EIATTR_KPARAM_INFO
	.align		4
.L_2725:
        /*002c*/ 	.byte	0x04, 0x17
        /*002e*/ 	.short	(.L_2727 - .L_2726)
.L_2726:
        /*0030*/ 	.word	0x00000000
        /*0034*/ 	.short	0x0002
        /*0036*/ 	.short	0x0c49
        /*0038*/ 	.byte	0x00, 0xf0, 0x05, 0x00


	//----- nvinfo : EIATTR_KPARAM_INFO
	.align		4
.L_2727:
        /*003c*/ 	.byte	0x04, 0x17
        /*003e*/ 	.short	(.L_2729 - .L_2728)
.L_2728:
        /*0040*/ 	.word	0x00000000
        /*0044*/ 	.short	0x0001
        /*0046*/ 	.short	0x0c48
        /*0048*/ 	.byte	0x00, 0xf0, 0x05, 0x00


	//----- nvinfo : EIATTR_KPARAM_INFO
	.align		4
.L_2729:
        /*004c*/ 	.byte	0x04, 0x17
        /*004e*/ 	.short	(.L_2731 - .L_2730)
.L_2730:
        /*0050*/ 	.word	0x00000000
        /*0054*/ 	.short	0x0000
        /*0056*/ 	.short	0x0000
        /*0058*/ 	.byte	0x00, 0xf0, 0x21, 0x31


	//----- nvinfo : EIATTR_MAXREG_COUNT
	.align		4
.L_2731:
        /*005c*/ 	.byte	0x03, 0x1b
        /*005e*/ 	.short	0x0080


	//----- nvinfo : EIATTR_MERCURY_ISA_VERSION
	.align		4
        /*0060*/ 	.byte	0x03, 0x5f
        /*0062*/ 	.short	0x0000


	//----- nvinfo : EIATTR_EXIT_INSTR_OFFSETS
	.align		4
        /*0064*/ 	.byte	0x04, 0x1c
        /*0066*/ 	.short	(.L_2733 - .L_2732)


	//   ....[0]....
.L_2732:
        /*0068*/ 	.word	0x00000190


	//   ....[1]....
        /*006c*/ 	.word	0x00000750


	//   ....[2]....
        /*0070*/ 	.word	0x000007b0


	//   ....[3]....
        /*0074*/ 	.word	0x00000a30


	//----- nvinfo : EIATTR_MAX_THREADS
	.align		4
.L_2733:
        /*0078*/ 	.byte	0x04, 0x05
        /*007a*/ 	.short	(.L_2735 - .L_2734)
.L_2734:
        /*007c*/ 	.word	0x00000200
        /*0080*/ 	.word	0x00000001
        /*0084*/ 	.word	0x00000001


	//----- nvinfo : EIATTR_CRS_STACK_SIZE
	.align		4
.L_2735:
        /*0088*/ 	.byte	0x04, 0x1e
        /*008a*/ 	.short	(.L_2737 - .L_2736)
.L_2736:
        /*008c*/ 	.word	0x00000000
.L_2737:


//--------------------- .nv.info._ZN2at6native57_GLOBAL__N__f3eca4a2_24_ForeachBinaryOpScalar_cu_86b9896c25multi_tensor_apply_kernelINS1_18TensorListMetadataILi2EEENS1_21BinaryOpScalarFunctorIiLi2ELi1ELi1EEEJSt10multipliesIiEiEEEvT_T0_DpT1_ --------------------------
	.section	.nv.info._ZN2at6native57_GLOBAL__N__f3eca4a2_24_ForeachBinaryOpScalar_cu_86b9896c25multi_tensor_apply_kernelINS1_18TensorListMetadataILi2EEENS1_21BinaryOpScalarFunctorIiLi2ELi1ELi1EEEJSt10multipliesIiEiEEEvT_T0_DpT1_,"",@"SHT_CUDA_INFO"
	.sectionflags	@""
	.align	4


	//----- nvinfo : EIATTR_CUDA_API_VERSION
	.align		4
        /*0000*/ 	.byte	0x04, 0x37
        /*0002*/ 	.short	(.L_2739 - .L_2738)
.L_2738:
        /*0004*/ 	.word	0x00000082


	//----- nvinfo : EIATTR_SW2861232_WAR
	.align		4
.L_2739:
        /*0008*/ 	.byte	0x01, 0x35
	.zero		2


	//----- nvinfo : EIATTR_PARAM_CBANK
	.align		4
        /*000c*/ 	.byte	0x04, 0x0a
        /*000e*/ 	.short	(.L_2741 - .L_2740)
	.align		4
.L_2740:
        /*0010*/ 	.word	index@(.nv.constant0._ZN2at6native57_GLOBAL__N__f3eca4a2_24_ForeachBinaryOpScalar_cu_86b9896c25multi_tensor_apply_kernelINS1_18TensorListMetadataILi2EEENS1_21BinaryOpScalarFunctorIiLi2ELi1ELi1EEEJSt10multipliesIiEiEEEvT_T0_DpT1_)
        /*0014*/ 	.short	0x0160
        /*0016*/ 	.short	0x0c50


	//----- nvinfo : EIATTR_CBANK_PARAM_SIZE
	.align		4
.L_2741:
        /*0018*/ 	.byte	0x03, 0x19
        /*001a*/ 	.short	0x0c50


	//----- nvinfo : EIATTR_KPARAM_INFO
	.align		4
        /*001c*/ 	.byte	0x04, 0x17
        /*001e*/ 	.short	(.L_2743 - .L_2742)
.L_2742:
        /*0020*/ 	.word	0x00000000
        /*0024*/ 	.short	0x0003
        /*0026*/ 	.short	0x0c4c
        /*0028*/ 	.byte	0x00, 0xf0, 0x11, 0x00


	//----- nvinfo : EIATTR_KPARAM_INFO
	.align		4
.L_2743:
        /*002c*/ 	.byte	0x04, 0x17
        /*002e*/ 	.short	(.L_2745 - .L_2744)
.L_2744:
        /*0030*/ 	.word	0x00000000
        /*0034*/ 	.short	0x0002
        /*0036*/ 	.short	0x0c49
        /*0038*/ 	.byte	0x00, 0xf0, 0x05, 0x00


	//----- nvinfo : EIATTR_KPARAM_INFO
	.align		4
.L_2745:
        /*003c*/ 	.byte	0x04, 0x17
        /*003e*/ 	.short	(.L_2747 - .L_2746)
.L_2746:
        /*0040*/ 	.word	0x00000000
        /*0044*/ 	.short	0x0001
        /*0046*/ 	.short	0x0c48
        /*0048*/ 	.byte	0x00, 0xf0, 0x05, 0x00


	//----- nvinfo : EIATTR_KPARAM_INFO
	.align		4
.L_2747:
        /*004c*/ 	.byte	0x04, 0x17
        /*004e*/ 	.short	(.L_2749 - .L_2748)
.L_2748:
        /*0050*/ 	.word	0x00000000
        /*0054*/ 	.short	0x0000
        /*0056*/ 	.short	0x0000
        /*0058*/ 	.byte	0x00, 0xf0, 0x21, 0x31


	//----- nvinfo : EIATTR_MAXREG_COUNT
	.align		4
.L_2749:
        /*005c*/ 	.byte	0x03, 0x1b
        /*005e*/ 	.short	0x0080


	//----- nvinfo : EIATTR_MERCURY_ISA_VERSION
	.align		4
        /*0060*/ 	.byte	0x03, 0x5f
        /*0062*/ 	.short	0x0000


	//----- nvinfo : EIATTR_EXIT_INSTR_OFFSETS
	.align		4
        /*0064*/ 	.byte	0x04, 0x1c
        /*0066*/ 	.short	(.L_2751 - .L_2750)


	//   ....[0]....
.L_2750:
        /*0068*/ 	.word	0x00000160


	//   ....[1]....
        /*006c*/ 	.word	0x00000590


	//   ....[2]....
        /*0070*/ 	.word	0x000005f0


	//   ....[3]....
        /*0074*/ 	.word	0x00000760


	//----- nvinfo : EIATTR_MAX_THREADS
	.align		4
.L_2751:
        /*0078*/ 	.byte	0x04, 0x05
        /*007a*/ 	.short	(.L_2753 - .L_2752)
.L_2752:
        /*007c*/ 	.word	0x00000200
        /*0080*/ 	.word	0x00000001
        /*0084*/ 	.word	0x00000001


	//----- nvinfo : EIATTR_CRS_STACK_SIZE
	.align		4
.L_2753:
        /*0088*/ 	.byte	0x04, 0x1e
        /*008a*/ 	.short	(.L_2755 - .L_2754)
.L_2754:
        /*008c*/ 	.word	0x00000000
.L_2755:


//--------------------- .nv.info._ZN2at6native57_GLOBAL__N__f3eca4a2_24_ForeachBinaryOpScalar_cu_86b9896c25multi_tensor_apply_kernelINS1_18TensorListMetadataILi2EEENS1_21BinaryOpScalarFunctorIaLi2ELi1ELi1EEEJSt10multipliesIaEaEEEvT_T0_DpT1_ --------------------------
	.section	.nv.info._ZN2at6native57_GLOBAL__N__f3eca4a2_24_ForeachBinaryOpScalar_cu_86b9896c25multi_tensor_apply_kernelINS1_18TensorListMetadataILi2EEENS1_21BinaryOpScalarFunctorIaLi2ELi1ELi1EEEJSt10multipliesIaEaEEEvT_T0_DpT1_,"",@"SHT_CUDA_INFO"
	.sectionflags	@""
	.align	4


	//----- nvinfo : EIATTR_CUDA_API_VERSION
	.align		4
        /*0000*/ 	.byte	0x04, 0x37
        /*0002*/ 	.short	(.L_2757 - .L_2756)
.L_2756:
        /*0004*/ 	.word	0x00000082


	//----- nvinfo : EIATTR_SW2861232_WAR
	.align		4
.L_2757:
        /*0008*/ 	.byte	0x01, 0x35
	.zero		2


	//----- nvinfo : EIATTR_PARAM_CBANK
	.align		4
        /*000c*/ 	.byte	0x04, 0x0a
        /*000e*/ 	.short	(.L_2759 - .L_2758)
	.align		4
.L_2758:
        /*0010*/ 	.word	index@(.nv.constant0._ZN2at6native57_GLOBAL__N__f3eca4a2_24_ForeachBinaryOpScalar_cu_86b9896c25multi_tensor_apply_kernelINS1_18TensorListMetadataILi2EEENS1_21BinaryOpScalarFunctorIaLi2ELi1ELi1EEEJSt10multipliesIaEaEEEvT_T0_DpT1_)
        /*0014*/ 	.short	0x0160
        /*0016*/ 	.short	0x0c4b


	//----- nvinfo : EIATTR_CBANK_PARAM_SIZE
	.align		4
.L_2759:
        /*0018*/ 	.byte	0x03, 0x19
        /*001a*/ 	.short	0x0c4b


	//----- nvinfo : EIATTR_KPARAM_INFO
	.align		4
        /*001c*/ 	.byte	0x04, 0x17
        /*001e*/ 	.short	(.L_2761 - .L_2760)
.L_2760:
        /*0020*/ 	.word	0x00000000
        /*0024*/ 	.short	0x0003
        /*0026*/ 	.short	0x0c4a
        /*0028*/ 	.byte	0x00, 0xf0, 0x05, 0x00


	//----- nvinfo : EIATTR_KPARAM_INFO
	.align		4
.L_2761:
        /*002c*/ 	.byte	0x04, 0x17
        /*002e*/ 	.short	(.L_2763 - .L_2762)
.L_2762:
        /*0030*/ 	.word	0x00000000
        /*0034*/ 	.short	0x0002
        /*0036*/ 	.short	0x0c49
        /*0038*/ 	.byte	0x00, 0xf0, 0x05, 0x00


	//----- nvinfo : EIATTR_KPARAM_INFO
	.align		4
.L_2763:
        /*003c*/ 	.byte	0x04, 0x17
        /*003e*/ 	.short	(.L_2765 - .L_2764)
.L_2764:
        /*0040*/ 	.word	0x00000000
        /*0044*/ 	.short	0x0001
        /*0046*/ 	.short	0x0c48
        /*0048*/ 	.byte	0x00, 0xf0, 0x05, 0x00


	//----- nvinfo : EIATTR_KPARAM_INFO
	.align		4
.L_2765:
        /*004c*/ 	.byte	0x04, 0x17
        /*004e*/ 	.short	(.L_2767 - .L_2766)
.L_2766:
        /*0050*/ 	.word	0x00000000
        /*0054*/ 	.short	0x0000
        /*0056*/ 	.short	0x0000
        /*0058*/ 	.byte	0x00, 0xf0, 0x21, 0x31


	//----- nvinfo : EIATTR_MAXREG_COUNT
	.align		4
.L_2767:
        /*005c*/ 	.byte	0x03, 0x1b
        /*005e*/ 	.short	0x0080


	//----- nvinfo : EIATTR_MERCURY_ISA_VERSION
	.align		4
        /*0060*/ 	.byte	0x03, 0x5f
        /*0062*/ 	.short	0x0000


	//----- nvinfo : EIATTR_EXIT_INSTR_OFFSETS
	.align		4
        /*0064*/ 	.byte	0x04, 0x1c
        /*0066*/ 	.short	(.L_2769 - .L_2768)


	//   ....[0]....
.L_2768:
        /*0068*/ 	.word	0x00000170


	//   ....[1]....
        /*006c*/ 	.word	0x00000680


	//   ....[2]....
        /*0070*/ 	.word	0x000006e0


	//   ....[3]....
        /*0074*/ 	.word	0x000008d0


	//----- nvinfo : EIATTR_MAX_THREADS
	.align		4
.L_2769:
        /*0078*/ 	.byte	0x04, 0x05
        /*007a*/ 	.short	(.L_2771 - .L_2770)
.L_2770:
        /*007c*/ 	.word	0x00000200
        /*0080*/ 	.word	0x00000001
        /*0084*/ 	.word	0x00000001


	//----- nvinfo : EIATTR_CRS_STACK_SIZE
	.align		4
.L_2771:
        /*0088*/ 	.byte	0x04, 0x1e
        /*008a*/ 	.short	(.L_2773 - .L_2772)
.L_2772:
        /*008c*/ 	.word	0x00000000
.L_2773:


//--------------------- .nv.info._ZN2at6native57_GLOBAL__N__f3eca4a2_24_ForeachBinaryOpScalar_cu_86b9896c25multi_tensor_apply_kernelINS1_18TensorListMetadataILi2EEENS1_21BinaryOpScalarFunctorIhLi2ELi1ELi1EEEJSt10multipliesIhEhEEEvT_T0_DpT1_ --------------------------
	.section	.nv.info._ZN2at6native57_GLOBAL__N__f3eca4a2_24_ForeachBinaryOpScalar_cu_86b9896c25multi_tensor_apply_kernelINS1_18TensorListMetadataILi2EEENS1_21BinaryOpScalarFunctorIhLi2ELi1ELi1EEEJSt10multipliesIhEhEEEvT_T0_DpT1_,"",@"SHT_CUDA_INFO"
	.sectionflags	@""
	.align	4


	//----- nvinfo : EIATTR_CUDA_API_VERSION
	.align		4
        /*0000*/ 	.byte	0x04, 0x37
        /*0002*/ 	.short	(.L_2775 - .L_2774)
.L_2774:
        /*0004*/ 	.word	0x00000082


	//----- nvinfo : EIATTR_SW2861232_WAR
	.align		4
.L_2775:
        /*0008*/ 	.byte	0x01, 0x35
	.zero		2


	//----- nvinfo : EIATTR_PARAM_CBANK
	.align		4
        /*000c*/ 	.byte	0x04, 0x0a
        /*000e*/ 	.short	(.L_2777 - .L_2776)
	.align		4
.L_2776:
        /*0010*/ 	.word	index@(.nv.constant0._ZN2at6native57_GLOBAL__N__f3eca4a2_24_ForeachBinaryOpScalar_cu_86b9896c25multi_tensor_apply_kernelINS1_18TensorListMetadataILi2EEENS1_21BinaryOpScalarFunctorIhLi2ELi1ELi1EEEJSt10multipliesIhEhEEEvT_T0_DpT1_)
        /*0014*/ 	.short	0x0160
        /*0016*/ 	.short	0x0c4b


	//----- nvinfo : EIATTR_CBANK_PARAM_SIZE
	.align		4
.L_2777:
        /*0018*/ 	.byte	0x03, 0x19
        /*001a*/ 	.short	0x0c4b


	//----- nvinfo : EIATTR_KPARAM_INFO
	.align		4
        /*001c*/ 	.byte	0x04, 0x17
        /*001e*/ 	.short	(.L_2779 - .L_2778)
.L_2778:
        /*0020*/ 	.word	0x00000000
        /*0024*/ 	.short	0x0003
        /*0026*/ 	.short	0x0c4a
        /*0028*/ 	.byte	0x00, 0xf0, 0x05, 0x00


	//----- nvinfo : EIATTR_KPARAM_INFO
	.align		4
.L_2779:
        /*002c*/ 	.byte	0x04, 0x17
        /*002e*/ 	.short	(.L_2781 - .L_2780)
.L_2780:
        /*0030*/ 	.word	0x00000000
        /*0034*/ 	.short	0x0002
        /*0036*/ 	.short	0x0c49
        /*0038*/ 	.byte	0x00, 0xf0, 0x05, 0x00


	//----- nvinfo : EIATTR_KPARAM_INFO
	.align		4
.L_2781:
        /*003c*/ 	.byte	0x04, 0x17
        /*003e*/ 	.short	(.L_2783 - .L_2782)
.L_2782:
        /*0040*/ 	.word	0x00000000
        /*0044*/ 	.short	0x0001
        /*0046*/ 	.short	0x0c48
        /*0048*/ 	.byte	0x00, 0xf0, 0x05, 0x00


	//----- nvinfo : EIATTR_KPARAM_INFO
	.align		4
.L_2783:
        /*004c*/ 	.byte	0x04, 0x17
        /*004e*/ 	.short	(.L_2785 - .L_2784)
.L_2784:
        /*0050*/ 	.word	0x00000000
        /*0054*/ 	.short	0x0000
        /*0056*/ 	.short	0x0000
        /*0058*/ 	.byte	0x00, 0xf0, 0x21, 0x31


	//----- nvinfo : EIATTR_MAXREG_COUNT
	.align		4
.L_2785:
        /*005c*/ 	.byte	0x03, 0x1b
        /*005e*/ 	.short	0x0080


	//----- nvinfo : EIATTR_MERCURY_ISA_VERSION
	.align		4
        /*0060*/ 	.byte	0x03, 0x5f
        /*0062*/ 	.short	0x0000


	//----- nvinfo : EIATTR_EXIT_INSTR_OFFSETS
	.align		4
        /*0064*/ 	.byte	0x04, 0x1c
        /*0066*/ 	.short	(.L_2787 - .L_2786)


	//   ....[0]....
.L_2786:
        /*0068*/ 	.word	0x00000180


	//   ....[1]....
        /*006c*/ 	.word	0x00000650


	//   ....[2]....
        /*0070*/ 	.word	0x000006b0


	//   ....[3]....
        /*0074*/ 	.word	0x000008b0


	//----- nvinfo : EIATTR_MAX_THREADS
	.align		4
.L_2787:
        /*0078*/ 	.byte	0x04, 0x05
        /*007a*/ 	.short	(.L_2789 - .L_2788)
.L_2788:
        /*007c*/ 	.word	0x00000200
        /*0080*/ 	.word	0x00000001
        /*0084*/ 	.word	0x00000001


	//----- nvinfo : EIATTR_CRS_STACK_SIZE
	.align		4
.L_2789:
        /*0088*/ 	.byte	0x04, 0x1e
        /*008a*/ 	.short	(.L_2791 - .L_2790)
.L_2790:
        /*008c*/ 	.word	0x00000000
.L_2791:


//--------------------- .nv.info._ZN2at6native57_GLOBAL__N__f3eca4a2_24_ForeachBinaryOpScalar_cu_86b9896c25multi_tensor_apply_kernelINS1_18TensorListMetadataILi1EEENS1_21BinaryOpScalarFunctorIN3c108BFloat16ELi1ELi1ELi0EEEJSt10multipliesIfEfEEEvT_T0_DpT1_ --------------------------
	.section	.nv.info._ZN2at6native57_GLOBAL__N__f3eca4a2_24_ForeachBinaryOpScalar_cu_86b9896c25multi_tensor_apply_kernelINS1_18TensorListMetadataILi1EEENS1_21BinaryOpScalarFunctorIN3c108BFloat16ELi1ELi1ELi0EEEJSt10multipliesIfEfEEEvT_T0_DpT1_,"",@"SHT_CUDA_INFO"
	.sectionflags	@""
	.align	4


	//----- nvinfo : EIATTR_CUDA_API_VERSION
	.align		4
        /*0000*/ 	.byte	0x04, 0x37
        /*0002*/ 	.short	(.L_2793 - .L_2792)
.L_2792:
        /*0004*/ 	.word	0x00000082


	//----- nvinfo : EIATTR_SW2861232_WAR
	.align		4
.L_2793:
        /*0008*/ 	.byte	0x01, 0x35
	.zero		2


	//----- nvinfo : EIATTR_PARAM_CBANK
	.align		4
        /*000c*/ 	.byte	0x04, 0x0a
        /*000e*/ 	.short	(.L_2795 - .L_2794)
	.align		4
.L_2794:
        /*0010*/ 	.word	index@(.nv.constant0._ZN2at6native57_GLOBAL__N__f3eca4a2_24_ForeachBinaryOpScalar_cu_86b9896c25multi_tensor_apply_kernelINS1_18TensorListMetadataILi1EEENS1_21BinaryOpScalarFunctorIN3c108BFloat16ELi1ELi1ELi0EEEJSt10multipliesIfEfEEEvT_T0_DpT1_)
        /*0014*/ 	.short	0x0160
        /*0016*/ 	.short	0x0d30


	//----- nvinfo : EIATTR_CBANK_PARAM_SIZE
	.align		4
.L_2795:
        /*0018*/ 	.byte	0x03, 0x19
        /*001a*/ 	.short	0x0d30


	//----- nvinfo : EIATTR_KPARAM_INFO
	.align		4
        /*001c*/ 	.byte	0x04, 0x17
        /*001e*/ 	.short	(.L_2797 - .L_2796)
.L_2796:
        /*0020*/ 	.word	0x00000000
        /*0024*/ 	.short	0x0003
        /*0026*/ 	.short	0x0d2c
        /*0028*/ 	.byte	0x00, 0xf0, 0x11, 0x00


	//----- nvinfo : EIATTR_KPARAM_INFO
	.align		4
.L_2797:
        /*002c*/ 	.byte	0x04, 0x17
        /*002e*/ 	.short	(.L_2799 - .L_2798)
.L_2798:
        /*0030*/ 	.word	0x00000000
        /*0034*/ 	.short	0x0002
        /*0036*/ 	.short	0x0d29
        /*0038*/ 	.byte	0x00, 0xf0, 0x05, 0x00


	//----- nvinfo : EIATTR_KPARAM_INFO
	.align		4
.L_2799:
        /*003c*/ 	.byte	0x04, 0x17
        /*003e*/ 	.short	(.L_2801 - .L_2800)
.L_2800:
        /*0040*/ 	.word	0x00000000
        /*0044*/ 	.short	0x0001
        /*0046*/ 	.short	0x0d28
        /*0048*/ 	.byte	0x00, 0xf0, 0x05, 0x00


	//----- nvinfo : EIATTR_KPARAM_INFO
	.align		4
.L_2801:
        /*004c*/ 	.byte	0x04, 0x17
        /*004e*/ 	.short	(.L_2803 - .L_2802)
.L_2802:
        /*0050*/ 	.word	0x00000000
        /*0054*/ 	.short	0x0000
        /*0056*/ 	.short	0x0000
        /*0058*/ 	.byte	0x00, 0xf0, 0xa1, 0x34


	//----- nvinfo : EIATTR_MAXREG_COUNT
	.align		4
.L_2803:
        /*005c*/ 	.byte	0x03, 0x1b
        /*005e*/ 	.short	0x0080


	//----- nvinfo : EIATTR_MERCURY_ISA_VERSION
	.align		4
        /*0060*/ 	.byte	0x03, 0x5f
        /*0062*/ 	.short	0x0000


	//----- nvinfo : EIATTR_EXIT_INSTR_OFFSETS
	.align		4
        /*0064*/ 	.byte	0x04, 0x1c
        /*0066*/ 	.short	(.L_2805 - .L_2804)


	//   ....[0]....
.L_2804:
        /*0068*/ 	.word	0x00000140


	//   ....[1]....
        /*006c*/ 	.word	0x00000590


	//   ....[2]....
        /*0070*/ 	.word	0x000005f0


	//   ....[3]....
        /*0074*/ 	.word	0x00000780


	//----- nvinfo : EIATTR_MAX_THREADS
	.align		4
.L_2805:
        /*0078*/ 	.byte	0x04, 0x05
        /*007a*/ 	.short	(.L_2807 - .L_2806)
.L_2806:
        /*007c*/ 	.word	0x00000200
        /*0080*/ 	.word	0x00000001
        /*0084*/ 	.word	0x00000001


	//----- nvinfo : EIATTR_CRS_STACK_SIZE
	.align		4
.L_2807:
        /*0088*/ 	.byte	0x04, 0x1e
        /*008a*/ 	.short	(.L_2809 - .L_2808)
.L_2808:
        /*008c*/ 	.word	0x00000000
.L_2809:


//--------------------- .nv.info._ZN2at6native57_GLOBAL__N__f3eca4a2_24_ForeachBinaryOpScalar_cu_86b9896c25multi_tensor_apply_kernelINS1_18TensorListMetadataILi1EEENS1_21BinaryOpScalarFunctorIN3c104HalfELi1ELi1ELi0EEEJSt10multipliesIfEfEEEvT_T0_DpT1_ --------------------------
	.section	.nv.info._ZN2at6native57_GLOBAL__N__f3eca4a2_24_ForeachBinaryOpScalar_cu_86b9896c25multi_tensor_apply_kernelINS1_18TensorListMetadataILi1EEENS1_21BinaryOpScalarFunctorIN3c104HalfELi1ELi1ELi0EEEJSt10multipliesIfEfEEEvT_T0_DpT1_,"",@"SHT_CUDA_INFO"
	.sectionflags	@""
	.align	4


	//----- nvinfo : EIATTR_CUDA_API_VERSION
	.align		4
        /*0000*/ 	.byte	0x04, 0x37
        /*0002*/ 	.short	(.L_2811 - .L_2810)
.L_2810:
        /*0004*/ 	.word	0x00000082


	//----- nvinfo : EIATTR_SW2861232_WAR
	.align		4
.L_2811:
        /*0008*/ 	.byte	0x01, 0x35
	.zero		2


	//----- nvinfo : EIATTR_PARAM_CBANK
	.align		4
        /*000c*/ 	.byte	0x04, 0x0a
        /*000e*/ 	.short	(.L_2813 - .L_2812)
	.align		4
.L_2812:
        /*0010*/ 	.word	index@(.nv.constant0._ZN2at6native57_GLOBAL__N__f3eca4a2_24_ForeachBinaryOpScalar_cu_86b9896c25multi_tensor_apply_kernelINS1_18TensorListMetadataILi1EEENS1_21BinaryOpScalarFunctorIN3c104HalfELi1ELi1ELi0EEEJSt10multipliesIfEfEEEvT_T0_DpT1_)
        /*0014*/ 	.short	0x0160
        /*0016*/ 	.short	0x0d30


	//----- nvinfo : EIATTR_CBANK_PARAM_SIZE
	.align		4
.L_2813:
        /*0018*/ 	.byte	0x03, 0x19
        /*001a*/ 	.short	0x0d30


	//----- nvinfo : EIATTR_KPARAM_INFO
	.align		4
        /*001c*/ 	.byte	0x04, 0x17
        /*001e*/ 	.short	(.L_2815 - .L_2814)
.L_2814:
        /*0020*/ 	.word	0x00000000
        /*0024*/ 	.short	0x0003
        /*0026*/ 	.short	0x0d2c
        /*0028*/ 	.byte	0x00, 0xf0, 0x11, 0x00


	//----- nvinfo : EIATTR_KPARAM_INFO
	.align		4
.L_2815:
        /*002c*/ 	.byte	0x04, 0x17
        /*002e*/ 	.short	(.L_2817 - .L_2816)
.L_2816:
        /*0030*/ 	.word	0x00000000
        /*0034*/ 	.short	0x0002
        /*0036*/ 	.short	0x0d29
        /*0038*/ 	.byte	0x00, 0xf0, 0x05, 0x00


	//----- nvinfo : EIATTR_KPARAM_INFO
	.align		4
.L_2817:
        /*003c*/ 	.byte	0x04, 0x17
        /*003e*/ 	.short	(.L_2819 - .L_2818)
.L_2818:
        /*0040*/ 	.word	0x00000000
        /*0044*/ 	.short	0x0001
        /*0046*/ 	.short	0x0d28
        /*0048*/ 	.byte	0x00, 0xf0, 0x05, 0x00


	//----- nvinfo : EIATTR_KPARAM_INFO
	.align		4
.L_2819:
        /*004c*/ 	.byte	0x04, 0x17
        /*004e*/ 	.short	(.L_2821 - .L_2820)
.L_2820:
        /*0050*/ 	.word	0x00000000
        /*0054*/ 	.short	0x0000
        /*0056*/ 	.short	0x0000
        /*0058*/ 	.byte	0x00, 0xf0, 0xa1, 0x34


	//----- nvinfo : EIATTR_MAXREG_COUNT
	.align		4
.L_2821:
        /*005c*/ 	.byte	0x03, 0x1b
        /*005e*/ 	.short	0x0080


	//----- nvinfo : EIATTR_MERCURY_ISA_VERSION
	.align		4
        /*0060*/ 	.byte	0x03, 0x5f
        /*0062*/ 	.short	0x0000


	//----- nvinfo : EIATTR_EXIT_INSTR_OFFSETS
	.align		4
        /*0064*/ 	.byte	0x04, 0x1c
        /*0066*/ 	.short	(.L_2823 - .L_2822)


	//   ....[0]....
.L_2822:
        /*0068*/ 	.word	0x00000140


	//   ....[1]....
        /*006c*/ 	.word	0x00000590


	//   ....[2]....
        /*0070*/ 	.word	0x000005f0


	//   ....[3]....
        /*0074*/ 	.word	0x00000780


	//----- nvinfo : EIATTR_MAX_THREADS
	.align		4
.L_2823:
        /*0078*/ 	.byte	0x04, 0x05
        /*007a*/ 	.short	(.L_2825 - .L_2824)
.L_2824:
        /*007c*/ 	.word	0x00000200
        /*0080*/ 	.word	0x00000001
        /*0084*/ 	.word	0x00000001


	//----- nvinfo : EIATTR_CRS_STACK_SIZE
	.align		4
.L_2825:
        /*0088*/ 	.byte	0x04, 0x1e
        /*008a*/ 	.short	(.L_2827 - .L_2826)
.L_2826:
        /*008c*/ 	.word	0x00000000
.L_2827:


//--------------------- .nv.info._ZN2at6native57_GLOBAL__N__f3eca4a2_24_ForeachBinaryOpScalar_cu_86b9896c25multi_tensor_apply_kernelINS1_18TensorListMetadataILi1EEENS1_21BinaryOpScalarFunctorIbLi1ELi1ELi0EEEJSt10multipliesIbEbEEEvT_T0_DpT1_ --------------------------
	.section	.nv.info._ZN2at6native57_GLOBAL__N__f3eca4a2_24_ForeachBinaryOpScalar_cu_86b9896c25multi_tensor_apply_kernelINS1_18TensorListMetadataILi1EEENS1_21BinaryOpScalarFunctorIbLi1ELi1ELi0EEEJSt10multipliesIbEbEEEvT_T0_DpT1_,"",@"SHT_CUDA_INFO"
	.sectionflags	@""
	.align	4


	//----- nvinfo : EIATTR_CUDA_API_VERSION
	.align		4
        /*0000*/ 	.byte	0x04, 0x37
        /*0002*/ 	.short	(.L_2829 - .L_2828)
.L_2828:
        /*0004*/ 	.word	0x00000082


	//----- nvinfo : EIATTR_SW2861232_WAR
	.align		4
.L_2829:
        /*0008*/ 	.byte	0x01, 0x35
	.zero		2


	//----- nvinfo : EIATTR_PARAM_CBANK
	.align		4
        /*000c*/ 	.byte	0x04, 0x0a
        /*000e*/ 	.short	(.L_2831 - .L_2830)
	.align		4
.L_2830:
        /*0010*/ 	.word	index@(.nv.constant0._ZN2at6native57_GLOBAL__N__f3eca4a2_24_ForeachBinaryOpScalar_cu_86b9896c25multi_tensor_apply_kernelINS1_18TensorListMetadataILi1EEENS1_21BinaryOpScalarFunctorIbLi1ELi1ELi0EEEJSt10multipliesIbEbEEEvT_T0_DpT1_)
        /*0014*/ 	.short	0x0160
        /*0016*/ 	.short	0x0d2b


	//----- nvinfo : EIATTR_CBANK_PARAM_SIZE
	.align		4
.L_2831:
        /*0018*/ 	.byte	0x03, 0x19
        /*001a*/ 	.short	0x0d2b


	//----- nvinfo : EIATTR_KPARAM_INFO
	.align		4
        /*001c*/ 	.byte	0x04, 0x17
        /*001e*/ 	.short	(.L_2833 - .L_2832)
.L_2832:
        /*0020*/ 	.word	0x00000000
        /*0024*/ 	.short	0x0003
        /*0026*/ 	.short	0x0d2a
        /*0028*/ 	.byte	0x00, 0xf0, 0x05, 0x00


	//----- nvinfo : EIATTR_KPARAM_INFO
	.align		4
.L_2833:
        /*002c*/ 	.byte	0x04, 0x17
        /*002e*/ 	.short	(.L_2835 - .L_2834)
.L_2834:
        /*0030*/ 	.word	0x00000000
        /*0034*/ 	.short	0x0002
        /*0036*/ 	.short	0x0d29
        /*0038*/ 	.byte	0x00, 0xf0, 0x05, 0x00


	//----- nvinfo : EIATTR_KPARAM_INFO
	.align		4
.L_2835:
        /*003c*/ 	.byte	0x04, 0x17
        /*003e*/ 	.short	(.L_2837 - .L_2836)
.L_2836:
        /*0040*/ 	.word	0x00000000
        /*0044*/ 	.short	0x0001
        /*0046*/ 	.short	0x0d28
        /*0048*/ 	.byte	0x00, 0xf0, 0x05, 0x00


	//----- nvinfo : EIATTR_KPARAM_INFO
	.align		4
.L_2837:
        /*004c*/ 	.byte	0x04, 0x17
        /*004e*/ 	.short	(.L_2839 - .L_2838)
.L_2838:
        /*0050*/ 	.word	0x00000000
        /*0054*/ 	.short	0x0000
        /*0056*/ 	.short	0x0000
        /*0058*/ 	.byte	0x00, 0xf0, 0xa1, 0x34


	//----- nvinfo : EIATTR_MAXREG_COUNT
	.align		4
.L_2839:
        /*005c*/ 	.byte	0x03, 0x1b
        /*005e*/ 	.short	0x0080


	//----- nvinfo : EIATTR_MERCURY_ISA_VERSION
	.align		4
        /*0060*/ 	.byte	0x03, 0x5f
        /*0062*/ 	.short	0x0000


	//----- nvinfo : EIATTR_EXIT_INSTR_OFFSETS
	.align		4
        /*0064*/ 	.byte	0x04, 0x1c
        /*0066*/ 	.short	(.L_2841 - .L_2840)


	//   ....[0]....
.L_2840:
        /*0068*/ 	.word	0x00000130


	//   ....[1]....
        /*006c*/ 	.word	0x00000580


	//   ....[2]....
        /*0070*/ 	.word	0x000005e0


	//   ....[3]....
        /*0074*/ 	.word	0x000007e0


	//----- nvinfo : EIATTR_MAX_THREADS
	.align		4
.L_2841:
        /*0078*/ 	.byte	0x04, 0x05
        /*007a*/ 	.short	(.L_2843 - .L_2842)
.L_2842:
        /*007c*/ 	.word	0x00000200
        /*0080*/ 	.word	0x00000001
        /*0084*/ 	.word	0x00000001


	//----- nvinfo : EIATTR_CRS_STACK_SIZE
	.align		4
.L_2843:
        /*0088*/ 	.byte	0x04, 0x1e
        /*008a*/ 	.short	(.L_2845 - .L_2844)
.L_2844:
        /*008c*/ 	.word	0x00000000
.L_2845:


//--------------------- .nv.info._ZN2at6native57_GLOBAL__N__f3eca4a2_24_ForeachBinaryOpScalar_cu_86b9896c25multi_tensor_apply_kernelINS1_18TensorListMetadataILi1EEENS1_21BinaryOpScalarFunctorIN3c107complexIfEELi1ELi1ELi0EEEJSt10multipliesIS8_ES8_EEEvT_T0_DpT1_ --------------------------
	.section	.nv.info._ZN2at6native57_GLOBAL__N__f3eca4a2_24_ForeachBinaryOpScalar_cu_86b9896c25multi_tensor_apply_kernelINS1_18TensorListMetadataILi1EEENS1_21BinaryOpScalarFunctorIN3c107complexIfEELi1ELi1ELi0EEEJSt10multipliesIS8_ES8_EEEvT_T0_DpT1_,"",@"SHT_CUDA_INFO"
	.sectionflags	@""
	.align	4


	//----- nvinfo : EIATTR_CUDA_API_VERSION
	.align		4
        /*0000*/ 	.byte	0x04, 0x37
        /*0002*/ 	.short	(.L_2847 - .L_2846)
.L_2846:
        /*0004*/ 	.word	0x00000082


	//----- nvinfo : EIATTR_SW2861232_WAR
	.align		4
.L_2847:
        /*0008*/ 	.byte	0x01, 0x35
	.zero		2


	//----- nvinfo : EIATTR_PARAM_CBANK
	.align		4
        /*000c*/ 	.byte	0x04, 0x0a
        /*000e*/ 	.short	(.L_2849 - .L_2848)
	.align		4
.L_2848:
        /*0010*/ 	.word	index@(.nv.constant0._ZN2at6native57_GLOBAL__N__f3eca4a2_24_ForeachBinaryOpScalar_cu_86b9896c25multi_tensor_apply_kernelINS1_18TensorListMetadataILi1EEENS1_21BinaryOpScalarFunctorIN3c107complexIfEELi1ELi1ELi0EEEJSt10multipliesIS8_ES8_EEEvT_T0_DpT1_)
        /*0014*/ 	.short	0x0160
        /*0016*/ 	.short	0x0d38


	//----- nvinfo : EIATTR_CBANK_PARAM_SIZE
	.align		4
.L_2849:
        /*0018*/ 	.byte	0x03, 0x19
        /*001a*/ 	.short	0x0d38


	//----- nvinfo : EIATTR_KPARAM_INFO
	.align		4
        /*001c*/ 	.byte	0x04, 0x17
        /*001e*/ 	.short	(.L_2851 - .L_2850)
.L_2850:
        /*0020*/ 	.word	0x00000000
        /*0024*/ 	.short	0x0003
        /*0026*/ 	.short	0x0d30
        /*0028*/ 	.byte	0x00, 0xf0, 0x21, 0x00


	//----- nvinfo : EIATTR_KPARAM_INFO
	.align		4
.L_2851:
        /*002c*/ 	.byte	0x04, 0x17
        /*002e*/ 	.short	(.L_2853 - .L_2852)
.L_2852:
        /*0030*/ 	.word	0x00000000
        /*0034*/ 	.short	0x0002
        /*0036*/ 	.short	0x0d29
        /*0038*/ 	.byte	0x00, 0xf0, 0x05, 0x00


	//----- nvinfo : EIATTR_KPARAM_INFO
	.align		4
.L_2853:
        /*003c*/ 	.byte	0x04, 0x17
        /*003e*/ 	.short	(.L_2855 - .L_2854)
.L_2854:
        /*0040*/ 	.word	0x00000000
        /*0044*/ 	.short	0x0001
        /*0046*/ 	.short	0x0d28
        /*0048*/ 	.byte	0x00, 0xf0, 0x05, 0x00


	//----- nvinfo : EIATTR_KPARAM_INFO
	.align		4
.L_2855:
        /*004c*/ 	.byte	0x04, 0x17
        /*004e*/ 	.short	(.L_2857 - .L_2856)
.L_2856:
        /*0050*/ 	.word	0x00000000
        /*0054*/ 	.short	0x0000
        /*0056*/ 	.short	0x0000
        /*0058*/ 	.byte	0x00, 0xf0, 0xa1, 0x34


	//----- nvinfo : EIATTR_MAXREG_COUNT
	.align		4
.L_2857:
        /*005c*/ 	.byte	0x03, 0x1b
        /*005e*/ 	.short	0x0080


	//----- nvinfo : EIATTR_MERCURY_ISA_VERSION
	.align		4
        /*0060*/ 	.byte	0x03, 0x5f
        /*0062*/ 	.short	0x0000


	//----- nvinfo : EIATTR_EXIT_INSTR_OFFSETS
	.align		4
        /*0064*/ 	.byte	0x04, 0x1c
        /*0066*/ 	.short	(.L_2859 - .L_2858)


	//   ....[0]....
.L_2858:
        /*0068*/ 	.word	0x00000140


	//   ....[1]....
        /*006c*/ 	.word	0x00000640


	//   ....[2]....
        /*0070*/ 	.word	0x000006a0


	//   ....[3]....
        /*0074*/ 	.word	0x000008b0


	//----- nvinfo : EIATTR_MAX_THREADS
	.align		4
.L_2859:
        /*0078*/ 	.byte	0x04, 0x05
        /*007a*/ 	.short	(.L_2861 - .L_2860)
.L_2860:
        /*007c*/ 	.word	0x00000200
        /*0080*/ 	.word	0x00000001
        /*0084*/ 	.word	0x00000001


	//----- nvinfo : EIATTR_CRS_STACK_SIZE
	.align		4
.L_2861:
        /*0088*/ 	.byte	0x04, 0x1e
        /*008a*/ 	.short	(.L_2863 - .L_2862)
.L_2862:
        /*008c*/ 	.word	0x00000000
.L_2863:


//--------------------- .nv.info._ZN2at6native57_GLOBAL__N__f3eca4a2_24_ForeachBinaryOpScalar_cu_86b9896c25multi_tensor_apply_kernelINS1_18TensorListMetadataILi1EEENS1_21BinaryOpScalarFunctorIN3c107complexIdEELi1ELi1ELi0EEEJSt10multipliesIS8_ES8_EEEvT_T0_DpT1_ --------------------------
	.section	.nv.info._ZN2at6native57_GLOBAL__N__f3eca4a2_24_ForeachBinaryOpScalar_cu_86b9896c25multi_tensor_apply_kernelINS1_18TensorListMetadataILi1EEENS1_21BinaryOpScalarFunctorIN3c107complexIdEELi1ELi1ELi0EEEJSt10multipliesIS8_ES8_EEEvT_T0_DpT1_,"",@"SHT_CUDA_INFO"
	.sectionflags	@""
	.align	4


	//----- nvinfo : EIATTR_CUDA_API_VERSION
	.align		4
        /*0000*/ 	.byte	0x04, 0x37
        /*0002*/ 	.short	(.L_2865 - .L_2864)
.L_2864:
        /*0004*/ 	.word	0x00000082


	//----- nvinfo : EIATTR_SW2861232_WAR
	.align		4
.L_2865:
        /*0008*/ 	.byte	0x01, 0x35
	.zero		2


	//----- nvinfo : EIATTR_PARAM_CBANK
	.align		4
        /*000c*/ 	.byte	0x04, 0x0a
        /*000e*/ 	.short	(.L_2867 - .L_2866)
	.align		4
.L_2866:
        /*0010*/ 	.word	index@(.nv.constant0._ZN2at6native57_GLOBAL__N__f3eca4a2_24_ForeachBinaryOpScalar_cu_86b9896c25multi_tensor_apply_kernelINS1_18TensorListMetadataILi1EEENS1_21BinaryOpScalarFunctorIN3c107complexIdEELi1ELi1ELi0EEEJSt10multipliesIS8_ES8_EEEvT_T0_DpT1_)
        /*0014*/ 	.short	0x0160
        /*0016*/ 	.short	0x0d40


	//----- nvinfo : EIATTR_CBANK_PARAM_SIZE
	.align		4
.L_2867:
        /*0018*/ 	.byte	0x03, 0x19
        /*001a*/ 	.short	0x0d40


	//----- nvinfo : EIATTR_KPARAM_INFO
	.align		4
        /*001c*/ 	.byte	0x04, 0x17
        /*001e*/ 	.short	(.L_2869 - .L_2868)
.L_2868:
        /*0020*/ 	.word	0x00000000
        /*0024*/ 	.short	0x0003
        /*0026*/ 	.short	0x0d30
        /*0028*/ 	.byte	0x00, 0xf0, 0x41, 0x00


	//----- nvinfo : EIATTR_KPARAM_INFO
	.align		4
.L_2869:
        /*002c*/ 	.byte	0x04, 0x17
        /*002e*/ 	.short	(.L_2871 - .L_2870)
.L_2870:
        /*0030*/ 	.word	0x00000000
        /*0034*/ 	.short	0x0002
        /*0036*/ 	.short	0x0d29
        /*0038*/ 	.byte	0x00, 0xf0, 0x05, 0x00


	//----- nvinfo : EIATTR_KPARAM_INFO
	.align		4
.L_2871:
        /*003c*/ 	.byte	0x04, 0x17
        /*003e*/ 	.short	(.L_2873 - .L_2872)
.L_2872:
        /*0040*/ 	.word	0x00000000
        /*0044*/ 	.short	0x0001
        /*0046*/ 	.short	0x0d28
        /*0048*/ 	.byte	0x00, 0xf0, 0x05, 0x00


	//----- nvinfo : EIATTR_KPARAM_INFO
	.align		4
.L_2873:
        /*004c*/ 	.byte	0x04, 0x17
        /*004e*/ 	.short	(.L_2875 - .L_2874)
.L_2874:
        /*0050*/ 	.word	0x00000000
        /*0054*/ 	.short	0x0000
        /*0056*/ 	.short	0x0000
        /*0058*/ 	.byte	0x00, 0xf0, 0xa1, 0x34


	//----- nvinfo : EIATTR_MAXREG_COUNT
	.align		4
.L_2875:
        /*005c*/ 	.byte	0x03, 0x1b
        /*005e*/ 	.short	0x0080


	//----- nvinfo : EIATTR_MERCURY_ISA_VERSION
	.align		4
        /*0060*/ 	.byte	0x03, 0x5f
        /*0062*/ 	.short	0x0000


	//----- nvinfo : EIATTR_EXIT_INSTR_OFFSETS
	.align		4
        /*0064*/ 	.byte	0x04, 0x1c
        /*0066*/ 	.short	(.L_2877 - .L_2876)


	//   ....[0]....
.L_2876:
        /*0068*/ 	.word	0x00000170


	//   ....[1]....
        /*006c*/ 	.word	0x00000700


	//   ....[2]....
        /*0070*/ 	.word	0x00000760


	//   ....[3]....
        /*0074*/ 	.word	0x000009b0


	//----- nvinfo : EIATTR_MAX_THREADS
	.align		4
.L_2877:
        /*0078*/ 	.byte	0x04, 0x05
        /*007a*/ 	.short	(.L_2879 - .L_2878)
.L_2878:
        /*007c*/ 	.word	0x00000200
        /*0080*/ 	.word	0x00000001
        /*0084*/ 	.word	0x00000001


	//----- nvinfo : EIATTR_CRS_STACK_SIZE
	.align		4
.L_2879:
        /*0088*/ 	.byte	0x04, 0x1e
        /*008a*/ 	.short	(.L_2881 - .L_2880)
.L_2880:
        /*008c*/ 	.word	0x00000000
.L_2881:


//--------------------- .nv.info._ZN2at6native57_GLOBAL__N__f3eca4a2_24_ForeachBinaryOpScalar_cu_86b9896c25multi_tensor_apply_kernelINS1_18TensorListMetadataILi1EEENS1_21BinaryOpScalarFunctorIfLi1ELi1ELi0EEEJSt10multipliesIfEfEEEvT_T0_DpT1_ --------------------------
	.section	.nv.info._ZN2at6native57_GLOBAL__N__f3eca4a2_24_ForeachBinaryOpScalar_cu_86b9896c25multi_tensor_apply_kernelINS1_18TensorListMetadataILi1EEENS1_21BinaryOpScalarFunctorIfLi1ELi1ELi0EEEJSt10multipliesIfEfEEEvT_T0_DpT1_,"",@"SHT_CUDA_INFO"
	.sectionflags	@""
	.align	4


	//----- nvinfo : EIATTR_CUDA_API_VERSION
	.align		4
        /*0000*/ 	.byte	0x04, 0x37
        /*0002*/ 	.short	(.L_2883 - .L_2882)
.L_2882:
        /*0004*/ 	.word	0x00000082


	//----- nvinfo : EIATTR_SW2861232_WAR
	.align		4
.L_2883:
        /*0008*/ 	.byte	0x01, 0x35
	.zero		2


	//----- nvinfo : EIATTR_PARAM_CBANK
	.align		4
        /*000c*/ 	.byte	0x04, 0x0a
        /*000e*/ 	.short	(.L_2885 - .L_2884)
	.align		4
.L_2884:
        /*0010*/ 	.word	index@(.nv.constant0._ZN2at6native57_GLOBAL__N__f3eca4a2_24_ForeachBinaryOpScalar_cu_86b9896c25multi_tensor_apply_kernelINS1_18TensorListMetadataILi1EEENS1_21BinaryOpScalarFunctorIfLi1ELi1ELi0EEEJSt10multipliesIfEfEEEvT_T0_DpT1_)
        /*0014*/ 	.short	0x0160
        /*0016*/ 	.short	0x0d30


	//----- nvinfo : EIATTR_CBANK_PARAM_SIZE
	.align		4
.L_2885:
        /*0018*/ 	.byte	0x03, 0x19
        /*001a*/ 	.short	0x0d30


	//----- nvinfo : EIATTR_KPARAM_INFO
	.align		4
        /*001c*/ 	.byte	0x04, 0x17
        /*001e*/ 	.short	(.L_2887 - .L_2886)
.L_2886:
        /*0020*/ 	.word	0x00000000
        /*0024*/ 	.short	0x0003
        /*0026*/ 	.short	0x0d2c
        /*0028*/ 	.byte	0x00, 0xf0, 0x11, 0x00


	//----- nvinfo : EIATTR_KPARAM_INFO
	.align		4
.L_2887:
        /*002c*/ 	.byte	0x04, 0x17
        /*002e*/ 	.short	(.L_2889 - .L_2888)
.L_2888:
        /*0030*/ 	.word	0x00000000
        /*0034*/ 	.short	0x0002
        /*0036*/ 	.short	0x0d29
        /*0038*/ 	.byte	0x00, 0xf0, 0x05, 0x00


	//----- nvinfo : EIATTR_KPARAM_INFO
	.align		4
.L_2889:
        /*003c*/ 	.byte	0x04, 0x17
        /*003e*/ 	.short	(.L_2891 - .L_2890)
.L_2890:
        /*0040*/ 	.word	0x00000000
        /*0044*/ 	.short	0x0001
        /*0046*/ 	.short	0x0d28
        /*0048*/ 	.byte	0x00, 0xf0, 0x05, 0x00


	//----- nvinfo : EIATTR_KPARAM_INFO
	.align		4
.L_2891:
        /*004c*/ 	.byte	0x04, 0x17
        /*004e*/ 	.short	(.L_2893 - .L_2892)
.L_2892:
        /*0050*/ 	.word	0x00000000
        /*0054*/ 	.short	0x0000
        /*0056*/ 	.short	0x0000
        /*0058*/ 	.byte	0x00, 0xf0, 0xa1, 0x34


	//----- nvinfo : EIATTR_MAXREG_COUNT
	.align		4
.L_2893:
        /*005c*/ 	.byte	0x03, 0x1b
        /*005e*/ 	.short	0x0080


	//----- nvinfo : EIATTR_MERCURY_ISA_VERSION
	.align		4
        /*0060*/ 	.byte	0x03, 0x5f
        /*0062*/ 	.short	0x0000


	//----- nvinfo : EIATTR_EXIT_INSTR_OFFSETS
	.align		4
        /*0064*/ 	.byte	0x04, 0x1c
        /*0066*/ 	.short	(.L_2895 - .L_2894)


	//   ....[0]....
.L_2894:
        /*0068*/ 	.word	0x00000140


	//   ....[1]....
        /*006c*/ 	.word	0x000004f0


	//   ....[2]....
        /*0070*/ 	.word	0x00000550


	//   ....[3]....
        /*0074*/ 	.word	0x00000680


	//----- nvinfo : EIATTR_MAX_THREADS
	.align		4
.L_2895:
        /*0078*/ 	.byte	0x04, 0x05
        /*007a*/ 	.short	(.L_2897 - .L_2896)
.L_2896:
        /*007c*/ 	.word	0x00000200
        /*0080*/ 	.word	0x00000001
        /*0084*/ 	.word	0x00000001


	//----- nvinfo : EIATTR_CRS_STACK_SIZE
	.align		4
.L_2897:
        /*0088*/ 	.byte	0x04, 0x1e
        /*008a*/ 	.short	(.L_2899 - .L_2898)
.L_2898:
        /*008c*/ 	.word	0x00000000
.L_2899:


//--------------------- .nv.info._ZN2at6native57_GLOBAL__N__f3eca4a2_24_ForeachBinaryOpScalar_cu_86b9896c25multi_tensor_apply_kernelINS1_18TensorListMetadataILi1EEENS1_21BinaryOpScalarFunctorIdLi1ELi1ELi0EEEJSt10multipliesIdEdEEEvT_T0_DpT1_ --------------------------
	.section	.nv.info._ZN2at6native57_GLOBAL__N__f3eca4a2_24_ForeachBinaryOpScalar_cu_86b9896c25multi_tensor_apply_kernelINS1_18TensorListMetadataILi1EEENS1_21BinaryOpScalarFunctorIdLi1ELi1ELi0EEEJSt10multipliesIdEdEEEvT_T0_DpT1_,"",@"SHT_CUDA_INFO"
	.sectionflags	@""
	.align	4


	//----- nvinfo : EIATTR_CUDA_API_VERSION
	.align		4
        /*0000*/ 	.byte	0x04, 0x37
        /*0002*/ 	.short	(.L_2901 - .L_2900)
.L_2900:
        /*0004*/ 	.word	0x00000082


	//----- nvinfo : EIATTR_SW2861232_WAR
	.align		4
.L_2901:
        /*0008*/ 	.byte	0x01, 0x35
	.zero		2


	//----- nvinfo : EIATTR_PARAM_CBANK
	.align		4
        /*000c*/ 	.byte	0x04, 0x0a
        /*000e*/ 	.short	(.L_2903 - .L_2902)
	.align		4
.L_2902:
        /*0010*/ 	.word	index@(.nv.constant0._ZN2at6native57_GLOBAL__N__f3eca4a2_24_ForeachBinaryOpScalar_cu_86b9896c25multi_tensor_apply_kernelINS1_18TensorListMetadataILi1EEENS1_21BinaryOpScalarFunctorIdLi1ELi1ELi0EEEJSt10multipliesIdEdEEEvT_T0_DpT1_)
        /*0014*/ 	.short	0x0160
        /*0016*/ 	.short	0x0d38


	//----- nvinfo : EIATTR_CBANK_PARAM_SIZE
	.align		4
.L_2903:
        /*0018*/ 	.byte	0x03, 0x19
        /*001a*/ 	.short	0x0d38


	//----- nvinfo : EIATTR_KPARAM_INFO
	.align		4
        /*001c*/ 	.byte	0x04, 0x17
        /*001e*/ 	.short	(.L_2905 - .L_2904)
.L_2904:
        /*0020*/ 	.word	0x00000000
        /*0024*/ 	.short	0x0003
        /*0026*/ 	.short	0x0d30
        /*0028*/ 	.byte	0x00, 0xf0, 0x21, 0x00


	//----- nvinfo : EIATTR_KPARAM_INFO
	.align		4
.L_2905:
        /*002c*/ 	.byte	0x04, 0x17
        /*002e*/ 	.short	(.L_2907 - .L_2906)
.L_2906:
        /*0030*/ 	.word	0x00000000
        /*0034*/ 	.short	0x0002
        /*0036*/ 	.short	0x0d29
        /*0038*/ 	.byte	0x00, 0xf0, 0x05, 0x00


	//----- nvinfo : EIATTR_KPARAM_INFO
	.align		4
.L_2907:
        /*003c*/ 	.byte	0x04, 0x17
        /*003e*/ 	.short	(.L_2909 - .L_2908)
.L_2908:
        /*0040*/ 	.word	0x00000000
        /*0044*/ 	.short	0x0001
        /*0046*/ 	.short	0x0d28
        /*0048*/ 	.byte	0x00, 0xf0, 0x05, 0x00


	//----- nvinfo : EIATTR_KPARAM_INFO
	.align		4
.L_2909:
        /*004c*/ 	.byte	0x04, 0x17
        /*004e*/ 	.short	(.L_2911 - .L_2910)
.L_2910:
        /*0050*/ 	.word	0x00000000
        /*0054*/ 	.short	0x0000
        /*0056*/ 	.short	0x0000
        /*0058*/ 	.byte	0x00, 0xf0, 0xa1, 0x34


	//----- nvinfo : EIATTR_MAXREG_COUNT
	.align		4
.L_2911:
        /*005c*/ 	.byte	0x03, 0x1b
        /*005e*/ 	.short	0x0080


	//----- nvinfo : EIATTR_MERCURY_ISA_VERSION
	.align		4
        /*0060*/ 	.byte	0x03, 0x5f
        /*0062*/ 	.short	0x0000


	//----- nvinfo : EIATTR_EXIT_INSTR_OFFSETS
	.align		4
        /*0064*/ 	.byte	0x04, 0x1c
        /*0066*/ 	.short	(.L_2913 - .L_2912)


	//   ....[0]....
.L_2912:
        /*0068*/ 	.word	0x00000140


	//   ....[1]....
        /*006c*/ 	.word	0x00000500


	//   ....[2]....
        /*0070*/ 	.word	0x00000560


	//   ....[3]....
        /*0074*/ 	.word	0x000006b0


	//----- nvinfo : EIATTR_MAX_THREADS
	.align		4
.L_2913:
        /*0078*/ 	.byte	0x04, 0x05
        /*007a*/ 	.short	(.L_2915 - .L_2914)
.L_2914:
        /*007c*/ 	.word	0x00000200
        /*0080*/ 	.word	0x00000001
        /*0084*/ 	.word	0x00000001


	//----- nvinfo : EIATTR_CRS_STACK_SIZE
	.align		4
.L_2915:
        /*0088*/ 	.byte	0x04, 0x1e
        /*008a*/ 	.short	(.L_2917 - .L_2916)
.L_2916:
        /*008c*/ 	.word	0x00000000
.L_2917:


//--------------------- .nv.info._ZN2at6native57_GLOBAL__N__f3eca4a2_24_ForeachBinaryOpScalar_cu_86b9896c25multi_tensor_apply_kernelINS1_18TensorListMetadataILi1EEENS1_21BinaryOpScalarFunctorIsLi1ELi1ELi0EEEJSt10multipliesIsEsEEEvT_T0_DpT1_ --------------------------
	.section	.nv.info._ZN2at6native57_GLOBAL__N__f3eca4a2_24_ForeachBinaryOpScalar_cu_86b9896c25multi_tensor_apply_kernelINS1_18TensorListMetadataILi1EEENS1_21BinaryOpScalarFunctorIsLi1ELi1ELi0EEEJSt10multipliesIsEsEEEvT_T0_DpT1_,"",@"SHT_CUDA_INFO"
	.sectionflags	@""
	.align	4


	//----- nvinfo : EIATTR_CUDA_API_VERSION
	.align		4
        /*0000*/ 	.byte	0x04, 0x37
        /*0002*/ 	.short	(.L_2919 - .L_2918)
.L_2918:
        /*0004*/ 	.word	0x00000082


	//----- nvinfo : EIATTR_SW2861232_WAR
	.align		4
.L_2919:
        /*0008*/ 	.byte	0x01, 0x35
	.zero		2


	//----- nvinfo : EIATTR_PARAM_CBANK
	.align		4
        /*000c*/ 	.byte	0x04, 0x0a
        /*000e*/ 	.short	(.L_2921 - .L_2920)
	.align		4
.L_2920:
        /*0010*/ 	.word	index@(.nv.constant0._ZN2at6native57_GLOBAL__N__f3eca4a2_24_ForeachBinaryOpScalar_cu_86b9896c25multi_tensor_apply_kernelINS1_18TensorListMetadataILi1EEENS1_21BinaryOpScalarFunctorIsLi1ELi1ELi0EEEJSt10multipliesIsEsEEEvT_T0_DpT1_)
        /*0014*/ 	.short	0x0160
        /*0016*/ 	.short	0x0d2c


	//----- nvinfo : EIATTR_CBANK_PARAM_SIZE
	.align		4
.L_2921:
        /*0018*/ 	.byte	0x03, 0x19
        /*001a*/ 	.short	0x0d2c


	//----- nvinfo : EIATTR_KPARAM_INFO
	.align		4
        /*001c*/ 	.byte	0x04, 0x17
        /*001e*/ 	.short	(.L_2923 - .L_2922)
.L_2922:
        /*0020*/ 	.word	0x00000000
        /*0024*/ 	.short	0x0003
        /*0026*/ 	.short	0x0d2a
        /*0028*/ 	.byte	0x00, 0xf0, 0x09, 0x00


	//----- nvinfo : EIATTR_KPARAM_INFO
	.align		4
.L_2923:
        /*002c*/ 	.byte	0x04, 0x17
        /*002e*/ 	.short	(.L_2925 - .L_2924)
.L_2924:
        /*0030*/ 	.word	0x00000000
        /*0034*/ 	.short	0x0002
        /*0036*/ 	.short	0x0d29
        /*0038*/ 	.byte	0x00, 0xf0, 0x05, 0x00


	//----- nvinfo : EIATTR_KPARAM_INFO
	.align		4
.L_2925:
        /*003c*/ 	.byte	0x04, 0x17
        /*003e*/ 	.short	(.L_2927 - .L_2926)
.L_2926:
        /*0040*/ 	.word	0x00000000
        /*0044*/ 	.short	0x0001
        /*0046*/ 	.short	0x0d28
        /*0048*/ 	.byte	0x00, 0xf0, 0x05, 0x00


	//----- nvinfo : EIATTR_KPARAM_INFO
	.align		4
.L_2927:
        /*004c*/ 	.byte	0x04, 0x17
        /*004e*/ 	.short	(.L_2929 - .L_2928)
.L_2928:
        /*0050*/ 	.word	0x00000000
        /*0054*/ 	.short	0x0000
        /*0056*/ 	.short	0x0000
        /*0058*/ 	.byte	0x00, 0xf0, 0xa1, 0x34


	//----- nvinfo : EIATTR_MAXREG_COUNT
	.align		4
.L_2929:
        /*005c*/ 	.byte	0x03, 0x1b
        /*005e*/ 	.short	0x0080


	//----- nvinfo : EIATTR_MERCURY_ISA_VERSION
	.align		4
        /*0060*/ 	.byte	0x03, 0x5f
        /*0062*/ 	.short	0x0000


	//----- nvinfo : EIATTR_EXIT_INSTR_OFFSETS
	.align		4
        /*0064*/ 	.byte	0x04, 0x1c
        /*0066*/ 	.short	(.L_2931 - .L_2930)


	//   ....[0]....
.L_2930:
        /*0068*/ 	.word	0x00000140


	//   ....[1]....
        /*006c*/ 	.word	0x00000620


	//   ....[2]....
        /*0070*/ 	.word	0x00000680


	//   ....[3]....
        /*0074*/ 	.word	0x00000860


	//----- nvinfo : EIATTR_MAX_THREADS
	.align		4
.L_2931:
        /*0078*/ 	.byte	0x04, 0x05
        /*007a*/ 	.short	(.L_2933 - .L_2932)
.L_2932:
        /*007c*/ 	.word	0x00000200
        /*0080*/ 	.word	0x00000001
        /*0084*/ 	.word	0x00000001


	//----- nvinfo : EIATTR_CRS_STACK_SIZE
	.align		4
.L_2933:
        /*0088*/ 	.byte	0x04, 0x1e
        /*008a*/ 	.short	(.L_2935 - .L_2934)
.L_2934:
        /*008c*/ 	.word	0x00000000
.L_2935:


//--------------------- .nv.info._ZN2at6native57_GLOBAL__N__f3eca4a2_24_ForeachBinaryOpScalar_cu_86b9896c25multi_tensor_apply_kernelINS1_18TensorListMetadataILi1EEENS1_21BinaryOpScalarFunctorIlLi1ELi1ELi0EEEJSt10multipliesIlElEEEvT_T0_DpT1_ --------------------------
	.section	.nv.info._ZN2at6native57_GLOBAL__N__f3eca4a2_24_ForeachBinaryOpScalar_cu_86b9896c25multi_tensor_apply_kernelINS1_18TensorListMetadataILi1EEENS1_21BinaryOpScalarFunctorIlLi1ELi1ELi0EEEJSt10multipliesIlElEEEvT_T0_DpT1_,"",@"SHT_CUDA_INFO"
	.sectionflags	@""
	.align	4


	//----- nvinfo : EIATTR_CUDA_API_VERSION
	.align		4
        /*0000*/ 	.byte	0x04, 0x37
        /*0002*/ 	.short	(.L_2937 - .L_2936)
.L_2936:
        /*0004*/ 	.word	0x00000082


	//----- nvinfo : EIATTR_SW2861232_WAR
	.align		4
.L_2937:
        /*0008*/ 	.byte	0x01, 0x35
	.zero		2


	//----- nvinfo : EIATTR_PARAM_CBANK
	.align		4
        /*000c*/ 	.byte	0x04, 0x0a
        /*000e*/ 	.short	(.L_2939 - .L_2938)
	.align		4
.L_2938:
        /*0010*/ 	.word	index@(.nv.constant0._ZN2at6native57_GLOBAL__N__f3eca4a2_24_ForeachBinaryOpScalar_cu_86b9896c25multi_tensor_apply_kernelINS1_18TensorListMetadataILi1EEENS1_21BinaryOpScalarFunctorIlLi1ELi1ELi0EEEJSt10multipliesIlElEEEvT_T0_DpT1_)
        /*0014*/ 	.short	0x0160
        /*0016*/ 	.short	0x0d38


	//----- nvinfo : EIATTR_CBANK_PARAM_SIZE
	.align		4
.L_2939:
        /*0018*/ 	.byte	0x03, 0x19
        /*001a*/ 	.short	0x0d38


	//----- nvinfo : EIATTR_KPARAM_INFO
	.align		4
        /*001c*/ 	.byte	0x04, 0x17
        /*001e*/ 	.short	(.L_2941 - .L_2940)
.L_2940:
        /*0020*/ 	.word	0x00000000
        /*0024*/ 	.short	0x0003
        /*0026*/ 	.short	0x0d30
        /*0028*/ 	.byte	0x00, 0xf0, 0x21, 0x00


	//----- nvinfo : EIATTR_KPARAM_INFO
	.align		4
.L_2941:
        /*002c*/ 	.byte	0x04, 0x17
        /*002e*/ 	.short	(.L_2943 - .L_2942)
.L_2942:
        /*0030*/ 	.word	0x00000000
        /*0034*/ 	.short	0x0002
        /*0036*/ 	.short	0x0d29
        /*0038*/ 	.byte	0x00, 0xf0, 0x05, 0x00


	//----- nvinfo : EIATTR_KPARAM_INFO
	.align		4
.L_2943:
        /*003c*/ 	.byte	0x04, 0x17
        /*003e*/ 	.short	(.L_2945 - .L_2944)
.L_2944:
        /*0040*/ 	.word	0x00000000
        /*0044*/ 	.short	0x0001
        /*0046*/ 	.short	0x0d28
        /*0048*/ 	.byte	0x00, 0xf0, 0x05, 0x00


	//----- nvinfo : EIATTR_KPARAM_INFO
	.align		4
.L_2945:
        /*004c*/ 	.byte	0x04, 0x17
        /*004e*/ 	.short	(.L_2947 - .L_2946)
.L_2946:
        /*0050*/ 	.word	0x00000000
        /*0054*/ 	.short	0x0000
        /*0056*/ 	.short	0x0000
        /*0058*/ 	.byte	0x00, 0xf0, 0xa1, 0x34


	//----- nvinfo : EIATTR_MAXREG_COUNT
	.align		4
.L_2947:
        /*005c*/ 	.byte	0x03, 0x1b
        /*005e*/ 	.short	0x0080


	//----- nvinfo : EIATTR_MERCURY_ISA_VERSION
	.align		4
        /*0060*/ 	.byte	0x03, 0x5f
        /*0062*/ 	.short	0x0000


	//----- nvinfo : EIATTR_EXIT_INSTR_OFFSETS
	.align		4
        /*0064*/ 	.byte	0x04, 0x1c
        /*0066*/ 	.short	(.L_2949 - .L_2948)


	//   ....[0]....
.L_2948:
        /*0068*/ 	.word	0x00000140


	//   ....[1]....
        /*006c*/ 	.word	0x000005c0


	//   ....[2]....
        /*0070*/ 	.word	0x00000620


	//   ....[3]....
        /*0074*/ 	.word	0x00000870


	//----- nvinfo : EIATTR_MAX_THREADS
	.align		4
.L_2949:
        /*0078*/ 	.byte	0x04, 0x05
        /*007a*/ 	.short	(.L_2951 - .L_2950)
.L_2950:
        /*007c*/ 	.word	0x00000200
        /*0080*/ 	.word	0x00000001
        /*0084*/ 	.word	0x00000001


	//----- nvinfo : EIATTR_CRS_STACK_SIZE
	.align		4
.L_2951:
        /*0088*/ 	.byte	0x04, 0x1e
        /*008a*/ 	.short	(.L_2953 - .L_2952)
.L_2952:
        /*008c*/ 	.word	0x00000000
.L_2953:


//--------------------- .nv.info._ZN2at6native57_GLOBAL__N__f3eca4a2_24_ForeachBinaryOpScalar_cu_86b9896c25multi_tensor_apply_kernelINS1_18TensorListMetadataILi1EEENS1_21BinaryOpScalarFunctorIiLi1ELi1ELi0EEEJSt10multipliesIiEiEEEvT_T0_DpT1_ --------------------------
	.section	.nv.info._ZN2at6native57_GLOBAL__N__f3eca4a2_24_ForeachBinaryOpScalar_cu_86b9896c25multi_tensor_apply_kernelINS1_18TensorListMetadataILi1EEENS1_21BinaryOpScalarFunctorIiLi1ELi1ELi0EEEJSt10multipliesIiEiEEEvT_T0_DpT1_,"",@"SHT_CUDA_INFO"
	.sectionflags	@""
	.align	4


	//----- nvinfo : EIATTR_CUDA_API_VERSION
	.align		4
        /*0000*/ 	.byte	0x04, 0x37
        /*0002*/ 	.short	(.L_2955 - .L_2954)
.L_2954:
        /*0004*/ 	.word	0x00000082


	//----- nvinfo : EIATTR_SW2861232_WAR
	.align		4
.L_2955:
        /*0008*/ 	.byte	0x01, 0x35
	.zero		2


	//----- nvinfo : EIATTR_PARAM_CBANK
	.align		4
        /*000c*/ 	.byte	0x04, 0x0a
        /*000e*/ 	.short	(.L_2957 - .L_2956)
	.align		4
.L_2956:
        /*0010*/ 	.word	index@(.nv.constant0._ZN2at6native57_GLOBAL__N__f3eca4a2_24_ForeachBinaryOpScalar_cu_86b9896c25multi_tensor_apply_kernelINS1_18TensorListMetadataILi1EEENS1_21BinaryOpScalarFunctorIiLi1ELi1ELi0EEEJSt10multipliesIiEiEEEvT_T0_DpT1_)
        /*0014*/ 	.short	0x0160
        /*0016*/ 	.short	0x0d30


	//----- nvinfo : EIATTR_CBANK_PARAM_SIZE
	.align		4
.L_2957:
        /*0018*/ 	.byte	0x03, 0x19
        /*001a*/ 	.short	0x0d30


	//----- nvinfo : EIATTR_KPARAM_INFO
	.align		4
        /*001c*/ 	.byte	0x04, 0x17
        /*001e*/ 	.short	(.L_2959 - .L_2958)
.L_2958:
        /*0020*/ 	.word	0x00000000
        /*0024*/ 	.short	0x0003
        /*0026*/ 	.short	0x0d2c
        /*0028*/ 	.byte	0x00, 0xf0, 0x11, 0x00


	//----- nvinfo : EIATTR_KPARAM_INFO
	.align		4
.L_2959:
        /*002c*/ 	.byte	0x04, 0x17
        /*002e*/ 	.short	(.L_2961 - .L_2960)
.L_2960:
        /*0030*/ 	.word	0x00000000
        /*0034*/ 	.short	0x0002
        /*0036*/ 	.short	0x0d29
        /*0038*/ 	.byte	0x00, 0xf0, 0x05, 0x00


	//----- nvinfo : EIATTR_KPARAM_INFO
	.align		4
.L_2961:
        /*003c*/ 	.byte	0x04, 0x17
        /*003e*/ 	.short	(.L_2963 - .L_2962)
.L_2962:
        /*0040*/ 	.word	0x00000000
        /*0044*/ 	.short	0x0001
        /*0046*/ 	.short	0x0d28
        /*0048*/ 	.byte	0x00, 0xf0, 0x05, 0x00


	//----- nvinfo : EIATTR_KPARAM_INFO
	.align		4
.L_2963:
        /*004c*/ 	.byte	0x04, 0x17
        /*004e*/ 	.short	(.L_2965 - .L_2964)
.L_2964:
        /*0050*/ 	.word	0x00000000
        /*0054*/ 	.short	0x0000
        /*0056*/ 	.short	0x0000
        /*0058*/ 	.byte	0x00, 0xf0, 0xa1, 0x34


	//----- nvinfo : EIATTR_MAXREG_COUNT
	.align		4
.L_2965:
        /*005c*/ 	.byte	0x03, 0x1b
        /*005e*/ 	.short	0x0080


	//----- nvinfo : EIATTR_MERCURY_ISA_VERSION
	.align		4
        /*0060*/ 	.byte	0x03, 0x5f
        /*0062*/ 	.short	0x0000


	//----- nvinfo : EIATTR_EXIT_INSTR_OFFSETS
	.align		4
        /*0064*/ 	.byte	0x04, 0x1c
        /*0066*/ 	.short	(.L_2967 - .L_2966)


	//   ....[0]....
.L_2966:
        /*0068*/ 	.word	0x00000140


	//   ....[1]....
        /*006c*/ 	.word	0x000004e0


	//   ....[2]....
        /*0070*/ 	.word	0x00000540


	//   ....[3]....
        /*0074*/ 	.word	0x00000670


	//----- nvinfo : EIATTR_MAX_THREADS
	.align		4
.L_2967:
        /*0078*/ 	.byte	0x04, 0x05
        /*007a*/ 	.short	(.L_2969 - .L_2968)
.L_2968:
        /*007c*/ 	.word	0x00000200
        /*0080*/ 	.word	0x00000001
        /*0084*/ 	.word	0x00000001


	//----- nvinfo : EIATTR_CRS_STACK_SIZE
	.align		4
.L_2969:
        /*0088*/ 	.byte	0x04, 0x1e
        /*008a*/ 	.short	(.L_2971 - .L_2970)
.L_2970:
        /*008c*/ 	.word	0x00000000
.L_2971:


//--------------------- .nv.info._ZN2at6native57_GLOBAL__N__f3eca4a2_24_ForeachBinaryOpScalar_cu_86b9896c25multi_tensor_apply_kernelINS1_18TensorListMetadataILi1EEENS1_21BinaryOpScalarFunctorIaLi1ELi1ELi0EEEJSt10multipliesIaEaEEEvT_T0_DpT1_ --------------------------
	.section	.nv.info._ZN2at6native57_GLOBAL__N__f3eca4a2_24_ForeachBinaryOpScalar_cu_86b9896c25multi_tensor_apply_kernelINS1_18TensorListMetadataILi1EEENS1_21BinaryOpScalarFunctorIaLi1ELi1ELi0EEEJSt10multipliesIaEaEEEvT_T0_DpT1_,"",@"SHT_CUDA_INFO"
	.sectionflags	@""
	.align	4


	//----- nvinfo : EIATTR_CUDA_API_VERSION
	.align		4
        /*0000*/ 	.byte	0x04, 0x37
        /*0002*/ 	.short	(.L_2973 - .L_2972)
.L_2972:
        /*0004*/ 	.word	0x00000082


	//----- nvinfo : EIATTR_SW2861232_WAR
	.align		4
.L_2973:
        /*0008*/ 	.byte	0x01, 0x35
	.zero		2


	//----- nvinfo : EIATTR_PARAM_CBANK
	.align		4
        /*000c*/ 	.byte	0x04, 0x0a
        /*000e*/ 	.short	(.L_2975 - .L_2974)
	.align		4
.L_2974:
        /*0010*/ 	.word	index@(.nv.constant0._ZN2at6native57_GLOBAL__N__f3eca4a2_24_ForeachBinaryOpScalar_cu_86b9896c25multi_tensor_apply_kernelINS1_18TensorListMetadataILi1EEENS1_21BinaryOpScalarFunctorIaLi1ELi1ELi0EEEJSt10multipliesIaEaEEEvT_T0_DpT1_)
        /*0014*/ 	.short	0x0160
        /*0016*/ 	.short	0x0d2b


	//----- nvinfo : EIATTR_CBANK_PARAM_SIZE
	.align		4
.L_2975:
        /*0018*/ 	.byte	0x03, 0x19
        /*001a*/ 	.short	0x0d2b


	//----- nvinfo : EIATTR_KPARAM_INFO
	.align		4
        /*001c*/ 	.byte	0x04, 0x17
        /*001e*/ 	.short	(.L_2977 - .L_2976)
.L_2976:
        /*0020*/ 	.word	0x00000000
        /*0024*/ 	.short	0x0003
        /*0026*/ 	.short	0x0d2a
        /*0028*/ 	.byte	0x00, 0xf0, 0x05, 0x00


	//----- nvinfo : EIATTR_KPARAM_INFO
	.align		4
.L_2977:
        /*002c*/ 	.byte	0x04, 0x17
        /*002e*/ 	.short	(.L_2979 - .L_2978)
.L_2978:
        /*0030*/ 	.word	0x00000000
        /*0034*/ 	.short	0x0002
        /*0036*/ 	.short	0x0d29
        /*0038*/ 	.byte	0x00, 0xf0, 0x05, 0x00


	//----- nvinfo : EIATTR_KPARAM_INFO
	.align		4
.L_2979:
        /*003c*/ 	.byte	0x04, 0x17
        /*003e*/ 	.short	(.L_2981 - .L_2980)
.L_2980:
        /*0040*/ 	.word	0x00000000
        /*0044*/ 	.short	0x0001
        /*0046*/ 	.short	0x0d28
        /*0048*/ 	.byte	0x00, 0xf0, 0x05, 0x00


	//----- nvinfo : EIATTR_KPARAM_INFO
	.align		4
.L_2981:
        /*004c*/ 	.byte	0x04, 0x17
        /*004e*/ 	.short	(.L_2983 - .L_2982)
.L_2982:
        /*0050*/ 	.word	0x00000000
        /*0054*/ 	.short	0x0000
        /*0056*/ 	.short	0x0000
        /*0058*/ 	.byte	0x00, 0xf0, 0xa1, 0x34


	//----- nvinfo : EIATTR_MAXREG_COUNT
	.align		4
.L_2983:
        /*005c*/ 	.byte	0x03, 0x1b
        /*005e*/ 	.short	0x0080


	//----- nvinfo : EIATTR_MERCURY_ISA_VERSION
	.align		4
        /*0060*/ 	.byte	0x03, 0x5f
        /*0062*/ 	.short	0x0000


	//----- nvinfo : EIATTR_EXIT_INSTR_OFFSETS
	.align		4
        /*0064*/ 	.byte	0x04, 0x1c
        /*0066*/ 	.short	(.L_2985 - .L_2984)


	//   ....[0]....
.L_2984:
        /*0068*/ 	.word	0x00000130


	//   ....[1]....
        /*006c*/ 	.word	0x000005c0


	//   ....[2]....
        /*0070*/ 	.word	0x00000620


	//   ....[3]....
        /*0074*/ 	.word	0x000007e0


	//----- nvinfo : EIATTR_MAX_THREADS
	.align		4
.L_2985:
        /*0078*/ 	.byte	0x04, 0x05
        /*007a*/ 	.short	(.L_2987 - .L_2986)
.L_2986:
        /*007c*/ 	.word	0x00000200
        /*0080*/ 	.word	0x00000001
        /*0084*/ 	.word	0x00000001


	//----- nvinfo : EIATTR_CRS_STACK_SIZE
	.align		4
.L_2987:
        /*0088*/ 	.byte	0x04, 0x1e
        /*008a*/ 	.short	(.L_2989 - .L_2988)
.L_2988:
        /*008c*/ 	.word	0x00000000
.L_2989:


//--------------------- .nv.info._ZN2at6native57_GLOBAL__N__f3eca4a2_24_ForeachBinaryOpScalar_cu_86b9896c25multi_tensor_apply_kernelINS1_18TensorListMetadataILi1EEENS1_21BinaryOpScalarFunctorIhLi1ELi1ELi0EEEJSt10multipliesIhEhEEEvT_T0_DpT1_ --------------------------
	.section	.nv.info._ZN2at6native57_GLOBAL__N__f3eca4a2_24_ForeachBinaryOpScalar_cu_86b9896c25multi_tensor_apply_kernelINS1_18TensorListMetadataILi1EEENS1_21BinaryOpScalarFunctorIhLi1ELi1ELi0EEEJSt10multipliesIhEhEEEvT_T0_DpT1_,"",@"SHT_CUDA_INFO"
	.sectionflags	@""
	.align	4


	//----- nvinfo : EIATTR_CUDA_API_VERSION
	.align		4
        /*0000*/ 	.byte	0x04, 0x37
        /*0002*/ 	.short	(.L_2991 - .L_2990)
.L_2990:
        /*0004*/ 	.word	0x00000082


	//----- nvinfo : EIATTR_SW2861232_WAR
	.align		4
.L_2991:
        /*0008*/ 	.byte	0x01, 0x35
	.zero		2


	//----- nvinfo : EIATTR_PARAM_CBANK
	.align		4
        /*000c*/ 	.byte	0x04, 0x0a
        /*000e*/ 	.short	(.L_2993 - .L_2992)
	.align		4
.L_2992:
        /*0010*/ 	.word	index@(.nv.constant0._ZN2at6native57_GLOBAL__N__f3eca4a2_24_ForeachBinaryOpScalar_cu_86b9896c25multi_tensor_apply_kernelINS1_18TensorListMetadataILi1EEENS1_21BinaryOpScalarFunctorIhLi1ELi1ELi0EEEJSt10multipliesIhEhEEEvT_T0_DpT1_)
        /*0014*/ 	.short	0x0160
        /*0016*/ 	.short	0x0d2b


	//----- nvinfo : EIATTR_CBANK_PARAM_SIZE
	.align		4
.L_2993:
        /*0018*/ 	.byte	0x03, 0x19
        /*001a*/ 	.short	0x0d2b


	//----- nvinfo : EIATTR_KPARAM_INFO
	.align		4
        /*001c*/ 	.byte	0x04, 0x17
        /*001e*/ 	.short	(.L_2995 - .L_2994)
.L_2994:
        /*0020*/ 	.word	0x00000000
        /*0024*/ 	.short	0x0003
        /*0026*/ 	.short	0x0d2a
        /*0028*/ 	.byte	0x00, 0xf0, 0x05, 0x00


	//----- nvinfo : EIATTR_KPARAM_INFO
	.align		4
.L_2995:
        /*002c*/ 	.byte	0x04, 0x17
        /*002e*/ 	.short	(.L_2997 - .L_2996)
.L_2996:
        /*0030*/ 	.word	0x00000000
        /*0034*/ 	.short	0x0002
        /*0036*/ 	.short	0x0d29
        /*0038*/ 	.byte	0x00, 0xf0, 0x05, 0x00


	//----- nvinfo : EIATTR_KPARAM_INFO
	.align		4
.L_2997:
        /*003c*/ 	.byte	0x04, 0x17
        /*003e*/ 	.short	(.L_2999 - .L_2998)
.L_2998:
        /*0040*/ 	.word	0x00000000
        /*0044*/ 	.short	0x0001
        /*0046*/ 	.short	0x0d28
        /*0048*/ 	.byte	0x00, 0xf0, 0x05, 0x00


	//----- nvinfo : EIATTR_KPARAM_INFO
	.align		4
.L_2999:
        /*004c*/ 	.byte	0x04, 0x17
        /*004e*/ 	.short	(.L_3001 - .L_3000)
.L_3000:
        /*0050*/ 	.word	0x00000000
        /*0054*/ 	.short	0x0000
        /*0056*/ 	.short	0x0000
        /*0058*/ 	.byte	0x00, 0xf0, 0xa1, 0x34


	//----- nvinfo : EIATTR_MAXREG_COUNT
	.align		4
.L_3001:
        /*005c*/ 	.byte	0x03, 0x1b
        /*005e*/ 	.short	0x0080


	//----- nvinfo : EIATTR_MERCURY_ISA_VERSION
	.align		4
        /*0060*/ 	.byte	0x03, 0x5f
        /*0062*/ 	.short	0x0000


	//----- nvinfo : EIATTR_EXIT_INSTR_OFFSETS
	.align		4
        /*0064*/ 	.byte	0x04, 0x1c
        /*0066*/ 	.short	(.L_3003 - .L_3002)


	//   ....[0]....
.L_3002:
        /*0068*/ 	.word	0x00000140


	//   ....[1]....
        /*006c*/ 	.word	0x000005f0


	//   ....[2]....
        /*0070*/ 	.word	0x00000650


	//   ....[3]....
        /*0074*/ 	.word	0x00000810


	//----- nvinfo : EIATTR_MAX_THREADS
	.align		4
.L_3003:
        /*0078*/ 	.byte	0x04, 0x05
        /*007a*/ 	.short	(.L_3005 - .L_3004)
.L_3004:
        /*007c*/ 	.word	0x00000200
        /*0080*/ 	.word	0x00000001
        /*0084*/ 	.word	0x00000001


	//----- nvinfo : EIATTR_CRS_STACK_SIZE
	.align		4
.L_3005:
        /*0088*/ 	.byte	0x04, 0x1e
        /*008a*/ 	.short	(.L_3007 - .L_3006)
.L_3006:
        /*008c*/ 	.word	0x00000000
.L_3007:


//--------------------- .nv.info._ZN2at6native57_GLOBAL__N__f3eca4a2_24_ForeachBinaryOpScalar_cu_86b9896c25multi_tensor_apply_kernelINS1_18TensorListMetadataILi2EEENS1_21BinaryOpScalarFunctorIN3c108BFloat16ELi2ELi1ELi1EEEJSt4plusIfEfEEEvT_T0_DpT1_ --------------------------
	.section	.nv.info._ZN2at6native57_GLOBAL__N__f3eca4a2_24_ForeachBinaryOpScalar_cu_86b9896c25multi_tensor_apply_kernelINS1_18TensorListMetadataILi2EEENS1_21BinaryOpScalarFunctorIN3c108BFloat16ELi2ELi1ELi1EEEJSt4plusIfEfEEEvT_T0_DpT1_,"",@"SHT_CUDA_INFO"
	.sectionflags	@""
	.align	4


	//----- nvinfo : EIATTR_CUDA_API_VERSION
	.align		4
        /*0000*/ 	.byte	0x04, 0x37
        /*0002*/ 	.short	(.L_3009 - .L_3008)
.L_3008:
        /*0004*/ 	.word	0x00000082


	//----- nvinfo : EIATTR_SW2861232_WAR
	.align		4
.L_3009:
        /*0008*/ 	.byte	0x01, 0x35
	.zero		2


	//----- nvinfo : EIATTR_PARAM_CBANK
	.align		4
        /*000c*/ 	.byte	0x04, 0x0a
        /*000e*/ 	.short	(.L_3011 - .L_3010)
	.align		4
.L_3010:
        /*0010*/ 	.word	index@(.nv.constant0._ZN2at6native57_GLOBAL__N__f3eca4a2_24_ForeachBinaryOpScalar_cu_86b9896c25multi_tensor_apply_kernelINS1_18TensorListMetadataILi2EEENS1_21BinaryOpScalarFunctorIN3c108BFloat16ELi2ELi1ELi1EEEJSt4plusIfEfEEEvT_T0_DpT1_)
        /*0014*/ 	.short	0x0160
        /*0016*/ 	.short	0x0c50


	//----- nvinfo : EIATTR_CBANK_PARAM_SIZE
	.align		4
.L_3011:
        /*0018*/ 	.byte	0x03, 0x19
        /*001a*/ 	.short	0x0c50


	//----- nvinfo : EIATTR_KPARAM_INFO
	.align		4
        /*001c*/ 	.byte	0x04, 0x17
        /*001e*/ 	.short	(.L_3013 - .L_3012)
.L_3012:
        /*0020*/ 	.word	0x00000000
        /*0024*/ 	.short	0x0003
        /*0026*/ 	.short	0x0c4c
        /*0028*/ 	.byte	0x00, 0xf0, 0x11, 0x00


	//----- nvinfo : EIATTR_KPARAM_INFO
	.align		4
.L_3013:
        /*002c*/ 	.byte	0x04, 0x17
        /*002e*/ 	.short	(.L_3015 - .L_3014)
.L_3014:
        /*0030*/ 	.word	0x00000000
        /*0034*/ 	.short	0x0002
        /*0036*/ 	.short	0x0c49
        /*0038*/ 	.byte	0x00, 0xf0, 0x05, 0x00


	//----- nvinfo : EIATTR_KPARAM_INFO
	.align		4
.L_3015:
        /*003c*/ 	.byte	0x04, 0x17
        /*003e*/ 	.short	(.L_3017 - .L_3016)
.L_3016:
        /*0040*/ 	.word	0x00000000
        /*0044*/ 	.short	0x0001
        /*0046*/ 	.short	0x0c48
        /*0048*/ 	.byte	0x00, 0xf0, 0x05, 0x00


	//----- nvinfo : EIATTR_KPARAM_INFO
	.align		4
.L_3017:
        /*004c*/ 	.byte	0x04, 0x17
        /*004e*/ 	.short	(.L_3019 - .L_3018)
.L_3018:
        /*0050*/ 	.word	0x00000000
        /*0054*/ 	.short	0x0000
        /*0056*/ 	.short	0x0000
        /*0058*/ 	.byte	0x00, 0xf0, 0x21, 0x31


	//----- nvinfo : EIATTR_MAXREG_COUNT
	.align		4
.L_3019:
        /*005c*/ 	.byte	0x03, 0x1b
        /*005e*/ 	.short	0x0080


	//----- nvinfo : EIATTR_MERCURY_ISA_VERSION
	.align		4
        /*0060*/ 	.byte	0x03, 0x5f
        /*0062*/ 	.short	0x0000


	//----- nvinfo : EIATTR_EXIT_INSTR_OFFSETS
	.align		4
        /*0064*/ 	.byte	0x04, 0x1c
        /*0066*/ 	.short	(.L_3021 - .L_3020)


	//   ....[0]....
.L_3020:
        /*0068*/ 	.word	0x00000160


	//   ....[1]....
        /*006c*/ 	.word	0x00000650


	//   ....[2]....
        /*0070*/ 	.word	0x000006b0


	//   ....[3]....
        /*0074*/ 	.word	0x00000880


	//----- nvinfo : EIATTR_MAX_THREADS
	.align		4
.L_3021:
        /*0078*/ 	.byte	0x04, 0x05
        /*007a*/ 	.short	(.L_3023 - .L_3022)
.L_3022:
        /*007c*/ 	.word	0x00000200
        /*0080*/ 	.word	0x00000001
        /*0084*/ 	.word	0x00000001


	//----- nvinfo : EIATTR_CRS_STACK_SIZE
	.align		4
.L_3023:
        /*0088*/ 	.byte	0x04, 0x1e
        /*008a*/ 	.short	(.L_3025 - .L_3024)
.L_3024:
        /*008c*/ 	.word	0x00000000
.L_3025:


//--------------------- .nv.info._ZN2at6native57_GLOBAL__N__f3eca4a2_24_ForeachBinaryOpScalar_cu_86b9896c25multi_tensor_apply_kernelINS1_18TensorListMetadataILi2EEENS1_21BinaryOpScalarFunctorIN3c104HalfELi2ELi1ELi1EEEJSt4plusIfEfEEEvT_T0_DpT1_ --------------------------
	.section	.nv.info._ZN2at6native57_GLOBAL__N__f3eca4a2_24_ForeachBinaryOpScalar_cu_86b9896c25multi_tensor_apply_kernelINS1_18TensorListMetadataILi2EEENS1_21BinaryOpScalarFunctorIN3c104HalfELi2ELi1ELi1EEEJSt4plusIfEfEEEvT_T0_DpT1_,"",@"SHT_CUDA_INFO"
	.sectionflags	@""
	.align	4


	//----- nvinfo : EIATTR_CUDA_API_VERSION
	.align		4
        /*0000*/ 	.byte	0x04, 0x37
        /*0002*/ 	.short	(.L_3027 - .L_3026)
.L_3026:
        /*0004*/ 	.word	0x00000082


	//----- nvinfo : EIATTR_SW2861232_WAR
	.align		4
.L_3027:
        /*0008*/ 	.byte	0x01, 0x35
	.zero		2


	//----- nvinfo : EIATTR_PARAM_CBANK
	.align		4
        /*000c*/ 	.byte	0x04, 0x0a
        /*000e*/ 	.short	(.L_3029 - .L_3028)
	.align		4
.L_3028:
        /*0010*/ 	.word	index@(.nv.constant0._ZN2at6native57_GLOBAL__N__f3eca4a2_24_ForeachBinaryOpScalar_cu_86b9896c25multi_tensor_apply_kernelINS1_18TensorListMetadataILi2EEENS1_21BinaryOpScalarFunctorIN3c104HalfELi2ELi1ELi1EEEJSt4plusIfEfEEEvT_T0_DpT1_)
        /*0014*/ 	.short	0x0160
        /*0016*/ 	.short	0x0c50


	//----- nvinfo : EIATTR_CBANK_PARAM_SIZE
	.align		4
.L_3029:
        /*0018*/ 	.byte	0x03, 0x19
        /*001a*/ 	.short	0x0c50


	//----- nvinfo : EIATTR_KPARAM_INFO
	.align		4
        /*001c*/ 	.byte	0x04, 0x17
        /*001e*/ 	.short	(.L_3031 - .L_3030)
.L_3030:
        /*0020*/ 	.word	0x00000000
        /*0024*/ 	.short	0x0003
        /*0026*/ 	.short	0x0c4c
        /*0028*/ 	.byte	0x00, 0xf0, 0x11, 0x00


	//----- nvinfo : EIATTR_KPARAM_INFO
	.align		4
.L_3031:
        /*002c*/ 	.byte	0x04, 0x17
        /*002e*/ 	.short	(.L_3033 - .L_3032)
.L_3032:
        /*0030*/ 	.word	0x00000000
        /*0034*/ 	.short	0x0002
        /*0036*/ 	.short	0x0c49
        /*0038*/ 	.byte	0x00, 0xf0, 0x05, 0x00


	//----- nvinfo : EIATTR_KPARAM_INFO
	.align		4
.L_3033:
        /*003c*/ 	.byte	0x04, 0x17
        /*003e*/ 	.short	(.L_3035 - .L_3034)
.L_3034:
        /*0040*/ 	.word	0x00000000
        /*0044*/ 	.short	0x0001
        /*0046*/ 	.short	0x0c48
        /*0048*/ 	.byte	0x00, 0xf0, 0x05, 0x00


	//----- nvinfo : EIATTR_KPARAM_INFO
	.align		4
.L_3035:
        /*004c*/ 	.byte	0x04, 0x17
        /*004e*/ 	.short	(.L_3037 - .L_3036)
.L_3036:
        /*0050*/ 	.word	0x00000000
        /*0054*/ 	.short	0x0000
        /*0056*/ 	.short	0x0000
        /*0058*/ 	.byte	0x00, 0xf0, 0x21, 0x31


	//----- nvinfo : EIATTR_MAXREG_COUNT
	.align		4
.L_3037:
        /*005c*/ 	.byte	0x03, 0x1b
        /*005e*/ 	.short	0x0080


	//----- nvinfo : EIATTR_MERCURY_ISA_VERSION
	.align		4
        /*0060*/ 	.byte	0x03, 0x5f
        /*0062*/ 	.short	0x0000


	//----- nvinfo : EIATTR_EXIT_INSTR_OFFSETS
	.align		4
        /*0064*/ 	.byte	0x04, 0x1c
        /*0066*/ 	.short	(.L_3039 - .L_3038)


	//   ....[0]....
.L_3038:
        /*0068*/ 	.word	0x00000160


	//   ....[1]....
        /*006c*/ 	.word	0x00000650


	//   ....[2]....
        /*0070*/ 	.word	0x000006b0


	//   ....[3]....
        /*0074*/ 	.word	0x00000880


	//----- nvinfo : EIATTR_MAX_THREADS
	.align		4
.L_3039:
        /*0078*/ 	.byte	0x04, 0x05
        /*007a*/ 	.short	(.L_3041 - .L_3040)
.L_3040:
        /*007c*/ 	.word	0x00000200
        /*0080*/ 	.word	0x00000001
        /*0084*/ 	.word	0x00000001


	//----- nvinfo : EIATTR_CRS_STACK_SIZE
	.align		4
.L_3041:
        /*0088*/ 	.byte	0x04, 0x1e
        /*008a*/ 	.short	(.L_3043 - .L_3042)
.L_3042:
        /*008c*/ 	.word	0x00000000
.L_3043:


//--------------------- .nv.info._ZN2at6native57_GLOBAL__N__f3eca4a2_24_ForeachBinaryOpScalar_cu_86b9896c25multi_tensor_apply_kernelINS1_18TensorListMetadataILi2EEENS1_21BinaryOpScalarFunctorIbLi2ELi1ELi1EEEJSt4plusIbEbEEEvT_T0_DpT1_ --------------------------
	.section	.nv.info._ZN2at6native57_GLOBAL__N__f3eca4a2_24_ForeachBinaryOpScalar_cu_86b9896c25multi_tensor_apply_kernelINS1_18TensorListMetadataILi2EEENS1_21BinaryOpScalarFunctorIbLi2ELi1ELi1EEEJSt4plusIbEbEEEvT_T0_DpT1_,"",@"SHT_CUDA_INFO"
	.sectionflags	@""
	.align	4


	//----- nvinfo : EIATTR_CUDA_API_VERSION
	.align		4
        /*0000*/ 	.byte	0x04, 0x37
        /*0002*/ 	.short	(.L_3045 - .L_3044)
.L_3044:
        /*0004*/ 	.word	0x00000082


	//----- nvinfo : EIATTR_SW2861232_WAR
	.align		4
.L_3045:
        /*0008*/ 	.byte	0x01, 0x35
	.zero		2


	//----- nvinfo : EIATTR_PARAM_CBANK
	.align		4
        /*000c*/ 	.byte	0x04, 0x0a
        /*000e*/ 	.short	(.L_3047 - .L_3046)
	.align		4
.L_3046:
        /*0010*/ 	.word	index@(.nv.constant0._ZN2at6native57_GLOBAL__N__f3eca4a2_24_ForeachBinaryOpScalar_cu_86b9896c25multi_tensor_apply_kernelINS1_18TensorListMetadataILi2EEENS1_21BinaryOpScalarFunctorIbLi2ELi1ELi1EEEJSt4plusIbEbEEEvT_T0_DpT1_)
        /*0014*/ 	.short	0x0160
        /*0016*/ 	.short	0x0c4b


	//----- nvinfo : EIATTR_CBANK_PARAM_SIZE
	.align		4
.L_3047:
        /*0018*/ 	.byte	0x03, 0x19
        /*001a*/ 	.short	0x0c4b


	//----- nvinfo : EIATTR_KPARAM_INFO
	.align		4
        /*001c*/ 	.byte	0x04, 0x17
        /*001e*/ 	.short	(.L_3049 - .L_3048)
.L_3048:
        /*0020*/ 	.word	0x00000000
        /*0024*/ 	.short	0x0003
        /*0026*/ 	.short	0x0c4a
        /*0028*/ 	.byte	0x00, 0xf0, 0x05, 0x00


	//----- nvinfo : EIATTR_KPARAM_INFO
	.align		4
.L_3049:
        /*002c*/ 	.byte	0x04, 0x17
        /*002e*/ 	.short	(.L_3051 - .L_3050)
.L_3050:
        /*0030*/ 	.word	0x00000000
        /*0034*/ 	.short	0x0002
        /*0036*/ 	.short	0x0c49
        /*0038*/ 	.byte	0x00, 0xf0, 0x05, 0x00


	//----- nvinfo : EIATTR_KPARAM_INFO
	.align		4
.L_3051:
        /*003c*/ 	.byte	0x04, 0x17
        /*003e*/ 	.short	(.L_3053 - .L_3052)
.L_3052:
        /*0040*/ 	.word	0x00000000
        /*0044*/ 	.short	0x0001
        /*0046*/ 	.short	0x0c48
        /*0048*/ 	.byte	0x00, 0xf0, 0x05, 0x00


	//----- nvinfo : EIATTR_KPARAM_INFO
	.align		4
.L_3053:
        /*004c*/ 	.byte	0x04, 0x17
        /*004e*/ 	.short	(.L_3055 - .L_3054)
.L_3054:
        /*0050*/ 	.word	0x00000000
        /*0054*/ 	.short	0x0000
        /*0056*/ 	.short	0x0000
        /*0058*/ 	.byte	0x00, 0xf0, 0x21, 0x31


	//----- nvinfo : EIATTR_MAXREG_COUNT
	.align		4
.L_3055:
        /*005c*/ 	.byte	0x03, 0x1b
        /*005e*/ 	.short	0x0080


	//----- nvinfo : EIATTR_MERCURY_ISA_VERSION
	.align		4
        /*0060*/ 	.byte	0x03, 0x5f
        /*0062*/ 	.short	0x0000


	//----- nvinfo : EIATTR_EXIT_INSTR_OFFSETS
	.align		4
        /*0064*/ 	.byte	0x04, 0x1c
        /*0066*/ 	.short	(.L_3057 - .L_3056)


	//   ....[0]....
.L_3056:
        /*0068*/ 	.word	0x00000170


	//   ....[1]....
        /*006c*/ 	.word	0x000006a0


	//   ....[2]....
        /*0070*/ 	.word	0x00000700


	//   ....[3]....
        /*0074*/ 	.word	0x000009e0


	//----- nvinfo : EIATTR_MAX_THREADS
	.align		4
.L_3057:
        /*0078*/ 	.byte	0x04, 0x05
        /*007a*/ 	.short	(.L_3059 - .L_3058)
.L_3058:
        /*007c*/ 	.word	0x00000200
        /*0080*/ 	.word	0x00000001
        /*0084*/ 	.word	0x00000001


	//----- nvinfo : EIATTR_CRS_STACK_SIZE
	.align		4
.L_3059:
        /*0088*/ 	.byte	0x04, 0x1e
        /*008a*/ 	.short	(.L_3061 - .L_3060)
.L_3060:
        /*008c*/ 	.word	0x00000000
.L_3061:


//--------------------- .nv.info._ZN2at6native57_GLOBAL__N__f3eca4a2_24_ForeachBinaryOpScalar_cu_86b9896c25multi_tensor_apply_kernelINS1_18TensorListMetadataILi2EEENS1_21BinaryOpScalarFunctorIN3c107complexIfEELi2ELi1ELi1EEEJSt4plusIS8_ES8_EEEvT_T0_DpT1_ --------------------------
	.section	.nv.info._ZN2at6native57_GLOBAL__N__f3eca4a2_24_ForeachBinaryOpScalar_cu_86b9896c25multi_tensor_apply_kernelINS1_18TensorListMetadataILi2EEENS1_21BinaryOpScalarFunctorIN3c107complexIfEELi2ELi1ELi1EEEJSt4plusIS8_ES8_EEEvT_T0_DpT1_,"",@"SHT_CUDA_INFO"
	.sectionflags	@""
	.align	4


	//----- nvinfo : EIATTR_CUDA_API_VERSION
	.align		4
        /*0000*/ 	.byte	0x04, 0x37
        /*0002*/ 	.short	(.L_3063 - .L_3062)
.L_3062:
        /*0004*/ 	.word	0x00000082


	//----- nvinfo : EIATTR_SW2861232_WAR
	.align		4
.L_3063:
        /*0008*/ 	.byte	0x01, 0x35
	.zero		2


	//----- nvinfo : EIATTR_PARAM_CBANK
	.align		4
        /*000c*/ 	.byte	0x04, 0x0a
        /*000e*/ 	.short	(.L_3065 - .L_3064)
	.align		4
.L_3064:
        /*0010*/ 	.word	index@(.nv.constant0._ZN2at6native57_GLOBAL__N__f3eca4a2_24_ForeachBinaryOpScalar_cu_86b9896c25multi_tensor_apply_kernelINS1_18TensorListMetadataILi2EEENS1_21BinaryOpScalarFunctorIN3c107complexIfEELi2ELi1ELi1EEEJSt4plusIS8_ES8_EEEvT_T0_DpT1_)
        /*0014*/ 	.short	0x0160
        /*0016*/ 	.short	0x0c58


	//----- nvinfo : EIATTR_CBANK_PARAM_SIZE
	.align		4
.L_3065:
        /*0018*/ 	.byte	0x03, 0x19
        /*001a*/ 	.short	0x0c58


	//----- nvinfo : EIATTR_KPARAM_INFO
	.align		4
        /*001c*/ 	.byte	0x04, 0x17
        /*001e*/ 	.short	(.L_3067 - .L_3066)
.L_3066:
        /*0020*/ 	.word	0x00000000
        /*0024*/ 	.short	0x0003
        /*0026*/ 	.short	0x0c50
        /*0028*/ 	.byte	0x00, 0xf0, 0x21, 0x00


	//----- nvinfo : EIATTR_KPARAM_INFO
	.align		4
.L_3067:
        /*002c*/ 	.byte	0x04, 0x17
        /*002e*/ 	.short	(.L_3069 - .L_3068)
.L_3068:
        /*0030*/ 	.word	0x00000000
        /*0034*/ 	.short	0x0002
        /*0036*/ 	.short	0x0c49
        /*0038*/ 	.byte	0x00, 0xf0, 0x05, 0x00


	//----- nvinfo : EIATTR_KPARAM_INFO
	.align		4
.L_3069:
        /*003c*/ 	.byte	0x04, 0x17
        /*003e*/ 	.short	(.L_3071 - .L_3070)
.L_3070:
        /*0040*/ 	.word	0x00000000
        /*0044*/ 	.short	0x0001
        /*0046*/ 	.short	0x0c48
        /*0048*/ 	.byte	0x00, 0xf0, 0x05, 0x00


	//----- nvinfo : EIATTR_KPARAM_INFO
	.align		4
.L_3071:
        /*004c*/ 	.byte	0x04, 0x17
        /*004e*/ 	.short	(.L_3073 - .L_3072)
.L_3072:
        /*0050*/ 	.word	0x00000000
        /*0054*/ 	.short	0x0000
        /*0056*/ 	.short	0x0000
        /*0058*/ 	.byte	0x00, 0xf0, 0x21, 0x31


	//----- nvinfo : EIATTR_MAXREG_COUNT
	.align		4
.L_3073:
        /*005c*/ 	.byte	0x03, 0x1b
        /*005e*/ 	.short	0x0080


	//----- nvinfo : EIATTR_MERCURY_ISA_VERSION
	.align		4
        /*0060*/ 	.byte	0x03, 0x5f
        /*0062*/ 	.short	0x0000


	//----- nvinfo : EIATTR_EXIT_INSTR_OFFSETS
	.align		4
        /*0064*/ 	.byte	0x04, 0x1c
        /*0066*/ 	.short	(.L_3075 - .L_3074)


	//   ....[0]....
.L_3074:
        /*0068*/ 	.word	0x00000190


	//   ....[1]....
        /*006c*/ 	.word	0x00000610


	//   ....[2]....
        /*0070*/ 	.word	0x00000670


	//   ....[3]....
        /*0074*/ 	.word	0x00000840


	//----- nvinfo : EIATTR_MAX_THREADS
	.align		4
.L_3075:
        /*0078*/ 	.byte	0x04, 0x05
        /*007a*/ 	.short	(.L_3077 - .L_3076)
.L_3076:
        /*007c*/ 	.word	0x00000200
        /*0080*/ 	.word	0x00000001
        /*0084*/ 	.word	0x00000001


	//----- nvinfo : EIATTR_CRS_STACK_SIZE
	.align		4
.L_3077:
        /*0088*/ 	.byte	0x04, 0x1e
        /*008a*/ 	.short	(.L_3079 - .L_3078)
.L_3078:
        /*008c*/ 	.word	0x00000000
.L_3079:


//--------------------- .nv.info._ZN2at6native57_GLOBAL__N__f3eca4a2_24_ForeachBinaryOpScalar_cu_86b9896c25multi_tensor_apply_kernelINS1_18TensorListMetadataILi2EEENS1_21BinaryOpScalarFunctorIN3c107complexIdEELi2ELi1ELi1EEEJSt4plusIS8_ES8_EEEvT_T0_DpT1_ --------------------------
	.section	.nv.info._ZN2at6native57_GLOBAL__N__f3eca4a2_24_ForeachBinaryOpScalar_cu_86b9896c25multi_tensor_apply_kernelINS1_18TensorListMetadataILi2EEENS1_21BinaryOpScalarFunctorIN3c107complexIdEELi2ELi1ELi1EEEJSt4plusIS8_ES8_EEEvT_T0_DpT1_,"",@"SHT_CUDA_INFO"
	.sectionflags	@""
	.align	4


	//----- nvinfo : EIATTR_CUDA_API_VERSION
	.align		4
        /*0000*/ 	.byte	0x04, 0x37
        /*0002*/ 	.short	(.L_3081 - .L_3080)
.L_3080:
        /*0004*/ 	.word	0x00000082


	//----- nvinfo : EIATTR_SW2861232_WAR
	.align		4
.L_3081:
        /*0008*/ 	.byte	0x01, 0x35
	.zero		2


	//----- nvinfo : EIATTR_PARAM_CBANK
	.align		4
        /*000c*/ 	.byte	0x04, 0x0a
        /*000e*/ 	.short	(.L_3083 - .L_3082)
	.align		4
.L_3082:
        /*0010*/ 	.word	index@(.nv.constant0._ZN2at6native57_GLOBAL__N__f3eca4a2_24_ForeachBinaryOpScalar_cu_86b9896c25multi_tensor_apply_kernelINS1_18TensorListMetadataILi2EEENS1_21BinaryOpScalarFunctorIN3c107complexIdEELi2ELi1ELi1EEEJSt4plusIS8_ES8_EEEvT_T0_DpT1_)
        /*0014*/ 	.short	0x0160
        /*0016*/ 	.short	0x0c60


	//----- nvinfo : EIATTR_CBANK_PARAM_SIZE
	.align		4
.L_3083:
        /*0018*/ 	.byte	0x03, 0x19
        /*001a*/ 	.short	0x0c60


	//----- nvinfo : EIATTR_KPARAM_INFO
	.align		4
        /*001c*/ 	.byte	0x04, 0x17
        /*001e*/ 	.short	(.L_3085 - .L_3084)
.L_3084:
        /*0020*/ 	.word	0x00000000
        /*0024*/ 	.short	0x0003
        /*0026*/ 	.short	0x0c50
        /*0028*/ 	.byte	0x00, 0xf0, 0x41, 0x00


	//----- nvinfo : EIATTR_KPARAM_INFO
	.align		4
.L_3085:
        /*002c*/ 	.byte	0x04, 0x17
        /*002e*/ 	.short	(.L_3087 - .L_3086)
.L_3086:
        /*0030*/ 	.word	0x00000000
        /*0034*/ 	.short	0x0002
        /*0036*/ 	.short	0x0c49
        /*0038*/ 	.byte	0x00, 0xf0, 0x05, 0x00


	//----- nvinfo : EIATTR_KPARAM_INFO
	.align		4
.L_3087:
        /*003c*/ 	.byte	0x04, 0x17
        /*003e*/ 	.short	(.L_3089 - .L_3088)
.L_3088:
        /*0040*/ 	.word	0x00000000
        /*0044*/ 	.short	0x0001
        /*0046*/ 	.short	0x0c48
        /*0048*/ 	.byte	0x00, 0xf0, 0x05, 0x00


	//----- nvinfo : EIATTR_KPARAM_INFO
	.align		4
.L_3089:
        /*004c*/ 	.byte	0x04, 0x17
        /*004e*/ 	.short	(.L_3091 - .L_3090)
.L_3090:
        /*0050*/ 	.word	0x00000000
        /*0054*/ 	.short	0x0000
        /*0056*/ 	.short	0x0000
        /*0058*/ 	.byte	0x00, 0xf0, 0x21, 0x31


	//----- nvinfo : EIATTR_MAXREG_COUNT
	.align		4
.L_3091:
        /*005c*/ 	.byte	0x03, 0x1b
        /*005e*/ 	.short	0x0080


	//----- nvinfo : EIATTR_MERCURY_ISA_VERSION
	.align		4
        /*0060*/ 	.byte	0x03, 0x5f
        /*0062*/ 	.short	0x0000


	//----- nvinfo : EIATTR_EXIT_INSTR_OFFSETS
	.align		4
        /*0064*/ 	.byte	0x04, 0x1c
        /*0066*/ 	.short	(.L_3093 - .L_3092)


	//   ....[0]....
.L_3092:
        /*0068*/ 	.word	0x00000190


	//   ....[1]....
        /*006c*/ 	.word	0x000006a0


	//   ....[2]....
        /*0070*/ 	.word	0x00000700


	//   ....[3]....
        /*0074*/ 	.word	0x00000910


	//----- nvinfo : EIATTR_MAX_THREADS
	.align		4
.L_3093:
        /*0078*/ 	.byte	0x04, 0x05
        /*007a*/ 	.short	(.L_3095 - .L_3094)
.L_3094:
        /*007c*/ 	.word	0x00000200
        /*0080*/ 	.word	0x00000001
        /*0084*/ 	.word	0x00000001


	//----- nvinfo : EIATTR_CRS_STACK_SIZE
	.align		4
.L_3095:
        /*0088*/ 	.byte	0x04, 0x1e
        /*008a*/ 	.short	(.L_3097 - .L_3096)
.L_3096:
        /*008c*/ 	.word	0x00000000
.L_3097:


//--------------------- .nv.info._ZN2at6native57_GLOBAL__N__f3eca4a2_24_ForeachBinaryOpScalar_cu_86b9896c25multi_tensor_apply_kernelINS1_18TensorListMetadataILi2EEENS1_21BinaryOpScalarFunctorIfLi2ELi1ELi1EEEJSt4plusIfEfEEEvT_T0_DpT1_ --------------------------
	.section	.nv.info._ZN2at6native57_GLOBAL__N__f3eca4a2_24_ForeachBinaryOpScalar_cu_86b9896c25multi_tensor_apply_kernelINS1_18TensorListMetadataILi2EEENS1_21BinaryOpScalarFunctorIfLi2ELi1ELi1EEEJSt4plusIfEfEEEvT_T0_DpT1_,"",@"SHT_CUDA_INFO"
	.sectionflags	@""
	.align	4


	//----- nvinfo : EIATTR_CUDA_API_VERSION
	.align		4
        /*0000*/ 	.byte	0x04, 0x37
        /*0002*/ 	.short	(.L_3099 - .L_3098)
.L_3098:
        /*0004*/ 	.word	0x00000082


	//----- nvinfo : EIATTR_SW2861232_WAR
	.align		4
.L_3099:
        /*0008*/ 	.byte	0x01, 0x35
	.zero		2


	//----- nvinfo : EIATTR_PARAM_CBANK
	.align		4
        /*000c*/ 	.byte	0x04, 0x0a
        /*000e*/ 	.short	(.L_3101 - .L_3100)
	.align		4
.L_3100:
        /*0010*/ 	.word	index@(.nv.constant0._ZN2at6native57_GLOBAL__N__f3eca4a2_24_ForeachBinaryOpScalar_cu_86b9896c25multi_tensor_apply_kernelINS1_18TensorListMetadataILi2EEENS1_21BinaryOpScalarFunctorIfLi2ELi1ELi1EEEJSt4plusIfEfEEEvT_T0_DpT1_)
        /*0014*/ 	.short	0x0160
        /*0016*/ 	.short	0x0c50


	//----- nvinfo : EIATTR_CBANK_PARAM_SIZE
	.align		4
.L_3101:
        /*0018*/ 	.byte	0x03, 0x19
        /*001a*/ 	.short	0x0c50


	//----- nvinfo : EIATTR_KPARAM_INFO
	.align		4
        /*001c*/ 	.byte	0x04, 0x17
        /*001e*/ 	.short	(.L_3103 - .L_3102)
.L_3102:
        /*0020*/ 	.word	0x00000000
        /*0024*/ 	.short	0x0003
        /*0026*/ 	.short	0x0c4c
        /*0028*/ 	.byte	0x00, 0xf0, 0x11, 0x00


	//----- nvinfo : EIATTR_KPARAM_INFO
	.align		4
.L_3103:
        /*002c*/ 	.byte	0x04, 0x17
        /*002e*/ 	.short	(.L_3105 - .L_3104)
.L_3104:
        /*0030*/ 	.word	0x00000000
        /*0034*/ 	.short	0x0002
        /*0036*/ 	.short	0x0c49
        /*0038*/ 	.byte	0x00, 0xf0, 0x05, 0x00


	//----- nvinfo : EIATTR_KPARAM_INFO
	.align		4
.L_3105:
        /*003c*/ 	.byte	0x04, 0x17
        /*003e*/ 	.short	(.L_3107 - .L_3106)
.L_3106:
        /*0040*/ 	.word	0x00000000
        /*0044*/ 	.short	0x0001
        /*0046*/ 	.short	0x0c48
        /*0048*/ 	.byte	0x00, 0xf0, 0x05, 0x00


	//----- nvinfo : EIATTR_KPARAM_INFO
	.align		4
.L_3107:
        /*004c*/ 	.byte	0x04, 0x17
        /*004e*/ 	.short	(.L_3109 - .L_3108)
.L_3108:
        /*0050*/ 	.word	0x00000000
        /*0054*/ 	.short	0x0000
        /*0056*/ 	.short	0x0000
        /*0058*/ 	.byte	0x00, 0xf0, 0x21, 0x31


	//----- nvinfo : EIATTR_MAXREG_COUNT
	.align		4
.L_3109:
        /*005c*/ 	.byte	0x03, 0x1b
        /*005e*/ 	.short	0x0080


	//----- nvinfo : EIATTR_MERCURY_ISA_VERSION
	.align		4
        /*0060*/ 	.byte	0x03, 0x5f
        /*0062*/ 	.short	0x0000


	//----- nvinfo : EIATTR_EXIT_INSTR_OFFSETS
	.align		4
        /*0064*/ 	.byte	0x04, 0x1c
        /*0066*/ 	.short	(.L_3111 - .L_3110)


	//   ....[0]....
.L_3110:
        /*0068*/ 	.word	0x00000160


	//   ....[1]....
        /*006c*/ 	.word	0x000005a0


	//   ....[2]....
        /*0070*/ 	.word	0x00000600


	//   ....[3]....
        /*0074*/ 	.word	0x00000770


	//----- nvinfo : EIATTR_MAX_THREADS
	.align		4
.L_3111:
        /*0078*/ 	.byte	0x04, 0x05
        /*007a*/ 	.short	(.L_3113 - .L_3112)
.L_3112:
        /*007c*/ 	.word	0x00000200
        /*0080*/ 	.word	0x00000001
        /*0084*/ 	.word	0x00000001


	//----- nvinfo : EIATTR_CRS_STACK_SIZE
	.align		4
.L_3113:
        /*0088*/ 	.byte	0x04, 0x1e
        /*008a*/ 	.short	(.L_3115 - .L_3114)
.L_3114:
        /*008c*/ 	.word	0x00000000
.L_3115:


//--------------------- .nv.info._ZN2at6native57_GLOBAL__N__f3eca4a2_24_ForeachBinaryOpScalar_cu_86b9896c25multi_tensor_apply_kernelINS1_18TensorListMetadataILi2EEENS1_21BinaryOpScalarFunctorIdLi2ELi1ELi1EEEJSt4plusIdEdEEEvT_T0_DpT1_ --------------------------
	.section	.nv.info._ZN2at6native57_GLOBAL__N__f3eca4a2_24_ForeachBinaryOpScalar_cu_86b9896c25multi_tensor_apply_kernelINS1_18TensorListMetadataILi2EEENS1_21BinaryOpScalarFunctorIdLi2ELi1ELi1EEEJSt4plusIdEdEEEvT_T0_DpT1_,"",@"SHT_CUDA_INFO"
	.sectionflags	@""
	.align	4


	//----- nvinfo : EIATTR_CUDA_API_VERSION
	.align		4
        /*0000*/ 	.byte	0x04, 0x37
        /*0002*/ 	.short	(.L_3117 - .L_3116)
.L_3116:
        /*0004*/ 	.word	0x00000082


	//----- nvinfo : EIATTR_SW2861232_WAR
	.align		4
.L_3117:
        /*0008*/ 	.byte	0x01, 0x35
	.zero		2


	//----- nvinfo : EIATTR_PARAM_CBANK
	.align		4
        /*000c*/ 	.byte	0x04, 0x0a
        /*000e*/ 	.short	(.L_3119 - .L_3118)
	.align		4
.L_3118:
        /*0010*/ 	.word	index@(.nv.constant0._ZN2at6native57_GLOBAL__N__f3eca4a2_24_ForeachBinaryOpScalar_cu_86b9896c25multi_tensor_apply_kernelINS1_18TensorListMetadataILi2EEENS1_21BinaryOpScalarFunctorIdLi2ELi1ELi1EEEJSt4plusIdEdEEEvT_T0_DpT1_)
        /*0014*/ 	.short	0x0160
        /*0016*/ 	.short	0x0c58


	//----- nvinfo : EIATTR_CBANK_PARAM_SIZE
	.align		4
.L_3119:
        /*0018*/ 	.byte	0x03, 0x19
        /*001a*/ 	.short	0x0c58


	//----- nvinfo : EIATTR_KPARAM_INFO
	.align		4
        /*001c*/ 	.byte	0x04, 0x17
        /*001e*/ 	.short	(.L_3121 - .L_3120)
.L_3120:
        /*0020*/ 	.word	0x00000000
        /*0024*/ 	.short	0x0003
        /*0026*/ 	.short	0x0c50
        /*0028*/ 	.byte	0x00, 0xf0, 0x21, 0x00


	//----- nvinfo : EIATTR_KPARAM_INFO
	.align		4
.L_3121:
        /*002c*/ 	.byte	0x04, 0x17
        /*002e*/ 	.short	(.L_3123 - .L_3122)
.L_3122:
        /*0030*/ 	.word	0x00000000
        /*0034*/ 	.short	0x0002
        /*0036*/ 	.short	0x0c49
        /*0038*/ 	.byte	0x00, 0xf0, 0x05, 0x00


	//----- nvinfo : EIATTR_KPARAM_INFO
	.align		4
.L_3123:
        /*003c*/ 	.byte	0x04, 0x17
        /*003e*/ 	.short	(.L_3125 - .L_3124)
.L_3124:
        /*0040*/ 	.word	0x00000000
        /*0044*/ 	.short	0x0001
        /*0046*/ 	.short	0x0c48
        /*0048*/ 	.byte	0x00, 0xf0, 0x05, 0x00


	//----- nvinfo : EIATTR_KPARAM_INFO
	.align		4
.L_3125:
        /*004c*/ 	.byte	0x04, 0x17
        /*004e*/ 	.short	(.L_3127 - .L_3126)
.L_3126:
        /*0050*/ 	.word	0x00000000
        /*0054*/ 	.short	0x0000
        /*0056*/ 	.short	0x0000
        /*0058*/ 	.byte	0x00, 0xf0, 0x21, 0x31


	//----- nvinfo : EIATTR_MAXREG_COUNT
	.align		4
.L_3127:
        /*005c*/ 	.byte	0x03, 0x1b
        /*005e*/ 	.short	0x0080


	//----- nvinfo : EIATTR_MERCURY_ISA_VERSION
	.align		4
        /*0060*/ 	.byte	0x03, 0x5f
        /*0062*/ 	.short	0x0000


	//----- nvinfo : EIATTR_EXIT_INSTR_OFFSETS
	.align		4
        /*0064*/ 	.byte	0x04, 0x1c
        /*0066*/ 	.short	(.L_3129 - .L_3128)


	//   ....[0]....
.L_3128:
        /*0068*/ 	.word	0x00000190


	//   ....[1]....
        /*006c*/ 	.word	0x000005d0


	//   ....[2]....
        /*0070*/ 	.word	0x00000630


	//   ....[3]....
        /*0074*/ 	.word	0x000007c0


	//----- nvinfo : EIATTR_MAX_THREADS
	.align		4
.L_3129:
        /*0078*/ 	.byte	0x04, 0x05
        /*007a*/ 	.short	(.L_3131 - .L_3130)
.L_3130:
        /*007c*/ 	.word	0x00000200
        /*0080*/ 	.word	0x00000001
        /*0084*/ 	.word	0x00000001


	//----- nvinfo : EIATTR_CRS_STACK_SIZE
	.align		4
.L_3131:
        /*0088*/ 	.byte	0x04, 0x1e
        /*008a*/ 	.short	(.L_3133 - .L_3132)
.L_3132:
        /*008c*/ 	.word	0x00000000
.L_3133:


//--------------------- .nv.info._ZN2at6native57_GLOBAL__N__f3eca4a2_24_ForeachBinaryOpScalar_cu_86b9896c25multi_tensor_apply_kernelINS1_18TensorListMetadataILi2EEENS1_21BinaryOpScalarFunctorIsLi2ELi1ELi1EEEJSt4plusIsEsEEEvT_T0_DpT1_ --------------------------
	.section	.nv.info._ZN2at6native57_GLOBAL__N__f3eca4a2_24_ForeachBinaryOpScalar_cu_86b9896c25multi_tensor_apply_kernelINS1_18TensorListMetadataILi2EEENS1_21BinaryOpScalarFunctorIsLi2ELi1ELi1EEEJSt4plusIsEsEEEvT_T0_DpT1_,"",@"SHT_CUDA_INFO"
	.sectionflags	@""
	.align	4


	//----- nvinfo : EIATTR_CUDA_API_VERSION
	.align		4
        /*0000*/ 	.byte	0x04, 0x37
        /*0002*/ 	.short	(.L_3135 - .L_3134)
.L_3134:
        /*0004*/ 	.word	0x00000082


	//----- nvinfo : EIATTR_SW2861232_WAR
	.align		4
.L_3135:
        /*0008*/ 	.byte	0x01, 0x35
	.zero		2


	//----- nvinfo : EIATTR_PARAM_CBANK
	.align		4
        /*000c*/ 	.byte	0x04, 0x0a
        /*000e*/ 	.short	(.L_3137 - .L_3136)
	.align		4
.L_3136:
        /*0010*/ 	.word	index@(.nv.constant0._ZN2at6native57_GLOBAL__N__f3eca4a2_24_ForeachBinaryOpScalar_cu_86b9896c25multi_tensor_apply_kernelINS1_18TensorListMetadataILi2EEENS1_21BinaryOpScalarFunctorIsLi2ELi1ELi1EEEJSt4plusIsEsEEEvT_T0_DpT1_)
        /*0014*/ 	.short	0x0160
        /*0016*/ 	.short	0x0c4c


	//----- nvinfo : EIATTR_CBANK_PARAM_SIZE
	.align		4
.L_3137:
        /*0018*/ 	.byte	0x03, 0x19
        /*001a*/ 	.short	0x0c4c


	//----- nvinfo : EIATTR_KPARAM_INFO
	.align		4
        /*001c*/ 	.byte	0x04, 0x17
        /*001e*/ 	.short	(.L_3139 - .L_3138)
.L_3138:
        /*0020*/ 	.word	0x00000000
        /*0024*/ 	.short	0x0003
        /*0026*/ 	.short	0x0c4a
        /*0028*/ 	.byte	0x00, 0xf0, 0x09, 0x00


	//----- nvinfo : EIATTR_KPARAM_INFO
	.align		4
.L_3139:
        /*002c*/ 	.byte	0x04, 0x17
        /*002e*/ 	.short	(.L_3141 - .L_3140)
.L_3140:
        /*0030*/ 	.word	0x00000000
        /*0034*/ 	.short	0x0002
        /*0036*/ 	.short	0x0c49
        /*0038*/ 	.byte	0x00, 0xf0, 0x05, 0x00


	//----- nvinfo : EIATTR_KPARAM_INFO
	.align		4
.L_3141:
        /*003c*/ 	.byte	0x04, 0x17
        /*003e*/ 	.short	(.L_3143 - .L_3142)
.L_3142:
        /*0040*/ 	.word	0x00000000
        /*0044*/ 	.short	0x0001
        /*0046*/ 	.short	0x0c48
        /*0048*/ 	.byte	0x00, 0xf0, 0x05, 0x00


	//----- nvinfo : EIATTR_KPARAM_INFO
	.align		4
.L_3143:
        /*004c*/ 	.byte	0x04, 0x17
        /*004e*/ 	.short	(.L_3145 - .L_3144)
.L_3144:
        /*0050*/ 	.word	0x00000000
        /*0054*/ 	.short	0x0000
        /*0056*/ 	.short	0x0000
        /*0058*/ 	.byte	0x00, 0xf0, 0x21, 0x31


	//----- nvinfo : EIATTR_MAXREG_COUNT
	.align		4
.L_3145:
        /*005c*/ 	.byte	0x03, 0x1b
        /*005e*/ 	.short	0x0080


	//----- nvinfo : EIATTR_MERCURY_ISA_VERSION
	.align		4
        /*0060*/ 	.byte	0x03, 0x5f
        /*0062*/ 	.short	0x0000


	//----- nvinfo : EIATTR_EXIT_INSTR_OFFSETS
	.align		4
        /*0064*/ 	.byte	0x04, 0x1c
        /*0066*/ 	.short	(.L_3147 - .L_3146)


	//   ....[0]....
.L_3146:
        /*0068*/ 	.word	0x00000170


	//   ....[1]....
        /*006c*/ 	.word	0x000005b0


	//   ....[2]....
        /*0070*/ 	.word	0x00000610


	//   ....[3]....
        /*0074*/ 	.word	0x000007c0


	//----- nvinfo : EIATTR_MAX_THREADS
	.align		4
.L_3147:
        /*0078*/ 	.byte	0x04, 0x05
        /*007a*/ 	.short	(.L_3149 - .L_3148)
.L_3148:
        /*007c*/ 	.word	0x00000200
        /*0080*/ 	.word	0x00000001
        /*0084*/ 	.word	0x00000001


	//----- nvinfo : EIATTR_CRS_STACK_SIZE
	.align		4
.L_3149:
        /*0088*/ 	.byte	0x04, 0x1e
        /*008a*/ 	.short	(.L_3151 - .L_3150)
.L_3150:
        /*008c*/ 	.word	0x00000000
.L_3151:


//--------------------- .nv.info._ZN2at6native57_GLOBAL__N__f3eca4a2_24_ForeachBinaryOpScalar_cu_86b9896c25multi_tensor_apply_kernelINS1_18TensorListMetadataILi2EEENS1_21BinaryOpScalarFunctorIlLi2ELi1ELi1EEEJSt4plusIlElEEEvT_T0_DpT1_ --------------------------
	.section	.nv.info._ZN2at6native57_GLOBAL__N__f3eca4a2_24_ForeachBinaryOpScalar_cu_86b9896c25multi_tensor_apply_kernelINS1_18TensorListMetadataILi2EEENS1_21BinaryOpScalarFunctorIlLi2ELi1ELi1EEEJSt4plusIlElEEEvT_T0_DpT1_,"",@"SHT_CUDA_INFO"
	.sectionflags	@""
	.align	4


	//----- nvinfo : EIATTR_CUDA_API_VERSION
	.align		4
        /*0000*/ 	.byte	0x04, 0x37
        /*0002*/ 	.short	(.L_3153 - .L_3152)
.L_3152:
        /*0004*/ 	.word	0x00000082


	//----- nvinfo : EIATTR_SW2861232_WAR
	.align		4
.L_3153:
        /*0008*/ 	.byte	0x01, 0x35
	.zero		2


	//----- nvinfo : EIATTR_PARAM_CBANK
	.align		4
        /*000c*/ 	.byte	0x04, 0x0a
        /*000e*/ 	.short	(.L_3155 - .L_3154)
	.align		4
.L_3154:
        /*0010*/ 	.word	index@(.nv.constant0._ZN2at6native57_GLOBAL__N__f3eca4a2_24_ForeachBinaryOpScalar_cu_86b9896c25multi_tensor_apply_kernelINS1_18TensorListMetadataILi2EEENS1_21BinaryOpScalarFunctorIlLi2ELi1ELi1EEEJSt4plusIlElEEEvT_T0_DpT1_)
        /*0014*/ 	.short	0x0160
        /*0016*/ 	.short	0x0c58


	//----- nvinfo : EIATTR_CBANK_PARAM_SIZE
	.align		4
.L_3155:
        /*0018*/ 	.byte	0x03, 0x19
        /*001a*/ 	.short	0x0c58


	//----- nvinfo : EIATTR_KPARAM_INFO
	.align		4
        /*001c*/ 	.byte	0x04, 0x17
        /*001e*/ 	.short	(.L_3157 - .L_3156)
.L_3156:
        /*0020*/ 	.word	0x00000000
        /*0024*/ 	.short	0x0003
        /*0026*/ 	.short	0x0c50
        /*0028*/ 	.byte	0x00, 0xf0, 0x21, 0x00


	//----- nvinfo : EIATTR_KPARAM_INFO
	.align		4
.L_3157:
        /*002c*/ 	.byte	0x04, 0x17
        /*002e*/ 	.short	(.L_3159 - .L_3158)
.L_3158:
        /*0030*/ 	.word	0x00000000
        /*0034*/ 	.short	0x0002
        /*0036*/ 	.short	0x0c49
        /*0038*/ 	.byte	0x00, 0xf0, 0x05, 0x00


	//----- nvinfo : EIATTR_KPARAM_INFO
	.align		4
.L_3159:
        /*003c*/ 	.byte	0x04, 0x17
        /*003e*/ 	.short	(.L_3161 - .L_3160)
.L_3160:
        /*0040*/ 	.word	0x00000000
        /*0044*/ 	.short	0x0001
        /*0046*/ 	.short	0x0c48
        /*0048*/ 	.byte	0x00, 0xf0, 0x05, 0x00


	//----- nvinfo : EIATTR_KPARAM_INFO
	.align		4
.L_3161:
        /*004c*/ 	.byte	0x04, 0x17
        /*004e*/ 	.short	(.L_3163 - .L_3162)
.L_3162:
        /*0050*/ 	.word	0x00000000
        /*0054*/ 	.short	0x0000
        /*0056*/ 	.short	0x0000
        /*0058*/ 	.byte	0x00, 0xf0, 0x21, 0x31


	//----- nvinfo : EIATTR_MAXREG_COUNT
	.align		4
.L_3163:
        /*005c*/ 	.byte	0x03, 0x1b
        /*005e*/ 	.short	0x0080


	//----- nvinfo : EIATTR_MERCURY_ISA_VERSION
	.align		4
        /*0060*/ 	.byte	0x03, 0x5f
        /*0062*/ 	.short	0x0000


	//----- nvinfo : EIATTR_EXIT_INSTR_OFFSETS
	.align		4
        /*0064*/ 	.byte	0x04, 0x1c
        /*0066*/ 	.short	(.L_3165 - .L_3164)


	//   ....[0]....
.L_3164:
        /*0068*/ 	.word	0x00000190


	//   ....[1]....
        /*006c*/ 	.word	0x00000640


	//   ....[2]....
        /*0070*/ 	.word	0x000006a0


	//   ....[3]....
        /*0074*/ 	.word	0x000008b0


	//----- nvinfo : EIATTR_MAX_THREADS
	.align		4
.L_3165:
        /*0078*/ 	.byte	0x04, 0x05
        /*007a*/ 	.short	(.L_3167 - .L_3166)
.L_3166:
        /*007c*/ 	.word	0x00000200
        /*0080*/ 	.word	0x00000001
        /*0084*/ 	.word	0x00000001


	//----- nvinfo : EIATTR_CRS_STACK_SIZE
	.align		4
.L_3167:
        /*0088*/ 	.byte	0x04, 0x1e
        /*008a*/ 	.short	(.L_3169 - .L_3168)
.L_3168:
        /*008c*/ 	.word	0x00000000
.L_3169:


//--------------------- .nv.info._ZN2at6native57_GLOBAL__N__f3eca4a2_24_ForeachBinaryOpScalar_cu_86b9896c25multi_tensor_apply_kernelINS1_18TensorListMetadataILi2EEENS1_21BinaryOpScalarFunctorIiLi2ELi1ELi1EEEJSt4plusIiEiEEEvT_T0_DpT1_ --------------------------
	.section	.nv.info._ZN2at6native57_GLOBAL__N__f3eca4a2_24_ForeachBinaryOpScalar_cu_86b9896c25multi_tensor_apply_kernelINS1_18TensorListMetadataILi2EEENS1_21BinaryOpScalarFunctorIiLi2ELi1ELi1EEEJSt4plusIiEiEEEvT_T0_DpT1_,"",@"SHT_CUDA_INFO"
	.sectionflags	@""
	.align	4


	//----- nvinfo : EIATTR_CUDA_API_VERSION
	.align		4
        /*0000*/ 	.byte	0x04, 0x37
        /*0002*/ 	.short	(.L_3171 - .L_3170)
.L_3170:
        /*0004*/ 	.word	0x00000082


	//----- nvinfo : EIATTR_SW2861232_WAR
	.align		4
.L_3171:
        /*0008*/ 	.byte	0x01, 0x35
	.zero		2


	//----- nvinfo : EIATTR_PARAM_CBANK
	.align		4
        /*000c*/ 	.byte	0x04, 0x0a
        /*000e*/ 	.short	(.L_3173 - .L_3172)
	.align		4
.L_3172:
        /*0010*/ 	.word	index@(.nv.constant0._ZN2at6native57_GLOBAL__N__f3eca4a2_24_ForeachBinaryOpScalar_cu_86b9896c25multi_tensor_apply_kernelINS1_18TensorListMetadataILi2EEENS1_21BinaryOpScalarFunctorIiLi2ELi1ELi1EEEJSt4plusIiEiEEEvT_T0_DpT1_)
        /*0014*/ 	.short	0x0160
        /*0016*/ 	.short	0x0c50


	//----- nvinfo : EIATTR_CBANK_PARAM_SIZE
	.align		4
.L_3173:
        /*0018*/ 	.byte	0x03, 0x19
        /*001a*/ 	.short	0x0c50


	//----- nvinfo : EIATTR_KPARAM_INFO
	.align		4
        /*001c*/ 	.byte	0x04, 0x17
        /*001e*/ 	.short	(.L_3175 - .L_3174)
.L_3174:
        /*0020*/ 	.word	0x00000000
        /*0024*/ 	.short	0x0003
        /*0026*/ 	.short	0x0c4c
        /*0028*/ 	.byte	0x00, 0xf0, 0x11, 0x00


	//----- nvinfo : EIATTR_KPARAM_INFO
	.align		4
.L_3175:
        /*002c*/ 	.byte	0x04, 0x17
        /*002e*/ 	.short	(.L_3177 - .L_3176)
.L_3176:
        /*0030*/ 	.word	0x00000000
        /*0034*/ 	.short	0x0002
        /*0036*/ 	.short	0x0c49
        /*0038*/ 	.byte	0x00, 0xf0, 0x05, 0x00


	//----- nvinfo : EIATTR_KPARAM_INFO
	.align		4
.L_3177:
        /*003c*/ 	.byte	0x04, 0x17
        /*003e*/ 	.short	(.L_3179 - .L_3178)
.L_3178:
        /*0040*/ 	.word	0x00000000
        /*0044*/ 	.short	0x0001
        /*0046*/ 	.short	0x0c48
        /*0048*/ 	.byte	0x00, 0xf0, 0x05, 0x00


	//----- nvinfo : EIATTR_KPARAM_INFO
	.align		4
.L_3179:
        /*004c*/ 	.byte	0x04, 0x17
        /*004e*/ 	.short	(.L_3181 - .L_3180)
.L_3180:
        /*0050*/ 	.word	0x00000000
        /*0054*/ 	.short	0x0000
        /*0056*/ 	.short	0x0000
        /*0058*/ 	.byte	0x00, 0xf0, 0x21, 0x31


	//----- nvinfo : EIATTR_MAXREG_COUNT
	.align		4
.L_3181:
        /*005c*/ 	.byte	0x03, 0x1b
        /*005e*/ 	.short	0x0080


	//----- nvinfo : EIATTR_MERCURY_ISA_VERSION
	.align		4
        /*0060*/ 	.byte	0x03, 0x5f
        /*0062*/ 	.short	0x0000


	//----- nvinfo : EIATTR_EXIT_INSTR_OFFSETS
	.align		4
        /*0064*/ 	.byte	0x04, 0x1c
        /*0066*/ 	.short	(.L_3183 - .L_3182)


	//   ....[0]....
.L_3182:
        /*0068*/ 	.word	0x00000160


	//   ....[1]....
        /*006c*/ 	.word	0x00000590


	//   ....[2]....
        /*0070*/ 	.word	0x000005f0


	//   ....[3]....
        /*0074*/ 	.word	0x00000760


	//----- nvinfo : EIATTR_MAX_THREADS
	.align		4
.L_3183:
        /*0078*/ 	.byte	0x04, 0x05
        /*007a*/ 	.short	(.L_3185 - .L_3184)
.L_3184:
        /*007c*/ 	.word	0x00000200
        /*0080*/ 	.word	0x00000001
        /*0084*/ 	.word	0x00000001


	//----- nvinfo : EIATTR_CRS_STACK_SIZE
	.align		4
.L_3185:
        /*0088*/ 	.byte	0x04, 0x1e
        /*008a*/ 	.short	(.L_3187 - .L_3186)
.L_3186:
        /*008c*/ 	.word	0x00000000
.L_3187:


//--------------------- .nv.info._ZN2at6native57_GLOBAL__N__f3eca4a2_24_ForeachBinaryOpScalar_cu_86b9896c25multi_tensor_apply_kernelINS1_18TensorListMetadataILi2EEENS1_21BinaryOpScalarFunctorIaLi2ELi1ELi1EEEJSt4plusIaEaEEEvT_T0_DpT1_ --------------------------
	.section	.nv.info._ZN2at6native57_GLOBAL__N__f3eca4a2_24_ForeachBinaryOpScalar_cu_86b9896c25multi_tensor_apply_kernelINS1_18TensorListMetadataILi2EEENS1_21BinaryOpScalarFunctorIaLi2ELi1ELi1EEEJSt4plusIaEaEEEvT_T0_DpT1_,"",@"SHT_CUDA_INFO"
	.sectionflags	@""
	.align	4


	//----- nvinfo : EIATTR_CUDA_API_VERSION
	.align		4
        /*0000*/ 	.byte	0x04, 0x37
        /*0002*/ 	.short	(.L_3189 - .L_3188)
.L_3188:
        /*0004*/ 	.word	0x00000082


	//----- nvinfo : EIATTR_SW2861232_WAR
	.align		4
.L_3189:
        /*0008*/ 	.byte	0x01, 0x35
	.zero		2


	//----- nvinfo : EIATTR_PARAM_CBANK
	.align		4
        /*000c*/ 	.byte	0x04, 0x0a
        /*000e*/ 	.short	(.L_3191 - .L_3190)
	.align		4
.L_3190:
        /*0010*/ 	.word	index@(.nv.constant0._ZN2at6native57_GLOBAL__N__f3eca4a2_24_ForeachBinaryOpScalar_cu_86b9896c25multi_tensor_apply_kernelINS1_18TensorListMetadataILi2EEENS1_21BinaryOpScalarFunctorIaLi2ELi1ELi1EEEJSt4plusIaEaEEEvT_T0_DpT1_)
        /*0014*/ 	.short	0x0160
        /*0016*/ 	.short	0x0c4b


	//----- nvinfo : EIATTR_CBANK_PARAM_SIZE
	.align		4
.L_3191:
        /*0018*/ 	.byte	0x03, 0x19
        /*001a*/ 	.short	0x0c4b


	//----- nvinfo : EIATTR_KPARAM_INFO
	.align		4
        /*001c*/ 	.byte	0x04, 0x17
        /*001e*/ 	.short	(.L_3193 - .L_3192)
.L_3192:
        /*0020*/ 	.word	0x00000000
        /*0024*/ 	.short	0x0003
        /*0026*/ 	.short	0x0c4a
        /*0028*/ 	.byte	0x00, 0xf0, 0x05, 0x00


	//----- nvinfo : EIATTR_KPARAM_INFO
	.align		4
.L_3193:
        /*002c*/ 	.byte	0x04, 0x17
        /*002e*/ 	.short	(.L_3195 - .L_3194)
.L_3194:
        /*0030*/ 	.word	0x00000000
        /*0034*/ 	.short	0x0002
        /*0036*/ 	.short	0x0c49
        /*0038*/ 	.byte	0x00, 0xf0, 0x05, 0x00


	//----- nvinfo : EIATTR_KPARAM_INFO
	.align		4
.L_3195:
        /*003c*/ 	.byte	0x04, 0x17
        /*003e*/ 	.short	(.L_3197 - .L_3196)
.L_3196:
        /*0040*/ 	.word	0x00000000
        /*0044*/ 	.short	0x0001
        /*0046*/ 	.short	0x0c48
        /*0048*/ 	.byte	0x00, 0xf0, 0x05, 0x00


	//----- nvinfo : EIATTR_KPARAM_INFO
	.align		4
.L_3197:
        /*004c*/ 	.byte	0x04, 0x17
        /*004e*/ 	.short	(.L_3199 - .L_3198)
.L_3198:
        /*0050*/ 	.word	0x00000000
        /*0054*/ 	.short	0x0000
        /*0056*/ 	.short	0x0000
        /*0058*/ 	.byte	0x00, 0xf0, 0x21, 0x31


	//----- nvinfo : EIATTR_MAXREG_COUNT
	.align		4
.L_3199:
        /*005c*/ 	.byte	0x03, 0x1b
        /*005e*/ 	.short	0x0080


	//----- nvinfo : EIATTR_MERCURY_ISA_VERSION
	.align		4
        /*0060*/ 	.byte	0x03, 0x5f
        /*0062*/ 	.short	0x0000


	//----- nvinfo : EIATTR_EXIT_INSTR_OFFSETS
	.align		4
        /*0064*/ 	.byte	0x04, 0x1c
        /*0066*/ 	.short	(.L_3201 - .L_3200)


	//   ....[0]....
.L_3200:
        /*0068*/ 	.word	0x00000190


	//   ....[1]....
        /*006c*/ 	.word	0x00000600


	//   ....[2]....
        /*0070*/ 	.word	0x00000660


	//   ....[3]....
        /*0074*/ 	.word	0x00000840


	//----- nvinfo : EIATTR_MAX_THREADS
	.align		4
.L_3201:
        /*0078*/ 	.byte	0x04, 0x05
        /*007a*/ 	.short	(.L_3203 - .L_3202)
.L_3202:
        /*007c*/ 	.word	0x00000200
        /*0080*/ 	.word	0x00000001
        /*0084*/ 	.word	0x00000001


	//----- nvinfo : EIATTR_CRS_STACK_SIZE
	.align		4
.L_3203:
        /*0088*/ 	.byte	0x04, 0x1e
        /*008a*/ 	.short	(.L_3205 - .L_3204)
.L_3204:
        /*008c*/ 	.word	0x00000000
.L_3205:


//--------------------- .nv.info._ZN2at6native57_GLOBAL__N__f3eca4a2_24_ForeachBinaryOpScalar_cu_86b9896c25multi_tensor_apply_kernelINS1_18TensorListMetadataILi2EEENS1_21BinaryOpScalarFunctorIhLi2ELi1ELi1EEEJSt4plusIhEhEEEvT_T0_DpT1_ --------------------------
	.section	.nv.info._ZN2at6native57_GLOBAL__N__f3eca4a2_24_ForeachBinaryOpScalar_cu_86b9896c25multi_tensor_apply_kernelINS1_18TensorListMetadataILi2EEENS1_21BinaryOpScalarFunctorIhLi2ELi1ELi1EEEJSt4plusIhEhEEEvT_T0_DpT1_,"",@"SHT_CUDA_INFO"
	.sectionflags	@""
	.align	4


	//----- nvinfo : EIATTR_CUDA_API_VERSION
	.align		4
        /*0000*/ 	.byte	0x04, 0x37
        /*0002*/ 	.short	(.L_3207 - .L_3206)
.L_3206:
        /*0004*/ 	.word	0x00000082


	//----- nvinfo : EIATTR_SW2861232_WAR
	.align		4
.L_3207:
        /*0008*/ 	.byte	0x01, 0x35
	.zero		2


	//----- nvinfo : EIATTR_PARAM_CBANK
	.align		4
        /*000c*/ 	.byte	0x04, 0x0a
        /*000e*/ 	.short	(.L_3209 - .L_3208)
	.align		4
.L_3208:
        /*0010*/ 	.word	index@(.nv.constant0._ZN2at6native57_GLOBAL__N__f3eca4a2_24_ForeachBinaryOpScalar_cu_86b9896c25multi_tensor_apply_kernelINS1_18TensorListMetadataILi2EEENS1_21BinaryOpScalarFunctorIhLi2ELi1ELi1EEEJSt4plusIhEhEEEvT_T0_DpT1_)
        /*0014*/ 	.short	0x0160
        /*0016*/ 	.short	0x0c4b


	//----- nvinfo : EIATTR_CBANK_PARAM_SIZE
	.align		4
.L_3209:
        /*0018*/ 	.byte	0x03, 0x19
        /*001a*/ 	.short	0x0c4b


	//----- nvinfo : EIATTR_KPARAM_INFO
	.align		4
        /*001c*/ 	.byte	0x04, 0x17
        /*001e*/ 	.short	(.L_3211 - .L_3210)
.L_3210:
        /*0020*/ 	.word	0x00000000
        /*0024*/ 	.short	0x0003
        /*0026*/ 	.short	0x0c4a
        /*0028*/ 	.byte	0x00, 0xf0, 0x05, 0x00


	//----- nvinfo : EIATTR_KPARAM_INFO
	.align		4
.L_3211:
        /*002c*/ 	.byte	0x04, 0x17
        /*002e*/ 	.short	(.L_3213 - .L_3212)
.L_3212:
        /*0030*/ 	.word	0x00000000
        /*0034*/ 	.short	0x0002
        /*0036*/ 	.short	0x0c49
        /*0038*/ 	.byte	0x00, 0xf0, 0x05, 0x00


	//----- nvinfo : EIATTR_KPARAM_INFO
	.align		4
.L_3213:
        /*003c*/ 	.byte	0x04, 0x17
        /*003e*/ 	.short	(.L_3215 - .L_3214)
.L_3214:
        /*0040*/ 	.word	0x00000000
        /*0044*/ 	.short	0x0001
        /*0046*/ 	.short	0x0c48
        /*0048*/ 	.byte	0x00, 0xf0, 0x05, 0x00


	//----- nvinfo : EIATTR_KPARAM_INFO
	.align		4
.L_3215:
        /*004c*/ 	.byte	0x04, 0x17
        /*004e*/ 	.short	(.L_3217 - .L_3216)
.L_3216:
        /*0050*/ 	.word	0x00000000
        /*0054*/ 	.short	0x0000
        /*0056*/ 	.short	0x0000
        /*0058*/ 	.byte	0x00, 0xf0, 0x21, 0x31


	//----- nvinfo : EIATTR_MAXREG_COUNT
	.align		4
.L_3217:
        /*005c*/ 	.byte	0x03, 0x1b
        /*005e*/ 	.short	0x0080


	//----- nvinfo : EIATTR_MERCURY_ISA_VERSION
	.align		4
        /*0060*/ 	.byte	0x03, 0x5f
        /*0062*/ 	.short	0x0000


	//----- nvinfo : EIATTR_EXIT_INSTR_OFFSETS
	.align		4
        /*0064*/ 	.byte	0x04, 0x1c
        /*0066*/ 	.short	(.L_3219 - .L_3218)


	//   ....[0]....
.L_3218:
        /*0068*/ 	.word	0x00000180


	//   ....[1]....
        /*006c*/ 	.word	0x000005f0


	//   ....[2]....
        /*0070*/ 	.word	0x00000650


	//   ....[3]....
        /*0074*/ 	.word	0x00000830


	//----- nvinfo : EIATTR_MAX_THREADS
	.align		4
.L_3219:
        /*0078*/ 	.byte	0x04, 0x05
        /*007a*/ 	.short	(.L_3221 - .L_3220)
.L_3220:
        /*007c*/ 	.word	0x00000200
        /*0080*/ 	.word	0x00000001
        /*0084*/ 	.word	0x00000001


	//----- nvinfo : EIATTR_CRS_STACK_SIZE
	.align		4
.L_3221:
        /*0088*/ 	.byte	0x04, 0x1e
        /*008a*/ 	.short	(.L_3223 - .L_3222)
.L_3222:
        /*008c*/ 	.word	0x00000000
.L_3223:


//--------------------- .nv.info._ZN2at6native57_GLOBAL__N__f3eca4a2_24_ForeachBinaryOpScalar_cu_86b9896c25multi_tensor_apply_kernelINS1_18TensorListMetadataILi1EEENS1_21BinaryOpScalarFunctorIN3c108BFloat16ELi1ELi1ELi0EEEJSt4plusIfEfEEEvT_T0_DpT1_ --------------------------
	.section	.nv.info._ZN2at6native57_GLOBAL__N__f3eca4a2_24_ForeachBinaryOpScalar_cu_86b9896c25multi_tensor_apply_kernelINS1_18TensorListMetadataILi1EEENS1_21BinaryOpScalarFunctorIN3c108BFloat16ELi1ELi1ELi0EEEJSt4plusIfEfEEEvT_T0_DpT1_,"",@"SHT_CUDA_INFO"
	.sectionflags	@""
	.align	4


	//----- nvinfo : EIATTR_CUDA_API_VERSION
	.align		4
        /*0000*/ 	.byte	0x04, 0x37
        /*0002*/ 	.short	(.L_3225 - .L_3224)
.L_3224:
        /*0004*/ 	.word	0x00000082


	//----- nvinfo : EIATTR_SW2861232_WAR
	.align		4
.L_3225:
        /*0008*/ 	.byte	0x01, 0x35
	.zero		2


	//----- nvinfo : EIATTR_PARAM_CBANK
	.align		4
        /*000c*/ 	.byte	0x04, 0x0a
        /*000e*/ 	.short	(.L_3227 - .L_3226)
	.align		4
.L_3226:
        /*0010*/ 	.word	index@(.nv.constant0._ZN2at6native57_GLOBAL__N__f3eca4a2_24_ForeachBinaryOpScalar_cu_86b9896c25multi_tensor_apply_kernelINS1_18TensorListMetadataILi1EEENS1_21BinaryOpScalarFunctorIN3c108BFloat16ELi1ELi1ELi0EEEJSt4plusIfEfEEEvT_T0_DpT1_)
        /*0014*/ 	.short	0x0160
        /*0016*/ 	.short	0x0d30


	//----- nvinfo : EIATTR_CBANK_PARAM_SIZE
	.align		4
.L_3227:
        /*0018*/ 	.byte	0x03, 0x19
        /*001a*/ 	.short	0x0d30


	//----- nvinfo : EIATTR_KPARAM_INFO
	.align		4
        /*001c*/ 	.byte	0x04, 0x17
        /*001e*/ 	.short	(.L_3229 - .L_3228)
.L_3228:
        /*0020*/ 	.word	0x00000000
        /*0024*/ 	.short	0x0003
        /*0026*/ 	.short	0x0d2c
        /*0028*/ 	.byte	0x00, 0xf0, 0x11, 0x00


	//----- nvinfo : EIATTR_KPARAM_INFO
	.align		4
.L_3229:
        /*002c*/ 	.byte	0x04, 0x17
        /*002e*/ 	.short	(.L_3231 - .L_3230)
.L_3230:
        /*0030*/ 	.word	0x00000000
        /*0034*/ 	.short	0x0002
        /*0036*/ 	.short	0x0d29
        /*0038*/ 	.byte	0x00, 0xf0, 0x05, 0x00


	//----- nvinfo : EIATTR_KPARAM_INFO
	.align		4
.L_3231:
        /*003c*/ 	.byte	0x04, 0x17
        /*003e*/ 	.short	(.L_3233 - .L_3232)
.L_3232:
        /*0040*/ 	.word	0x00000000
        /*0044*/ 	.short	0x0001
        /*0046*/ 	.short	0x0d28
        /*0048*/ 	.byte	0x00, 0xf0, 0x05, 0x00


	//----- nvinfo : EIATTR_KPARAM_INFO
	.align		4
.L_3233:
        /*004c*/ 	.byte	0x04, 0x17
        /*004e*/ 	.short	(.L_3235 - .L_3234)
.L_3234:
        /*0050*/ 	.word	0x00000000
        /*0054*/ 	.short	0x0000
        /*0056*/ 	.short	0x0000
        /*0058*/ 	.byte	0x00, 0xf0, 0xa1, 0x34


	//----- nvinfo : EIATTR_MAXREG_COUNT
	.align		4
.L_3235:
        /*005c*/ 	.byte	0x03, 0x1b
        /*005e*/ 	.short	0x0080


	//----- nvinfo : EIATTR_MERCURY_ISA_VERSION
	.align		4
        /*0060*/ 	.byte	0x03, 0x5f
        /*0062*/ 	.short	0x0000


	//----- nvinfo : EIATTR_EXIT_INSTR_OFFSETS
	.align		4
        /*0064*/ 	.byte	0x04, 0x1c
        /*0066*/ 	.short	(.L_3237 - .L_3236)


	//   ....[0]....
.L_3236:
        /*0068*/ 	.word	0x00000140


	//   ....[1]....
        /*006c*/ 	.word	0x00000590


	//   ....[2]....
        /*0070*/ 	.word	0x000005f0


	//   ....[3]....
        /*0074*/ 	.word	0x00000780


	//----- nvinfo : EIATTR_MAX_THREADS
	.align		4
.L_3237:
        /*0078*/ 	.byte	0x04, 0x05
        /*007a*/ 	.short	(.L_3239 - .L_3238)
.L_3238:
        /*007c*/ 	.word	0x00000200
        /*0080*/ 	.word	0x00000001
        /*0084*/ 	.word	0x00000001


	//----- nvinfo : EIATTR_CRS_STACK_SIZE
	.align		4
.L_3239:
        /*0088*/ 	.byte	0x04, 0x1e
        /*008a*/ 	.short	(.L_3241 - .L_3240)
.L_3240:
        /*008c*/ 	.word	0x00000000
.L_3241:


//--------------------- .nv.info._ZN2at6native57_GLOBAL__N__f3eca4a2_24_ForeachBinaryOpScalar_cu_86b9896c25multi_tensor_apply_kernelINS1_18TensorListMetadataILi1EEENS1_21BinaryOpScalarFunctorIN3c104HalfELi1ELi1ELi0EEEJSt4plusIfEfEEEvT_T0_DpT1_ --------------------------
	.section	.nv.info._ZN2at6native57_GLOBAL__N__f3eca4a2_24_ForeachBinaryOpScalar_cu_86b9896c25multi_tensor_apply_kernelINS1_18TensorListMetadataILi1EEENS1_21BinaryOpScalarFunctorIN3c104HalfELi1ELi1ELi0EEEJSt4plusIfEfEEEvT_T0_DpT1_,"",@"SHT_CUDA_INFO"
	.sectionflags	@""
	.align	4


	//----- nvinfo : EIATTR_CUDA_API_VERSION
	.align		4
        /*0000*/ 	.byte	0x04, 0x37
        /*0002*/ 	.short	(.L_3243 - .L_3242)
.L_3242:
        /*0004*/ 	.word	0x00000082


	//----- nvinfo : EIATTR_SW2861232_WAR
	.align		4
.L_3243:
        /*0008*/ 	.byte	0x01, 0x35
	.zero		2


	//----- nvinfo : EIATTR_PARAM_CBANK
	.align		4
        /*000c*/ 	.byte	0x04, 0x0a
        /*000e*/ 	.short	(.L_3245 - .L_3244)
	.align		4
.L_3244:
        /*0010*/ 	.word	index@(.nv.constant0._ZN2at6native57_GLOBAL__N__f3eca4a2_24_ForeachBinaryOpScalar_cu_86b9896c25multi_tensor_apply_kernelINS1_18TensorListMetadataILi1EEENS1_21BinaryOpScalarFunctorIN3c104HalfELi1ELi1ELi0EEEJSt4plusIfEfEEEvT_T0_DpT1_)
        /*0014*/ 	.short	0x0160
        /*0016*/ 	.short	0x0d30


	//----- nvinfo : EIATTR_CBANK_PARAM_SIZE
	.align		4
.L_3245:
        /*0018*/ 	.byte	0x03, 0x19
        /*001a*/ 	.short	0x0d30


	//----- nvinfo : EIATTR_KPARAM_INFO
	.align		4
        /*001c*/ 	.byte	0x04, 0x17
        /*001e*/ 	.short	(.L_3247 - .L_3246)
.L_3246:
        /*0020*/ 	.word	0x00000000
        /*0024*/ 	.short	0x0003
        /*0026*/ 	.short	0x0d2c
        /*0028*/ 	.byte	0x00, 0xf0, 0x11, 0x00


	//----- nvinfo : EIATTR_KPARAM_INFO
	.align		4
.L_3247:
        /*002c*/ 	.byte	0x04, 0x17
        /*002e*/ 	.short	(.L_3249 - .L_3248)
.L_3248:
        /*0030*/ 	.word	0x00000000
        /*0034*/ 	.short	0x0002
        /*0036*/ 	.short	0x0d29
        /*0038*/ 	.byte	0x00, 0xf0, 0x05, 0x00


	//----- nvinfo : EIATTR_KPARAM_INFO
	.align		4
.L_3249:
        /*003c*/ 	.byte	0x04, 0x17
        /*003e*/ 	.short	(.L_3251 - .L_3250)
.L_3250:
        /*0040*/ 	.word	0x00000000
        /*0044*/ 	.short	0x0001
        /*0046*/ 	.short	0x0d28
        /*0048*/ 	.byte	0x00, 0xf0, 0x05, 0x00


	//----- nvinfo : EIATTR_KPARAM_INFO
	.align		4
.L_3251:
        /*004c*/ 	.byte	0x04, 0x17
        /*004e*/ 	.short	(.L_3253 - .L_3252)
.L_3252:
        /*0050*/ 	.word	0x00000000
        /*0054*/ 	.short	0x0000
        /*0056*/ 	.short	0x0000
        /*0058*/ 	.byte	0x00, 0xf0, 0xa1, 0x34


	//----- nvinfo : EIATTR_MAXREG_COUNT
	.align		4
.L_3253:
        /*005c*/ 	.byte	0x03, 0x1b
        /*005e*/ 	.short	0x0080


	//----- nvinfo : EIATTR_MERCURY_ISA_VERSION
	.align		4
        /*0060*/ 	.byte	0x03, 0x5f
        /*0062*/ 	.short	0x0000


	//----- nvinfo : EIATTR_EXIT_INSTR_OFFSETS
	.align		4
        /*0064*/ 	.byte	0x04, 0x1c
        /*0066*/ 	.short	(.L_3255 - .L_3254)


	//   ....[0]....
.L_3254:
        /*0068*/ 	.word	0x00000140


	//   ....[1]....
        /*006c*/ 	.word	0x00000590


	//   ....[2]....
        /*0070*/ 	.word	0x000005f0


	//   ....[3]....
        /*0074*/ 	.word	0x00000780


	//----- nvinfo : EIATTR_MAX_THREADS
	.align		4
.L_3255:
        /*0078*/ 	.byte	0x04, 0x05
        /*007a*/ 	.short	(.L_3257 - .L_3256)
.L_3256:
        /*007c*/ 	.word	0x00000200
        /*0080*/ 	.word	0x00000001
        /*0084*/ 	.word	0x00000001


	//----- nvinfo : EIATTR_CRS_STACK_SIZE
	.align		4
.L_3257:
        /*0088*/ 	.byte	0x04, 0x1e
        /*008a*/ 	.short	(.L_3259 - .L_3258)
.L_3258:
        /*008c*/ 	.word	0x00000000
.L_3259:


//--------------------- .nv.info._ZN2at6native57_GLOBAL__N__f3eca4a2_24_ForeachBinaryOpScalar_cu_86b9896c25multi_tensor_apply_kernelINS1_18TensorListMetadataILi1EEENS1_21BinaryOpScalarFunctorIbLi1ELi1ELi0EEEJSt4plusIbEbEEEvT_T0_DpT1_ --------------------------
	.section	.nv.info._ZN2at6native57_GLOBAL__N__f3eca4a2_24_ForeachBinaryOpScalar_cu_86b9896c25multi_tensor_apply_kernelINS1_18TensorListMetadataILi1EEENS1_21BinaryOpScalarFunctorIbLi1ELi1ELi0EEEJSt4plusIbEbEEEvT_T0_DpT1_,"",@"SHT_CUDA_INFO"
	.sectionflags	@""
	.align	4


	//----- nvinfo : EIATTR_CUDA_API_VERSION
	.align		4
        /*0000*/ 	.byte	0x04, 0x37
        /*0002*/ 	.short	(.L_3261 - .L_3260)
.L_3260:
        /*0004*/ 	.word	0x00000082


	//----- nvinfo : EIATTR_SW2861232_WAR
	.align		4
.L_3261:
        /*0008*/ 	.byte	0x01, 0x35
	.zero		2


	//----- nvinfo : EIATTR_PARAM_CBANK
	.align		4
        /*000c*/ 	.byte	0x04, 0x0a
        /*000e*/ 	.short	(.L_3263 - .L_3262)
	.align		4
.L_3262:
        /*0010*/ 	.word	index@(.nv.constant0._ZN2at6native57_GLOBAL__N__f3eca4a2_24_ForeachBinaryOpScalar_cu_86b9896c25multi_tensor_apply_kernelINS1_18TensorListMetadataILi1EEENS1_21BinaryOpScalarFunctorIbLi1ELi1ELi0EEEJSt4plusIbEbEEEvT_T0_DpT1_)
        /*0014*/ 	.short	0x0160
        /*0016*/ 	.short	0x0d2b


	//----- nvinfo : EIATTR_CBANK_PARAM_SIZE
	.align		4
.L_3263:
        /*0018*/ 	.byte	0x03, 0x19
        /*001a*/ 	.short	0x0d2b


	//----- nvinfo : EIATTR_KPARAM_INFO
	.align		4
        /*001c*/ 	.byte	0x04, 0x17
        /*001e*/ 	.short	(.L_3265 - .L_3264)
.L_3264:
        /*0020*/ 	.word	0x00000000
        /*0024*/ 	.short	0x0003
        /*0026*/ 	.short	0x0d2a
        /*0028*/ 	.byte	0x00, 0xf0, 0x05, 0x00


	//----- nvinfo : EIATTR_KPARAM_INFO
	.align		4
.L_3265:
        /*002c*/ 	.byte	0x04, 0x17
        /*002e*/ 	.short	(.L_3267 - .L_3266)
.L_3266:
        /*0030*/ 	.word	0x00000000
        /*0034*/ 	.short	0x0002
        /*0036*/ 	.short	0x0d29
        /*0038*/ 	.byte	0x00, 0xf0, 0x05, 0x00


	//----- nvinfo : EIATTR_KPARAM_INFO
	.align		4
.L_3267:
        /*003c*/ 	.byte	0x04, 0x17
        /*003e*/ 	.short	(.L_3269 - .L_3268)
.L_3268:
        /*0040*/ 	.word	0x00000000
        /*0044*/ 	.short	0x0001
        /*0046*/ 	.short	0x0d28
        /*0048*/ 	.byte	0x00, 0xf0, 0x05, 0x00


	//----- nvinfo : EIATTR_KPARAM_INFO
	.align		4
.L_3269:
        /*004c*/ 	.byte	0x04, 0x17
        /*004e*/ 	.short	(.L_3271 - .L_3270)
.L_3270:
        /*0050*/ 	.word	0x00000000
        /*0054*/ 	.short	0x0000
        /*0056*/ 	.short	0x0000
        /*0058*/ 	.byte	0x00, 0xf0, 0xa1, 0x34


	//----- nvinfo : EIATTR_MAXREG_COUNT
	.align		4
.L_3271:
        /*005c*/ 	.byte	0x03, 0x1b
        /*005e*/ 	.short	0x0080


	//----- nvinfo : EIATTR_MERCURY_ISA_VERSION
	.align		4
        /*0060*/ 	.byte	0x03, 0x5f
        /*0062*/ 	.short	0x0000


	//----- nvinfo : EIATTR_EXIT_INSTR_OFFSETS
	.align		4
        /*0064*/ 	.byte	0x04, 0x1c
        /*0066*/ 	.short	(.L_3273 - .L_3272)


	//   ....[0]....
.L_3272:
        /*0068*/ 	.word	0x00000130


	//   ....[1]....
        /*006c*/ 	.word	0x000005e0


	//   ....[2]....
        /*0070*/ 	.word	0x00000640


	//   ....[3]....
        /*0074*/ 	.word	0x000008d0


	//----- nvinfo : EIATTR_MAX_THREADS
	.align		4
.L_3273:
        /*0078*/ 	.byte	0x04, 0x05
        /*007a*/ 	.short	(.L_3275 - .L_3274)
.L_3274:
        /*007c*/ 	.word	0x00000200
        /*0080*/ 	.word	0x00000001
        /*0084*/ 	.word	0x00000001


	//----- nvinfo : EIATTR_CRS_STACK_SIZE
	.align		4
.L_3275:
        /*0088*/ 	.byte	0x04, 0x1e
        /*008a*/ 	.short	(.L_3277 - .L_3276)
.L_3276:
        /*008c*/ 	.word	0x00000000
.L_3277:


//--------------------- .nv.info._ZN2at6native57_GLOBAL__N__f3eca4a2_24_ForeachBinaryOpScalar_cu_86b9896c25multi_tensor_apply_kernelINS1_18TensorListMetadataILi1EEENS1_21BinaryOpScalarFunctorIN3c107complexIfEELi1ELi1ELi0EEEJSt4plusIS8_ES8_EEEvT_T0_DpT1_ --------------------------
	.section	.nv.info._ZN2at6native57_GLOBAL__N__f3eca4a2_24_ForeachBinaryOpScalar_cu_86b9896c25multi_tensor_apply_kernelINS1_18TensorListMetadataILi1EEENS1_21BinaryOpScalarFunctorIN3c107complexIfEELi1ELi1ELi0EEEJSt4plusIS8_ES8_EEEvT_T0_DpT1_,"",@"SHT_CUDA_INFO"
	.sectionflags	@""
	.align	4


	//----- nvinfo : EIATTR_CUDA_API_VERSION
	.align		4
        /*0000*/ 	.byte	0x04, 0x37
        /*0002*/ 	.short	(.L_3279 - .L_3278)
.L_3278:
        /*0004*/ 	.word	0x00000082


	//----- nvinfo : EIATTR_SW2861232_WAR
	.align		4
.L_3279:
        /*0008*/ 	.byte	0x01, 0x35
	.zero		2


	//----- nvinfo : EIATTR_PARAM_CBANK
	.align		4
        /*000c*/ 	.byte	0x04, 0x0a
        /*000e*/ 	.short	(.L_3281 - .L_3280)
	.align		4
.L_3280:
        /*0010*/ 	.word	index@(.nv.constant0._ZN2at6native57_GLOBAL__N__f3eca4a2_24_ForeachBinaryOpScalar_cu_86b9896c25multi_tensor_apply_kernelINS1_18TensorListMetadataILi1EEENS1_21BinaryOpScalarFunctorIN3c107complexIfEELi1ELi1ELi0EEEJSt4plusIS8_ES8_EEEvT_T0_DpT1_)
        /*0014*/ 	.short	0x0160
        /*0016*/ 	.short	0x0d38


	//----- nvinfo : EIATTR_CBANK_PARAM_SIZE
	.align		4
.L_3281:
        /*0018*/ 	.byte	0x03, 0x19
        /*001a*/ 	.short	0x0d38


	//----- nvinfo : EIATTR_KPARAM_INFO
	.align		4
        /*001c*/ 	.byte	0x04, 0x17
        /*001e*/ 	.short	(.L_3283 - .L_3282)
.L_3282:
        /*0020*/ 	.word	0x00000000
        /*0024*/ 	.short	0x0003
        /*0026*/ 	.short	0x0d30
        /*0028*/ 	.byte	0x00, 0xf0, 0x21, 0x00


	//----- nvinfo : EIATTR_KPARAM_INFO
	.align		4
.L_3283:
        /*002c*/ 	.byte	0x04, 0x17
        /*002e*/ 	.short	(.L_3285 - .L_3284)
.L_3284:
        /*0030*/ 	.word	0x00000000
        /*0034*/ 	.short	0x0002
        /*0036*/ 	.short	0x0d29
        /*0038*/ 	.byte	0x00, 0xf0, 0x05, 0x00


	//----- nvinfo : EIATTR_KPARAM_INFO
	.align		4
.L_3285:
        /*003c*/ 	.byte	0x04, 0x17
        /*003e*/ 	.short	(.L_3287 - .L_3286)
.L_3286:
        /*0040*/ 	.word	0x00000000
        /*0044*/ 	.short	0x0001
        /*0046*/ 	.short	0x0d28
        /*0048*/ 	.byte	0x00, 0xf0, 0x05, 0x00


	//----- nvinfo : EIATTR_KPARAM_INFO
	.align		4
.L_3287:
        /*004c*/ 	.byte	0x04, 0x17
        /*004e*/ 	.short	(.L_3289 - .L_3288)
.L_3288:
        /*0050*/ 	.word	0x00000000
        /*0054*/ 	.short	0x0000
        /*0056*/ 	.short	0x0000
        /*0058*/ 	.byte	0x00, 0xf0, 0xa1, 0x34


	//----- nvinfo : EIATTR_MAXREG_COUNT
	.align		4
.L_3289:
        /*005c*/ 	.byte	0x03, 0x1b
        /*005e*/ 	.short	0x0080


	//----- nvinfo : EIATTR_MERCURY_ISA_VERSION
	.align		4
        /*0060*/ 	.byte	0x03, 0x5f
        /*0062*/ 	.short	0x0000


	//----- nvinfo : EIATTR_EXIT_INSTR_OFFSETS
	.align		4
        /*0064*/ 	.byte	0x04, 0x1c
        /*0066*/ 	.short	(.L_3291 - .L_3290)


	//   ....[0]....
.L_3290:
        /*0068*/ 	.word	0x00000140


	//   ....[1]....
        /*006c*/ 	.word	0x000005f0


	//   ....[2]....
        /*0070*/ 	.word	0x00000650


	//   ....[3]....
        /*0074*/ 	.word	0x000007e0


	//----- nvinfo : EIATTR_MAX_THREADS
	.align		4
.L_3291:
        /*0078*/ 	.byte	0x04, 0x05
        /*007a*/ 	.short	(.L_3293 - .L_3292)
.L_3292:
        /*007c*/ 	.word	0x00000200
        /*0080*/ 	.word	0x00000001
        /*0084*/ 	.word	0x00000001


	//----- nvinfo : EIATTR_CRS_STACK_SIZE
	.align		4
.L_3293:
        /*0088*/ 	.byte	0x04, 0x1e
        /*008a*/ 	.short	(.L_3295 - .L_3294)
.L_3294:
        /*008c*/ 	.word	0x00000000
.L_3295:


//--------------------- .nv.info._ZN2at6native57_GLOBAL__N__f3eca4a2_24_ForeachBinaryOpScalar_cu_86b9896c25multi_tensor_apply_kernelINS1_18TensorListMetadataILi1EEENS1_21BinaryOpScalarFunctorIN3c107complexIdEELi1ELi1ELi0EEEJSt4plusIS8_ES8_EEEvT_T0_DpT1_ --------------------------
	.section	.nv.info._ZN2at6native57_GLOBAL__N__f3eca4a2_24_ForeachBinaryOpScalar_cu_86b9896c25multi_tensor_apply_kernelINS1_18TensorListMetadataILi1EEENS1_21BinaryOpScalarFunctorIN3c107complexIdEELi1ELi1ELi0EEEJSt4plusIS8_ES8_EEEvT_T0_DpT1_,"",@"SHT_CUDA_INFO"
	.sectionflags	@""
	.align	4


	//----- nvinfo : EIATTR_CUDA_API_VERSION
	.align		4
        /*0000*/ 	.byte	0x04, 0x37
        /*0002*/ 	.short	(.L_3297 - .L_3296)
.L_3296:
        /*0004*/ 	.word	0x00000082


	//----- nvinfo : EIATTR_SW2861232_WAR
	.align		4
.L_3297:
        /*0008*/ 	.byte	0x01, 0x35
	.zero		2


	//----- nvinfo : EIATTR_PARAM_CBANK
	.align		4
        /*000c*/ 	.byte	0x04, 0x0a
        /*000e*/ 	.short	(.L_3299 - .L_3298)
	.align		4
.L_3298:
        /*0010*/ 	.word	index@(.nv.constant0._ZN2at6native57_GLOBAL__N__f3eca4a2_24_ForeachBinaryOpScalar_cu_86b9896c25multi_tensor_apply_kernelINS1_18TensorListMetadataILi1EEENS1_21BinaryOpScalarFunctorIN3c107complexIdEELi1ELi1ELi0EEEJSt4plusIS8_ES8_EEEvT_T0_DpT1_)
        /*0014*/ 	.short	0x0160
        /*0016*/ 	.short	0x0d40


	//----- nvinfo : EIATTR_CBANK_PARAM_SIZE
	.align		4
.L_3299:
        /*0018*/ 	.byte	0x03, 0x19
        /*001a*/ 	.short	0x0d40


	//----- nvinfo : EIATTR_KPARAM_INFO
	.align		4
        /*001c*/ 	.byte	0x04, 0x17
        /*001e*/ 	.short	(.L_3301 - .L_3300)
.L_3300:
        /*0020*/ 	.word	0x00000000
        /*0024*/ 	.short	0x0003
        /*0026*/ 	.short	0x0d30
        /*0028*/ 	.byte	0x00, 0xf0, 0x41, 0x00


	//----- nvinfo : EIATTR_KPARAM_INFO
	.align		4
.L_3301:
        /*002c*/ 	.byte	0x04, 0x17
        /*002e*/ 	.short	(.L_3303 - .L_3302)
.L_3302:
        /*0030*/ 	.word	0x00000000
        /*0034*/ 	.short	0x0002
        /*0036*/ 	.short	0x0d29
        /*0038*/ 	.byte	0x00, 0xf0, 0x05, 0x00


	//----- nvinfo : EIATTR_KPARAM_INFO
	.align		4
.L_3303:
        /*003c*/ 	.byte	0x04, 0x17
        /*003e*/ 	.short	(.L_3305 - .L_3304)
.L_3304:
        /*0040*/ 	.word	0x00000000
        /*0044*/ 	.short	0x0001
        /*0046*/ 	.short	0x0d28
        /*0048*/ 	.byte	0x00, 0xf0, 0x05, 0x00


	//----- nvinfo : EIATTR_KPARAM_INFO
	.align		4
.L_3305:
        /*004c*/ 	.byte	0x04, 0x17
        /*004e*/ 	.short	(.L_3307 - .L_3306)
.L_3306:
        /*0050*/ 	.word	0x00000000
        /*0054*/ 	.short	0x0000
        /*0056*/ 	.short	0x0000
        /*0058*/ 	.byte	0x00, 0xf0, 0xa1, 0x34


	//----- nvinfo : EIATTR_MAXREG_COUNT
	.align		4
.L_3307:
        /*005c*/ 	.byte	0x03, 0x1b
        /*005e*/ 	.short	0x0080


	//----- nvinfo : EIATTR_MERCURY_ISA_VERSION
	.align		4
        /*0060*/ 	.byte	0x03, 0x5f
        /*0062*/ 	.short	0x0000


	//----- nvinfo : EIATTR_EXIT_INSTR_OFFSETS
	.align		4
        /*0064*/ 	.byte	0x04, 0x1c
        /*0066*/ 	.short	(.L_3309 - .L_3308)


	//   ....[0]....
.L_3308:
        /*0068*/ 	.word	0x00000170


	//   ....[1]....
        /*006c*/ 	.word	0x00000680


	//   ....[2]....
        /*0070*/ 	.word	0x000006e0


	//   ....[3]....
        /*0074*/ 	.word	0x000008b0


	//----- nvinfo : EIATTR_MAX_THREADS
	.align		4
.L_3309:
        /*0078*/ 	.byte	0x04, 0x05
        /*007a*/ 	.short	(.L_3311 - .L_3310)
.L_3310:
        /*007c*/ 	.word	0x00000200
        /*0080*/ 	.word	0x00000001
        /*0084*/ 	.word	0x00000001


	//----- nvinfo : EIATTR_CRS_STACK_SIZE
	.align		4
.L_3311:
        /*0088*/ 	.byte	0x04, 0x1e
        /*008a*/ 	.short	(.L_3313 - .L_3312)
.L_3312:
        /*008c*/ 	.word	0x00000000
.L_3313:


//--------------------- .nv.info._ZN2at6native57_GLOBAL__N__f3eca4a2_24_ForeachBinaryOpScalar_cu_86b9896c25multi_tensor_apply_kernelINS1_18TensorListMetadataILi1EEENS1_21BinaryOpScalarFunctorIfLi1ELi1ELi0EEEJSt4plusIfEfEEEvT_T0_DpT1_ --------------------------
	.section	.nv.info._ZN2at6native57_GLOBAL__N__f3eca4a2_24_ForeachBinaryOpScalar_cu_86b9896c25multi_tensor_apply_kernelINS1_18TensorListMetadataILi1EEENS1_21BinaryOpScalarFunctorIfLi1ELi1ELi0EEEJSt4plusIfEfEEEvT_T0_DpT1_,"",@"SHT_CUDA_INFO"
	.sectionflags	@""
	.align	4


	//----- nvinfo : EIATTR_CUDA_API_VERSION
	.align		4
        /*0000*/ 	.byte	0x04, 0x37
        /*0002*/ 	.short	(.L_3315 - .L_3314)
.L_3314:
        /*0004*/ 	.word	0x00000082


	//----- nvinfo : EIATTR_SW2861232_WAR
	.align		4
.L_3315:
        /*0008*/ 	.byte	0x01, 0x35
	.zero		2


	//----- nvinfo : EIATTR_PARAM_CBANK
	.align		4
        /*000c*/ 	.byte	0x04, 0x0a
        /*000e*/ 	.short	(.L_3317 - .L_3316)
	.align		4
.L_3316:
        /*0010*/ 	.word	index@(.nv.constant0._ZN2at6native57_GLOBAL__N__f3eca4a2_24_ForeachBinaryOpScalar_cu_86b9896c25multi_tensor_apply_kernelINS1_18TensorListMetadataILi1EEENS1_21BinaryOpScalarFunctorIfLi1ELi1ELi0EEEJSt4plusIfEfEEEvT_T0_DpT1_)
        /*0014*/ 	.short	0x0160
        /*0016*/ 	.short	0x0d30


	//----- nvinfo : EIATTR_CBANK_PARAM_SIZE
	.align		4
.L_3317:
        /*0018*/ 	.byte	0x03, 0x19
        /*001a*/ 	.short	0x0d30


	//----- nvinfo : EIATTR_KPARAM_INFO
	.align		4
        /*001c*/ 	.byte	0x04, 0x17
        /*001e*/ 	.short	(.L_3319 - .L_3318)
.L_3318:
        /*0020*/ 	.word	0x00000000
        /*0024*/ 	.short	0x0003
        /*0026*/ 	.short	0x0d2c
        /*0028*/ 	.byte	0x00, 0xf0, 0x11, 0x00


	//----- nvinfo : EIATTR_KPARAM_INFO
	.align		4
.L_3319:
        /*002c*/ 	.byte	0x04, 0x17
        /*002e*/ 	.short	(.L_3321 - .L_3320)
.L_3320:
        /*0030*/ 	.word	0x00000000
        /*0034*/ 	.short	0x0002
        /*0036*/ 	.short	0x0d29
        /*0038*/ 	.byte	0x00, 0xf0, 0x05, 0x00


	//----- nvinfo : EIATTR_KPARAM_INFO
	.align		4
.L_3321:
        /*003c*/ 	.byte	0x04, 0x17
        /*003e*/ 	.short	(.L_3323 - .L_3322)
.L_3322:
        /*0040*/ 	.word	0x00000000
        /*0044*/ 	.short	0x0001
        /*0046*/ 	.short	0x0d28
        /*0048*/ 	.byte	0x00, 0xf0, 0x05, 0x00


	//----- nvinfo : EIATTR_KPARAM_INFO
	.align		4
.L_3323:
        /*004c*/ 	.byte	0x04, 0x17
        /*004e*/ 	.short	(.L_3325 - .L_3324)
.L_3324:
        /*0050*/ 	.word	0x00000000
        /*0054*/ 	.short	0x0000
        /*0056*/ 	.short	0x0000
        /*0058*/ 	.byte	0x00, 0xf0, 0xa1, 0x34


	//----- nvinfo : EIATTR_MAXREG_COUNT
	.align		4
.L_3325:
        /*005c*/ 	.byte	0x03, 0x1b
        /*005e*/ 	.short	0x0080


	//----- nvinfo : EIATTR_MERCURY_ISA_VERSION
	.align		4
        /*0060*/ 	.byte	0x03, 0x5f
        /*0062*/ 	.short	0x0000


	//----- nvinfo : EIATTR_EXIT_INSTR_OFFSETS
	.align		4
        /*0064*/ 	.byte	0x04, 0x1c
        /*0066*/ 	.short	(.L_3327 - .L_3326)


	//   ....[0]....
.L_3326:
        /*0068*/ 	.word	0x00000140


	//   ....[1]....
        /*006c*/ 	.word	0x000004f0


	//   ....[2]....
        /*0070*/ 	.word	0x00000550


	//   ....[3]....
        /*0074*/ 	.word	0x00000680


	//----- nvinfo : EIATTR_MAX_THREADS
	.align		4
.L_3327:
        /*0078*/ 	.byte	0x04, 0x05
        /*007a*/ 	.short	(.L_3329 - .L_3328)
.L_3328:
        /*007c*/ 	.word	0x00000200
        /*0080*/ 	.word	0x00000001
        /*0084*/ 	.word	0x00000001


	//----- nvinfo : EIATTR_CRS_STACK_SIZE
	.align		4
.L_3329:
        /*0088*/ 	.byte	0x04, 0x1e
        /*008a*/ 	.short	(.L_3331 - .L_3330)
.L_3330:
        /*008c*/ 	.word	0x00000000
.L_3331:


//--------------------- .nv.info._ZN2at6native57_GLOBAL__N__f3eca4a2_24_ForeachBinaryOpScalar_cu_86b9896c25multi_tensor_apply_kernelINS1_18TensorListMetadataILi1EEENS1_21BinaryOpScalarFunctorIdLi1ELi1ELi0EEEJSt4plusIdEdEEEvT_T0_DpT1_ --------------------------
	.section	.nv.info._ZN2at6native57_GLOBAL__N__f3eca4a2_24_ForeachBinaryOpScalar_cu_86b9896c25multi_tensor_apply_kernelINS1_18TensorListMetadataILi1EEENS1_21BinaryOpScalarFunctorIdLi1ELi1ELi0EEEJSt4plusIdEdEEEvT_T0_DpT1_,"",@"SHT_CUDA_INFO"
	.sectionflags	@""
	.align	4


	//----- nvinfo : EIATTR_CUDA_API_VERSION
	.align		4
        /*0000*/ 	.byte	0x04, 0x37
        /*0002*/ 	.short	(.L_3333 - .L_3332)
.L_3332:
        /*0004*/ 	.word	0x00000082


	//----- nvinfo : EIATTR_SW2861232_WAR
	.align		4
.L_3333:
        /*0008*/ 	.byte	0x01, 0x35
	.zero		2


	//----- nvinfo : EIATTR_PARAM_CBANK
	.align		4
        /*000c*/ 	.byte	0x04, 0x0a
        /*000e*/ 	.short	(.L_3335 - .L_3334)
	.align		4
.L_3334:
        /*0010*/ 	.word	index@(.nv.constant0._ZN2at6native57_GLOBAL__N__f3eca4a2_24_ForeachBinaryOpScalar_cu_86b9896c25multi_tensor_apply_kernelINS1_18TensorListMetadataILi1EEENS1_21BinaryOpScalarFunctorIdLi1ELi1ELi0EEEJSt4plusIdEdEEEvT_T0_DpT1_)
        /*0014*/ 	.short	0x0160
        /*0016*/ 	.short	0x0d38


	//----- nvinfo : EIATTR_CBANK_PARAM_SIZE
	.align		4
.L_3335:
        /*0018*/ 	.byte	0x03, 0x19
        /*001a*/ 	.short	0x0d38


	//----- nvinfo : EIATTR_KPARAM_INFO
	.align		4
        /*001c*/ 	.byte	0x04, 0x17
        /*001e*/ 	.short	(.L_3337 - .L_3336)
.L_3336:
        /*0020*/ 	.word	0x00000000
        /*0024*/ 	.short	0x0003
        /*0026*/ 	.short	0x0d30
        /*0028*/ 	.byte	0x00, 0xf0, 0x21, 0x00


	//----- nvinfo : EIATTR_KPARAM_INFO
	.align		4
.L_3337:
        /*002c*/ 	.byte	0x04, 0x17
        /*002e*/ 	.short	(.L_3339 - .L_3338)
.L_3338:
        /*0030*/ 	.word	0x00000000
        /*0034*/ 	.short	0x0002
        /*0036*/ 	.short	0x0d29
        /*0038*/ 	.byte	0x00, 0xf0, 0x05, 0x00


	//----- nvinfo : EIATTR_KPARAM_INFO
	.align		4
.L_3339:
        /*003c*/ 	.byte	0x04, 0x17
        /*003e*/ 	.short	(.L_3341 - .L_3340)
.L_3340:
        /*0040*/ 	.word	0x00000000
        /*0044*/ 	.short	0x0001
        /*0046*/ 	.short	0x0d28
        /*0048*/ 	.byte	0x00, 0xf0, 0x05, 0x00


	//----- nvinfo : EIATTR_KPARAM_INFO
	.align		4
.L_3341:
        /*004c*/ 	.byte	0x04, 0x17
        /*004e*/ 	.short	(.L_3343 - .L_3342)
.L_3342:
        /*0050*/ 	.word	0x00000000
        /*0054*/ 	.short	0x0000
        /*0056*/ 	.short	0x0000
        /*0058*/ 	.byte	0x00, 0xf0, 0xa1, 0x34


	//----- nvinfo : EIATTR_MAXREG_COUNT
	.align		4
.L_3343:
        /*005c*/ 	.byte	0x03, 0x1b
        /*005e*/ 	.short	0x0080


	//----- nvinfo : EIATTR_MERCURY_ISA_VERSION
	.align		4
        /*0060*/ 	.byte	0x03, 0x5f
        /*0062*/ 	.short	0x0000


	//----- nvinfo : EIATTR_EXIT_INSTR_OFFSETS
	.align		4
        /*0064*/ 	.byte	0x04, 0x1c
        /*0066*/ 	.short	(.L_3345 - .L_3344)


	//   ....[0]....
.L_3344:
        /*0068*/ 	.word	0x00000140


	//   ....[1]....
        /*006c*/ 	.word	0x00000500


	//   ....[2]....
        /*0070*/ 	.word	0x00000560


	//   ....[3]....
        /*0074*/ 	.word	0x000006b0


	//----- nvinfo : EIATTR_MAX_THREADS
	.align		4
.L_3345:
        /*0078*/ 	.byte	0x04, 0x05
        /*007a*/ 	.short	(.L_3347 - .L_3346)
.L_3346:
        /*007c*/ 	.word	0x00000200
        /*0080*/ 	.word	0x00000001
        /*0084*/ 	.word	0x00000001


	//----- nvinfo : EIATTR_CRS_STACK_SIZE
	.align		4
.L_3347:
        /*0088*/ 	.byte	0x04, 0x1e
        /*008a*/ 	.short	(.L_3349 - .L_3348)
.L_3348:
        /*008c*/ 	.word	0x00000000
.L_3349:


//--------------------- .nv.info._ZN2at6native57_GLOBAL__N__f3eca4a2_24_ForeachBinaryOpScalar_cu_86b9896c25multi_tensor_apply_kernelINS1_18TensorListMetadataILi1EEENS1_21BinaryOpScalarFunctorIsLi1ELi1ELi0EEEJSt4plusIsEsEEEvT_T0_DpT1_ --------------------------
	.section	.nv.info._ZN2at6native57_GLOBAL__N__f3eca4a2_24_ForeachBinaryOpScalar_cu_86b9896c25multi_tensor_apply_kernelINS1_18TensorListMetadataILi1EEENS1_21BinaryOpScalarFunctorIsLi1ELi1ELi0EEEJSt4plusIsEsEEEvT_T0_DpT1_,"",@"SHT_CUDA_INFO"
	.sectionflags	@""
	.align	4


	//----- nvinfo : EIATTR_CUDA_API_VERSION
	.align		4
        /*0000*/ 	.byte	0x04, 0x37
        /*0002*/ 	.short	(.L_3351 - .L_3350)
.L_3350:
        /*0004*/ 	.word	0x00000082


	//----- nvinfo : EIATTR_SW2861232_WAR
	.align		4
.L_3351:
        /*0008*/ 	.byte	0x01, 0x35
	.zero		2


	//----- nvinfo : EIATTR_PARAM_CBANK
	.align		4
        /*000c*/ 	.byte	0x04, 0x0a
        /*000e*/ 	.short	(.L_3353 - .L_3352)
	.align		4
.L_3352:
        /*0010*/ 	.word	index@(.nv.constant0._ZN2at6native57_GLOBAL__N__f3eca4a2_24_ForeachBinaryOpScalar_cu_86b9896c25multi_tensor_apply_kernelINS1_18TensorListMetadataILi1EEENS1_21BinaryOpScalarFunctorIsLi1ELi1ELi0EEEJSt4plusIsEsEEEvT_T0_DpT1_)
        /*0014*/ 	.short	0x0160
        /*0016*/ 	.short	0x0d2c


	//----- nvinfo : EIATTR_CBANK_PARAM_SIZE
	.align		4
.L_3353:
        /*0018*/ 	.byte	0x03, 0x19
        /*001a*/ 	.short	0x0d2c


	//----- nvinfo : EIATTR_KPARAM_INFO
	.align		4
        /*001c*/ 	.byte	0x04, 0x17
        /*001e*/ 	.short	(.L_3355 - .L_3354)
.L_3354:
        /*0020*/ 	.word	0x00000000
        /*0024*/ 	.short	0x0003
        /*0026*/ 	.short	0x0d2a
        /*0028*/ 	.byte	0x00, 0xf0, 0x09, 0x00


	//----- nvinfo : EIATTR_KPARAM_INFO
	.align		4
.L_3355:
        /*002c*/ 	.byte	0x04, 0x17
        /*002e*/ 	.short	(.L_3357 - .L_3356)
.L_3356:
        /*0030*/ 	.word	0x00000000
        /*0034*/ 	.short	0x0002
        /*0036*/ 	.short	0x0d29
        /*0038*/ 	.byte	0x00, 0xf0, 0x05, 0x00


	//----- nvinfo : EIATTR_KPARAM_INFO
	.align		4
.L_3357:
        /*003c*/ 	.byte	0x04, 0x17
        /*003e*/ 	.short	(.L_3359 - .L_3358)
.L_3358:
        /*0040*/ 	.word	0x00000000
        /*0044*/ 	.short	0x0001
        /*0046*/ 	.short	0x0d28
        /*0048*/ 	.byte	0x00, 0xf0, 0x05, 0x00


	//----- nvinfo : EIATTR_KPARAM_INFO
	.align		4
.L_3359:
        /*004c*/ 	.byte	0x04, 0x17
        /*004e*/ 	.short	(.L_3361 - .L_3360)
.L_3360:
        /*0050*/ 	.word	0x00000000
        /*0054*/ 	.short	0x0000
        /*0056*/ 	.short	0x0000
        /*0058*/ 	.byte	0x00, 0xf0, 0xa1, 0x34


	//----- nvinfo : EIATTR_MAXREG_COUNT
	.align		4
.L_3361:
        /*005c*/ 	.byte	0x03, 0x1b
        /*005e*/ 	.short	0x0080


	//----- nvinfo : EIATTR_MERCURY_ISA_VERSION
	.align		4
        /*0060*/ 	.byte	0x03, 0x5f
        /*0062*/ 	.short	0x0000


	//----- nvinfo : EIATTR_EXIT_INSTR_OFFSETS
	.align		4
        /*0064*/ 	.byte	0x04, 0x1c
        /*0066*/ 	.short	(.L_3363 - .L_3362)


	//   ....[0]....
.L_3362:
        /*0068*/ 	.word	0x00000150


	//   ....[1]....
        /*006c*/ 	.word	0x00000510


	//   ....[2]....
        /*0070*/ 	.word	0x00000570


	//   ....[3]....
        /*0074*/ 	.word	0x000006e0


	//----- nvinfo : EIATTR_MAX_THREADS
	.align		4
.L_3363:
        /*0078*/ 	.byte	0x04, 0x05
        /*007a*/ 	.short	(.L_3365 - .L_3364)
.L_3364:
        /*007c*/ 	.word	0x00000200
        /*0080*/ 	.word	0x00000001
        /*0084*/ 	.word	0x00000001


	//----- nvinfo : EIATTR_CRS_STACK_SIZE
	.align		4
.L_3365:
        /*0088*/ 	.byte	0x04, 0x1e
        /*008a*/ 	.short	(.L_3367 - .L_3366)
.L_3366:
        /*008c*/ 	.word	0x00000000
.L_3367:


//--------------------- .nv.info._ZN2at6native57_GLOBAL__N__f3eca4a2_24_ForeachBinaryOpScalar_cu_86b9896c25multi_tensor_apply_kernelINS1_18TensorListMetadataILi1EEENS1_21BinaryOpScalarFunctorIlLi1ELi1ELi0EEEJSt4plusIlElEEEvT_T0_DpT1_ --------------------------
	.section	.nv.info._ZN2at6native57_GLOBAL__N__f3eca4a2_24_ForeachBinaryOpScalar_cu_86b9896c25multi_tensor_apply_kernelINS1_18TensorListMetadataILi1EEENS1_21BinaryOpScalarFunctorIlLi1ELi1ELi0EEEJSt4plusIlElEEEvT_T0_DpT1_,"",@"SHT_CUDA_INFO"
	.sectionflags	@""
	.align	4


	//----- nvinfo : EIATTR_CUDA_API_VERSION
	.align		4
        /*0000*/ 	.byte	0x04, 0x37
        /*0002*/ 	.short	(.L_3369 - .L_3368)
.L_3368:
        /*0004*/ 	.word	0x00000082


	//----- nvinfo : EIATTR_SW2861232_WAR
	.align		4
.L_3369:
        /*0008*/ 	.byte	0x01, 0x35
	.zero		2


	//----- nvinfo : EIATTR_PARAM_CBANK
	.align		4
        /*000c*/ 	.byte	0x04, 0x0a
        /*000e*/ 	.short	(.L_3371 - .L_3370)
	.align		4
.L_3370:
        /*0010*/ 	.word	index@(.nv.constant0._ZN2at6native57_GLOBAL__N__f3eca4a2_24_ForeachBinaryOpScalar_cu_86b9896c25multi_tensor_apply_kernelINS1_18TensorListMetadataILi1EEENS1_21BinaryOpScalarFunctorIlLi1ELi1ELi0EEEJSt4plusIlElEEEvT_T0_DpT1_)
        /*0014*/ 	.short	0x0160
        /*0016*/ 	.short	0x0d38


	//----- nvinfo : EIATTR_CBANK_PARAM_SIZE
	.align		4
.L_3371:
        /*0018*/ 	.byte	0x03, 0x19
        /*001a*/ 	.short	0x0d38


	//----- nvinfo : EIATTR_KPARAM_INFO
	.align		4
        /*001c*/ 	.byte	0x04, 0x17
        /*001e*/ 	.short	(.L_3373 - .L_3372)
.L_3372:
        /*0020*/ 	.word	0x00000000
        /*0024*/ 	.short	0x0003
        /*0026*/ 	.short	0x0d30
        /*0028*/ 	.byte	0x00, 0xf0, 0x21, 0x00


	//----- nvinfo : EIATTR_KPARAM_INFO
	.align		4
.L_3373:
        /*002c*/ 	.byte	0x04, 0x17
        /*002e*/ 	.short	(.L_3375 - .L_3374)
.L_3374:
        /*0030*/ 	.word	0x00000000
        /*0034*/ 	.short	0x0002
        /*0036*/ 	.short	0x0d29
        /*0038*/ 	.byte	0x00, 0xf0, 0x05, 0x00


	//----- nvinfo : EIATTR_KPARAM_INFO
	.align		4
.L_3375:
        /*003c*/ 	.byte	0x04, 0x17
        /*003e*/ 	.short	(.L_3377 - .L_3376)
.L_3376:
        /*0040*/ 	.word	0x00000000
        /*0044*/ 	.short	0x0001
        /*0046*/ 	.short	0x0d28
        /*0048*/ 	.byte	0x00, 0xf0, 0x05, 0x00


	//----- nvinfo : EIATTR_KPARAM_INFO
	.align		4
.L_3377:
        /*004c*/ 	.byte	0x04, 0x17
        /*004e*/ 	.short	(.L_3379 - .L_3378)
.L_3378:
        /*0050*/ 	.word	0x00000000
        /*0054*/ 	.short	0x0000
        /*0056*/ 	.short	0x0000
        /*0058*/ 	.byte	0x00, 0xf0, 0xa1, 0x34


	//----- nvinfo : EIATTR_MAXREG_COUNT
	.align		4
.L_3379:
        /*005c*/ 	.byte	0x03, 0x1b
        /*005e*/ 	.short	0x0080


	//----- nvinfo : EIATTR_MERCURY_ISA_VERSION
	.align		4
        /*0060*/ 	.byte	0x03, 0x5f
        /*0062*/ 	.short	0x0000


	//----- nvinfo : EIATTR_EXIT_INSTR_OFFSETS
	.align		4
        /*0064*/ 	.byte	0x04, 0x1c
        /*0066*/ 	.short	(.L_3381 - .L_3380)


	//   ....[0]....
.L_3380:
        /*0068*/ 	.word	0x00000140


	//   ....[1]....
        /*006c*/ 	.word	0x00000540


	//   ....[2]....
        /*0070*/ 	.word	0x000005a0


	//   ....[3]....
        /*0074*/ 	.word	0x00000770


	//----- nvinfo : EIATTR_MAX_THREADS
	.align		4
.L_3381:
        /*0078*/ 	.byte	0x04, 0x05
        /*007a*/ 	.short	(.L_3383 - .L_3382)
.L_3382:
        /*007c*/ 	.word	0x00000200
        /*0080*/ 	.word	0x00000001
        /*0084*/ 	.word	0x00000001


	//----- nvinfo : EIATTR_CRS_STACK_SIZE
	.align		4
.L_3383:
        /*0088*/ 	.byte	0x04, 0x1e
        /*008a*/ 	.short	(.L_3385 - .L_3384)
.L_3384:
        /*008c*/ 	.word	0x00000000
.L_3385:


//--------------------- .nv.info._ZN2at6native57_GLOBAL__N__f3eca4a2_24_ForeachBinaryOpScalar_cu_86b9896c25multi_tensor_apply_kernelINS1_18TensorListMetadataILi1EEENS1_21BinaryOpScalarFunctorIiLi1ELi1ELi0EEEJSt4plusIiEiEEEvT_T0_DpT1_ --------------------------
	.section	.nv.info._ZN2at6native57_GLOBAL__N__f3eca4a2_24_ForeachBinaryOpScalar_cu_86b9896c25multi_tensor_apply_kernelINS1_18TensorListMetadataILi1EEENS1_21BinaryOpScalarFunctorIiLi1ELi1ELi0EEEJSt4plusIiEiEEEvT_T0_DpT1_,"",@"SHT_CUDA_INFO"
	.sectionflags	@""
	.align	4


	//----- nvinfo : EIATTR_CUDA_API_VERSION
	.align		4
        /*0000*/ 	.byte	0x04, 0x37
        /*0002*/ 	.short	(.L_3387 - .L_3386)
.L_3386:
        /*0004*/ 	.word	0x00000082


	//----- nvinfo : EIATTR_SW2861232_WAR
	.align		4
.L_3387:
        /*0008*/ 	.byte	0x01, 0x35
	.zero		2


	//----- nvinfo : EIATTR_PARAM_CBANK
	.align		4
        /*000c*/ 	.byte	0x04, 0x0a
        /*000e*/ 	.short	(.L_3389 - .L_3388)
	.align		4
.L_3388:
        /*0010*/ 	.word	index@(.nv.constant0._ZN2at6native57_GLOBAL__N__f3eca4a2_24_ForeachBinaryOpScalar_cu_86b9896c25multi_tensor_apply_kernelINS1_18TensorListMetadataILi1EEENS1_21BinaryOpScalarFunctorIiLi1ELi1ELi0EEEJSt4plusIiEiEEEvT_T0_DpT1_)
        /*0014*/ 	.short	0x0160
        /*0016*/ 	.short	0x0d30


	//----- nvinfo : EIATTR_CBANK_PARAM_SIZE
	.align		4
.L_3389:
        /*0018*/ 	.byte	0x03, 0x19
        /*001a*/ 	.short	0x0d30


	//----- nvinfo : EIATTR_KPARAM_INFO
	.align		4
        /*001c*/ 	.byte	0x04, 0x17
        /*001e*/ 	.short	(.L_3391 - .L_3390)
.L_3390:
        /*0020*/ 	.word	0x00000000
        /*0024*/ 	.short	0x0003
        /*0026*/ 	.short	0x0d2c
        /*0028*/ 	.byte	0x00, 0xf0, 0x11, 0x00


	//----- nvinfo : EIATTR_KPARAM_INFO
	.align		4
.L_3391:
        /*002c*/ 	.byte	0x04, 0x17
        /*002e*/ 	.short	(.L_3393 - .L_3392)
.L_3392:
        /*0030*/ 	.word	0x00000000
        /*0034*/ 	.short	0x0002
        /*0036*/ 	.short	0x0d29
        /*0038*/ 	.byte	0x00, 0xf0, 0x05, 0x00


	//----- nvinfo : EIATTR_KPARAM_INFO
	.align		4
.L_3393:
        /*003c*/ 	.byte	0x04, 0x17
        /*003e*/ 	.short	(.L_3395 - .L_3394)
.L_3394:
        /*0040*/ 	.word	0x00000000
        /*0044*/ 	.short	0x0001
        /*0046*/ 	.short	0x0d28
        /*0048*/ 	.byte	0x00, 0xf0, 0x05, 0x00


	//----- nvinfo : EIATTR_KPARAM_INFO
	.align		4
.L_3395:
        /*004c*/ 	.byte	0x04, 0x17
        /*004e*/ 	.short	(.L_3397 - .L_3396)
.L_3396:
        /*0050*/ 	.word	0x00000000
        /*0054*/ 	.short	0x0000
        /*0056*/ 	.short	0x0000
        /*0058*/ 	.byte	0x00, 0xf0, 0xa1, 0x34


	//----- nvinfo : EIATTR_MAXREG_COUNT
	.align		4
.L_3397:
        /*005c*/ 	.byte	0x03, 0x1b
        /*005e*/ 	.short	0x0080


	//----- nvinfo : EIATTR_MERCURY_ISA_VERSION
	.align		4
        /*0060*/ 	.byte	0x03, 0x5f
        /*0062*/ 	.short	0x0000


	//----- nvinfo : EIATTR_EXIT_INSTR_OFFSETS
	.align		4
        /*0064*/ 	.byte	0x04, 0x1c
        /*0066*/ 	.short	(.L_3399 - .L_3398)


	//   ....[0]....
.L_3398:
        /*0068*/ 	.word	0x00000140


	//   ....[1]....
        /*006c*/ 	.word	0x000004e0


	//   ....[2]....
        /*0070*/ 	.word	0x00000540


	//   ....[3]....
        /*0074*/ 	.word	0x00000670


	//----- nvinfo : EIATTR_MAX_THREADS
	.align		4
.L_3399:
        /*0078*/ 	.byte	0x04, 0x05
        /*007a*/ 	.short	(.L_3401 - .L_3400)
.L_3400:
        /*007c*/ 	.word	0x00000200
        /*0080*/ 	.word	0x00000001
        /*0084*/ 	.word	0x00000001


	//----- nvinfo : EIATTR_CRS_STACK_SIZE
	.align		4
.L_3401:
        /*0088*/ 	.byte	0x04, 0x1e
        /*008a*/ 	.short	(.L_3403 - .L_3402)
.L_3402:
        /*008c*/ 	.word	0x00000000
.L_3403:


//--------------------- .nv.info._ZN2at6native57_GLOBAL__N__f3eca4a2_24_ForeachBinaryOpScalar_cu_86b9896c25multi_tensor_apply_kernelINS1_18TensorListMetadataILi1EEENS1_21BinaryOpScalarFunctorIaLi1ELi1ELi0EEEJSt4plusIaEaEEEvT_T0_DpT1_ --------------------------
	.section	.nv.info._ZN2at6native57_GLOBAL__N__f3eca4a2_24_ForeachBinaryOpScalar_cu_86b9896c25multi_tensor_apply_kernelINS1_18TensorListMetadataILi1EEENS1_21BinaryOpScalarFunctorIaLi1ELi1ELi0EEEJSt4plusIaEaEEEvT_T0_DpT1_,"",@"SHT_CUDA_INFO"
	.sectionflags	@""
	.align	4


	//----- nvinfo : EIATTR_CUDA_API_VERSION
	.align		4
        /*0000*/ 	.byte	0x04, 0x37
        /*0002*/ 	.short	(.L_3405 - .L_3404)
.L_3404:
        /*0004*/ 	.word	0x00000082


	//----- nvinfo : EIATTR_SW2861232_WAR
	.align		4
.L_3405:
        /*0008*/ 	.byte	0x01, 0x35
	.zero		2


	//----- nvinfo : EIATTR_PARAM_CBANK
	.align		4
        /*000c*/ 	.byte	0x04, 0x0a
        /*000e*/ 	.short	(.L_3407 - .L_3406)
	.align		4
.L_3406:
        /*0010*/ 	.word	index@(.nv.constant0._ZN2at6native57_GLOBAL__N__f3eca4a2_24_ForeachBinaryOpScalar_cu_86b9896c25multi_tensor_apply_kernelINS1_18TensorListMetadataILi1EEENS1_21BinaryOpScalarFunctorIaLi1ELi1ELi0EEEJSt4plusIaEaEEEvT_T0_DpT1_)
        /*0014*/ 	.short	0x0160
        /*0016*/ 	.short	0x0d2b


	//----- nvinfo : EIATTR_CBANK_PARAM_SIZE
	.align		4
.L_3407:
        /*0018*/ 	.byte	0x03, 0x19
        /*001a*/ 	.short	0x0d2b


	//----- nvinfo : EIATTR_KPARAM_INFO
	.align		4
        /*001c*/ 	.byte	0x04, 0x17
        /*001e*/ 	.short	(.L_3409 - .L_3408)
.L_3408:
        /*0020*/ 	.word	0x00000000
        /*0024*/ 	.short	0x0003
        /*0026*/ 	.short	0x0d2a
        /*0028*/ 	.byte	0x00, 0xf0, 0x05, 0x00


	//----- nvinfo : EIATTR_KPARAM_INFO
	.align		4
.L_3409:
        /*002c*/ 	.byte	0x04, 0x17
        /*002e*/ 	.short	(.L_3411 - .L_3410)
.L_3410:
        /*0030*/ 	.word	0x00000000
        /*0034*/ 	.short	0x0002
        /*0036*/ 	.short	0x0d29
        /*0038*/ 	.byte	0x00, 0xf0, 0x05, 0x00


	//----- nvinfo : EIATTR_KPARAM_INFO
	.align		4
.L_3411:
        /*003c*/ 	.byte	0x04, 0x17
        /*003e*/ 	.short	(.L_3413 - .L_3412)
.L_3412:
        /*0040*/ 	.word	0x00000000
        /*0044*/ 	.short	0x0001
        /*0046*/ 	.short	0x0d28
        /*0048*/ 	.byte	0x00, 0xf0, 0x05, 0x00


	//----- nvinfo : EIATTR_KPARAM_INFO
	.align		4
.L_3413:
        /*004c*/ 	.byte	0x04, 0x17
        /*004e*/ 	.short	(.L_3415 - .L_3414)
.L_3414:
        /*0050*/ 	.word	0x00000000
        /*0054*/ 	.short	0x0000
        /*0056*/ 	.short	0x0000
        /*0058*/ 	.byte	0x00, 0xf0, 0xa1, 0x34


	//----- nvinfo : EIATTR_MAXREG_COUNT
	.align		4
.L_3415:
        /*005c*/ 	.byte	0x03, 0x1b
        /*005e*/ 	.short	0x0080


	//----- nvinfo : EIATTR_MERCURY_ISA_VERSION
	.align		4
        /*0060*/ 	.byte	0x03, 0x5f
        /*0062*/ 	.short	0x0000


	//----- nvinfo : EIATTR_EXIT_INSTR_OFFSETS
	.align		4
        /*0064*/ 	.byte	0x04, 0x1c
        /*0066*/ 	.short	(.L_3417 - .L_3416)


	//   ....[0]....
.L_3416:
        /*0068*/ 	.word	0x00000150


	//   ....[1]....
        /*006c*/ 	.word	0x00000510


	//   ....[2]....
        /*0070*/ 	.word	0x00000570


	//   ....[3]....
        /*0074*/ 	.word	0x00000710


	//----- nvinfo : EIATTR_MAX_THREADS
	.align		4
.L_3417:
        /*0078*/ 	.byte	0x04, 0x05
        /*007a*/ 	.short	(.L_3419 - .L_3418)
.L_3418:
        /*007c*/ 	.word	0x00000200
        /*0080*/ 	.word	0x00000001
        /*0084*/ 	.word	0x00000001


	//----- nvinfo : EIATTR_CRS_STACK_SIZE
	.align		4
.L_3419:
        /*0088*/ 	.byte	0x04, 0x1e
        /*008a*/ 	.short	(.L_3421 - .L_3420)
.L_3420:
        /*008c*/ 	.word	0x00000000
.L_3421:


//--------------------- .nv.info._ZN2at6native57_GLOBAL__N__f3eca4a2_24_ForeachBinaryOpScalar_cu_86b9896c25multi_tensor_apply_kernelINS1_18TensorListMetadataILi1EEENS1_21BinaryOpScalarFunctorIhLi1ELi1ELi0EEEJSt4plusIhEhEEEvT_T0_DpT1_ --------------------------
	.section	.nv.info._ZN2at6native57_GLOBAL__N__f3eca4a2_24_ForeachBinaryOpScalar_cu_86b9896c25multi_tensor_apply_kernelINS1_18TensorListMetadataILi1EEENS1_21BinaryOpScalarFunctorIhLi1ELi1ELi0EEEJSt4plusIhEhEEEvT_T0_DpT1_,"",@"SHT_CUDA_INFO"
	.sectionflags	@""
	.align	4


	//----- nvinfo : EIATTR_CUDA_API_VERSION
	.align		4
        /*0000*/ 	.byte	0x04, 0x37
        /*0002*/ 	.short	(.L_3423 - .L_3422)
.L_3422:
        /*0004*/ 	.word	0x00000082


	//----- nvinfo : EIATTR_SW2861232_WAR
	.align		4
.L_3423:
        /*0008*/ 	.byte	0x01, 0x35
	.zero		2


	//----- nvinfo : EIATTR_PARAM_CBANK
	.align		4
        /*000c*/ 	.byte	0x04, 0x0a
        /*000e*/ 	.short	(.L_3425 - .L_3424)
	.align		4
.L_3424:
        /*0010*/ 	.word	index@(.nv.constant0._ZN2at6native57_GLOBAL__N__f3eca4a2_24_ForeachBinaryOpScalar_cu_86b9896c25multi_tensor_apply_kernelINS1_18TensorListMetadataILi1EEENS1_21BinaryOpScalarFunctorIhLi1ELi1ELi0EEEJSt4plusIhEhEEEvT_T0_DpT1_)
        /*0014*/ 	.short	0x0160
        /*0016*/ 	.short	0x0d2b


	//----- nvinfo : EIATTR_CBANK_PARAM_SIZE
	.align		4
.L_3425:
        /*0018*/ 	.byte	0x03, 0x19
        /*001a*/ 	.short	0x0d2b


	//----- nvinfo : EIATTR_KPARAM_INFO
	.align		4
        /*001c*/ 	.byte	0x04, 0x17
        /*001e*/ 	.short	(.L_3427 - .L_3426)
.L_3426:
        /*0020*/ 	.word	0x00000000
        /*0024*/ 	.short	0x0003
        /*0026*/ 	.short	0x0d2a
        /*0028*/ 	.byte	0x00, 0xf0, 0x05, 0x00


	//----- nvinfo : EIATTR_KPARAM_INFO
	.align		4
.L_3427:
        /*002c*/ 	.byte	0x04, 0x17
        /*002e*/ 	.short	(.L_3429 - .L_3428)
.L_3428:
        /*0030*/ 	.word	0x00000000
        /*0034*/ 	.short	0x0002
        /*0036*/ 	.short	0x0d29
        /*0038*/ 	.byte	0x00, 0xf0, 0x05, 0x00


	//----- nvinfo : EIATTR_KPARAM_INFO
	.align		4
.L_3429:
        /*003c*/ 	.byte	0x04, 0x17
        /*003e*/ 	.short	(.L_3431 - .L_3430)
.L_3430:
        /*0040*/ 	.word	0x00000000
        /*0044*/ 	.short	0x0001
        /*0046*/ 	.short	0x0d28
        /*0048*/ 	.byte	0x00, 0xf0, 0x05, 0x00


	//----- nvinfo : EIATTR_KPARAM_INFO
	.align		4
.L_3431:
        /*004c*/ 	.byte	0x04, 0x17
        /*004e*/ 	.short	(.L_3433 - .L_3432)
.L_3432:
        /*0050*/ 	.word	0x00000000
        /*0054*/ 	.short	0x0000
        /*0056*/ 	.short	0x0000
        /*0058*/ 	.byte	0x00, 0xf0, 0xa1, 0x34


	//----- nvinfo : EIATTR_MAXREG_COUNT
	.align		4
.L_3433:
        /*005c*/ 	.byte	0x03, 0x1b
        /*005e*/ 	.short	0x0080


	//----- nvinfo : EIATTR_MERCURY_ISA_VERSION
	.align		4
        /*0060*/ 	.byte	0x03, 0x5f
        /*0062*/ 	.short	0x0000


	//----- nvinfo : EIATTR_EXIT_INSTR_OFFSETS
	.align		4
        /*0064*/ 	.byte	0x04, 0x1c
        /*0066*/ 	.short	(.L_3435 - .L_3434)


	//   ....[0]....
.L_3434:
        /*0068*/ 	.word	0x00000140


	//   ....[1]....
        /*006c*/ 	.word	0x00000500


	//   ....[2]....
        /*0070*/ 	.word	0x00000560


	//   ....[3]....
        /*0074*/ 	.word	0x00000700


	//----- nvinfo : EIATTR_MAX_THREADS
	.align		4
.L_3435:
        /*0078*/ 	.byte	0x04, 0x05
        /*007a*/ 	.short	(.L_3437 - .L_3436)
.L_3436:
        /*007c*/ 	.word	0x00000200
        /*0080*/ 	.word	0x00000001
        /*0084*/ 	.word	0x00000001


	//----- nvinfo : EIATTR_CRS_STACK_SIZE
	.align		4
.L_3437:
        /*0088*/ 	.byte	0x04, 0x1e
        /*008a*/ 	.short	(.L_3439 - .L_3438)
.L_3438:
        /*008c*/ 	.word	0x00000000
.L_3439:


//--------------------- .nv.callgraph             --------------------------
	.section	.nv.callgraph,"",@"SHT_CUDA_CALLGRAPH"
	.align	4
	.sectionentsize	8
	.align		4
        /*0000*/ 	.word	0x00000000
	.align		4
        /*0004*/ 	.word	0xffffffff
	.align		4
        /*0008*/ 	.word	0x00000000
	.align		4
        /*000c*/ 	.word	0xfffffffe
	.align		4
        /*0010*/ 	.word	0x00000000
	.align		4
        /*0014*/ 	.word	0xfffffffd
	.align		4
        /*0018*/ 	.word	0x00000000
	.align		4
        /*001c*/ 	.word	0xfffffffc


//--------------------- .nv.rel.action            --------------------------
	.section	.nv.rel.action,"",@"SHT_CUDA_RELOCINFO"
	.align	8
	.sectionentsize	8
        /*0000*/ 	.byte	0x73, 0x00, 0x00, 0x00, 0x00, 0x00, 0x00, 0x00, 0x00, 0x00, 0x00, 0x11, 0x25, 0x00, 0x05, 0x36


//--------------------- .nv.constant4             --------------------------
	.section	.nv.constant4,"a",@progbits
	.align	8
	.align		8
.nv.constant4:
        /*0000*/ 	.dword	_ZN55_INTERNAL_f3eca4a2_24_ForeachBinaryOpScalar_cu_86b9896c4cuda3std3__45__cpo5beginE
	.align		8
        /*0008*/ 	.dword	_ZN55_INTERNAL_f3eca4a2_24_ForeachBinaryOpScalar_cu_86b9896c4cuda3std3__45__cpo3endE
	.align		8
        /*0010*/ 	.dword	_ZN55_INTERNAL_f3eca4a2_24_ForeachBinaryOpScalar_cu_86b9896c4cuda3std3__45__cpo6cbeginE
	.align		8
        /*0018*/ 	.dword	_ZN55_INTERNAL_f3eca4a2_24_ForeachBinaryOpScalar_cu_86b9896c4cuda3std3__45__cpo4cendE
	.align		8
        /*0020*/ 	.dword	_ZN55_INTERNAL_f3eca4a2_24_ForeachBinaryOpScalar_cu_86b9896c4cuda3std3__45__cpo6rbeginE
	.align		8
        /*0028*/ 	.dword	_ZN55_INTERNAL_f3eca4a2_24_ForeachBinaryOpScalar_cu_86b9896c4cuda3std3__45__cpo4rendE
	.align		8
        /*0030*/ 	.dword	_ZN55_INTERNAL_f3eca4a2_24_ForeachBinaryOpScalar_cu_86b9896c4cuda3std3__45__cpo7crbeginE
	.align		8
        /*0038*/ 	.dword	_ZN55_INTERNAL_f3eca4a2_24_ForeachBinaryOpScalar_cu_86b9896c4cuda3std3__45__cpo5crendE
	.align		8
        /*0040*/ 	.dword	_ZN55_INTERNAL_f3eca4a2_24_ForeachBinaryOpScalar_cu_86b9896c4cuda3std3__457_GLOBAL__N__f3eca4a2_24_ForeachBinaryOpScalar_cu_86b9896c6ignoreE
	.align		8
        /*0048*/ 	.dword	_ZN55_INTERNAL_f3eca4a2_24_ForeachBinaryOpScalar_cu_86b9896c4cuda3std3__419piecewise_constructE
	.align		8
        /*0050*/ 	.dword	_ZN55_INTERNAL_f3eca4a2_24_ForeachBinaryOpScalar_cu_86b9896c4cuda3std3__48in_placeE
	.align		8
        /*0058*/ 	.dword	_ZN55_INTERNAL_f3eca4a2_24_ForeachBinaryOpScalar_cu_86b9896c4cuda3std3__420unreachable_sentinelE
	.align		8
        /*0060*/ 	.dword	_ZN55_INTERNAL_f3eca4a2_24_ForeachBinaryOpScalar_cu_86b9896c4cuda3std6ranges3__45__cpo4swapE
	.align		8
        /*0068*/ 	.dword	_ZN55_INTERNAL_f3eca4a2_24_ForeachBinaryOpScalar_cu_86b9896c4cuda3std6ranges3__45__cpo9iter_moveE
	.align		8
        /*0070*/ 	.dword	_ZN55_INTERNAL_f3eca4a2_24_ForeachBinaryOpScalar_cu_86b9896c4cuda3std6ranges3__45__cpo5beginE
	.align		8
        /*0078*/ 	.dword	_ZN55_INTERNAL_f3eca4a2_24_ForeachBinaryOpScalar_cu_86b9896c4cuda3std6ranges3__45__cpo3endE
	.align		8
        /*0080*/ 	.dword	_ZN55_INTERNAL_f3eca4a2_24_ForeachBinaryOpScalar_cu_86b9896c4cuda3std6ranges3__45__cpo6cbeginE
	.align		8
        /*0088*/ 	.dword	_ZN55_INTERNAL_f3eca4a2_24_ForeachBinaryOpScalar_cu_86b9896c4cuda3std6ranges3__45__cpo4cendE
	.align		8
        /*0090*/ 	.dword	_ZN55_INTERNAL_f3eca4a2_24_ForeachBinaryOpScalar_cu_86b9896c4cuda3std6ranges3__45__cpo7advanceE
	.align		8
        /*0098*/ 	.dword	_ZN55_INTERNAL_f3eca4a2_24_ForeachBinaryOpScalar_cu_86b9896c4cuda3std6ranges3__45__cpo9iter_swapE
	.align		8
        /*00a0*/ 	.dword	_ZN55_INTERNAL_f3eca4a2_24_ForeachBinaryOpScalar_cu_86b9896c4cuda3std6ranges3__45__cpo4nextE
	.align		8
        /*00a8*/ 	.dword	_ZN55_INTERNAL_f3eca4a2_24_ForeachBinaryOpScalar_cu_86b9896c4cuda3std6ranges3__45__cpo4prevE
	.align		8
        /*00b0*/ 	.dword	_ZN55_INTERNAL_f3eca4a2_24_ForeachBinaryOpScalar_cu_86b9896c4cuda3std6ranges3__45__cpo4dataE
	.align		8
        /*00b8*/ 	.dword	_ZN55_INTERNAL_f3eca4a2_24_ForeachBinaryOpScalar_cu_86b9896c4cuda3std6ranges3__45__cpo5cdataE
	.align		8
        /*00c0*/ 	.dword	_ZN55_INTERNAL_f3eca4a2_24_ForeachBinaryOpScalar_cu_86b9896c4cuda3std6ranges3__45__cpo4sizeE
	.align		8
        /*00c8*/ 	.dword	_ZN55_INTERNAL_f3eca4a2_24_ForeachBinaryOpScalar_cu_86b9896c4cuda3std6ranges3__45__cpo5ssizeE
	.align		8
        /*00d0*/ 	.dword	_ZN55_INTERNAL_f3eca4a2_24_ForeachBinaryOpScalar_cu_86b9896c4cuda3std6ranges3__45__cpo8distanceE
	.align		8
        /*00d8*/ 	.dword	_ZN55_INTERNAL_f3eca4a2_24_ForeachBinaryOpScalar_cu_86b9896c6thrust23THRUST_300001_SM_800_NS6system6detail10sequential3seqE
	.align		8
        /*00e0*/ 	.dword	__cudart_sin_cos_coeffs
	.align		8
        /*00e8*/ 	.dword	__cudart_i2opi_d


//--------------------- .nv.constant2._ZN2at6native57_GLOBAL__N__f3eca4a2_24_ForeachBinaryOpScalar_cu_86b9896c25multi_tensor_apply_kernelINS1_18TensorListMetadataILi2EEENS1_21BinaryOpScalarFunctorIN3c108BFloat16ELi2ELi1ELi1EEEJNS0_7maximumIfEEfEEEvT_T0_DpT1_ --------------------------
	.section	.nv.constant2._ZN2at6native57_GLOBAL__N__f3eca4a2_24_ForeachBinaryOpScalar_cu_86b9896c25multi_tensor_apply_kernelINS1_18TensorListMetadataILi2EEENS1_21BinaryOpScalarFunctorIN3c108BFloat16ELi2ELi1ELi1EEEJNS0_7maximumIfEEfEEEvT_T0_DpT1_,"a",@progbits
	.sectionflags	@""
	.align	4
.nv.constant2._ZN2at6native57_GLOBAL__N__f3eca4a2_24_ForeachBinaryOpScalar_cu_86b9896c25multi_tensor_apply_kernelINS1_18TensorListMetadataILi2EEENS1_21BinaryOpScalarFunctorIN3c108BFloat16ELi2ELi1ELi1EEEJNS0_7maximumIfEEfEEEvT_T0_DpT1_:
        /*0000*/ 	.byte	0x40, 0x07, 0x00, 0x00, 0x00, 0x00, 0x00, 0x00


//--------------------- .nv.constant0._ZN2at6native57_GLOBAL__N__f3eca4a2_24_ForeachBinaryOpScalar_cu_86b9896c25multi_tensor_apply_kernelINS1_18TensorListMetadataILi2EEENS1_21BinaryOpScalarFunctorIN3c108BFloat16ELi2ELi1ELi1EEEJNS0_7maximumIfEEfEEEvT_T0_DpT1_ --------------------------
	.section	.nv.constant0._ZN2at6native57_GLOBAL__N__f3eca4a2_24_ForeachBinaryOpScalar_cu_86b9896c25multi_tensor_apply_kernelINS1_18TensorListMetadataILi2EEENS1_21BinaryOpScalarFunctorIN3c108BFloat16ELi2ELi1ELi1EEEJNS0_7maximumIfEEfEEEvT_T0_DpT1_,"a",@progbits
	.sectionflags	@""
	.align	4
.nv.constant0._ZN2at6native57_GLOBAL__N__f3eca4a2_24_ForeachBinaryOpScalar_cu_86b9896c25multi_tensor_apply_kernelINS1_18TensorListMetadataILi2EEENS1_21BinaryOpScalarFunctorIN3c108BFloat16ELi2ELi1ELi1EEEJNS0_7maximumIfEEfEEEvT_T0_DpT1_:
	.zero		3504


//--------------------- .nv.constant2._ZN2at6native57_GLOBAL__N__f3eca4a2_24_ForeachBinaryOpScalar_cu_86b9896c25multi_tensor_apply_kernelINS1_18TensorListMetadataILi2EEENS1_21BinaryOpScalarFunctorIN3c104HalfELi2ELi1ELi1EEEJNS0_7maximumIfEEfEEEvT_T0_DpT1_ --------------------------
	.section	.nv.constant2._ZN2at6native57_GLOBAL__N__f3eca4a2_24_ForeachBinaryOpScalar_cu_86b9896c25multi_tensor_apply_kernelINS1_18TensorListMetadataILi2EEENS1_21BinaryOpScalarFunctorIN3c104HalfELi2ELi1ELi1EEEJNS0_7maximumIfEEfEEEvT_T0_DpT1_,"a",@progbits
	.sectionflags	@""
	.align	4
.nv.constant2._ZN2at6native57_GLOBAL__N__f3eca4a2_24_ForeachBinaryOpScalar_cu_86b9896c25multi_tensor_apply_kernelINS1_18TensorListMetadataILi2EEENS1_21BinaryOpScalarFunctorIN3c104HalfELi2ELi1ELi1EEEJNS0_7maximumIfEEfEEEvT_T0_DpT1_:
        /*0000*/ 	.byte	0x40, 0x07, 0x00, 0x00, 0x00, 0x00, 0x00, 0x00


//--------------------- .nv.constant0._ZN2at6native57_GLOBAL__N__f3eca4a2_24_ForeachBinaryOpScalar_cu_86b9896c25multi_tensor_apply_kernelINS1_18TensorListMetadataILi2EEENS1_21BinaryOpScalarFunctorIN3c104HalfELi2ELi1ELi1EEEJNS0_7maximumIfEEfEEEvT_T0_DpT1_ --------------------------
	.section	.nv.constant0._ZN2at6native57_GLOBAL__N__f3eca4a2_24_ForeachBinaryOpScalar_cu_86b9896c25multi_tensor_apply_kernelINS1_18TensorListMetadataILi2EEENS1_21BinaryOpScalarFunctorIN3c104HalfELi2ELi1ELi1EEEJNS0_7maximumIfEEfEEEvT_T0_DpT1_,"a",@progbits
	.sectionflags	@""
	.align	4
.nv.constant0._ZN2at6native57_GLOBAL__N__f3eca4a2_24_ForeachBinaryOpScalar_cu_86b9896c25multi_tensor_apply_kernelINS1_18TensorListMetadataILi2EEENS1_21BinaryOpScalarFunctorIN3c104HalfELi2ELi1ELi1EEEJNS0_7maximumIfEEfEEEvT_T0_DpT1_:
	.zero		3504


//--------------------- .nv.constant2._ZN2at6native57_GLOBAL__N__f3eca4a2_24_ForeachBinaryOpScalar_cu_86b9896c25multi_tensor_apply_kernelINS1_18TensorListMetadataILi2EEENS1_21BinaryOpScalarFunctorIfLi2ELi1ELi1EEEJNS0_7maximumIfEEfEEEvT_T0_DpT1_ --------------------------
	.section	.nv.constant2._ZN2at6native57_GLOBAL__N__f3eca4a2_24_ForeachBinaryOpScalar_cu_86b9896c25multi_tensor_apply_kernelINS1_18TensorListMetadataILi2EEENS1_21BinaryOpScalarFunctorIfLi2ELi1ELi1EEEJNS0_7maximumIfEEfEEEvT_T0_DpT1_,"a",@progbits
	.sectionflags	@""
	.align	4
.nv.constant2._ZN2at6native57_GLOBAL__N__f3eca4a2_24_ForeachBinaryOpScalar_cu_86b9896c25multi_tensor_apply_kernelINS1_18TensorListMetadataILi2EEENS1_21BinaryOpScalarFunctorIfLi2ELi1ELi1EEEJNS0_7maximumIfEEfEEEvT_T0_DpT1_:
        /*0000*/ 	.byte	0x40, 0x07, 0x00, 0x00, 0x00, 0x00, 0x00, 0x00


//--------------------- .nv.constant0._ZN2at6native57_GLOBAL__N__f3eca4a2_24_ForeachBinaryOpScalar_cu_86b9896c25multi_tensor_apply_kernelINS1_18TensorListMetadataILi2EEENS1_21BinaryOpScalarFunctorIfLi2ELi1ELi1EEEJNS0_7maximumIfEEfEEEvT_T0_DpT1_ --------------------------
	.section	.nv.constant0._ZN2at6native57_GLOBAL__N__f3eca4a2_24_ForeachBinaryOpScalar_cu_86b9896c25multi_tensor_apply_kernelINS1_18TensorListMetadataILi2EEENS1_21BinaryOpScalarFunctorIfLi2ELi1ELi1EEEJNS0_7maximumIfEEfEEEvT_T0_DpT1_,"a",@progbits
	.sectionflags	@""
	.align	4
.nv.constant0._ZN2at6native57_GLOBAL__N__f3eca4a2_24_ForeachBinaryOpScalar_cu_86b9896c25multi_tensor_apply_kernelINS1_18TensorListMetadataILi2EEENS1_21BinaryOpScalarFunctorIfLi2ELi1ELi1EEEJNS0_7maximumIfEEfEEEvT_T0_DpT1_:
	.zero		3504


//--------------------- .nv.constant2._ZN2at6native57_GLOBAL__N__f3eca4a2_24_ForeachBinaryOpScalar_cu_86b9896c25multi_tensor_apply_kernelINS1_18TensorListMetadataILi2EEENS1_21BinaryOpScalarFunctorIdLi2ELi1ELi1EEEJNS0_7maximumIdEEdEEEvT_T0_DpT1_ --------------------------
	.section	.nv.constant2._ZN2at6native57_GLOBAL__N__f3eca4a2_24_ForeachBinaryOpScalar_cu_86b9896c25multi_tensor_apply_kernelINS1_18TensorListMetadataILi2EEENS1_21BinaryOpScalarFunctorIdLi2ELi1ELi1EEEJNS0_7maximumIdEEdEEEvT_T0_DpT1_,"a",@progbits
	.sectionflags	@""
	.align	4
.nv.constant2._ZN2at6native57_GLOBAL__N__f3eca4a2_24_ForeachBinaryOpScalar_cu_86b9896c25multi_tensor_apply_kernelINS1_18TensorListMetadataILi2EEENS1_21BinaryOpScalarFunctorIdLi2ELi1ELi1EEEJNS0_7maximumIdEEdEEEvT_T0_DpT1_:
        /*0000*/ 	.byte	0x40, 0x07, 0x00, 0x00, 0x00, 0x00, 0x00, 0x00


//--------------------- .nv.constant0._ZN2at6native57_GLOBAL__N__f3eca4a2_24_ForeachBinaryOpScalar_cu_86b9896c25multi_tensor_apply_kernelINS1_18TensorListMetadataILi2EEENS1_21BinaryOpScalarFunctorIdLi2ELi1ELi1EEEJNS0_7maximumIdEEdEEEvT_T0_DpT1_ --------------------------
	.section	.nv.constant0._ZN2at6native57_GLOBAL__N__f3eca4a2_24_ForeachBinaryOpScalar_cu_86b9896c25multi_tensor_apply_kernelINS1_18TensorListMetadataILi2EEENS1_21BinaryOpScalarFunctorIdLi2ELi1ELi1EEEJNS0_7maximumIdEEdEEEvT_T0_DpT1_,"a",@progbits
	.sectionflags	@""
	.align	4
.nv.constant0._ZN2at6native57_GLOBAL__N__f3eca4a2_24_ForeachBinaryOpScalar_cu_86b9896c25multi_tensor_apply_kernelINS1_18TensorListMetadataILi2EEENS1_21BinaryOpScalarFunctorIdLi2ELi1ELi1EEEJNS0_7maximumIdEEdEEEvT_T0_DpT1_:
	.zero		3512


//--------------------- .nv.constant2._ZN2at6native57_GLOBAL__N__f3eca4a2_24_ForeachBinaryOpScalar_cu_86b9896c25multi_tensor_apply_kernelINS1_18TensorListMetadataILi2EEENS1_21BinaryOpScalarFunctorIsLi2ELi1ELi1EEEJNS0_7maximumIsEEsEEEvT_T0_DpT1_ --------------------------
	.section	.nv.constant2._ZN2at6native57_GLOBAL__N__f3eca4a2_24_ForeachBinaryOpScalar_cu_86b9896c25multi_tensor_apply_kernelINS1_18TensorListMetadataILi2EEENS1_21BinaryOpScalarFunctorIsLi2ELi1ELi1EEEJNS0_7maximumIsEEsEEEvT_T0_DpT1_,"a",@progbits
	.sectionflags	@""
	.align	4
.nv.constant2._ZN2at6native57_GLOBAL__N__f3eca4a2_24_ForeachBinaryOpScalar_cu_86b9896c25multi_tensor_apply_kernelINS1_18TensorListMetadataILi2EEENS1_21BinaryOpScalarFunctorIsLi2ELi1ELi1EEEJNS0_7maximumIsEEsEEEvT_T0_DpT1_:
        /*0000*/ 	.byte	0x40, 0x07, 0x00, 0x00, 0x00, 0x00, 0x00, 0x00


//--------------------- .nv.constant0._ZN2at6native57_GLOBAL__N__f3eca4a2_24_ForeachBinaryOpScalar_cu_86b9896c25multi_tensor_apply_kernelINS1_18TensorListMetadataILi2EEENS1_21BinaryOpScalarFunctorIsLi2ELi1ELi1EEEJNS0_7maximumIsEEsEEEvT_T0_DpT1_ --------------------------
	.section	.nv.constant0._ZN2at6native57_GLOBAL__N__f3eca4a2_24_ForeachBinaryOpScalar_cu_86b9896c25multi_tensor_apply_kernelINS1_18TensorListMetadataILi2EEENS1_21BinaryOpScalarFunctorIsLi2ELi1ELi1EEEJNS0_7maximumIsEEsEEEvT_T0_DpT1_,"a",@progbits
	.sectionflags	@""
	.align	4
.nv.constant0._ZN2at6native57_GLOBAL__N__f3eca4a2_24_ForeachBinaryOpScalar_cu_86b9896c25multi_tensor_apply_kernelINS1_18TensorListMetadataILi2EEENS1_21BinaryOpScalarFunctorIsLi2ELi1ELi1EEEJNS0_7maximumIsEEsEEEvT_T0_DpT1_:
	.zero		3500


//--------------------- .nv.constant2._ZN2at6native57_GLOBAL__N__f3eca4a2_24_ForeachBinaryOpScalar_cu_86b9896c25multi_tensor_apply_kernelINS1_18TensorListMetadataILi2EEENS1_21BinaryOpScalarFunctorIlLi2ELi1ELi1EEEJNS0_7maximumIlEElEEEvT_T0_DpT1_ --------------------------
	.section	.nv.constant2._ZN2at6native57_GLOBAL__N__f3eca4a2_24_ForeachBinaryOpScalar_cu_86b9896c25multi_tensor_apply_kernelINS1_18TensorListMetadataILi2EEENS1_21BinaryOpScalarFunctorIlLi2ELi1ELi1EEEJNS0_7maximumIlEElEEEvT_T0_DpT1_,"a",@progbits
	.sectionflags	@""
	.align	4
.nv.constant2._ZN2at6native57_GLOBAL__N__f3eca4a2_24_ForeachBinaryOpScalar_cu_86b9896c25multi_tensor_apply_kernelINS1_18TensorListMetadataILi2EEENS1_21BinaryOpScalarFunctorIlLi2ELi1ELi1EEEJNS0_7maximumIlEElEEEvT_T0_DpT1_:
        /*0000*/ 	.byte	0x40, 0x07, 0x00, 0x00, 0x00, 0x00, 0x00, 0x00


//--------------------- .nv.constant0._ZN2at6native57_GLOBAL__N__f3eca4a2_24_ForeachBinaryOpScalar_cu_86b9896c25multi_tensor_apply_kernelINS1_18TensorListMetadataILi2EEENS1_21BinaryOpScalarFunctorIlLi2ELi1ELi1EEEJNS0_7maximumIlEElEEEvT_T0_DpT1_ --------------------------
	.section	.nv.constant0._ZN2at6native57_GLOBAL__N__f3eca4a2_24_ForeachBinaryOpScalar_cu_86b9896c25multi_tensor_apply_kernelINS1_18TensorListMetadataILi2EEENS1_21BinaryOpScalarFunctorIlLi2ELi1ELi1EEEJNS0_7maximumIlEElEEEvT_T0_DpT1_,"a",@progbits
	.sectionflags	@""
	.align	4
.nv.constant0._ZN2at6native57_GLOBAL__N__f3eca4a2_24_ForeachBinaryOpScalar_cu_86b9896c25multi_tensor_apply_kernelINS1_18TensorListMetadataILi2EEENS1_21BinaryOpScalarFunctorIlLi2ELi1ELi1EEEJNS0_7maximumIlEElEEEvT_T0_DpT1_:
	.zero		3512


//--------------------- .nv.constant2._ZN2at6native57_GLOBAL__N__f3eca4a2_24_ForeachBinaryOpScalar_cu_86b9896c25multi_tensor_apply_kernelINS1_18TensorListMetadataILi2EEENS1_21BinaryOpScalarFunctorIiLi2ELi1ELi1EEEJNS0_7maximumIiEEiEEEvT_T0_DpT1_ --------------------------
	.section	.nv.constant2._ZN2at6native57_GLOBAL__N__f3eca4a2_24_ForeachBinaryOpScalar_cu_86b9896c25multi_tensor_apply_kernelINS1_18TensorListMetadataILi2EEENS1_21BinaryOpScalarFunctorIiLi2ELi1ELi1EEEJNS0_7maximumIiEEiEEEvT_T0_DpT1_,"a",@progbits
	.sectionflags	@""
	.align	4
.nv.constant2._ZN2at6native57_GLOBAL__N__f3eca4a2_24_ForeachBinaryOpScalar_cu_86b9896c25multi_tensor_apply_kernelINS1_18TensorListMetadataILi2EEENS1_21BinaryOpScalarFunctorIiLi2ELi1ELi1EEEJNS0_7maximumIiEEiEEEvT_T0_DpT1_:
        /*0000*/ 	.byte	0x40, 0x07, 0x00, 0x00, 0x00, 0x00, 0x00, 0x00


//--------------------- .nv.constant0._ZN2at6native57_GLOBAL__N__f3eca4a2_24_ForeachBinaryOpScalar_cu_86b9896c25multi_tensor_apply_kernelINS1_18TensorListMetadataILi2EEENS1_21BinaryOpScalarFunctorIiLi2ELi1ELi1EEEJNS0_7maximumIiEEiEEEvT_T0_DpT1_ --------------------------
	.section	.nv.constant0._ZN2at6native57_GLOBAL__N__f3eca4a2_24_ForeachBinaryOpScalar_cu_86b9896c25multi_tensor_apply_kernelINS1_18TensorListMetadataILi2EEENS1_21BinaryOpScalarFunctorIiLi2ELi1ELi1EEEJNS0_7maximumIiEEiEEEvT_T0_DpT1_,"a",@progbits
	.sectionflags	@""
	.align	4
.nv.constant0._ZN2at6native57_GLOBAL__N__f3eca4a2_24_ForeachBinaryOpScalar_cu_86b9896c25multi_tensor_apply_kernelINS1_18TensorListMetadataILi2EEENS1_21BinaryOpScalarFunctorIiLi2ELi1ELi1EEEJNS0_7maximumIiEEiEEEvT_T0_DpT1_:
	.zero		3504


//--------------------- .nv.constant2._ZN2at6native57_GLOBAL__N__f3eca4a2_24_ForeachBinaryOpScalar_cu_86b9896c25multi_tensor_apply_kernelINS1_18TensorListMetadataILi2EEENS1_21BinaryOpScalarFunctorIaLi2ELi1ELi1EEEJNS0_7maximumIaEEaEEEvT_T0_DpT1_ --------------------------
	.section	.nv.constant2._ZN2at6native57_GLOBAL__N__f3eca4a2_24_ForeachBinaryOpScalar_cu_86b9896c25multi_tensor_apply_kernelINS1_18TensorListMetadataILi2EEENS1_21BinaryOpScalarFunctorIaLi2ELi1ELi1EEEJNS0_7maximumIaEEaEEEvT_T0_DpT1_,"a",@progbits
	.sectionflags	@""
	.align	4
.nv.constant2._ZN2at6native57_GLOBAL__N__f3eca4a2_24_ForeachBinaryOpScalar_cu_86b9896c25multi_tensor_apply_kernelINS1_18TensorListMetadataILi2EEENS1_21BinaryOpScalarFunctorIaLi2ELi1ELi1EEEJNS0_7maximumIaEEaEEEvT_T0_DpT1_:
        /*0000*/ 	.byte	0x40, 0x07, 0x00, 0x00, 0x00, 0x00, 0x00, 0x00


//--------------------- .nv.constant0._ZN2at6native57_GLOBAL__N__f3eca4a2_24_ForeachBinaryOpScalar_cu_86b9896c25multi_tensor_apply_kernelINS1_18TensorListMetadataILi2EEENS1_21BinaryOpScalarFunctorIaLi2ELi1ELi1EEEJNS0_7maximumIaEEaEEEvT_T0_DpT1_ --------------------------
	.section	.nv.constant0._ZN2at6native57_GLOBAL__N__f3eca4a2_24_ForeachBinaryOpScalar_cu_86b9896c25multi_tensor_apply_kernelINS1_18TensorListMetadataILi2EEENS1_21BinaryOpScalarFunctorIaLi2ELi1ELi1EEEJNS0_7maximumIaEEaEEEvT_T0_DpT1_,"a",@progbits
	.sectionflags	@""
	.align	4
.nv.constant0._ZN2at6native57_GLOBAL__N__f3eca4a2_24_ForeachBinaryOpScalar_cu_86b9896c25multi_tensor_apply_kernelINS1_18TensorListMetadataILi2EEENS1_21BinaryOpScalarFunctorIaLi2ELi1ELi1EEEJNS0_7maximumIaEEaEEEvT_T0_DpT1_:
	.zero		3499


//--------------------- .nv.constant2._ZN2at6native57_GLOBAL__N__f3eca4a2_24_ForeachBinaryOpScalar_cu_86b9896c25multi_tensor_apply_kernelINS1_18TensorListMetadataILi2EEENS1_21BinaryOpScalarFunctorIhLi2ELi1ELi1EEEJNS0_7maximumIhEEhEEEvT_T0_DpT1_ --------------------------
	.section	.nv.constant2._ZN2at6native57_GLOBAL__N__f3eca4a2_24_ForeachBinaryOpScalar_cu_86b9896c25multi_tensor_apply_kernelINS1_18TensorListMetadataILi2EEENS1_21BinaryOpScalarFunctorIhLi2ELi1ELi1EEEJNS0_7maximumIhEEhEEEvT_T0_DpT1_,"a",@progbits
	.sectionflags	@""
	.align	4
.nv.constant2._ZN2at6native57_GLOBAL__N__f3eca4a2_24_ForeachBinaryOpScalar_cu_86b9896c25multi_tensor_apply_kernelINS1_18TensorListMetadataILi2EEENS1_21BinaryOpScalarFunctorIhLi2ELi1ELi1EEEJNS0_7maximumIhEEhEEEvT_T0_DpT1_:
        /*0000*/ 	.byte	0x40, 0x07, 0x00, 0x00, 0x00, 0x00, 0x00, 0x00


//--------------------- .nv.constant0._ZN2at6native57_GLOBAL__N__f3eca4a2_24_ForeachBinaryOpScalar_cu_86b9896c25multi_tensor_apply_kernelINS1_18TensorListMetadataILi2EEENS1_21BinaryOpScalarFunctorIhLi2ELi1ELi1EEEJNS0_7maximumIhEEhEEEvT_T0_DpT1_ --------------------------
	.section	.nv.constant0._ZN2at6native57_GLOBAL__N__f3eca4a2_24_ForeachBinaryOpScalar_cu_86b9896c25multi_tensor_apply_kernelINS1_18TensorListMetadataILi2EEENS1_21BinaryOpScalarFunctorIhLi2ELi1ELi1EEEJNS0_7maximumIhEEhEEEvT_T0_DpT1_,"a",@progbits
	.sectionflags	@""
	.align	4
.nv.constant0._ZN2at6native57_GLOBAL__N__f3eca4a2_24_ForeachBinaryOpScalar_cu_86b9896c25multi_tensor_apply_kernelINS1_18TensorListMetadataILi2EEENS1_21BinaryOpScalarFunctorIhLi2ELi1ELi1EEEJNS0_7maximumIhEEhEEEvT_T0_DpT1_:
	.zero		3499


//--------------------- .nv.constant2._ZN2at6native57_GLOBAL__N__f3eca4a2_24_ForeachBinaryOpScalar_cu_86b9896c25multi_tensor_apply_kernelINS1_18TensorListMetadataILi1EEENS1_21BinaryOpScalarFunctorIN3c108BFloat16ELi1ELi1ELi0EEEJNS0_7maximumIfEEfEEEvT_T0_DpT1_ --------------------------
	.section	.nv.constant2._ZN2at6native57_GLOBAL__N__f3eca4a2_24_ForeachBinaryOpScalar_cu_86b9896c25multi_tensor_apply_kernelINS1_18TensorListMetadataILi1EEENS1_21BinaryOpScalarFunctorIN3c108BFloat16ELi1ELi1ELi0EEEJNS0_7maximumIfEEfEEEvT_T0_DpT1_,"a",@progbits
	.sectionflags	@""
	.align	4
.nv.constant2._ZN2at6native57_GLOBAL__N__f3eca4a2_24_ForeachBinaryOpScalar_cu_86b9896c25multi_tensor_apply_kernelINS1_18TensorListMetadataILi1EEENS1_21BinaryOpScalarFunctorIN3c108BFloat16ELi1ELi1ELi0EEEJNS0_7maximumIfEEfEEEvT_T0_DpT1_:
        /*0000*/ 	.byte	0x20, 0x08, 0x00, 0x00, 0x00, 0x00, 0x00, 0x00


//--------------------- .nv.constant0._ZN2at6native57_GLOBAL__N__f3eca4a2_24_ForeachBinaryOpScalar_cu_86b9896c25multi_tensor_apply_kernelINS1_18TensorListMetadataILi1EEENS1_21BinaryOpScalarFunctorIN3c108BFloat16ELi1ELi1ELi0EEEJNS0_7maximumIfEEfEEEvT_T0_DpT1_ --------------------------
	.section	.nv.constant0._ZN2at6native57_GLOBAL__N__f3eca4a2_24_ForeachBinaryOpScalar_cu_86b9896c25multi_tensor_apply_kernelINS1_18TensorListMetadataILi1EEENS1_21BinaryOpScalarFunctorIN3c108BFloat16ELi1ELi1ELi0EEEJNS0_7maximumIfEEfEEEvT_T0_DpT1_,"a",@progbits
	.sectionflags	@""
	.align	4
.nv.constant0._ZN2at6native57_GLOBAL__N__f3eca4a2_24_ForeachBinaryOpScalar_cu_86b9896c25multi_tensor_apply_kernelINS1_18TensorListMetadataILi1EEENS1_21BinaryOpScalarFunctorIN3c108BFloat16ELi1ELi1ELi0EEEJNS0_7maximumIfEEfEEEvT_T0_DpT1_:
	.zero		3728


//--------------------- .nv.constant2._ZN2at6native57_GLOBAL__N__f3eca4a2_24_ForeachBinaryOpScalar_cu_86b9896c25multi_tensor_apply_kernelINS1_18TensorListMetadataILi1EEENS1_21BinaryOpScalarFunctorIN3c104HalfELi1ELi1ELi0EEEJNS0_7maximumIfEEfEEEvT_T0_DpT1_ --------------------------
	.section	.nv.constant2._ZN2at6native57_GLOBAL__N__f3eca4a2_24_ForeachBinaryOpScalar_cu_86b9896c25multi_tensor_apply_kernelINS1_18TensorListMetadataILi1EEENS1_21BinaryOpScalarFunctorIN3c104HalfELi1ELi1ELi0EEEJNS0_7maximumIfEEfEEEvT_T0_DpT1_,"a",@progbits
	.sectionflags	@""
	.align	4
.nv.constant2._ZN2at6native57_GLOBAL__N__f3eca4a2_24_ForeachBinaryOpScalar_cu_86b9896c25multi_tensor_apply_kernelINS1_18TensorListMetadataILi1EEENS1_21BinaryOpScalarFunctorIN3c104HalfELi1ELi1ELi0EEEJNS0_7maximumIfEEfEEEvT_T0_DpT1_:
        /*0000*/ 	.byte	0x20, 0x08, 0x00, 0x00, 0x00, 0x00, 0x00, 0x00


//--------------------- .nv.constant0._ZN2at6native57_GLOBAL__N__f3eca4a2_24_ForeachBinaryOpScalar_cu_86b9896c25multi_tensor_apply_kernelINS1_18TensorListMetadataILi1EEENS1_21BinaryOpScalarFunctorIN3c104HalfELi1ELi1ELi0EEEJNS0_7maximumIfEEfEEEvT_T0_DpT1_ --------------------------
	.section	.nv.constant0._ZN2at6native57_GLOBAL__N__f3eca4a2_24_ForeachBinaryOpScalar_cu_86b9896c25multi_tensor_apply_kernelINS1_18TensorListMetadataILi1EEENS1_21BinaryOpScalarFunctorIN3c104HalfELi1ELi1ELi0EEEJNS0_7maximumIfEEfEEEvT_T0_DpT1_,"a",@progbits
	.sectionflags	@""
	.align	4
.nv.constant0._ZN2at6native57_GLOBAL__N__f3eca4a2_24_ForeachBinaryOpScalar_cu_86b9896c25multi_tensor_apply_kernelINS1_18TensorListMetadataILi1EEENS1_21BinaryOpScalarFunctorIN3c104HalfELi1ELi1ELi0EEEJNS0_7maximumIfEEfEEEvT_T0_DpT1_:
	.zero		3728


//--------------------- .nv.constant2._ZN2at6native57_GLOBAL__N__f3eca4a2_24_ForeachBinaryOpScalar_cu_86b9896c25multi_tensor_apply_kernelINS1_18TensorListMetadataILi1EEENS1_21BinaryOpScalarFunctorIfLi1ELi1ELi0EEEJNS0_7maximumIfEEfEEEvT_T0_DpT1_ --------------------------
	.section	.nv.constant2._ZN2at6native57_GLOBAL__N__f3eca4a2_24_ForeachBinaryOpScalar_cu_86b9896c25multi_tensor_apply_kernelINS1_18TensorListMetadataILi1EEENS1_21BinaryOpScalarFunctorIfLi1ELi1ELi0EEEJNS0_7maximumIfEEfEEEvT_T0_DpT1_,"a",@progbits
	.sectionflags	@""
	.align	4
.nv.constant2._ZN2at6native57_GLOBAL__N__f3eca4a2_24_ForeachBinaryOpScalar_cu_86b9896c25multi_tensor_apply_kernelINS1_18TensorListMetadataILi1EEENS1_21BinaryOpScalarFunctorIfLi1ELi1ELi0EEEJNS0_7maximumIfEEfEEEvT_T0_DpT1_:
        /*0000*/ 	.byte	0x20, 0x08, 0x00, 0x00, 0x00, 0x00, 0x00, 0x00


//--------------------- .nv.constant0._ZN2at6native57_GLOBAL__N__f3eca4a2_24_ForeachBinaryOpScalar_cu_86b9896c25multi_tensor_apply_kernelINS1_18TensorListMetadataILi1EEENS1_21BinaryOpScalarFunctorIfLi1ELi1ELi0EEEJNS0_7maximumIfEEfEEEvT_T0_DpT1_ --------------------------
	.section	.nv.constant0._ZN2at6native57_GLOBAL__N__f3eca4a2_24_ForeachBinaryOpScalar_cu_86b9896c25multi_tensor_apply_kernelINS1_18TensorListMetadataILi1EEENS1_21BinaryOpScalarFunctorIfLi1ELi1ELi0EEEJNS0_7maximumIfEEfEEEvT_T0_DpT1_,"a",@progbits
	.sectionflags	@""
	.align	4
.nv.constant0._ZN2at6native57_GLOBAL__N__f3eca4a2_24_ForeachBinaryOpScalar_cu_86b9896c25multi_tensor_apply_kernelINS1_18TensorListMetadataILi1EEENS1_21BinaryOpScalarFunctorIfLi1ELi1ELi0EEEJNS0_7maximumIfEEfEEEvT_T0_DpT1_:
	.zero		3728


//--------------------- .nv.constant2._ZN2at6native57_GLOBAL__N__f3eca4a2_24_ForeachBinaryOpScalar_cu_86b9896c25multi_tensor_apply_kernelINS1_18TensorListMetadataILi1EEENS1_21BinaryOpScalarFunctorIdLi1ELi1ELi0EEEJNS0_7maximumIdEEdEEEvT_T0_DpT1_ --------------------------
	.section	.nv.constant2._ZN2at6native57_GLOBAL__N__f3eca4a2_24_ForeachBinaryOpScalar_cu_86b9896c25multi_tensor_apply_kernelINS1_18TensorListMetadataILi1EEENS1_21BinaryOpScalarFunctorIdLi1ELi1ELi0EEEJNS0_7maximumIdEEdEEEvT_T0_DpT1_,"a",@progbits
	.sectionflags	@""
	.align	4
.nv.constant2._ZN2at6native57_GLOBAL__N__f3eca4a2_24_ForeachBinaryOpScalar_cu_86b9896c25multi_tensor_apply_kernelINS1_18TensorListMetadataILi1EEENS1_21BinaryOpScalarFunctorIdLi1ELi1ELi0EEEJNS0_7maximumIdEEdEEEvT_T0_DpT1_:
        /*0000*/ 	.byte	0x20, 0x08, 0x00, 0x00, 0x00, 0x00, 0x00, 0x00


//--------------------- .nv.constant0._ZN2at6native57_GLOBAL__N__f3eca4a2_24_ForeachBinaryOpScalar_cu_86b9896c25multi_tensor_apply_kernelINS1_18TensorListMetadataILi1EEENS1_21BinaryOpScalarFunctorIdLi1ELi1ELi0EEEJNS0_7maximumIdEEdEEEvT_T0_DpT1_ --------------------------
	.section	.nv.constant0._ZN2at6native57_GLOBAL__N__f3eca4a2_24_ForeachBinaryOpScalar_cu_86b9896c25multi_tensor_apply_kernelINS1_18TensorListMetadataILi1EEENS1_21BinaryOpScalarFunctorIdLi1ELi1ELi0EEEJNS0_7maximumIdEEdEEEvT_T0_DpT1_,"a",@progbits
	.sectionflags	@""
	.align	4
.nv.constant0._ZN2at6native57_GLOBAL__N__f3eca4a2_24_ForeachBinaryOpScalar_cu_86b9896c25multi_tensor_apply_kernelINS1_18TensorListMetadataILi1EEENS1_21BinaryOpScalarFunctorIdLi1ELi1ELi0EEEJNS0_7maximumIdEEdEEEvT_T0_DpT1_:
	.zero		3736


//--------------------- .nv.constant2._ZN2at6native57_GLOBAL__N__f3eca4a2_24_ForeachBinaryOpScalar_cu_86b9896c25multi_tensor_apply_kernelINS1_18TensorListMetadataILi1EEENS1_21BinaryOpScalarFunctorIsLi1ELi1ELi0EEEJNS0_7maximumIsEEsEEEvT_T0_DpT1_ --------------------------
	.section	.nv.constant2._ZN2at6native57_GLOBAL__N__f3eca4a2_24_ForeachBinaryOpScalar_cu_86b9896c25multi_tensor_apply_kernelINS1_18TensorListMetadataILi1EEENS1_21BinaryOpScalarFunctorIsLi1ELi1ELi0EEEJNS0_7maximumIsEEsEEEvT_T0_DpT1_,"a",@progbits
	.sectionflags	@""
	.align	4
.nv.constant2._ZN2at6native57_GLOBAL__N__f3eca4a2_24_ForeachBinaryOpScalar_cu_86b9896c25multi_tensor_apply_kernelINS1_18TensorListMetadataILi1EEENS1_21BinaryOpScalarFunctorIsLi1ELi1ELi0EEEJNS0_7maximumIsEEsEEEvT_T0_DpT1_:
        /*0000*/ 	.byte	0x20, 0x08, 0x00, 0x00, 0x00, 0x00, 0x00, 0x00


//--------------------- .nv.constant0._ZN2at6native57_GLOBAL__N__f3eca4a2_24_ForeachBinaryOpScalar_cu_86b9896c25multi_tensor_apply_kernelINS1_18TensorListMetadataILi1EEENS1_21BinaryOpScalarFunctorIsLi1ELi1ELi0EEEJNS0_7maximumIsEEsEEEvT_T0_DpT1_ --------------------------
	.section	.nv.constant0._ZN2at6native57_GLOBAL__N__f3eca4a2_24_ForeachBinaryOpScalar_cu_86b9896c25multi_tensor_apply_kernelINS1_18TensorListMetadataILi1EEENS1_21BinaryOpScalarFunctorIsLi1ELi1ELi0EEEJNS0_7maximumIsEEsEEEvT_T0_DpT1_,"a",@progbits
	.sectionflags	@""
	.align	4
.nv.constant0._ZN2at6native57_GLOBAL__N__f3eca4a2_24_ForeachBinaryOpScalar_cu_86b9896c25multi_tensor_apply_kernelINS1_18TensorListMetadataILi1EEENS1_21BinaryOpScalarFunctorIsLi1ELi1ELi0EEEJNS0_7maximumIsEEsEEEvT_T0_DpT1_:
	.zero		3724


//--------------------- .nv.constant2._ZN2at6native57_GLOBAL__N__f3eca4a2_24_ForeachBinaryOpScalar_cu_86b9896c25multi_tensor_apply_kernelINS1_18TensorListMetadataILi1EEENS1_21BinaryOpScalarFunctorIlLi1ELi1ELi0EEEJNS0_7maximumIlEElEEEvT_T0_DpT1_ --------------------------
	.section	.nv.constant2._ZN2at6native57_GLOBAL__N__f3eca4a2_24_ForeachBinaryOpScalar_cu_86b9896c25multi_tensor_apply_kernelINS1_18TensorListMetadataILi1EEENS1_21BinaryOpScalarFunctorIlLi1ELi1ELi0EEEJNS0_7maximumIlEElEEEvT_T0_DpT1_,"a",@progbits
	.sectionflags	@""
	.align	4
.nv.constant2._ZN2at6native57_GLOBAL__N__f3eca4a2_24_ForeachBinaryOpScalar_cu_86b9896c25multi_tensor_apply_kernelINS1_18TensorListMetadataILi1EEENS1_21BinaryOpScalarFunctorIlLi1ELi1ELi0EEEJNS0_7maximumIlEElEEEvT_T0_DpT1_:
        /*0000*/ 	.byte	0x20, 0x08, 0x00, 0x00, 0x00, 0x00, 0x00, 0x00


//--------------------- .nv.constant0._ZN2at6native57_GLOBAL__N__f3eca4a2_24_ForeachBinaryOpScalar_cu_86b9896c25multi_tensor_apply_kernelINS1_18TensorListMetadataILi1EEENS1_21BinaryOpScalarFunctorIlLi1ELi1ELi0EEEJNS0_7maximumIlEElEEEvT_T0_DpT1_ --------------------------
	.section	.nv.constant0._ZN2at6native57_GLOBAL__N__f3eca4a2_24_ForeachBinaryOpScalar_cu_86b9896c25multi_tensor_apply_kernelINS1_18TensorListMetadataILi1EEENS1_21BinaryOpScalarFunctorIlLi1ELi1ELi0EEEJNS0_7maximumIlEElEEEvT_T0_DpT1_,"a",@progbits
	.sectionflags	@""
	.align	4
.nv.constant0._ZN2at6native57_GLOBAL__N__f3eca4a2_24_ForeachBinaryOpScalar_cu_86b9896c25multi_tensor_apply_kernelINS1_18TensorListMetadataILi1EEENS1_21BinaryOpScalarFunctorIlLi1ELi1ELi0EEEJNS0_7maximumIlEElEEEvT_T0_DpT1_:
	.zero		3736


//--------------------- .nv.constant2._ZN2at6native57_GLOBAL__N__f3eca4a2_24_ForeachBinaryOpScalar_cu_86b9896c25multi_tensor_apply_kernelINS1_18TensorListMetadataILi1EEENS1_21BinaryOpScalarFunctorIiLi1ELi1ELi0EEEJNS0_7maximumIiEEiEEEvT_T0_DpT1_ --------------------------
	.section	.nv.constant2._ZN2at6native57_GLOBAL__N__f3eca4a2_24_ForeachBinaryOpScalar_cu_86b9896c25multi_tensor_apply_kernelINS1_18TensorListMetadataILi1EEENS1_21BinaryOpScalarFunctorIiLi1ELi1ELi0EEEJNS0_7maximumIiEEiEEEvT_T0_DpT1_,"a",@progbits
	.sectionflags	@""
	.align	4
.nv.constant2._ZN2at6native57_GLOBAL__N__f3eca4a2_24_ForeachBinaryOpScalar_cu_86b9896c25multi_tensor_apply_kernelINS1_18TensorListMetadataILi1EEENS1_21BinaryOpScalarFunctorIiLi1ELi1ELi0EEEJNS0_7maximumIiEEiEEEvT_T0_DpT1_:
        /*0000*/ 	.byte	0x20, 0x08, 0x00, 0x00, 0x00, 0x00, 0x00, 0x00


//--------------------- .nv.constant0._ZN2at6native57_GLOBAL__N__f3eca4a2_24_ForeachBinaryOpScalar_cu_86b9896c25multi_tensor_apply_kernelINS1_18TensorListMetadataILi1EEENS1_21BinaryOpScalarFunctorIiLi1ELi1ELi0EEEJNS0_7maximumIiEEiEEEvT_T0_DpT1_ --------------------------
	.section	.nv.constant0._ZN2at6native57_GLOBAL__N__f3eca4a2_24_ForeachBinaryOpScalar_cu_86b9896c25multi_tensor_apply_kernelINS1_18TensorListMetadataILi1EEENS1_21BinaryOpScalarFunctorIiLi1ELi1ELi0EEEJNS0_7maximumIiEEiEEEvT_T0_DpT1_,"a",@progbits
	.sectionflags	@""
	.align	4
.nv.constant0._ZN2at6native57_GLOBAL__N__f3eca4a2_24_ForeachBinaryOpScalar_cu_86b9896c25multi_tensor_apply_kernelINS1_18TensorListMetadataILi1EEENS1_21BinaryOpScalarFunctorIiLi1ELi1ELi0EEEJNS0_7maximumIiEEiEEEvT_T0_DpT1_:
	.zero		3728


//--------------------- .nv.constant2._ZN2at6native57_GLOBAL__N__f3eca4a2_24_ForeachBinaryOpScalar_cu_86b9896c25multi_tensor_apply_kernelINS1_18TensorListMetadataILi1EEENS1_21BinaryOpScalarFunctorIaLi1ELi1ELi0EEEJNS0_7maximumIaEEaEEEvT_T0_DpT1_ --------------------------
	.section	.nv.constant2._ZN2at6native57_GLOBAL__N__f3eca4a2_24_ForeachBinaryOpScalar_cu_86b9896c25multi_tensor_apply_kernelINS1_18TensorListMetadataILi1EEENS1_21BinaryOpScalarFunctorIaLi1ELi1ELi0EEEJNS0_7maximumIaEEaEEEvT_T0_DpT1_,"a",@progbits
	.sectionflags	@""
	.align	4
.nv.constant2._ZN2at6native57_GLOBAL__N__f3eca4a2_24_ForeachBinaryOpScalar_cu_86b9896c25multi_tensor_apply_kernelINS1_18TensorListMetadataILi1EEENS1_21BinaryOpScalarFunctorIaLi1ELi1ELi0EEEJNS0_7maximumIaEEaEEEvT_T0_DpT1_:
        /*0000*/ 	.byte	0x20, 0x08, 0x00, 0x00, 0x00, 0x00, 0x00, 0x00


//--------------------- .nv.constant0._ZN2at6native57_GLOBAL__N__f3eca4a2_24_ForeachBinaryOpScalar_cu_86b9896c25multi_tensor_apply_kernelINS1_18TensorListMetadataILi1EEENS1_21BinaryOpScalarFunctorIaLi1ELi1ELi0EEEJNS0_7maximumIaEEaEEEvT_T0_DpT1_ --------------------------
	.section	.nv.constant0._ZN2at6native57_GLOBAL__N__f3eca4a2_24_ForeachBinaryOpScalar_cu_86b9896c25multi_tensor_apply_kernelINS1_18TensorListMetadataILi1EEENS1_21BinaryOpScalarFunctorIaLi1ELi1ELi0EEEJNS0_7maximumIaEEaEEEvT_T0_DpT1_,"a",@progbits
	.sectionflags	@""
	.align	4
.nv.constant0._ZN2at6native57_GLOBAL__N__f3eca4a2_24_ForeachBinaryOpScalar_cu_86b9896c25multi_tensor_apply_kernelINS1_18TensorListMetadataILi1EEENS1_21BinaryOpScalarFunctorIaLi1ELi1ELi0EEEJNS0_7maximumIaEEaEEEvT_T0_DpT1_:
	.zero		3723


//--------------------- .nv.constant2._ZN2at6native57_GLOBAL__N__f3eca4a2_24_ForeachBinaryOpScalar_cu_86b9896c25multi_tensor_apply_kernelINS1_18TensorListMetadataILi1EEENS1_21BinaryOpScalarFunctorIhLi1ELi1ELi0EEEJNS0_7maximumIhEEhEEEvT_T0_DpT1_ --------------------------
	.section	.nv.constant2._ZN2at6native57_GLOBAL__N__f3eca4a2_24_ForeachBinaryOpScalar_cu_86b9896c25multi_tensor_apply_kernelINS1_18TensorListMetadataILi1EEENS1_21BinaryOpScalarFunctorIhLi1ELi1ELi0EEEJNS0_7maximumIhEEhEEEvT_T0_DpT1_,"a",@progbits
	.sectionflags	@""
	.align	4
.nv.constant2._ZN2at6native57_GLOBAL__N__f3eca4a2_24_ForeachBinaryOpScalar_cu_86b9896c25multi_tensor_apply_kernelINS1_18TensorListMetadataILi1EEENS1_21BinaryOpScalarFunctorIhLi1ELi1ELi0EEEJNS0_7maximumIhEEhEEEvT_T0_DpT1_:
        /*0000*/ 	.byte	0x20, 0x08, 0x00, 0x00, 0x00, 0x00, 0x00, 0x00


//--------------------- .nv.constant0._ZN2at6native57_GLOBAL__N__f3eca4a2_24_ForeachBinaryOpScalar_cu_86b9896c25multi_tensor_apply_kernelINS1_18TensorListMetadataILi1EEENS1_21BinaryOpScalarFunctorIhLi1ELi1ELi0EEEJNS0_7maximumIhEEhEEEvT_T0_DpT1_ --------------------------
	.section	.nv.constant0._ZN2at6native57_GLOBAL__N__f3eca4a2_24_ForeachBinaryOpScalar_cu_86b9896c25multi_tensor_apply_kernelINS1_18TensorListMetadataILi1EEENS1_21BinaryOpScalarFunctorIhLi1ELi1ELi0EEEJNS0_7maximumIhEEhEEEvT_T0_DpT1_,"a",@progbits
	.sectionflags	@""
	.align	4
.nv.constant0._ZN2at6native57_GLOBAL__N__f3eca4a2_24_ForeachBinaryOpScalar_cu_86b9896c25multi_tensor_apply_kernelINS1_18TensorListMetadataILi1EEENS1_21BinaryOpScalarFunctorIhLi1ELi1ELi0EEEJNS0_7maximumIhEEhEEEvT_T0_DpT1_:
	.zero		3723


//--------------------- .nv.constant2._ZN2at6native57_GLOBAL__N__f3eca4a2_24_ForeachBinaryOpScalar_cu_86b9896c25multi_tensor_apply_kernelINS1_18TensorListMetadataILi2EEENS1_21BinaryOpScalarFunctorIN3c108BFloat16ELi2ELi1ELi1EEEJNS0_7minimumIfEEfEEEvT_T0_DpT1_ --------------------------
	.section	.nv.constant2._ZN2at6native57_GLOBAL__N__f3eca4a2_24_ForeachBinaryOpScalar_cu_86b9896c25multi_tensor_apply_kernelINS1_18TensorListMetadataILi2EEENS1_21BinaryOpScalarFunctorIN3c108BFloat16ELi2ELi1ELi1EEEJNS0_7minimumIfEEfEEEvT_T0_DpT1_,"a",@progbits
	.sectionflags	@""
	.align	4
.nv.constant2._ZN2at6native57_GLOBAL__N__f3eca4a2_24_ForeachBinaryOpScalar_cu_86b9896c25multi_tensor_apply_kernelINS1_18TensorListMetadataILi2EEENS1_21BinaryOpScalarFunctorIN3c108BFloat16ELi2ELi1ELi1EEEJNS0_7minimumIfEEfEEEvT_T0_DpT1_:
        /*0000*/ 	.byte	0x40, 0x07, 0x00, 0x00, 0x00, 0x00, 0x00, 0x00


//--------------------- .nv.constant0._ZN2at6native57_GLOBAL__N__f3eca4a2_24_ForeachBinaryOpScalar_cu_86b9896c25multi_tensor_apply_kernelINS1_18TensorListMetadataILi2EEENS1_21BinaryOpScalarFunctorIN3c108BFloat16ELi2ELi1ELi1EEEJNS0_7minimumIfEEfEEEvT_T0_DpT1_ --------------------------
	.section	.nv.constant0._ZN2at6native57_GLOBAL__N__f3eca4a2_24_ForeachBinaryOpScalar_cu_86b9896c25multi_tensor_apply_kernelINS1_18TensorListMetadataILi2EEENS1_21BinaryOpScalarFunctorIN3c108BFloat16ELi2ELi1ELi1EEEJNS0_7minimumIfEEfEEEvT_T0_DpT1_,"a",@progbits
	.sectionflags	@""
	.align	4
.nv.constant0._ZN2at6native57_GLOBAL__N__f3eca4a2_24_ForeachBinaryOpScalar_cu_86b9896c25multi_tensor_apply_kernelINS1_18TensorListMetadataILi2EEENS1_21BinaryOpScalarFunctorIN3c108BFloat16ELi2ELi1ELi1EEEJNS0_7minimumIfEEfEEEvT_T0_DpT1_:
	.zero		3504


//--------------------- .nv.constant2._ZN2at6native57_GLOBAL__N__f3eca4a2_24_ForeachBinaryOpScalar_cu_86b9896c25multi_tensor_apply_kernelINS1_18TensorListMetadataILi2EEENS1_21BinaryOpScalarFunctorIN3c104HalfELi2ELi1ELi1EEEJNS0_7minimumIfEEfEEEvT_T0_DpT1_ --------------------------
	.section	.nv.constant2._ZN2at6native57_GLOBAL__N__f3eca4a2_24_ForeachBinaryOpScalar_cu_86b9896c25multi_tensor_apply_kernelINS1_18TensorListMetadataILi2EEENS1_21BinaryOpScalarFunctorIN3c104HalfELi2ELi1ELi1EEEJNS0_7minimumIfEEfEEEvT_T0_DpT1_,"a",@progbits
	.sectionflags	@""
	.align	4
.nv.constant2._ZN2at6native57_GLOBAL__N__f3eca4a2_24_ForeachBinaryOpScalar_cu_86b9896c25multi_tensor_apply_kernelINS1_18TensorListMetadataILi2EEENS1_21BinaryOpScalarFunctorIN3c104HalfELi2ELi1ELi1EEEJNS0_7minimumIfEEfEEEvT_T0_DpT1_:
        /*0000*/ 	.byte	0x40, 0x07, 0x00, 0x00, 0x00, 0x00, 0x00, 0x00


//--------------------- .nv.constant0._ZN2at6native57_GLOBAL__N__f3eca4a2_24_ForeachBinaryOpScalar_cu_86b9896c25multi_tensor_apply_kernelINS1_18TensorListMetadataILi2EEENS1_21BinaryOpScalarFunctorIN3c104HalfELi2ELi1ELi1EEEJNS0_7minimumIfEEfEEEvT_T0_DpT1_ --------------------------
	.section	.nv.constant0._ZN2at6native57_GLOBAL__N__f3eca4a2_24_ForeachBinaryOpScalar_cu_86b9896c25multi_tensor_apply_kernelINS1_18TensorListMetadataILi2EEENS1_21BinaryOpScalarFunctorIN3c104HalfELi2ELi1ELi1EEEJNS0_7minimumIfEEfEEEvT_T0_DpT1_,"a",@progbits
	.sectionflags	@""
	.align	4
.nv.constant0._ZN2at6native57_GLOBAL__N__f3eca4a2_24_ForeachBinaryOpScalar_cu_86b9896c25multi_tensor_apply_kernelINS1_18TensorListMetadataILi2EEENS1_21BinaryOpScalarFunctorIN3c104HalfELi2ELi1ELi1EEEJNS0_7minimumIfEEfEEEvT_T0_DpT1_:
	.zero		3504


//--------------------- .nv.constant2._ZN2at6native57_GLOBAL__N__f3eca4a2_24_ForeachBinaryOpScalar_cu_86b9896c25multi_tensor_apply_kernelINS1_18TensorListMetadataILi2EEENS1_21BinaryOpScalarFunctorIfLi2ELi1ELi1EEEJNS0_7minimumIfEEfEEEvT_T0_DpT1_ --------------------------
	.section	.nv.constant2._ZN2at6native57_GLOBAL__N__f3eca4a2_24_ForeachBinaryOpScalar_cu_86b9896c25multi_tensor_apply_kernelINS1_18TensorListMetadataILi2EEENS1_21BinaryOpScalarFunctorIfLi2ELi1ELi1EEEJNS0_7minimumIfEEfEEEvT_T0_DpT1_,"a",@progbits
	.sectionflags	@""
	.align	4
.nv.constant2._ZN2at6native57_GLOBAL__N__f3eca4a2_24_ForeachBinaryOpScalar_cu_86b9896c25multi_tensor_apply_kernelINS1_18TensorListMetadataILi2EEENS1_21BinaryOpScalarFunctorIfLi2ELi1ELi1EEEJNS0_7minimumIfEEfEEEvT_T0_DpT1_:
        /*0000*/ 	.byte	0x40, 0x07, 0x00, 0x00, 0x00, 0x00, 0x00, 0x00


//--------------------- .nv.constant0._ZN2at6native57_GLOBAL__N__f3eca4a2_24_ForeachBinaryOpScalar_cu_86b9896c25multi_tensor_apply_kernelINS1_18TensorListMetadataILi2EEENS1_21BinaryOpScalarFunctorIfLi2ELi1ELi1EEEJNS0_7minimumIfEEfEEEvT_T0_DpT1_ --------------------------
	.section	.nv.constant0._ZN2at6native57_GLOBAL__N__f3eca4a2_24_ForeachBinaryOpScalar_cu_86b9896c25multi_tensor_apply_kernelINS1_18TensorListMetadataILi2EEENS1_21BinaryOpScalarFunctorIfLi2ELi1ELi1EEEJNS0_7minimumIfEEfEEEvT_T0_DpT1_,"a",@progbits
	.sectionflags	@""
	.align	4
.nv.constant0._ZN2at6native57_GLOBAL__N__f3eca4a2_24_ForeachBinaryOpScalar_cu_86b9896c25multi_tensor_apply_kernelINS1_18TensorListMetadataILi2EEENS1_21BinaryOpScalarFunctorIfLi2ELi1ELi1EEEJNS0_7minimumIfEEfEEEvT_T0_DpT1_:
	.zero		3504


//--------------------- .nv.constant2._ZN2at6native57_GLOBAL__N__f3eca4a2_24_ForeachBinaryOpScalar_cu_86b9896c25multi_tensor_apply_kernelINS1_18TensorListMetadataILi2EEENS1_21BinaryOpScalarFunctorIdLi2ELi1ELi1EEEJNS0_7minimumIdEEdEEEvT_T0_DpT1_ --------------------------
	.section	.nv.constant2._ZN2at6native57_GLOBAL__N__f3eca4a2_24_ForeachBinaryOpScalar_cu_86b9896c25multi_tensor_apply_kernelINS1_18TensorListMetadataILi2EEENS1_21BinaryOpScalarFunctorIdLi2ELi1ELi1EEEJNS0_7minimumIdEEdEEEvT_T0_DpT1_,"a",@progbits
	.sectionflags	@""
	.align	4
.nv.constant2._ZN2at6native57_GLOBAL__N__f3eca4a2_24_ForeachBinaryOpScalar_cu_86b9896c25multi_tensor_apply_kernelINS1_18TensorListMetadataILi2EEENS1_21BinaryOpScalarFunctorIdLi2ELi1ELi1EEEJNS0_7minimumIdEEdEEEvT_T0_DpT1_:
        /*0000*/ 	.byte	0x40, 0x07, 0x00, 0x00, 0x00, 0x00, 0x00, 0x00


//--------------------- .nv.constant0._ZN2at6native57_GLOBAL__N__f3eca4a2_24_ForeachBinaryOpScalar_cu_86b9896c25multi_tensor_apply_kernelINS1_18TensorListMetadataILi2EEENS1_21BinaryOpScalarFunctorIdLi2ELi1ELi1EEEJNS0_7minimumIdEEdEEEvT_T0_DpT1_ --------------------------
	.section	.nv.constant0._ZN2at6native57_GLOBAL__N__f3eca4a2_24_ForeachBinaryOpScalar_cu_86b9896c25multi_tensor_apply_kernelINS1_18TensorListMetadataILi2EEENS1_21BinaryOpScalarFunctorIdLi2ELi1ELi1EEEJNS0_7minimumIdEEdEEEvT_T0_DpT1_,"a",@progbits
	.sectionflags	@""
	.align	4
.nv.constant0._ZN2at6native57_GLOBAL__N__f3eca4a2_24_ForeachBinaryOpScalar_cu_86b9896c25multi_tensor_apply_kernelINS1_18TensorListMetadataILi2EEENS1_21BinaryOpScalarFunctorIdLi2ELi1ELi1EEEJNS0_7minimumIdEEdEEEvT_T0_DpT1_:
	.zero		3512


//--------------------- .nv.constant2._ZN2at6native57_GLOBAL__N__f3eca4a2_24_ForeachBinaryOpScalar_cu_86b9896c25multi_tensor_apply_kernelINS1_18TensorListMetadataILi2EEENS1_21BinaryOpScalarFunctorIsLi2ELi1ELi1EEEJNS0_7minimumIsEEsEEEvT_T0_DpT1_ --------------------------
	.section	.nv.constant2._ZN2at6native57_GLOBAL__N__f3eca4a2_24_ForeachBinaryOpScalar_cu_86b9896c25multi_tensor_apply_kernelINS1_18TensorListMetadataILi2EEENS1_21BinaryOpScalarFunctorIsLi2ELi1ELi1EEEJNS0_7minimumIsEEsEEEvT_T0_DpT1_,"a",@progbits
	.sectionflags	@""
	.align	4
.nv.constant2._ZN2at6native57_GLOBAL__N__f3eca4a2_24_ForeachBinaryOpScalar_cu_86b9896c25multi_tensor_apply_kernelINS1_18TensorListMetadataILi2EEENS1_21BinaryOpScalarFunctorIsLi2ELi1ELi1EEEJNS0_7minimumIsEEsEEEvT_T0_DpT1_:
        /*0000*/ 	.byte	0x40, 0x07, 0x00, 0x00, 0x00, 0x00, 0x00, 0x00


//--------------------- .nv.constant0._ZN2at6native57_GLOBAL__N__f3eca4a2_24_ForeachBinaryOpScalar_cu_86b9896c25multi_tensor_apply_kernelINS1_18TensorListMetadataILi2EEENS1_21BinaryOpScalarFunctorIsLi2ELi1ELi1EEEJNS0_7minimumIsEEsEEEvT_T0_DpT1_ --------------------------
	.section	.nv.constant0._ZN2at6native57_GLOBAL__N__f3eca4a2_24_ForeachBinaryOpScalar_cu_86b9896c25multi_tensor_apply_kernelINS1_18TensorListMetadataILi2EEENS1_21BinaryOpScalarFunctorIsLi2ELi1ELi1EEEJNS0_7minimumIsEEsEEEvT_T0_DpT1_,"a",@progbits
	.sectionflags	@""
	.align	4
.nv.constant0._ZN2at6native57_GLOBAL__N__f3eca4a2_24_ForeachBinaryOpScalar_cu_86b9896c25multi_tensor_apply_kernelINS1_18TensorListMetadataILi2EEENS1_21BinaryOpScalarFunctorIsLi2ELi1ELi1EEEJNS0_7minimumIsEEsEEEvT_T0_DpT1_:
	.zero		3500


//--------------------- .nv.constant2._ZN2at6native57_GLOBAL__N__f3eca4a2_24_ForeachBinaryOpScalar_cu_86b9896c25multi_tensor_apply_kernelINS1_18TensorListMetadataILi2EEENS1_21BinaryOpScalarFunctorIlLi2ELi1ELi1EEEJNS0_7minimumIlEElEEEvT_T0_DpT1_ --------------------------
	.section	.nv.constant2._ZN2at6native57_GLOBAL__N__f3eca4a2_24_ForeachBinaryOpScalar_cu_86b9896c25multi_tensor_apply_kernelINS1_18TensorListMetadataILi2EEENS1_21BinaryOpScalarFunctorIlLi2ELi1ELi1EEEJNS0_7minimumIlEElEEEvT_T0_DpT1_,"a",@progbits
	.sectionflags	@""
	.align	4
.nv.constant2._ZN2at6native57_GLOBAL__N__f3eca4a2_24_ForeachBinaryOpScalar_cu_86b9896c25multi_tensor_apply_kernelINS1_18TensorListMetadataILi2EEENS1_21BinaryOpScalarFunctorIlLi2ELi1ELi1EEEJNS0_7minimumIlEElEEEvT_T0_DpT1_:
        /*0000*/ 	.byte	0x40, 0x07, 0x00, 0x00, 0x00, 0x00, 0x00, 0x00


//--------------------- .nv.constant0._ZN2at6native57_GLOBAL__N__f3eca4a2_24_ForeachBinaryOpScalar_cu_86b9896c25multi_tensor_apply_kernelINS1_18TensorListMetadataILi2EEENS1_21BinaryOpScalarFunctorIlLi2ELi1ELi1EEEJNS0_7minimumIlEElEEEvT_T0_DpT1_ --------------------------
	.section	.nv.constant0._ZN2at6native57_GLOBAL__N__f3eca4a2_24_ForeachBinaryOpScalar_cu_86b9896c25multi_tensor_apply_kernelINS1_18TensorListMetadataILi2EEENS1_21BinaryOpScalarFunctorIlLi2ELi1ELi1EEEJNS0_7minimumIlEElEEEvT_T0_DpT1_,"a",@progbits
	.sectionflags	@""
	.align	4
.nv.constant0._ZN2at6native57_GLOBAL__N__f3eca4a2_24_ForeachBinaryOpScalar_cu_86b9896c25multi_tensor_apply_kernelINS1_18TensorListMetadataILi2EEENS1_21BinaryOpScalarFunctorIlLi2ELi1ELi1EEEJNS0_7minimumIlEElEEEvT_T0_DpT1_:
	.zero		3512


//--------------------- .nv.constant2._ZN2at6native57_GLOBAL__N__f3eca4a2_24_ForeachBinaryOpScalar_cu_86b9896c25multi_tensor_apply_kernelINS1_18TensorListMetadataILi2EEENS1_21BinaryOpScalarFunctorIiLi2ELi1ELi1EEEJNS0_7minimumIiEEiEEEvT_T0_DpT1_ --------------------------
	.section	.nv.constant2._ZN2at6native57_GLOBAL__N__f3eca4a2_24_ForeachBinaryOpScalar_cu_86b9896c25multi_tensor_apply_kernelINS1_18TensorListMetadataILi2EEENS1_21BinaryOpScalarFunctorIiLi2ELi1ELi1EEEJNS0_7minimumIiEEiEEEvT_T0_DpT1_,"a",@progbits
	.sectionflags	@""
	.align	4
.nv.constant2._ZN2at6native57_GLOBAL__N__f3eca4a2_24_ForeachBinaryOpScalar_cu_86b9896c25multi_tensor_apply_kernelINS1_18TensorListMetadataILi2EEENS1_21BinaryOpScalarFunctorIiLi2ELi1ELi1EEEJNS0_7minimumIiEEiEEEvT_T0_DpT1_:
        /*0000*/ 	.byte	0x40, 0x07, 0x00, 0x00, 0x00, 0x00, 0x00, 0x00


//--------------------- .nv.constant0._ZN2at6native57_GLOBAL__N__f3eca4a2_24_ForeachBinaryOpScalar_cu_86b9896c25multi_tensor_apply_kernelINS1_18TensorListMetadataILi2EEENS1_21BinaryOpScalarFunctorIiLi2ELi1ELi1EEEJNS0_7minimumIiEEiEEEvT_T0_DpT1_ --------------------------
	.section	.nv.constant0._ZN2at6native57_GLOBAL__N__f3eca4a2_24_ForeachBinaryOpScalar_cu_86b9896c25multi_tensor_apply_kernelINS1_18TensorListMetadataILi2EEENS1_21BinaryOpScalarFunctorIiLi2ELi1ELi1EEEJNS0_7minimumIiEEiEEEvT_T0_DpT1_,"a",@progbits
	.sectionflags	@""
	.align	4
.nv.constant0._ZN2at6native57_GLOBAL__N__f3eca4a2_24_ForeachBinaryOpScalar_cu_86b9896c25multi_tensor_apply_kernelINS1_18TensorListMetadataILi2EEENS1_21BinaryOpScalarFunctorIiLi2ELi1ELi1EEEJNS0_7minimumIiEEiEEEvT_T0_DpT1_:
	.zero		3504


//--------------------- .nv.constant2._ZN2at6native57_GLOBAL__N__f3eca4a2_24_ForeachBinaryOpScalar_cu_86b9896c25multi_tensor_apply_kernelINS1_18TensorListMetadataILi2EEENS1_21BinaryOpScalarFunctorIaLi2ELi1ELi1EEEJNS0_7minimumIaEEaEEEvT_T0_DpT1_ --------------------------
	.section	.nv.constant2._ZN2at6native57_GLOBAL__N__f3eca4a2_24_ForeachBinaryOpScalar_cu_86b9896c25multi_tensor_apply_kernelINS1_18TensorListMetadataILi2EEENS1_21BinaryOpScalarFunctorIaLi2ELi1ELi1EEEJNS0_7minimumIaEEaEEEvT_T0_DpT1_,"a",@progbits
	.sectionflags	@""
	.align	4
.nv.constant2._ZN2at6native57_GLOBAL__N__f3eca4a2_24_ForeachBinaryOpScalar_cu_86b9896c25multi_tensor_apply_kernelINS1_18TensorListMetadataILi2EEENS1_21BinaryOpScalarFunctorIaLi2ELi1ELi1EEEJNS0_7minimumIaEEaEEEvT_T0_DpT1_:
        /*0000*/ 	.byte	0x40, 0x07, 0x00, 0x00, 0x00, 0x00, 0x00, 0x00


//--------------------- .nv.constant0._ZN2at6native57_GLOBAL__N__f3eca4a2_24_ForeachBinaryOpScalar_cu_86b9896c25multi_tensor_apply_kernelINS1_18TensorListMetadataILi2EEENS1_21BinaryOpScalarFunctorIaLi2ELi1ELi1EEEJNS0_7minimumIaEEaEEEvT_T0_DpT1_ --------------------------
	.section	.nv.constant0._ZN2at6native57_GLOBAL__N__f3eca4a2_24_ForeachBinaryOpScalar_cu_86b9896c25multi_tensor_apply_kernelINS1_18TensorListMetadataILi2EEENS1_21BinaryOpScalarFunctorIaLi2ELi1ELi1EEEJNS0_7minimumIaEEaEEEvT_T0_DpT1_,"a",@progbits
	.sectionflags	@""
	.align	4
.nv.constant0._ZN2at6native57_GLOBAL__N__f3eca4a2_24_ForeachBinaryOpScalar_cu_86b9896c25multi_tensor_apply_kernelINS1_18TensorListMetadataILi2EEENS1_21BinaryOpScalarFunctorIaLi2ELi1ELi1EEEJNS0_7minimumIaEEaEEEvT_T0_DpT1_:
	.zero		3499


//--------------------- .nv.constant2._ZN2at6native57_GLOBAL__N__f3eca4a2_24_ForeachBinaryOpScalar_cu_86b9896c25multi_tensor_apply_kernelINS1_18TensorListMetadataILi2EEENS1_21BinaryOpScalarFunctorIhLi2ELi1ELi1EEEJNS0_7minimumIhEEhEEEvT_T0_DpT1_ --------------------------
	.section	.nv.constant2._ZN2at6native57_GLOBAL__N__f3eca4a2_24_ForeachBinaryOpScalar_cu_86b9896c25multi_tensor_apply_kernelINS1_18TensorListMetadataILi2EEENS1_21BinaryOpScalarFunctorIhLi2ELi1ELi1EEEJNS0_7minimumIhEEhEEEvT_T0_DpT1_,"a",@progbits
	.sectionflags	@""
	.align	4
.nv.constant2._ZN2at6native57_GLOBAL__N__f3eca4a2_24_ForeachBinaryOpScalar_cu_86b9896c25multi_tensor_apply_kernelINS1_18TensorListMetadataILi2EEENS1_21BinaryOpScalarFunctorIhLi2ELi1ELi1EEEJNS0_7minimumIhEEhEEEvT_T0_DpT1_:
        /*0000*/ 	.byte	0x40, 0x07, 0x00, 0x00, 0x00, 0x00, 0x00, 0x00


//--------------------- .nv.constant0._ZN2at6native57_GLOBAL__N__f3eca4a2_24_ForeachBinaryOpScalar_cu_86b9896c25multi_tensor_apply_kernelINS1_18TensorListMetadataILi2EEENS1_21BinaryOpScalarFunctorIhLi2ELi1ELi1EEEJNS0_7minimumIhEEhEEEvT_T0_DpT1_ --------------------------
	.section	.nv.constant0._ZN2at6native57_GLOBAL__N__f3eca4a2_24_ForeachBinaryOpScalar_cu_86b9896c25multi_tensor_apply_kernelINS1_18TensorListMetadataILi2EEENS1_21BinaryOpScalarFunctorIhLi2ELi1ELi1EEEJNS0_7minimumIhEEhEEEvT_T0_DpT1_,"a",@progbits
	.sectionflags	@""
	.align	4
.nv.constant0._ZN2at6native57_GLOBAL__N__f3eca4a2_24_ForeachBinaryOpScalar_cu_86b9896c25multi_tensor_apply_kernelINS1_18TensorListMetadataILi2EEENS1_21BinaryOpScalarFunctorIhLi2ELi1ELi1EEEJNS0_7minimumIhEEhEEEvT_T0_DpT1_:
	.zero		3499


//--------------------- .nv.constant2._ZN2at6native57_GLOBAL__N__f3eca4a2_24_ForeachBinaryOpScalar_cu_86b9896c25multi_tensor_apply_kernelINS1_18TensorListMetadataILi1EEENS1_21BinaryOpScalarFunctorIN3c108BFloat16ELi1ELi1ELi0EEEJNS0_7minimumIfEEfEEEvT_T0_DpT1_ --------------------------
	.section	.nv.constant2._ZN2at6native57_GLOBAL__N__f3eca4a2_24_ForeachBinaryOpScalar_cu_86b9896c25multi_tensor_apply_kernelINS1_18TensorListMetadataILi1EEENS1_21BinaryOpScalarFunctorIN3c108BFloat16ELi1ELi1ELi0EEEJNS0_7minimumIfEEfEEEvT_T0_DpT1_,"a",@progbits
	.sectionflags	@""
	.align	4
.nv.constant2._ZN2at6native57_GLOBAL__N__f3eca4a2_24_ForeachBinaryOpScalar_cu_86b9896c25multi_tensor_apply_kernelINS1_18TensorListMetadataILi1EEENS1_21BinaryOpScalarFunctorIN3c108BFloat16ELi1ELi1ELi0EEEJNS0_7minimumIfEEfEEEvT_T0_DpT1_:
        /*0000*/ 	.byte	0x20, 0x08, 0x00, 0x00, 0x00, 0x00, 0x00, 0x00


//--------------------- .nv.constant0._ZN2at6native57_GLOBAL__N__f3eca4a2_24_ForeachBinaryOpScalar_cu_86b9896c25multi_tensor_apply_kernelINS1_18TensorListMetadataILi1EEENS1_21BinaryOpScalarFunctorIN3c108BFloat16ELi1ELi1ELi0EEEJNS0_7minimumIfEEfEEEvT_T0_DpT1_ --------------------------
	.section	.nv.constant0._ZN2at6native57_GLOBAL__N__f3eca4a2_24_ForeachBinaryOpScalar_cu_86b9896c25multi_tensor_apply_kernelINS1_18TensorListMetadataILi1EEENS1_21BinaryOpScalarFunctorIN3c108BFloat16ELi1ELi1ELi0EEEJNS0_7minimumIfEEfEEEvT_T0_DpT1_,"a",@progbits
	.sectionflags	@""
	.align	4
.nv.constant0._ZN2at6native57_GLOBAL__N__f3eca4a2_24_ForeachBinaryOpScalar_cu_86b9896c25multi_tensor_apply_kernelINS1_18TensorListMetadataILi1EEENS1_21BinaryOpScalarFunctorIN3c108BFloat16ELi1ELi1ELi0EEEJNS0_7minimumIfEEfEEEvT_T0_DpT1_:
	.zero		3728


//--------------------- .nv.constant2._ZN2at6native57_GLOBAL__N__f3eca4a2_24_ForeachBinaryOpScalar_cu_86b9896c25multi_tensor_apply_kernelINS1_18TensorListMetadataILi1EEENS1_21BinaryOpScalarFunctorIN3c104HalfELi1ELi1ELi0EEEJNS0_7minimumIfEEfEEEvT_T0_DpT1_ --------------------------
	.section	.nv.constant2._ZN2at6native57_GLOBAL__N__f3eca4a2_24_ForeachBinaryOpScalar_cu_86b9896c25multi_tensor_apply_kernelINS1_18TensorListMetadataILi1EEENS1_21BinaryOpScalarFunctorIN3c104HalfELi1ELi1ELi0EEEJNS0_7minimumIfEEfEEEvT_T0_DpT1_,"a",@progbits
	.sectionflags	@""
	.align	4
.nv.constant2._ZN2at6native57_GLOBAL__N__f3eca4a2_24_ForeachBinaryOpScalar_cu_86b9896c25multi_tensor_apply_kernelINS1_18TensorListMetadataILi1EEENS1_21BinaryOpScalarFunctorIN3c104HalfELi1ELi1ELi0EEEJNS0_7minimumIfEEfEEEvT_T0_DpT1_:
        /*0000*/ 	.byte	0x20, 0x08, 0x00, 0x00, 0x00, 0x00, 0x00, 0x00


//--------------------- .nv.constant0._ZN2at6native57_GLOBAL__N__f3eca4a2_24_ForeachBinaryOpScalar_cu_86b9896c25multi_tensor_apply_kernelINS1_18TensorListMetadataILi1EEENS1_21BinaryOpScalarFunctorIN3c104HalfELi1ELi1ELi0EEEJNS0_7minimumIfEEfEEEvT_T0_DpT1_ --------------------------
	.section	.nv.constant0._ZN2at6native57_GLOBAL__N__f3eca4a2_24_ForeachBinaryOpScalar_cu_86b9896c25multi_tensor_apply_kernelINS1_18TensorListMetadataILi1EEENS1_21BinaryOpScalarFunctorIN3c104HalfELi1ELi1ELi0EEEJNS0_7minimumIfEEfEEEvT_T0_DpT1_,"a",@progbits
	.sectionflags	@""
	.align	4
.nv.constant0._ZN2at6native57_GLOBAL__N__f3eca4a2_24_ForeachBinaryOpScalar_cu_86b9896c25multi_tensor_apply_kernelINS1_18TensorListMetadataILi1EEENS1_21BinaryOpScalarFunctorIN3c104HalfELi1ELi1ELi0EEEJNS0_7minimumIfEEfEEEvT_T0_DpT1_:
	.zero		3728


//--------------------- .nv.constant2._ZN2at6native57_GLOBAL__N__f3eca4a2_24_ForeachBinaryOpScalar_cu_86b9896c25multi_tensor_apply_kernelINS1_18TensorListMetadataILi1EEENS1_21BinaryOpScalarFunctorIfLi1ELi1ELi0EEEJNS0_7minimumIfEEfEEEvT_T0_DpT1_ --------------------------
	.section	.nv.constant2._ZN2at6native57_GLOBAL__N__f3eca4a2_24_ForeachBinaryOpScalar_cu_86b9896c25multi_tensor_apply_kernelINS1_18TensorListMetadataILi1EEENS1_21BinaryOpScalarFunctorIfLi1ELi1ELi0EEEJNS0_7minimumIfEEfEEEvT_T0_DpT1_,"a",@progbits
	.sectionflags	@""
	.align	4
.nv.constant2._ZN2at6native57_GLOBAL__N__f3eca4a2_24_ForeachBinaryOpScalar_cu_86b9896c25multi_tensor_apply_kernelINS1_18TensorListMetadataILi1EEENS1_21BinaryOpScalarFunctorIfLi1ELi1ELi0EEEJNS0_7minimumIfEEfEEEvT_T0_DpT1_:
        /*0000*/ 	.byte	0x20, 0x08, 0x00, 0x00, 0x00, 0x00, 0x00, 0x00


//--------------------- .nv.constant0._ZN2at6native57_GLOBAL__N__f3eca4a2_24_ForeachBinaryOpScalar_cu_86b9896c25multi_tensor_apply_kernelINS1_18TensorListMetadataILi1EEENS1_21BinaryOpScalarFunctorIfLi1ELi1ELi0EEEJNS0_7minimumIfEEfEEEvT_T0_DpT1_ --------------------------
	.section	.nv.constant0._ZN2at6native57_GLOBAL__N__f3eca4a2_24_ForeachBinaryOpScalar_cu_86b9896c25multi_tensor_apply_kernelINS1_18TensorListMetadataILi1EEENS1_21BinaryOpScalarFunctorIfLi1ELi1ELi0EEEJNS0_7minimumIfEEfEEEvT_T0_DpT1_,"a",@progbits
	.sectionflags	@""
	.align	4
.nv.constant0._ZN2at6native57_GLOBAL__N__f3eca4a2_24_ForeachBinaryOpScalar_cu_86b9896c25multi_tensor_apply_kernelINS1_18TensorListMetadataILi1EEENS1_21BinaryOpScalarFunctorIfLi1ELi1ELi0EEEJNS0_7minimumIfEEfEEEvT_T0_DpT1_:
	.zero		3728


//--------------------- .nv.constant2._ZN2at6native57_GLOBAL__N__f3eca4a2_24_ForeachBinaryOpScalar_cu_86b9896c25multi_tensor_apply_kernelINS1_18TensorListMetadataILi1EEENS1_21BinaryOpScalarFunctorIdLi1ELi1ELi0EEEJNS0_7minimumIdEEdEEEvT_T0_DpT1_ --------------------------
	.section	.nv.constant2._ZN2at6native57_GLOBAL__N__f3eca4a2_24_ForeachBinaryOpScalar_cu_86b9896c25multi_tensor_apply_kernelINS1_18TensorListMetadataILi1EEENS1_21BinaryOpScalarFunctorIdLi1ELi1ELi0EEEJNS0_7minimumIdEEdEEEvT_T0_DpT1_,"a",@progbits
	.sectionflags	@""
	.align	4
.nv.constant2._ZN2at6native57_GLOBAL__N__f3eca4a2_24_ForeachBinaryOpScalar_cu_86b9896c25multi_tensor_apply_kernelINS1_18TensorListMetadataILi1EEENS1_21BinaryOpScalarFunctorIdLi1ELi1ELi0EEEJNS0_7minimumIdEEdEEEvT_T0_DpT1_:
        /*0000*/ 	.byte	0x20, 0x08, 0x00, 0x00, 0x00, 0x00, 0x00, 0x00


//--------------------- .nv.constant0._ZN2at6native57_GLOBAL__N__f3eca4a2_24_ForeachBinaryOpScalar_cu_86b9896c25multi_tensor_apply_kernelINS1_18TensorListMetadataILi1EEENS1_21BinaryOpScalarFunctorIdLi1ELi1ELi0EEEJNS0_7minimumIdEEdEEEvT_T0_DpT1_ --------------------------
	.section	.nv.constant0._ZN2at6native57_GLOBAL__N__f3eca4a2_24_ForeachBinaryOpScalar_cu_86b9896c25multi_tensor_apply_kernelINS1_18TensorListMetadataILi1EEENS1_21BinaryOpScalarFunctorIdLi1ELi1ELi0EEEJNS0_7minimumIdEEdEEEvT_T0_DpT1_,"a",@progbits
	.sectionflags	@""
	.align	4
.nv.constant0._ZN2at6native57_GLOBAL__N__f3eca4a2_24_ForeachBinaryOpScalar_cu_86b9896c25multi_tensor_apply_kernelINS1_18TensorListMetadataILi1EEENS1_21BinaryOpScalarFunctorIdLi1ELi1ELi0EEEJNS0_7minimumIdEEdEEEvT_T0_DpT1_:
	.zero		3736


//--------------------- .nv.constant2._ZN2at6native57_GLOBAL__N__f3eca4a2_24_ForeachBinaryOpScalar_cu_86b9896c25multi_tensor_apply_kernelINS1_18TensorListMetadataILi1EEENS1_21BinaryOpScalarFunctorIsLi1ELi1ELi0EEEJNS0_7minimumIsEEsEEEvT_T0_DpT1_ --------------------------
	.section	.nv.constant2._ZN2at6native57_GLOBAL__N__f3eca4a2_24_ForeachBinaryOpScalar_cu_86b9896c25multi_tensor_apply_kernelINS1_18TensorListMetadataILi1EEENS1_21BinaryOpScalarFunctorIsLi1ELi1ELi0EEEJNS0_7minimumIsEEsEEEvT_T0_DpT1_,"a",@progbits
	.sectionflags	@""
	.align	4
.nv.constant2._ZN2at6native57_GLOBAL__N__f3eca4a2_24_ForeachBinaryOpScalar_cu_86b9896c25multi_tensor_apply_kernelINS1_18TensorListMetadataILi1EEENS1_21BinaryOpScalarFunctorIsLi1ELi1ELi0EEEJNS0_7minimumIsEEsEEEvT_T0_DpT1_:
        /*0000*/ 	.byte	0x20, 0x08, 0x00, 0x00, 0x00, 0x00, 0x00, 0x00


//--------------------- .nv.constant0._ZN2at6native57_GLOBAL__N__f3eca4a2_24_ForeachBinaryOpScalar_cu_86b9896c25multi_tensor_apply_kernelINS1_18TensorListMetadataILi1EEENS1_21BinaryOpScalarFunctorIsLi1ELi1ELi0EEEJNS0_7minimumIsEEsEEEvT_T0_DpT1_ --------------------------
	.section	.nv.constant0._ZN2at6native57_GLOBAL__N__f3eca4a2_24_ForeachBinaryOpScalar_cu_86b9896c25multi_tensor_apply_kernelINS1_18TensorListMetadataILi1EEENS1_21BinaryOpScalarFunctorIsLi1ELi1ELi0EEEJNS0_7minimumIsEEsEEEvT_T0_DpT1_,"a",@progbits
	.sectionflags	@""
	.align	4
.nv.constant0._ZN2at6native57_GLOBAL__N__f3eca4a2_24_ForeachBinaryOpScalar_cu_86b9896c25multi_tensor_apply_kernelINS1_18TensorListMetadataILi1EEENS1_21BinaryOpScalarFunctorIsLi1ELi1ELi0EEEJNS0_7minimumIsEEsEEEvT_T0_DpT1_:
	.zero		3724


//--------------------- .nv.constant2._ZN2at6native57_GLOBAL__N__f3eca4a2_24_ForeachBinaryOpScalar_cu_86b9896c25multi_tensor_apply_kernelINS1_18TensorListMetadataILi1EEENS1_21BinaryOpScalarFunctorIlLi1ELi1ELi0EEEJNS0_7minimumIlEElEEEvT_T0_DpT1_ --------------------------
	.section	.nv.constant2._ZN2at6native57_GLOBAL__N__f3eca4a2_24_ForeachBinaryOpScalar_cu_86b9896c25multi_tensor_apply_kernelINS1_18TensorListMetadataILi1EEENS1_21BinaryOpScalarFunctorIlLi1ELi1ELi0EEEJNS0_7minimumIlEElEEEvT_T0_DpT1_,"a",@progbits
	.sectionflags	@""
	.align	4
.nv.constant2._ZN2at6native57_GLOBAL__N__f3eca4a2_24_ForeachBinaryOpScalar_cu_86b9896c25multi_tensor_apply_kernelINS1_18TensorListMetadataILi1EEENS1_21BinaryOpScalarFunctorIlLi1ELi1ELi0EEEJNS0_7minimumIlEElEEEvT_T0_DpT1_:
        /*0000*/ 	.byte	0x20, 0x08, 0x00, 0x00, 0x00, 0x00, 0x00, 0x00


//--------------------- .nv.constant0._ZN2at6native57_GLOBAL__N__f3eca4a2_24_ForeachBinaryOpScalar_cu_86b9896c25multi_tensor_apply_kernelINS1_18TensorListMetadataILi1EEENS1_21BinaryOpScalarFunctorIlLi1ELi1ELi0EEEJNS0_7minimumIlEElEEEvT_T0_DpT1_ --------------------------
	.section	.nv.constant0._ZN2at6native57_GLOBAL__N__f3eca4a2_24_ForeachBinaryOpScalar_cu_86b9896c25multi_tensor_apply_kernelINS1_18TensorListMetadataILi1EEENS1_21BinaryOpScalarFunctorIlLi1ELi1ELi0EEEJNS0_7minimumIlEElEEEvT_T0_DpT1_,"a",@progbits
	.sectionflags	@""
	.align	4
.nv.constant0._ZN2at6native57_GLOBAL__N__f3eca4a2_24_ForeachBinaryOpScalar_cu_86b9896c25multi_tensor_apply_kernelINS1_18TensorListMetadataILi1EEENS1_21BinaryOpScalarFunctorIlLi1ELi1ELi0EEEJNS0_7minimumIlEElEEEvT_T0_DpT1_:
	.zero		3736


//--------------------- .nv.constant2._ZN2at6native57_GLOBAL__N__f3eca4a2_24_ForeachBinaryOpScalar_cu_86b9896c25multi_tensor_apply_kernelINS1_18TensorListMetadataILi1EEENS1_21BinaryOpScalarFunctorIiLi1ELi1ELi0EEEJNS0_7minimumIiEEiEEEvT_T0_DpT1_ --------------------------
	.section	.nv.constant2._ZN2at6native57_GLOBAL__N__f3eca4a2_24_ForeachBinaryOpScalar_cu_86b9896c25multi_tensor_apply_kernelINS1_18TensorListMetadataILi1EEENS1_21BinaryOpScalarFunctorIiLi1ELi1ELi0EEEJNS0_7minimumIiEEiEEEvT_T0_DpT1_,"a",@progbits
	.sectionflags	@""
	.align	4
.nv.constant2._ZN2at6native57_GLOBAL__N__f3eca4a2_24_ForeachBinaryOpScalar_cu_86b9896c25multi_tensor_apply_kernelINS1_18TensorListMetadataILi1EEENS1_21BinaryOpScalarFunctorIiLi1ELi1ELi0EEEJNS0_7minimumIiEEiEEEvT_T0_DpT1_:
        /*0000*/ 	.byte	0x20, 0x08, 0x00, 0x00, 0x00, 0x00, 0x00, 0x00


//--------------------- .nv.constant0._ZN2at6native57_GLOBAL__N__f3eca4a2_24_ForeachBinaryOpScalar_cu_86b9896c25multi_tensor_apply_kernelINS1_18TensorListMetadataILi1EEENS1_21BinaryOpScalarFunctorIiLi1ELi1ELi0EEEJNS0_7minimumIiEEiEEEvT_T0_DpT1_ --------------------------
	.section	.nv.constant0._ZN2at6native57_GLOBAL__N__f3eca4a2_24_ForeachBinaryOpScalar_cu_86b9896c25multi_tensor_apply_kernelINS1_18TensorListMetadataILi1EEENS1_21BinaryOpScalarFunctorIiLi1ELi1ELi0EEEJNS0_7minimumIiEEiEEEvT_T0_DpT1_,"a",@progbits
	.sectionflags	@""
	.align	4
.nv.constant0._ZN2at6native57_GLOBAL__N__f3eca4a2_24_ForeachBinaryOpScalar_cu_86b9896c25multi_tensor_apply_kernelINS1_18TensorListMetadataILi1EEENS1_21BinaryOpScalarFunctorIiLi1ELi1ELi0EEEJNS0_7minimumIiEEiEEEvT_T0_DpT1_:
	.zero		3728


//--------------------- .nv.constant2._ZN2at6native57_GLOBAL__N__f3eca4a2_24_ForeachBinaryOpScalar_cu_86b9896c25multi_tensor_apply_kernelINS1_18TensorListMetadataILi1EEENS1_21BinaryOpScalarFunctorIaLi1ELi1ELi0EEEJNS0_7minimumIaEEaEEEvT_T0_DpT1_ --------------------------
	.section	.nv.constant2._ZN2at6native57_GLOBAL__N__f3eca4a2_24_ForeachBinaryOpScalar_cu_86b9896c25multi_tensor_apply_kernelINS1_18TensorListMetadataILi1EEENS1_21BinaryOpScalarFunctorIaLi1ELi1ELi0EEEJNS0_7minimumIaEEaEEEvT_T0_DpT1_,"a",@progbits
	.sectionflags	@""
	.align	4
.nv.constant2._ZN2at6native57_GLOBAL__N__f3eca4a2_24_ForeachBinaryOpScalar_cu_86b9896c25multi_tensor_apply_kernelINS1_18TensorListMetadataILi1EEENS1_21BinaryOpScalarFunctorIaLi1ELi1ELi0EEEJNS0_7minimumIaEEaEEEvT_T0_DpT1_:
        /*0000*/ 	.byte	0x20, 0x08, 0x00, 0x00, 0x00, 0x00, 0x00, 0x00


//--------------------- .nv.constant0._ZN2at6native57_GLOBAL__N__f3eca4a2_24_ForeachBinaryOpScalar_cu_86b9896c25multi_tensor_apply_kernelINS1_18TensorListMetadataILi1EEENS1_21BinaryOpScalarFunctorIaLi1ELi1ELi0EEEJNS0_7minimumIaEEaEEEvT_T0_DpT1_ --------------------------
	.section	.nv.constant0._ZN2at6native57_GLOBAL__N__f3eca4a2_24_ForeachBinaryOpScalar_cu_86b9896c25multi_tensor_apply_kernelINS1_18TensorListMetadataILi1EEENS1_21BinaryOpScalarFunctorIaLi1ELi1ELi0EEEJNS0_7minimumIaEEaEEEvT_T0_DpT1_,"a",@progbits
	.sectionflags	@""
	.align	4
.nv.constant0._ZN2at6native57_GLOBAL__N__f3eca4a2_24_ForeachBinaryOpScalar_cu_86b9896c25multi_tensor_apply_kernelINS1_18TensorListMetadataILi1EEENS1_21BinaryOpScalarFunctorIaLi1ELi1ELi0EEEJNS0_7minimumIaEEaEEEvT_T0_DpT1_:
	.zero		3723


//--------------------- .nv.constant2._ZN2at6native57_GLOBAL__N__f3eca4a2_24_ForeachBinaryOpScalar_cu_86b9896c25multi_tensor_apply_kernelINS1_18TensorListMetadataILi1EEENS1_21BinaryOpScalarFunctorIhLi1ELi1ELi0EEEJNS0_7minimumIhEEhEEEvT_T0_DpT1_ --------------------------
	.section	.nv.constant2._ZN2at6native57_GLOBAL__N__f3eca4a2_24_ForeachBinaryOpScalar_cu_86b9896c25multi_tensor_apply_kernelINS1_18TensorListMetadataILi1EEENS1_21BinaryOpScalarFunctorIhLi1ELi1ELi0EEEJNS0_7minimumIhEEhEEEvT_T0_DpT1_,"a",@progbits
	.sectionflags	@""
	.align	4
.nv.constant2._ZN2at6native57_GLOBAL__N__f3eca4a2_24_ForeachBinaryOpScalar_cu_86b9896c25multi_tensor_apply_kernelINS1_18TensorListMetadataILi1EEENS1_21BinaryOpScalarFunctorIhLi1ELi1ELi0EEEJNS0_7minimumIhEEhEEEvT_T0_DpT1_:
        /*0000*/ 	.byte	0x20, 0x08, 0x00, 0x00, 0x00, 0x00, 0x00, 0x00


//--------------------- .nv.constant0._ZN2at6native57_GLOBAL__N__f3eca4a2_24_ForeachBinaryOpScalar_cu_86b9896c25multi_tensor_apply_kernelINS1_18TensorListMetadataILi1EEENS1_21BinaryOpScalarFunctorIhLi1ELi1ELi0EEEJNS0_7minimumIhEEhEEEvT_T0_DpT1_ --------------------------
	.section	.nv.constant0._ZN2at6native57_GLOBAL__N__f3eca4a2_24_ForeachBinaryOpScalar_cu_86b9896c25multi_tensor_apply_kernelINS1_18TensorListMetadataILi1EEENS1_21BinaryOpScalarFunctorIhLi1ELi1ELi0EEEJNS0_7minimumIhEEhEEEvT_T0_DpT1_,"a",@progbits
	.sectionflags	@""
	.align	4
.nv.constant0._ZN2at6native57_GLOBAL__N__f3eca4a2_24_ForeachBinaryOpScalar_cu_86b9896c25multi_tensor_apply_kernelINS1_18TensorListMetadataILi1EEENS1_21BinaryOpScalarFunctorIhLi1ELi1ELi0EEEJNS0_7minimumIhEEhEEEvT_T0_DpT1_:
	.zero		3723


//--------------------- .nv.constant2._ZN2at6native57_GLOBAL__N__f3eca4a2_24_ForeachBinaryOpScalar_cu_86b9896c25multi_tensor_apply_kernelINS1_18TensorListMetadataILi2EEENS1_21BinaryOpScalarFunctorIN3c108BFloat16ELi2ELi1ELi1EEEJSt5minusIfEfEEEvT_T0_DpT1_ --------------------------
	.section	.nv.constant2._ZN2at6native57_GLOBAL__N__f3eca4a2_24_ForeachBinaryOpScalar_cu_86b9896c25multi_tensor_apply_kernelINS1_18TensorListMetadataILi2EEENS1_21BinaryOpScalarFunctorIN3c108BFloat16ELi2ELi1ELi1EEEJSt5minusIfEfEEEvT_T0_DpT1_,"a",@progbits
	.sectionflags	@""
	.align	4
.nv.constant2._ZN2at6native57_GLOBAL__N__f3eca4a2_24_ForeachBinaryOpScalar_cu_86b9896c25multi_tensor_apply_kernelINS1_18TensorListMetadataILi2EEENS1_21BinaryOpScalarFunctorIN3c108BFloat16ELi2ELi1ELi1EEEJSt5minusIfEfEEEvT_T0_DpT1_:
        /*0000*/ 	.byte	0x40, 0x07, 0x00, 0x00, 0x00, 0x00, 0x00, 0x00


//--------------------- .nv.constant0._ZN2at6native57_GLOBAL__N__f3eca4a2_24_ForeachBinaryOpScalar_cu_86b9896c25multi_tensor_apply_kernelINS1_18TensorListMetadataILi2EEENS1_21BinaryOpScalarFunctorIN3c108BFloat16ELi2ELi1ELi1EEEJSt5minusIfEfEEEvT_T0_DpT1_ --------------------------
	.section	.nv.constant0._ZN2at6native57_GLOBAL__N__f3eca4a2_24_ForeachBinaryOpScalar_cu_86b9896c25multi_tensor_apply_kernelINS1_18TensorListMetadataILi2EEENS1_21BinaryOpScalarFunctorIN3c108BFloat16ELi2ELi1ELi1EEEJSt5minusIfEfEEEvT_T0_DpT1_,"a",@progbits
	.sectionflags	@""
	.align	4
.nv.constant0._ZN2at6native57_GLOBAL__N__f3eca4a2_24_ForeachBinaryOpScalar_cu_86b9896c25multi_tensor_apply_kernelINS1_18TensorListMetadataILi2EEENS1_21BinaryOpScalarFunctorIN3c108BFloat16ELi2ELi1ELi1EEEJSt5minusIfEfEEEvT_T0_DpT1_:
	.zero		3504


//--------------------- .nv.constant2._ZN2at6native57_GLOBAL__N__f3eca4a2_24_ForeachBinaryOpScalar_cu_86b9896c25multi_tensor_apply_kernelINS1_18TensorListMetadataILi2EEENS1_21BinaryOpScalarFunctorIN3c104HalfELi2ELi1ELi1EEEJSt5minusIfEfEEEvT_T0_DpT1_ --------------------------
	.section	.nv.constant2._ZN2at6native57_GLOBAL__N__f3eca4a2_24_ForeachBinaryOpScalar_cu_86b9896c25multi_tensor_apply_kernelINS1_18TensorListMetadataILi2EEENS1_21BinaryOpScalarFunctorIN3c104HalfELi2ELi1ELi1EEEJSt5minusIfEfEEEvT_T0_DpT1_,"a",@progbits
	.sectionflags	@""
	.align	4
.nv.constant2._ZN2at6native57_GLOBAL__N__f3eca4a2_24_ForeachBinaryOpScalar_cu_86b9896c25multi_tensor_apply_kernelINS1_18TensorListMetadataILi2EEENS1_21BinaryOpScalarFunctorIN3c104HalfELi2ELi1ELi1EEEJSt5minusIfEfEEEvT_T0_DpT1_:
        /*0000*/ 	.byte	0x40, 0x07, 0x00, 0x00, 0x00, 0x00, 0x00, 0x00


//--------------------- .nv.constant0._ZN2at6native57_GLOBAL__N__f3eca4a2_24_ForeachBinaryOpScalar_cu_86b9896c25multi_tensor_apply_kernelINS1_18TensorListMetadataILi2EEENS1_21BinaryOpScalarFunctorIN3c104HalfELi2ELi1ELi1EEEJSt5minusIfEfEEEvT_T0_DpT1_ --------------------------
	.section	.nv.constant0._ZN2at6native57_GLOBAL__N__f3eca4a2_24_ForeachBinaryOpScalar_cu_86b9896c25multi_tensor_apply_kernelINS1_18TensorListMetadataILi2EEENS1_21BinaryOpScalarFunctorIN3c104HalfELi2ELi1ELi1EEEJSt5minusIfEfEEEvT_T0_DpT1_,"a",@progbits
	.sectionflags	@""
	.align	4
.nv.constant0._ZN2at6native57_GLOBAL__N__f3eca4a2_24_ForeachBinaryOpScalar_cu_86b9896c25multi_tensor_apply_kernelINS1_18TensorListMetadataILi2EEENS1_21BinaryOpScalarFunctorIN3c104HalfELi2ELi1ELi1EEEJSt5minusIfEfEEEvT_T0_DpT1_:
	.zero		3504


//--------------------- .nv.constant2._ZN2at6native57_GLOBAL__N__f3eca4a2_24_ForeachBinaryOpScalar_cu_86b9896c25multi_tensor_apply_kernelINS1_18TensorListMetadataILi2EEENS1_21BinaryOpScalarFunctorIbLi2ELi1ELi1EEEJSt5minusIbEbEEEvT_T0_DpT1_ --------------------------
	.section	.nv.constant2._ZN2at6native57_GLOBAL__N__f3eca4a2_24_ForeachBinaryOpScalar_cu_86b9896c25multi_tensor_apply_kernelINS1_18TensorListMetadataILi2EEENS1_21BinaryOpScalarFunctorIbLi2ELi1ELi1EEEJSt5minusIbEbEEEvT_T0_DpT1_,"a",@progbits
	.sectionflags	@""
	.align	4
.nv.constant2._ZN2at6native57_GLOBAL__N__f3eca4a2_24_ForeachBinaryOpScalar_cu_86b9896c25multi_tensor_apply_kernelINS1_18TensorListMetadataILi2EEENS1_21BinaryOpScalarFunctorIbLi2ELi1ELi1EEEJSt5minusIbEbEEEvT_T0_DpT1_:
        /*0000*/ 	.byte	0x40, 0x07, 0x00, 0x00, 0x00, 0x00, 0x00, 0x00


//--------------------- .nv.constant0._ZN2at6native57_GLOBAL__N__f3eca4a2_24_ForeachBinaryOpScalar_cu_86b9896c25multi_tensor_apply_kernelINS1_18TensorListMetadataILi2EEENS1_21BinaryOpScalarFunctorIbLi2ELi1ELi1EEEJSt5minusIbEbEEEvT_T0_DpT1_ --------------------------
	.section	.nv.constant0._ZN2at6native57_GLOBAL__N__f3eca4a2_24_ForeachBinaryOpScalar_cu_86b9896c25multi_tensor_apply_kernelINS1_18TensorListMetadataILi2EEENS1_21BinaryOpScalarFunctorIbLi2ELi1ELi1EEEJSt5minusIbEbEEEvT_T0_DpT1_,"a",@progbits
	.sectionflags	@""
	.align	4
.nv.constant0._ZN2at6native57_GLOBAL__N__f3eca4a2_24_ForeachBinaryOpScalar_cu_86b9896c25multi_tensor_apply_kernelINS1_18TensorListMetadataILi2EEENS1_21BinaryOpScalarFunctorIbLi2ELi1ELi1EEEJSt5minusIbEbEEEvT_T0_DpT1_:
	.zero		3499


//--------------------- .nv.constant2._ZN2at6native57_GLOBAL__N__f3eca4a2_24_ForeachBinaryOpScalar_cu_86b9896c25multi_tensor_apply_kernelINS1_18TensorListMetadataILi2EEENS1_21BinaryOpScalarFunctorIN3c107complexIfEELi2ELi1ELi1EEEJSt5minusIS8_ES8_EEEvT_T0_DpT1_ --------------------------
	.section	.nv.constant2._ZN2at6native57_GLOBAL__N__f3eca4a2_24_ForeachBinaryOpScalar_cu_86b9896c25multi_tensor_apply_kernelINS1_18TensorListMetadataILi2EEENS1_21BinaryOpScalarFunctorIN3c107complexIfEELi2ELi1ELi1EEEJSt5minusIS8_ES8_EEEvT_T0_DpT1_,"a",@progbits
	.sectionflags	@""
	.align	4
.nv.constant2._ZN2at6native57_GLOBAL__N__f3eca4a2_24_ForeachBinaryOpScalar_cu_86b9896c25multi_tensor_apply_kernelINS1_18TensorListMetadataILi2EEENS1_21BinaryOpScalarFunctorIN3c107complexIfEELi2ELi1ELi1EEEJSt5minusIS8_ES8_EEEvT_T0_DpT1_:
        /*0000*/ 	.byte	0x40, 0x07, 0x00, 0x00, 0x00, 0x00, 0x00, 0x00


//--------------------- .nv.constant0._ZN2at6native57_GLOBAL__N__f3eca4a2_24_ForeachBinaryOpScalar_cu_86b9896c25multi_tensor_apply_kernelINS1_18TensorListMetadataILi2EEENS1_21BinaryOpScalarFunctorIN3c107complexIfEELi2ELi1ELi1EEEJSt5minusIS8_ES8_EEEvT_T0_DpT1_ --------------------------
	.section	.nv.constant0._ZN2at6native57_GLOBAL__N__f3eca4a2_24_ForeachBinaryOpScalar_cu_86b9896c25multi_tensor_apply_kernelINS1_18TensorListMetadataILi2EEENS1_21BinaryOpScalarFunctorIN3c107complexIfEELi2ELi1ELi1EEEJSt5minusIS8_ES8_EEEvT_T0_DpT1_,"a",@progbits
	.sectionflags	@""
	.align	4
.nv.constant0._ZN2at6native57_GLOBAL__N__f3eca4a2_24_ForeachBinaryOpScalar_cu_86b9896c25multi_tensor_apply_kernelINS1_18TensorListMetadataILi2EEENS1_21BinaryOpScalarFunctorIN3c107complexIfEELi2ELi1ELi1EEEJSt5minusIS8_ES8_EEEvT_T0_DpT1_:
	.zero		3512


//--------------------- .nv.constant2._ZN2at6native57_GLOBAL__N__f3eca4a2_24_ForeachBinaryOpScalar_cu_86b9896c25multi_tensor_apply_kernelINS1_18TensorListMetadataILi2EEENS1_21BinaryOpScalarFunctorIN3c107complexIdEELi2ELi1ELi1EEEJSt5minusIS8_ES8_EEEvT_T0_DpT1_ --------------------------
	.section	.nv.constant2._ZN2at6native57_GLOBAL__N__f3eca4a2_24_ForeachBinaryOpScalar_cu_86b9896c25multi_tensor_apply_kernelINS1_18TensorListMetadataILi2EEENS1_21BinaryOpScalarFunctorIN3c107complexIdEELi2ELi1ELi1EEEJSt5minusIS8_ES8_EEEvT_T0_DpT1_,"a",@progbits
	.sectionflags	@""
	.align	4
.nv.constant2._ZN2at6native57_GLOBAL__N__f3eca4a2_24_ForeachBinaryOpScalar_cu_86b9896c25multi_tensor_apply_kernelINS1_18TensorListMetadataILi2EEENS1_21BinaryOpScalarFunctorIN3c107complexIdEELi2ELi1ELi1EEEJSt5minusIS8_ES8_EEEvT_T0_DpT1_:
        /*0000*/ 	.byte	0x40, 0x07, 0x00, 0x00, 0x00, 0x00, 0x00, 0x00


//--------------------- .nv.constant0._ZN2at6native57_GLOBAL__N__f3eca4a2_24_ForeachBinaryOpScalar_cu_86b9896c25multi_tensor_apply_kernelINS1_18TensorListMetadataILi2EEENS1_21BinaryOpScalarFunctorIN3c107complexIdEELi2ELi1ELi1EEEJSt5minusIS8_ES8_EEEvT_T0_DpT1_ --------------------------
	.section	.nv.constant0._ZN2at6native57_GLOBAL__N__f3eca4a2_24_ForeachBinaryOpScalar_cu_86b9896c25multi_tensor_apply_kernelINS1_18TensorListMetadataILi2EEENS1_21BinaryOpScalarFunctorIN3c107complexIdEELi2ELi1ELi1EEEJSt5minusIS8_ES8_EEEvT_T0_DpT1_,"a",@progbits
	.sectionflags	@""
	.align	4
.nv.constant0._ZN2at6native57_GLOBAL__N__f3eca4a2_24_ForeachBinaryOpScalar_cu_86b9896c25multi_tensor_apply_kernelINS1_18TensorListMetadataILi2EEENS1_21BinaryOpScalarFunctorIN3c107complexIdEELi2ELi1ELi1EEEJSt5minusIS8_ES8_EEEvT_T0_DpT1_:
	.zero		3520


//--------------------- .nv.constant2._ZN2at6native57_GLOBAL__N__f3eca4a2_24_ForeachBinaryOpScalar_cu_86b9896c25multi_tensor_apply_kernelINS1_18TensorListMetadataILi2EEENS1_21BinaryOpScalarFunctorIfLi2ELi1ELi1EEEJSt5minusIfEfEEEvT_T0_DpT1_ --------------------------
	.section	.nv.constant2._ZN2at6native57_GLOBAL__N__f3eca4a2_24_ForeachBinaryOpScalar_cu_86b9896c25multi_tensor_apply_kernelINS1_18TensorListMetadataILi2EEENS1_21BinaryOpScalarFunctorIfLi2ELi1ELi1EEEJSt5minusIfEfEEEvT_T0_DpT1_,"a",@progbits
	.sectionflags	@""
	.align	4
.nv.constant2._ZN2at6native57_GLOBAL__N__f3eca4a2_24_ForeachBinaryOpScalar_cu_86b9896c25multi_tensor_apply_kernelINS1_18TensorListMetadataILi2EEENS1_21BinaryOpScalarFunctorIfLi2ELi1ELi1EEEJSt5minusIfEfEEEvT_T0_DpT1_:
        /*0000*/ 	.byte	0x40, 0x07, 0x00, 0x00, 0x00, 0x00, 0x00, 0x00


//--------------------- .nv.constant0._ZN2at6native57_GLOBAL__N__f3eca4a2_24_ForeachBinaryOpScalar_cu_86b9896c25multi_tensor_apply_kernelINS1_18TensorListMetadataILi2EEENS1_21BinaryOpScalarFunctorIfLi2ELi1ELi1EEEJSt5minusIfEfEEEvT_T0_DpT1_ --------------------------
	.section	.nv.constant0._ZN2at6native57_GLOBAL__N__f3eca4a2_24_ForeachBinaryOpScalar_cu_86b9896c25multi_tensor_apply_kernelINS1_18TensorListMetadataILi2EEENS1_21BinaryOpScalarFunctorIfLi2ELi1ELi1EEEJSt5minusIfEfEEEvT_T0_DpT1_,"a",@progbits
	.sectionflags	@""
	.align	4
.nv.constant0._ZN2at6native57_GLOBAL__N__f3eca4a2_24_ForeachBinaryOpScalar_cu_86b9896c25multi_tensor_apply_kernelINS1_18TensorListMetadataILi2EEENS1_21BinaryOpScalarFunctorIfLi2ELi1ELi1EEEJSt5minusIfEfEEEvT_T0_DpT1_:
	.zero		3504


//--------------------- .nv.constant2._ZN2at6native57_GLOBAL__N__f3eca4a2_24_ForeachBinaryOpScalar_cu_86b9896c25multi_tensor_apply_kernelINS1_18TensorListMetadataILi2EEENS1_21BinaryOpScalarFunctorIdLi2ELi1ELi1EEEJSt5minusIdEdEEEvT_T0_DpT1_ --------------------------
	.section	.nv.constant2._ZN2at6native57_GLOBAL__N__f3eca4a2_24_ForeachBinaryOpScalar_cu_86b9896c25multi_tensor_apply_kernelINS1_18TensorListMetadataILi2EEENS1_21BinaryOpScalarFunctorIdLi2ELi1ELi1EEEJSt5minusIdEdEEEvT_T0_DpT1_,"a",@progbits
	.sectionflags	@""
	.align	4
.nv.constant2._ZN2at6native57_GLOBAL__N__f3eca4a2_24_ForeachBinaryOpScalar_cu_86b9896c25multi_tensor_apply_kernelINS1_18TensorListMetadataILi2EEENS1_21BinaryOpScalarFunctorIdLi2ELi1ELi1EEEJSt5minusIdEdEEEvT_T0_DpT1_:
        /*0000*/ 	.byte	0x40, 0x07, 0x00, 0x00, 0x00, 0x00, 0x00, 0x00


//--------------------- .nv.constant0._ZN2at6native57_GLOBAL__N__f3eca4a2_24_ForeachBinaryOpScalar_cu_86b9896c25multi_tensor_apply_kernelINS1_18TensorListMetadataILi2EEENS1_21BinaryOpScalarFunctorIdLi2ELi1ELi1EEEJSt5minusIdEdEEEvT_T0_DpT1_ --------------------------
	.section	.nv.constant0._ZN2at6native57_GLOBAL__N__f3eca4a2_24_ForeachBinaryOpScalar_cu_86b9896c25multi_tensor_apply_kernelINS1_18TensorListMetadataILi2EEENS1_21BinaryOpScalarFunctorIdLi2ELi1ELi1EEEJSt5minusIdEdEEEvT_T0_DpT1_,"a",@progbits
	.sectionflags	@""
	.align	4
.nv.constant0._ZN2at6native57_GLOBAL__N__f3eca4a2_24_ForeachBinaryOpScalar_cu_86b9896c25multi_tensor_apply_kernelINS1_18TensorListMetadataILi2EEENS1_21BinaryOpScalarFunctorIdLi2ELi1ELi1EEEJSt5minusIdEdEEEvT_T0_DpT1_:
	.zero		3512


//--------------------- .nv.constant2._ZN2at6native57_GLOBAL__N__f3eca4a2_24_ForeachBinaryOpScalar_cu_86b9896c25multi_tensor_apply_kernelINS1_18TensorListMetadataILi2EEENS1_21BinaryOpScalarFunctorIsLi2ELi1ELi1EEEJSt5minusIsEsEEEvT_T0_DpT1_ --------------------------
	.section	.nv.constant2._ZN2at6native57_GLOBAL__N__f3eca4a2_24_ForeachBinaryOpScalar_cu_86b9896c25multi_tensor_apply_kernelINS1_18TensorListMetadataILi2EEENS1_21BinaryOpScalarFunctorIsLi2ELi1ELi1EEEJSt5minusIsEsEEEvT_T0_DpT1_,"a",@progbits
	.sectionflags	@""
	.align	4
.nv.constant2._ZN2at6native57_GLOBAL__N__f3eca4a2_24_ForeachBinaryOpScalar_cu_86b9896c25multi_tensor_apply_kernelINS1_18TensorListMetadataILi2EEENS1_21BinaryOpScalarFunctorIsLi2ELi1ELi1EEEJSt5minusIsEsEEEvT_T0_DpT1_:
        /*0000*/ 	.byte	0x40, 0x07, 0x00, 0x00, 0x00, 0x00, 0x00, 0x00


//--------------------- .nv.constant0._ZN2at6native57_GLOBAL__N__f3eca4a2_24_ForeachBinaryOpScalar_cu_86b9896c25multi_tensor_apply_kernelINS1_18TensorListMetadataILi2EEENS1_21BinaryOpScalarFunctorIsLi2ELi1ELi1EEEJSt5minusIsEsEEEvT_T0_DpT1_ --------------------------
	.section	.nv.constant0._ZN2at6native57_GLOBAL__N__f3eca4a2_24_ForeachBinaryOpScalar_cu_86b9896c25multi_tensor_apply_kernelINS1_18TensorListMetadataILi2EEENS1_21BinaryOpScalarFunctorIsLi2ELi1ELi1EEEJSt5minusIsEsEEEvT_T0_DpT1_,"a",@progbits
	.sectionflags	@""
	.align	4
.nv.constant0._ZN2at6native57_GLOBAL__N__f3eca4a2_24_ForeachBinaryOpScalar_cu_86b9896c25multi_tensor_apply_kernelINS1_18TensorListMetadataILi2EEENS1_21BinaryOpScalarFunctorIsLi2ELi1ELi1EEEJSt5minusIsEsEEEvT_T0_DpT1_:
	.zero		3500


//--------------------- .nv.constant2._ZN2at6native57_GLOBAL__N__f3eca4a2_24_ForeachBinaryOpScalar_cu_86b9896c25multi_tensor_apply_kernelINS1_18TensorListMetadataILi2EEENS1_21BinaryOpScalarFunctorIlLi2ELi1ELi1EEEJSt5minusIlElEEEvT_T0_DpT1_ --------------------------
	.section	.nv.constant2._ZN2at6native57_GLOBAL__N__f3eca4a2_24_ForeachBinaryOpScalar_cu_86b9896c25multi_tensor_apply_kernelINS1_18TensorListMetadataILi2EEENS1_21BinaryOpScalarFunctorIlLi2ELi1ELi1EEEJSt5minusIlElEEEvT_T0_DpT1_,"a",@progbits
	.sectionflags	@""
	.align	4
.nv.constant2._ZN2at6native57_GLOBAL__N__f3eca4a2_24_ForeachBinaryOpScalar_cu_86b9896c25multi_tensor_apply_kernelINS1_18TensorListMetadataILi2EEENS1_21BinaryOpScalarFunctorIlLi2ELi1ELi1EEEJSt5minusIlElEEEvT_T0_DpT1_:
        /*0000*/ 	.byte	0x40, 0x07, 0x00, 0x00, 0x00, 0x00, 0x00, 0x00


//--------------------- .nv.constant0._ZN2at6native57_GLOBAL__N__f3eca4a2_24_ForeachBinaryOpScalar_cu_86b9896c25multi_tensor_apply_kernelINS1_18TensorListMetadataILi2EEENS1_21BinaryOpScalarFunctorIlLi2ELi1ELi1EEEJSt5minusIlElEEEvT_T0_DpT1_ --------------------------
	.section	.nv.constant0._ZN2at6native57_GLOBAL__N__f3eca4a2_24_ForeachBinaryOpScalar_cu_86b9896c25multi_tensor_apply_kernelINS1_18TensorListMetadataILi2EEENS1_21BinaryOpScalarFunctorIlLi2ELi1ELi1EEEJSt5minusIlElEEEvT_T0_DpT1_,"a",@progbits
	.sectionflags	@""
	.align	4
.nv.constant0._ZN2at6native57_GLOBAL__N__f3eca4a2_24_ForeachBinaryOpScalar_cu_86b9896c25multi_tensor_apply_kernelINS1_18TensorListMetadataILi2EEENS1_21BinaryOpScalarFunctorIlLi2ELi1ELi1EEEJSt5minusIlElEEEvT_T0_DpT1_:
	.zero		3512


//--------------------- .nv.constant2._ZN2at6native57_GLOBAL__N__f3eca4a2_24_ForeachBinaryOpScalar_cu_86b9896c25multi_tensor_apply_kernelINS1_18TensorListMetadataILi2EEENS1_21BinaryOpScalarFunctorIiLi2ELi1ELi1EEEJSt5minusIiEiEEEvT_T0_DpT1_ --------------------------
	.section	.nv.constant2._ZN2at6native57_GLOBAL__N__f3eca4a2_24_ForeachBinaryOpScalar_cu_86b9896c25multi_tensor_apply_kernelINS1_18TensorListMetadataILi2EEENS1_21BinaryOpScalarFunctorIiLi2ELi1ELi1EEEJSt5minusIiEiEEEvT_T0_DpT1_,"a",@progbits
	.sectionflags	@""
	.align	4
.nv.constant2._ZN2at6native57_GLOBAL__N__f3eca4a2_24_ForeachBinaryOpScalar_cu_86b9896c25multi_tensor_apply_kernelINS1_18TensorListMetadataILi2EEENS1_21BinaryOpScalarFunctorIiLi2ELi1ELi1EEEJSt5minusIiEiEEEvT_T0_DpT1_:
        /*0000*/ 	.byte	0x40, 0x07, 0x00, 0x00, 0x00, 0x00, 0x00, 0x00


//--------------------- .nv.constant0._ZN2at6native57_GLOBAL__N__f3eca4a2_24_ForeachBinaryOpScalar_cu_86b9896c25multi_tensor_apply_kernelINS1_18TensorListMetadataILi2EEENS1_21BinaryOpScalarFunctorIiLi2ELi1ELi1EEEJSt5minusIiEiEEEvT_T0_DpT1_ --------------------------
	.section	.nv.constant0._ZN2at6native57_GLOBAL__N__f3eca4a2_24_ForeachBinaryOpScalar_cu_86b9896c25multi_tensor_apply_kernelINS1_18TensorListMetadataILi2EEENS1_21BinaryOpScalarFunctorIiLi2ELi1ELi1EEEJSt5minusIiEiEEEvT_T0_DpT1_,"a",@progbits
	.sectionflags	@""
	.align	4
.nv.constant0._ZN2at6native57_GLOBAL__N__f3eca4a2_24_ForeachBinaryOpScalar_cu_86b9896c25multi_tensor_apply_kernelINS1_18TensorListMetadataILi2EEENS1_21BinaryOpScalarFunctorIiLi2ELi1ELi1EEEJSt5minusIiEiEEEvT_T0_DpT1_:
	.zero		3504


//--------------------- .nv.constant2._ZN2at6native57_GLOBAL__N__f3eca4a2_24_ForeachBinaryOpScalar_cu_86b9896c25multi_tensor_apply_kernelINS1_18TensorListMetadataILi2EEENS1_21BinaryOpScalarFunctorIaLi2ELi1ELi1EEEJSt5minusIaEaEEEvT_T0_DpT1_ --------------------------
	.section	.nv.constant2._ZN2at6native57_GLOBAL__N__f3eca4a2_24_ForeachBinaryOpScalar_cu_86b9896c25multi_tensor_apply_kernelINS1_18TensorListMetadataILi2EEENS1_21BinaryOpScalarFunctorIaLi2ELi1ELi1EEEJSt5minusIaEaEEEvT_T0_DpT1_,"a",@progbits
	.sectionflags	@""
	.align	4
.nv.constant2._ZN2at6native57_GLOBAL__N__f3eca4a2_24_ForeachBinaryOpScalar_cu_86b9896c25multi_tensor_apply_kernelINS1_18TensorListMetadataILi2EEENS1_21BinaryOpScalarFunctorIaLi2ELi1ELi1EEEJSt5minusIaEaEEEvT_T0_DpT1_:
        /*0000*/ 	.byte	0x40, 0x07, 0x00, 0x00, 0x00, 0x00, 0x00, 0x00


//--------------------- .nv.constant0._ZN2at6native57_GLOBAL__N__f3eca4a2_24_ForeachBinaryOpScalar_cu_86b9896c25multi_tensor_apply_kernelINS1_18TensorListMetadataILi2EEENS1_21BinaryOpScalarFunctorIaLi2ELi1ELi1EEEJSt5minusIaEaEEEvT_T0_DpT1_ --------------------------
	.section	.nv.constant0._ZN2at6native57_GLOBAL__N__f3eca4a2_24_ForeachBinaryOpScalar_cu_86b9896c25multi_tensor_apply_kernelINS1_18TensorListMetadataILi2EEENS1_21BinaryOpScalarFunctorIaLi2ELi1ELi1EEEJSt5minusIaEaEEEvT_T0_DpT1_,"a",@progbits
	.sectionflags	@""
	.align	4
.nv.constant0._ZN2at6native57_GLOBAL__N__f3eca4a2_24_ForeachBinaryOpScalar_cu_86b9896c25multi_tensor_apply_kernelINS1_18TensorListMetadataILi2EEENS1_21BinaryOpScalarFunctorIaLi2ELi1ELi1EEEJSt5minusIaEaEEEvT_T0_DpT1_:
	.zero		3499


//--------------------- .nv.constant2._ZN2at6native57_GLOBAL__N__f3eca4a2_24_ForeachBinaryOpScalar_cu_86b9896c25multi_tensor_apply_kernelINS1_18TensorListMetadataILi2EEENS1_21BinaryOpScalarFunctorIhLi2ELi1ELi1EEEJSt5minusIhEhEEEvT_T0_DpT1_ --------------------------
	.section	.nv.constant2._ZN2at6native57_GLOBAL__N__f3eca4a2_24_ForeachBinaryOpScalar_cu_86b9896c25multi_tensor_apply_kernelINS1_18TensorListMetadataILi2EEENS1_21BinaryOpScalarFunctorIhLi2ELi1ELi1EEEJSt5minusIhEhEEEvT_T0_DpT1_,"a",@progbits
	.sectionflags	@""
	.align	4
.nv.constant2._ZN2at6native57_GLOBAL__N__f3eca4a2_24_ForeachBinaryOpScalar_cu_86b9896c25multi_tensor_apply_kernelINS1_18TensorListMetadataILi2EEENS1_21BinaryOpScalarFunctorIhLi2ELi1ELi1EEEJSt5minusIhEhEEEvT_T0_DpT1_:
        /*0000*/ 	.byte	0x40, 0x07, 0x00, 0x00, 0x00, 0x00, 0x00, 0x00


//--------------------- .nv.constant0._ZN2at6native57_GLOBAL__N__f3eca4a2_24_ForeachBinaryOpScalar_cu_86b9896c25multi_tensor_apply_kernelINS1_18TensorListMetadataILi2EEENS1_21BinaryOpScalarFunctorIhLi2ELi1ELi1EEEJSt5minusIhEhEEEvT_T0_DpT1_ --------------------------
	.section	.nv.constant0._ZN2at6native57_GLOBAL__N__f3eca4a2_24_ForeachBinaryOpScalar_cu_86b9896c25multi_tensor_apply_kernelINS1_18TensorListMetadataILi2EEENS1_21BinaryOpScalarFunctorIhLi2ELi1ELi1EEEJSt5minusIhEhEEEvT_T0_DpT1_,"a",@progbits
	.sectionflags	@""
	.align	4
.nv.constant0._ZN2at6native57_GLOBAL__N__f3eca4a2_24_ForeachBinaryOpScalar_cu_86b9896c25multi_tensor_apply_kernelINS1_18TensorListMetadataILi2EEENS1_21BinaryOpScalarFunctorIhLi2ELi1ELi1EEEJSt5minusIhEhEEEvT_T0_DpT1_:
	.zero		3499


//--------------------- .nv.constant2._ZN2at6native57_GLOBAL__N__f3eca4a2_24_ForeachBinaryOpScalar_cu_86b9896c25multi_tensor_apply_kernelINS1_18TensorListMetadataILi1EEENS1_21BinaryOpScalarFunctorIN3c108BFloat16ELi1ELi1ELi0EEEJSt5minusIfEfEEEvT_T0_DpT1_ --------------------------
	.section	.nv.constant2._ZN2at6native57_GLOBAL__N__f3eca4a2_24_ForeachBinaryOpScalar_cu_86b9896c25multi_tensor_apply_kernelINS1_18TensorListMetadataILi1EEENS1_21BinaryOpScalarFunctorIN3c108BFloat16ELi1ELi1ELi0EEEJSt5minusIfEfEEEvT_T0_DpT1_,"a",@progbits
	.sectionflags	@""
	.align	4
.nv.constant2._ZN2at6native57_GLOBAL__N__f3eca4a2_24_ForeachBinaryOpScalar_cu_86b9896c25multi_tensor_apply_kernelINS1_18TensorListMetadataILi1EEENS1_21BinaryOpScalarFunctorIN3c108BFloat16ELi1ELi1ELi0EEEJSt5minusIfEfEEEvT_T0_DpT1_:
        /*0000*/ 	.byte	0x20, 0x08, 0x00, 0x00, 0x00, 0x00, 0x00, 0x00


//--------------------- .nv.constant0._ZN2at6native57_GLOBAL__N__f3eca4a2_24_ForeachBinaryOpScalar_cu_86b9896c25multi_tensor_apply_kernelINS1_18TensorListMetadataILi1EEENS1_21BinaryOpScalarFunctorIN3c108BFloat16ELi1ELi1ELi0EEEJSt5minusIfEfEEEvT_T0_DpT1_ --------------------------
	.section	.nv.constant0._ZN2at6native57_GLOBAL__N__f3eca4a2_24_ForeachBinaryOpScalar_cu_86b9896c25multi_tensor_apply_kernelINS1_18TensorListMetadataILi1EEENS1_21BinaryOpScalarFunctorIN3c108BFloat16ELi1ELi1ELi0EEEJSt5minusIfEfEEEvT_T0_DpT1_,"a",@progbits
	.sectionflags	@""
	.align	4
.nv.constant0._ZN2at6native57_GLOBAL__N__f3eca4a2_24_ForeachBinaryOpScalar_cu_86b9896c25multi_tensor_apply_kernelINS1_18TensorListMetadataILi1EEENS1_21BinaryOpScalarFunctorIN3c108BFloat16ELi1ELi1ELi0EEEJSt5minusIfEfEEEvT_T0_DpT1_:
	.zero		3728


//--------------------- .nv.constant2._ZN2at6native57_GLOBAL__N__f3eca4a2_24_ForeachBinaryOpScalar_cu_86b9896c25multi_tensor_apply_kernelINS1_18TensorListMetadataILi1EEENS1_21BinaryOpScalarFunctorIN3c104HalfELi1ELi1ELi0EEEJSt5minusIfEfEEEvT_T0_DpT1_ --------------------------
	.section	.nv.constant2._ZN2at6native57_GLOBAL__N__f3eca4a2_24_ForeachBinaryOpScalar_cu_86b9896c25multi_tensor_apply_kernelINS1_18TensorListMetadataILi1EEENS1_21BinaryOpScalarFunctorIN3c104HalfELi1ELi1ELi0EEEJSt5minusIfEfEEEvT_T0_DpT1_,"a",@progbits
	.sectionflags	@""
	.align	4
.nv.constant2._ZN2at6native57_GLOBAL__N__f3eca4a2_24_ForeachBinaryOpScalar_cu_86b9896c25multi_tensor_apply_kernelINS1_18TensorListMetadataILi1EEENS1_21BinaryOpScalarFunctorIN3c104HalfELi1ELi1ELi0EEEJSt5minusIfEfEEEvT_T0_DpT1_:
        /*0000*/ 	.byte	0x20, 0x08, 0x00, 0x00, 0x00, 0x00, 0x00, 0x00


//--------------------- .nv.constant0._ZN2at6native57_GLOBAL__N__f3eca4a2_24_ForeachBinaryOpScalar_cu_86b9896c25multi_tensor_apply_kernelINS1_18TensorListMetadataILi1EEENS1_21BinaryOpScalarFunctorIN3c104HalfELi1ELi1ELi0EEEJSt5minusIfEfEEEvT_T0_DpT1_ --------------------------
	.section	.nv.constant0._ZN2at6native57_GLOBAL__N__f3eca4a2_24_ForeachBinaryOpScalar_cu_86b9896c25multi_tensor_apply_kernelINS1_18TensorListMetadataILi1EEENS1_21BinaryOpScalarFunctorIN3c104HalfELi1ELi1ELi0EEEJSt5minusIfEfEEEvT_T0_DpT1_,"a",@progbits
	.sectionflags	@""
	.align	4
.nv.constant0._ZN2at6native57_GLOBAL__N__f3eca4a2_24_ForeachBinaryOpScalar_cu_86b9896c25multi_tensor_apply_kernelINS1_18TensorListMetadataILi1EEENS1_21BinaryOpScalarFunctorIN3c104HalfELi1ELi1ELi0EEEJSt5minusIfEfEEEvT_T0_DpT1_:
	.zero		3728


//--------------------- .nv.constant2._ZN2at6native57_GLOBAL__N__f3eca4a2_24_ForeachBinaryOpScalar_cu_86b9896c25multi_tensor_apply_kernelINS1_18TensorListMetadataILi1EEENS1_21BinaryOpScalarFunctorIbLi1ELi1ELi0EEEJSt5minusIbEbEEEvT_T0_DpT1_ --------------------------
	.section	.nv.constant2._ZN2at6native57_GLOBAL__N__f3eca4a2_24_ForeachBinaryOpScalar_cu_86b9896c25multi_tensor_apply_kernelINS1_18TensorListMetadataILi1EEENS1_21BinaryOpScalarFunctorIbLi1ELi1ELi0EEEJSt5minusIbEbEEEvT_T0_DpT1_,"a",@progbits
	.sectionflags	@""
	.align	4
.nv.constant2._ZN2at6native57_GLOBAL__N__f3eca4a2_24_ForeachBinaryOpScalar_cu_86b9896c25multi_tensor_apply_kernelINS1_18TensorListMetadataILi1EEENS1_21BinaryOpScalarFunctorIbLi1ELi1ELi0EEEJSt5minusIbEbEEEvT_T0_DpT1_:
        /*0000*/ 	.byte	0x20, 0x08, 0x00, 0x00, 0x00, 0x00, 0x00, 0x00


//--------------------- .nv.constant0._ZN2at6native57_GLOBAL__N__f3eca4a2_24_ForeachBinaryOpScalar_cu_86b9896c25multi_tensor_apply_kernelINS1_18TensorListMetadataILi1EEENS1_21BinaryOpScalarFunctorIbLi1ELi1ELi0EEEJSt5minusIbEbEEEvT_T0_DpT1_ --------------------------
	.section	.nv.constant0._ZN2at6native57_GLOBAL__N__f3eca4a2_24_ForeachBinaryOpScalar_cu_86b9896c25multi_tensor_apply_kernelINS1_18TensorListMetadataILi1EEENS1_21BinaryOpScalarFunctorIbLi1ELi1ELi0EEEJSt5minusIbEbEEEvT_T0_DpT1_,"a",@progbits
	.sectionflags	@""
	.align	4
.nv.constant0._ZN2at6native57_GLOBAL__N__f3eca4a2_24_ForeachBinaryOpScalar_cu_86b9896c25multi_tensor_apply_kernelINS1_18TensorListMetadataILi1EEENS1_21BinaryOpScalarFunctorIbLi1ELi1ELi0EEEJSt5minusIbEbEEEvT_T0_DpT1_:
	.zero		3723


//--------------------- .nv.constant2._ZN2at6native57_GLOBAL__N__f3eca4a2_24_ForeachBinaryOpScalar_cu_86b9896c25multi_tensor_apply_kernelINS1_18TensorListMetadataILi1EEENS1_21BinaryOpScalarFunctorIN3c107complexIfEELi1ELi1ELi0EEEJSt5minusIS8_ES8_EEEvT_T0_DpT1_ --------------------------
	.section	.nv.constant2._ZN2at6native57_GLOBAL__N__f3eca4a2_24_ForeachBinaryOpScalar_cu_86b9896c25multi_tensor_apply_kernelINS1_18TensorListMetadataILi1EEENS1_21BinaryOpScalarFunctorIN3c107complexIfEELi1ELi1ELi0EEEJSt5minusIS8_ES8_EEEvT_T0_DpT1_,"a",@progbits
	.sectionflags	@""
	.align	4
.nv.constant2._ZN2at6native57_GLOBAL__N__f3eca4a2_24_ForeachBinaryOpScalar_cu_86b9896c25multi_tensor_apply_kernelINS1_18TensorListMetadataILi1EEENS1_21BinaryOpScalarFunctorIN3c107complexIfEELi1ELi1ELi0EEEJSt5minusIS8_ES8_EEEvT_T0_DpT1_:
        /*0000*/ 	.byte	0x20, 0x08, 0x00, 0x00, 0x00, 0x00, 0x00, 0x00


//--------------------- .nv.constant0._ZN2at6native57_GLOBAL__N__f3eca4a2_24_ForeachBinaryOpScalar_cu_86b9896c25multi_tensor_apply_kernelINS1_18TensorListMetadataILi1EEENS1_21BinaryOpScalarFunctorIN3c107complexIfEELi1ELi1ELi0EEEJSt5minusIS8_ES8_EEEvT_T0_DpT1_ --------------------------
	.section	.nv.constant0._ZN2at6native57_GLOBAL__N__f3eca4a2_24_ForeachBinaryOpScalar_cu_86b9896c25multi_tensor_apply_kernelINS1_18TensorListMetadataILi1EEENS1_21BinaryOpScalarFunctorIN3c107complexIfEELi1ELi1ELi0EEEJSt5minusIS8_ES8_EEEvT_T0_DpT1_,"a",@progbits
	.sectionflags	@""
	.align	4
.nv.constant0._ZN2at6native57_GLOBAL__N__f3eca4a2_24_ForeachBinaryOpScalar_cu_86b9896c25multi_tensor_apply_kernelINS1_18TensorListMetadataILi1EEENS1_21BinaryOpScalarFunctorIN3c107complexIfEELi1ELi1ELi0EEEJSt5minusIS8_ES8_EEEvT_T0_DpT1_:
	.zero		3736


//--------------------- .nv.constant2._ZN2at6native57_GLOBAL__N__f3eca4a2_24_ForeachBinaryOpScalar_cu_86b9896c25multi_tensor_apply_kernelINS1_18TensorListMetadataILi1EEENS1_21BinaryOpScalarFunctorIN3c107complexIdEELi1ELi1ELi0EEEJSt5minusIS8_ES8_EEEvT_T0_DpT1_ --------------------------
	.section	.nv.constant2._ZN2at6native57_GLOBAL__N__f3eca4a2_24_ForeachBinaryOpScalar_cu_86b9896c25multi_tensor_apply_kernelINS1_18TensorListMetadataILi1EEENS1_21BinaryOpScalarFunctorIN3c107complexIdEELi1ELi1ELi0EEEJSt5minusIS8_ES8_EEEvT_T0_DpT1_,"a",@progbits
	.sectionflags	@""
	.align	4
.nv.constant2._ZN2at6native57_GLOBAL__N__f3eca4a2_24_ForeachBinaryOpScalar_cu_86b9896c25multi_tensor_apply_kernelINS1_18TensorListMetadataILi1EEENS1_21BinaryOpScalarFunctorIN3c107complexIdEELi1ELi1ELi0EEEJSt5minusIS8_ES8_EEEvT_T0_DpT1_:
        /*0000*/ 	.byte	0x20, 0x08, 0x00, 0x00, 0x00, 0x00, 0x00, 0x00


//--------------------- .nv.constant0._ZN2at6native57_GLOBAL__N__f3eca4a2_24_ForeachBinaryOpScalar_cu_86b9896c25multi_tensor_apply_kernelINS1_18TensorListMetadataILi1EEENS1_21BinaryOpScalarFunctorIN3c107complexIdEELi1ELi1ELi0EEEJSt5minusIS8_ES8_EEEvT_T0_DpT1_ --------------------------
	.section	.nv.constant0._ZN2at6native57_GLOBAL__N__f3eca4a2_24_ForeachBinaryOpScalar_cu_86b9896c25multi_tensor_apply_kernelINS1_18TensorListMetadataILi1EEENS1_21BinaryOpScalarFunctorIN3c107complexIdEELi1ELi1ELi0EEEJSt5minusIS8_ES8_EEEvT_T0_DpT1_,"a",@progbits
	.sectionflags	@""
	.align	4
.nv.constant0._ZN2at6native57_GLOBAL__N__f3eca4a2_24_ForeachBinaryOpScalar_cu_86b9896c25multi_tensor_apply_kernelINS1_18TensorListMetadataILi1EEENS1_21BinaryOpScalarFunctorIN3c107complexIdEELi1ELi1ELi0EEEJSt5minusIS8_ES8_EEEvT_T0_DpT1_:
	.zero		3744


//--------------------- .nv.constant2._ZN2at6native57_GLOBAL__N__f3eca4a2_24_ForeachBinaryOpScalar_cu_86b9896c25multi_tensor_apply_kernelINS1_18TensorListMetadataILi1EEENS1_21BinaryOpScalarFunctorIfLi1ELi1ELi0EEEJSt5minusIfEfEEEvT_T0_DpT1_ --------------------------
	.section	.nv.constant2._ZN2at6native57_GLOBAL__N__f3eca4a2_24_ForeachBinaryOpScalar_cu_86b9896c25multi_tensor_apply_kernelINS1_18TensorListMetadataILi1EEENS1_21BinaryOpScalarFunctorIfLi1ELi1ELi0EEEJSt5minusIfEfEEEvT_T0_DpT1_,"a",@progbits
	.sectionflags	@""
	.align	4
.nv.constant2._ZN2at6native57_GLOBAL__N__f3eca4a2_24_ForeachBinaryOpScalar_cu_86b9896c25multi_tensor_apply_kernelINS1_18TensorListMetadataILi1EEENS1_21BinaryOpScalarFunctorIfLi1ELi1ELi0EEEJSt5minusIfEfEEEvT_T0_DpT1_:
        /*0000*/ 	.byte	0x20, 0x08, 0x00, 0x00, 0x00, 0x00, 0x00, 0x00


//--------------------- .nv.constant0._ZN2at6native57_GLOBAL__N__f3eca4a2_24_ForeachBinaryOpScalar_cu_86b9896c25multi_tensor_apply_kernelINS1_18TensorListMetadataILi1EEENS1_21BinaryOpScalarFunctorIfLi1ELi1ELi0EEEJSt5minusIfEfEEEvT_T0_DpT1_ --------------------------
	.section	.nv.constant0._ZN2at6native57_GLOBAL__N__f3eca4a2_24_ForeachBinaryOpScalar_cu_86b9896c25multi_tensor_apply_kernelINS1_18TensorListMetadataILi1EEENS1_21BinaryOpScalarFunctorIfLi1ELi1ELi0EEEJSt5minusIfEfEEEvT_T0_DpT1_,"a",@progbits
	.sectionflags	@""
	.align	4
.nv.constant0._ZN2at6native57_GLOBAL__N__f3eca4a2_24_ForeachBinaryOpScalar_cu_86b9896c25multi_tensor_apply_kernelINS1_18TensorListMetadataILi1EEENS1_21BinaryOpScalarFunctorIfLi1ELi1ELi0EEEJSt5minusIfEfEEEvT_T0_DpT1_:
	.zero		3728


//--------------------- .nv.constant2._ZN2at6native57_GLOBAL__N__f3eca4a2_24_ForeachBinaryOpScalar_cu_86b9896c25multi_tensor_apply_kernelINS1_18TensorListMetadataILi1EEENS1_21BinaryOpScalarFunctorIdLi1ELi1ELi0EEEJSt5minusIdEdEEEvT_T0_DpT1_ --------------------------
	.section	.nv.constant2._ZN2at6native57_GLOBAL__N__f3eca4a2_24_ForeachBinaryOpScalar_cu_86b9896c25multi_tensor_apply_kernelINS1_18TensorListMetadataILi1EEENS1_21BinaryOpScalarFunctorIdLi1ELi1ELi0EEEJSt5minusIdEdEEEvT_T0_DpT1_,"a",@progbits
	.sectionflags	@""
	.align	4
.nv.constant2._ZN2at6native57_GLOBAL__N__f3eca4a2_24_ForeachBinaryOpScalar_cu_86b9896c25multi_tensor_apply_kernelINS1_18TensorListMetadataILi1EEENS1_21BinaryOpScalarFunctorIdLi1ELi1ELi0EEEJSt5minusIdEdEEEvT_T0_DpT1_:
        /*0000*/ 	.byte	0x20, 0x08, 0x00, 0x00, 0x00, 0x00, 0x00, 0x00


//--------------------- .nv.constant0._ZN2at6native57_GLOBAL__N__f3eca4a2_24_ForeachBinaryOpScalar_cu_86b9896c25multi_tensor_apply_kernelINS1_18TensorListMetadataILi1EEENS1_21BinaryOpScalarFunctorIdLi1ELi1ELi0EEEJSt5minusIdEdEEEvT_T0_DpT1_ --------------------------
	.section	.nv.constant0._ZN2at6native57_GLOBAL__N__f3eca4a2_24_ForeachBinaryOpScalar_cu_86b9896c25multi_tensor_apply_kernelINS1_18TensorListMetadataILi1EEENS1_21BinaryOpScalarFunctorIdLi1ELi1ELi0EEEJSt5minusIdEdEEEvT_T0_DpT1_,"a",@progbits
	.sectionflags	@""
	.align	4
.nv.constant0._ZN2at6native57_GLOBAL__N__f3eca4a2_24_ForeachBinaryOpScalar_cu_86b9896c25multi_tensor_apply_kernelINS1_18TensorListMetadataILi1EEENS1_21BinaryOpScalarFunctorIdLi1ELi1ELi0EEEJSt5minusIdEdEEEvT_T0_DpT1_:
	.zero		3736


//--------------------- .nv.constant2._ZN2at6native57_GLOBAL__N__f3eca4a2_24_ForeachBinaryOpScalar_cu_86b9896c25multi_tensor_apply_kernelINS1_18TensorListMetadataILi1EEENS1_21BinaryOpScalarFunctorIsLi1ELi1ELi0EEEJSt5minusIsEsEEEvT_T0_DpT1_ --------------------------
	.section	.nv.constant2._ZN2at6native57_GLOBAL__N__f3eca4a2_24_ForeachBinaryOpScalar_cu_86b9896c25multi_tensor_apply_kernelINS1_18TensorListMetadataILi1EEENS1_21BinaryOpScalarFunctorIsLi1ELi1ELi0EEEJSt5minusIsEsEEEvT_T0_DpT1_,"a",@progbits
	.sectionflags	@""
	.align	4
.nv.constant2._ZN2at6native57_GLOBAL__N__f3eca4a2_24_ForeachBinaryOpScalar_cu_86b9896c25multi_tensor_apply_kernelINS1_18TensorListMetadataILi1EEENS1_21BinaryOpScalarFunctorIsLi1ELi1ELi0EEEJSt5minusIsEsEEEvT_T0_DpT1_:
        /*0000*/ 	.byte	0x20, 0x08, 0x00, 0x00, 0x00, 0x00, 0x00, 0x00


//--------------------- .nv.constant0._ZN2at6native57_GLOBAL__N__f3eca4a2_24_ForeachBinaryOpScalar_cu_86b9896c25multi_tensor_apply_kernelINS1_18TensorListMetadataILi1EEENS1_21BinaryOpScalarFunctorIsLi1ELi1ELi0EEEJSt5minusIsEsEEEvT_T0_DpT1_ --------------------------
	.section	.nv.constant0._ZN2at6native57_GLOBAL__N__f3eca4a2_24_ForeachBinaryOpScalar_cu_86b9896c25multi_tensor_apply_kernelINS1_18TensorListMetadataILi1EEENS1_21BinaryOpScalarFunctorIsLi1ELi1ELi0EEEJSt5minusIsEsEEEvT_T0_DpT1_,"a",@progbits
	.sectionflags	@""
	.align	4
.nv.constant0._ZN2at6native57_GLOBAL__N__f3eca4a2_24_ForeachBinaryOpScalar_cu_86b9896c25multi_tensor_apply_kernelINS1_18TensorListMetadataILi1EEENS1_21BinaryOpScalarFunctorIsLi1ELi1ELi0EEEJSt5minusIsEsEEEvT_T0_DpT1_:
	.zero		3724


//--------------------- .nv.constant2._ZN2at6native57_GLOBAL__N__f3eca4a2_24_ForeachBinaryOpScalar_cu_86b9896c25multi_tensor_apply_kernelINS1_18TensorListMetadataILi1EEENS1_21BinaryOpScalarFunctorIlLi1ELi1ELi0EEEJSt5minusIlElEEEvT_T0_DpT1_ --------------------------
	.section	.nv.constant2._ZN2at6native57_GLOBAL__N__f3eca4a2_24_ForeachBinaryOpScalar_cu_86b9896c25multi_tensor_apply_kernelINS1_18TensorListMetadataILi1EEENS1_21BinaryOpScalarFunctorIlLi1ELi1ELi0EEEJSt5minusIlElEEEvT_T0_DpT1_,"a",@progbits
	.sectionflags	@""
	.align	4
.nv.constant2._ZN2at6native57_GLOBAL__N__f3eca4a2_24_ForeachBinaryOpScalar_cu_86b9896c25multi_tensor_apply_kernelINS1_18TensorListMetadataILi1EEENS1_21BinaryOpScalarFunctorIlLi1ELi1ELi0EEEJSt5minusIlElEEEvT_T0_DpT1_:
        /*0000*/ 	.byte	0x20, 0x08, 0x00, 0x00, 0x00, 0x00, 0x00, 0x00


//--------------------- .nv.constant0._ZN2at6native57_GLOBAL__N__f3eca4a2_24_ForeachBinaryOpScalar_cu_86b9896c25multi_tensor_apply_kernelINS1_18TensorListMetadataILi1EEENS1_21BinaryOpScalarFunctorIlLi1ELi1ELi0EEEJSt5minusIlElEEEvT_T0_DpT1_ --------------------------
	.section	.nv.constant0._ZN2at6native57_GLOBAL__N__f3eca4a2_24_ForeachBinaryOpScalar_cu_86b9896c25multi_tensor_apply_kernelINS1_18TensorListMetadataILi1EEENS1_21BinaryOpScalarFunctorIlLi1ELi1ELi0EEEJSt5minusIlElEEEvT_T0_DpT1_,"a",@progbits
	.sectionflags	@""
	.align	4
.nv.constant0._ZN2at6native57_GLOBAL__N__f3eca4a2_24_ForeachBinaryOpScalar_cu_86b9896c25multi_tensor_apply_kernelINS1_18TensorListMetadataILi1EEENS1_21BinaryOpScalarFunctorIlLi1ELi1ELi0EEEJSt5minusIlElEEEvT_T0_DpT1_:
	.zero		3736


//--------------------- .nv.constant2._ZN2at6native57_GLOBAL__N__f3eca4a2_24_ForeachBinaryOpScalar_cu_86b9896c25multi_tensor_apply_kernelINS1_18TensorListMetadataILi1EEENS1_21BinaryOpScalarFunctorIiLi1ELi1ELi0EEEJSt5minusIiEiEEEvT_T0_DpT1_ --------------------------
	.section	.nv.constant2._ZN2at6native57_GLOBAL__N__f3eca4a2_24_ForeachBinaryOpScalar_cu_86b9896c25multi_tensor_apply_kernelINS1_18TensorListMetadataILi1EEENS1_21BinaryOpScalarFunctorIiLi1ELi1ELi0EEEJSt5minusIiEiEEEvT_T0_DpT1_,"a",@progbits
	.sectionflags	@""
	.align	4
.nv.constant2._ZN2at6native57_GLOBAL__N__f3eca4a2_24_ForeachBinaryOpScalar_cu_86b9896c25multi_tensor_apply_kernelINS1_18TensorListMetadataILi1EEENS1_21BinaryOpScalarFunctorIiLi1ELi1ELi0EEEJSt5minusIiEiEEEvT_T0_DpT1_:
        /*0000*/ 	.byte	0x20, 0x08, 0x00, 0x00, 0x00, 0x00, 0x00, 0x00


//--------------------- .nv.constant0._ZN2at6native57_GLOBAL__N__f3eca4a2_24_ForeachBinaryOpScalar_cu_86b9896c25multi_tensor_apply_kernelINS1_18TensorListMetadataILi1EEENS1_21BinaryOpScalarFunctorIiLi1ELi1ELi0EEEJSt5minusIiEiEEEvT_T0_DpT1_ --------------------------
	.section	.nv.constant0._ZN2at6native57_GLOBAL__N__f3eca4a2_24_ForeachBinaryOpScalar_cu_86b9896c25multi_tensor_apply_kernelINS1_18TensorListMetadataILi1EEENS1_21BinaryOpScalarFunctorIiLi1ELi1ELi0EEEJSt5minusIiEiEEEvT_T0_DpT1_,"a",@progbits
	.sectionflags	@""
	.align	4
.nv.constant0._ZN2at6native57_GLOBAL__N__f3eca4a2_24_ForeachBinaryOpScalar_cu_86b9896c25multi_tensor_apply_kernelINS1_18TensorListMetadataILi1EEENS1_21BinaryOpScalarFunctorIiLi1ELi1ELi0EEEJSt5minusIiEiEEEvT_T0_DpT1_:
	.zero		3728


//--------------------- .nv.constant2._ZN2at6native57_GLOBAL__N__f3eca4a2_24_ForeachBinaryOpScalar_cu_86b9896c25multi_tensor_apply_kernelINS1_18TensorListMetadataILi1EEENS1_21BinaryOpScalarFunctorIaLi1ELi1ELi0EEEJSt5minusIaEaEEEvT_T0_DpT1_ --------------------------
	.section	.nv.constant2._ZN2at6native57_GLOBAL__N__f3eca4a2_24_ForeachBinaryOpScalar_cu_86b9896c25multi_tensor_apply_kernelINS1_18TensorListMetadataILi1EEENS1_21BinaryOpScalarFunctorIaLi1ELi1ELi0EEEJSt5minusIaEaEEEvT_T0_DpT1_,"a",@progbits
	.sectionflags	@""
	.align	4
.nv.constant2._ZN2at6native57_GLOBAL__N__f3eca4a2_24_ForeachBinaryOpScalar_cu_86b9896c25multi_tensor_apply_kernelINS1_18TensorListMetadataILi1EEENS1_21BinaryOpScalarFunctorIaLi1ELi1ELi0EEEJSt5minusIaEaEEEvT_T0_DpT1_:
        /*0000*/ 	.byte	0x20, 0x08, 0x00, 0x00, 0x00, 0x00, 0x00, 0x00


//--------------------- .nv.constant0._ZN2at6native57_GLOBAL__N__f3eca4a2_24_ForeachBinaryOpScalar_cu_86b9896c25multi_tensor_apply_kernelINS1_18TensorListMetadataILi1EEENS1_21BinaryOpScalarFunctorIaLi1ELi1ELi0EEEJSt5minusIaEaEEEvT_T0_DpT1_ --------------------------
	.section	.nv.constant0._ZN2at6native57_GLOBAL__N__f3eca4a2_24_ForeachBinaryOpScalar_cu_86b9896c25multi_tensor_apply_kernelINS1_18TensorListMetadataILi1EEENS1_21BinaryOpScalarFunctorIaLi1ELi1ELi0EEEJSt5minusIaEaEEEvT_T0_DpT1_,"a",@progbits
	.sectionflags	@""
	.align	4
.nv.constant0._ZN2at6native57_GLOBAL__N__f3eca4a2_24_ForeachBinaryOpScalar_cu_86b9896c25multi_tensor_apply_kernelINS1_18TensorListMetadataILi1EEENS1_21BinaryOpScalarFunctorIaLi1ELi1ELi0EEEJSt5minusIaEaEEEvT_T0_DpT1_:
	.zero		3723


//--------------------- .nv.constant2._ZN2at6native57_GLOBAL__N__f3eca4a2_24_ForeachBinaryOpScalar_cu_86b9896c25multi_tensor_apply_kernelINS1_18TensorListMetadataILi1EEENS1_21BinaryOpScalarFunctorIhLi1ELi1ELi0EEEJSt5minusIhEhEEEvT_T0_DpT1_ --------------------------
	.section	.nv.constant2._ZN2at6native57_GLOBAL__N__f3eca4a2_24_ForeachBinaryOpScalar_cu_86b9896c25multi_tensor_apply_kernelINS1_18TensorListMetadataILi1EEENS1_21BinaryOpScalarFunctorIhLi1ELi1ELi0EEEJSt5minusIhEhEEEvT_T0_DpT1_,"a",@progbits
	.sectionflags	@""
	.align	4
.nv.constant2._ZN2at6native57_GLOBAL__N__f3eca4a2_24_ForeachBinaryOpScalar_cu_86b9896c25multi_tensor_apply_kernelINS1_18TensorListMetadataILi1EEENS1_21BinaryOpScalarFunctorIhLi1ELi1ELi0EEEJSt5minusIhEhEEEvT_T0_DpT1_:
        /*0000*/ 	.byte	0x20, 0x08, 0x00, 0x00, 0x00, 0x00, 0x00, 0x00


//--------------------- .nv.constant0._ZN2at6native57_GLOBAL__N__f3eca4a2_24_ForeachBinaryOpScalar_cu_86b9896c25multi_tensor_apply_kernelINS1_18TensorListMetadataILi1EEENS1_21BinaryOpScalarFunctorIhLi1ELi1ELi0EEEJSt5minusIhEhEEEvT_T0_DpT1_ --------------------------
	.section	.nv.constant0._ZN2at6native57_GLOBAL__N__f3eca4a2_24_ForeachBinaryOpScalar_cu_86b9896c25multi_tensor_apply_kernelINS1_18TensorListMetadataILi1EEENS1_21BinaryOpScalarFunctorIhLi1ELi1ELi0EEEJSt5minusIhEhEEEvT_T0_DpT1_,"a",@progbits
	.sectionflags	@""
	.align	4
.nv.constant0._ZN2at6native57_GLOBAL__N__f3eca4a2_24_ForeachBinaryOpScalar_cu_86b9896c25multi_tensor_apply_kernelINS1_18TensorListMetadataILi1EEENS1_21BinaryOpScalarFunctorIhLi1ELi1ELi0EEEJSt5minusIhEhEEEvT_T0_DpT1_:
	.zero		3723


//--------------------- .nv.constant2._ZN2at6native57_GLOBAL__N__f3eca4a2_24_ForeachBinaryOpScalar_cu_86b9896c25multi_tensor_apply_kernelINS1_18TensorListMetadataILi2EEENS1_21BinaryOpScalarFunctorIN3c108BFloat16ELi2ELi1ELi1EEEJNS1_21reverse_power_functorIfEEfEEEvT_T0_DpT1_ --------------------------
	.section	.nv.constant2._ZN2at6native57_GLOBAL__N__f3eca4a2_24_ForeachBinaryOpScalar_cu_86b9896c25multi_tensor_apply_kernelINS1_18TensorListMetadataILi2EEENS1_21BinaryOpScalarFunctorIN3c108BFloat16ELi2ELi1ELi1EEEJNS1_21reverse_power_functorIfEEfEEEvT_T0_DpT1_,"a",@progbits
	.sectionflags	@""
	.align	4
.nv.constant2._ZN2at6native57_GLOBAL__N__f3eca4a2_24_ForeachBinaryOpScalar_cu_86b9896c25multi_tensor_apply_kernelINS1_18TensorListMetadataILi2EEENS1_21BinaryOpScalarFunctorIN3c108BFloat16ELi2ELi1ELi1EEEJNS1_21reverse_power_functorIfEEfEEEvT_T0_DpT1_:
        /*0000*/ 	.byte	0x40, 0x07, 0x00, 0x00, 0x00, 0x00, 0x00, 0x00


//--------------------- .nv.constant0._ZN2at6native57_GLOBAL__N__f3eca4a2_24_ForeachBinaryOpScalar_cu_86b9896c25multi_tensor_apply_kernelINS1_18TensorListMetadataILi2EEENS1_21BinaryOpScalarFunctorIN3c108BFloat16ELi2ELi1ELi1EEEJNS1_21reverse_power_functorIfEEfEEEvT_T0_DpT1_ --------------------------
	.section	.nv.constant0._ZN2at6native57_GLOBAL__N__f3eca4a2_24_ForeachBinaryOpScalar_cu_86b9896c25multi_tensor_apply_kernelINS1_18TensorListMetadataILi2EEENS1_21BinaryOpScalarFunctorIN3c108BFloat16ELi2ELi1ELi1EEEJNS1_21reverse_power_functorIfEEfEEEvT_T0_DpT1_,"a",@progbits
	.sectionflags	@""
	.align	4
.nv.constant0._ZN2at6native57_GLOBAL__N__f3eca4a2_24_ForeachBinaryOpScalar_cu_86b9896c25multi_tensor_apply_kernelINS1_18TensorListMetadataILi2EEENS1_21BinaryOpScalarFunctorIN3c108BFloat16ELi2ELi1ELi1EEEJNS1_21reverse_power_functorIfEEfEEEvT_T0_DpT1_:
	.zero		3504


//--------------------- .nv.constant2._ZN2at6native57_GLOBAL__N__f3eca4a2_24_ForeachBinaryOpScalar_cu_86b9896c25multi_tensor_apply_kernelINS1_18TensorListMetadataILi2EEENS1_21BinaryOpScalarFunctorIN3c104HalfELi2ELi1ELi1EEEJNS1_21reverse_power_functorIfEEfEEEvT_T0_DpT1_ --------------------------
	.section	.nv.constant2._ZN2at6native57_GLOBAL__N__f3eca4a2_24_ForeachBinaryOpScalar_cu_86b9896c25multi_tensor_apply_kernelINS1_18TensorListMetadataILi2EEENS1_21BinaryOpScalarFunctorIN3c104HalfELi2ELi1ELi1EEEJNS1_21reverse_power_functorIfEEfEEEvT_T0_DpT1_,"a",@progbits
	.sectionflags	@""
	.align	4
.nv.constant2._ZN2at6native57_GLOBAL__N__f3eca4a2_24_ForeachBinaryOpScalar_cu_86b9896c25multi_tensor_apply_kernelINS1_18TensorListMetadataILi2EEENS1_21BinaryOpScalarFunctorIN3c104HalfELi2ELi1ELi1EEEJNS1_21reverse_power_functorIfEEfEEEvT_T0_DpT1_:
        /*0000*/ 	.byte	0x40, 0x07, 0x00, 0x00, 0x00, 0x00, 0x00, 0x00


//--------------------- .nv.constant0._ZN2at6native57_GLOBAL__N__f3eca4a2_24_ForeachBinaryOpScalar_cu_86b9896c25multi_tensor_apply_kernelINS1_18TensorListMetadataILi2EEENS1_21BinaryOpScalarFunctorIN3c104HalfELi2ELi1ELi1EEEJNS1_21reverse_power_functorIfEEfEEEvT_T0_DpT1_ --------------------------
	.section	.nv.constant0._ZN2at6native57_GLOBAL__N__f3eca4a2_24_ForeachBinaryOpScalar_cu_86b9896c25multi_tensor_apply_kernelINS1_18TensorListMetadataILi2EEENS1_21BinaryOpScalarFunctorIN3c104HalfELi2ELi1ELi1EEEJNS1_21reverse_power_functorIfEEfEEEvT_T0_DpT1_,"a",@progbits
	.sectionflags	@""
	.align	4
.nv.constant0._ZN2at6native57_GLOBAL__N__f3eca4a2_24_ForeachBinaryOpScalar_cu_86b9896c25multi_tensor_apply_kernelINS1_18TensorListMetadataILi2EEENS1_21BinaryOpScalarFunctorIN3c104HalfELi2ELi1ELi1EEEJNS1_21reverse_power_functorIfEEfEEEvT_T0_DpT1_:
	.zero		3504


//--------------------- .nv.constant2._ZN2at6native57_GLOBAL__N__f3eca4a2_24_ForeachBinaryOpScalar_cu_86b9896c25multi_tensor_apply_kernelINS1_18TensorListMetadataILi2EEENS1_21BinaryOpScalarFunctorIN3c107complexIfEELi2ELi1ELi1EEEJNS1_21reverse_power_functorIS8_EES8_EEEvT_T0_DpT1_ --------------------------
	.section	.nv.constant2._ZN2at6native57_GLOBAL__N__f3eca4a2_24_ForeachBinaryOpScalar_cu_86b9896c25multi_tensor_apply_kernelINS1_18TensorListMetadataILi2EEENS1_21BinaryOpScalarFunctorIN3c107complexIfEELi2ELi1ELi1EEEJNS1_21reverse_power_functorIS8_EES8_EEEvT_T0_DpT1_,"a",@progbits
	.sectionflags	@""
	.align	4
.nv.constant2._ZN2at6native57_GLOBAL__N__f3eca4a2_24_ForeachBinaryOpScalar_cu_86b9896c25multi_tensor_apply_kernelINS1_18TensorListMetadataILi2EEENS1_21BinaryOpScalarFunctorIN3c107complexIfEELi2ELi1ELi1EEEJNS1_21reverse_power_functorIS8_EES8_EEEvT_T0_DpT1_:
        /*0000*/ 	.byte	0x40, 0x07, 0x00, 0x00, 0x00, 0x00, 0x00, 0x00


//--------------------- .nv.constant0._ZN2at6native57_GLOBAL__N__f3eca4a2_24_ForeachBinaryOpScalar_cu_86b9896c25multi_tensor_apply_kernelINS1_18TensorListMetadataILi2EEENS1_21BinaryOpScalarFunctorIN3c107complexIfEELi2ELi1ELi1EEEJNS1_21reverse_power_functorIS8_EES8_EEEvT_T0_DpT1_ --------------------------
	.section	.nv.constant0._ZN2at6native57_GLOBAL__N__f3eca4a2_24_ForeachBinaryOpScalar_cu_86b9896c25multi_tensor_apply_kernelINS1_18TensorListMetadataILi2EEENS1_21BinaryOpScalarFunctorIN3c107complexIfEELi2ELi1ELi1EEEJNS1_21reverse_power_functorIS8_EES8_EEEvT_T0_DpT1_,"a",@progbits
	.sectionflags	@""
	.align	4
.nv.constant0._ZN2at6native57_GLOBAL__N__f3eca4a2_24_ForeachBinaryOpScalar_cu_86b9896c25multi_tensor_apply_kernelINS1_18TensorListMetadataILi2EEENS1_21BinaryOpScalarFunctorIN3c107complexIfEELi2ELi1ELi1EEEJNS1_21reverse_power_functorIS8_EES8_EEEvT_T0_DpT1_:
	.zero		3512


//--------------------- .nv.constant2._ZN2at6native57_GLOBAL__N__f3eca4a2_24_ForeachBinaryOpScalar_cu_86b9896c25multi_tensor_apply_kernelINS1_18TensorListMetadataILi2EEENS1_21BinaryOpScalarFunctorIN3c107complexIdEELi2ELi1ELi1EEEJNS1_21reverse_power_functorIS8_EES8_EEEvT_T0_DpT1_ --------------------------
	.section	.nv.constant2._ZN2at6native57_GLOBAL__N__f3eca4a2_24_ForeachBinaryOpScalar_cu_86b9896c25multi_tensor_apply_kernelINS1_18TensorListMetadataILi2EEENS1_21BinaryOpScalarFunctorIN3c107complexIdEELi2ELi1ELi1EEEJNS1_21reverse_power_functorIS8_EES8_EEEvT_T0_DpT1_,"a",@progbits
	.sectionflags	@""
	.align	4
.nv.constant2._ZN2at6native57_GLOBAL__N__f3eca4a2_24_ForeachBinaryOpScalar_cu_86b9896c25multi_tensor_apply_kernelINS1_18TensorListMetadataILi2EEENS1_21BinaryOpScalarFunctorIN3c107complexIdEELi2ELi1ELi1EEEJNS1_21reverse_power_functorIS8_EES8_EEEvT_T0_DpT1_:
        /*0000*/ 	.byte	0x40, 0x07, 0x00, 0x00, 0x00, 0x00, 0x00, 0x00, 0xa0, 0xc8, 0xeb, 0x85, 0xf3, 0xcc, 0xd1, 0x7f
        /* <DEDUP_REMOVED lines=28> */
        /*01d0*/ 	.byte	0xa4, 0x0d, 0xba, 0x19, 0xe3, 0x7b, 0x93, 0xc0


//--------------------- .nv.constant0._ZN2at6native57_GLOBAL__N__f3eca4a2_24_ForeachBinaryOpScalar_cu_86b9896c25multi_tensor_apply_kernelINS1_18TensorListMetadataILi2EEENS1_21BinaryOpScalarFunctorIN3c107complexIdEELi2ELi1ELi1EEEJNS1_21reverse_power_functorIS8_EES8_EEEvT_T0_DpT1_ --------------------------
	.section	.nv.constant0._ZN2at6native57_GLOBAL__N__f3eca4a2_24_ForeachBinaryOpScalar_cu_86b9896c25multi_tensor_apply_kernelINS1_18TensorListMetadataILi2EEENS1_21BinaryOpScalarFunctorIN3c107complexIdEELi2ELi1ELi1EEEJNS1_21reverse_power_functorIS8_EES8_EEEvT_T0_DpT1_,"a",@progbits
	.sectionflags	@""
	.align	4
.nv.constant0._ZN2at6native57_GLOBAL__N__f3eca4a2_24_ForeachBinaryOpScalar_cu_86b9896c25multi_tensor_apply_kernelINS1_18TensorListMetadataILi2EEENS1_21BinaryOpScalarFunctorIN3c107complexIdEELi2ELi1ELi1EEEJNS1_21reverse_power_functorIS8_EES8_EEEvT_T0_DpT1_:
	.zero		3520


//--------------------- .nv.constant2._ZN2at6native57_GLOBAL__N__f3eca4a2_24_ForeachBinaryOpScalar_cu_86b9896c25multi_tensor_apply_kernelINS1_18TensorListMetadataILi2EEENS1_21BinaryOpScalarFunctorIfLi2ELi1ELi1EEEJNS1_21reverse_power_functorIfEEfEEEvT_T0_DpT1_ --------------------------
	.section	.nv.constant2._ZN2at6native57_GLOBAL__N__f3eca4a2_24_ForeachBinaryOpScalar_cu_86b9896c25multi_tensor_apply_kernelINS1_18TensorListMetadataILi2EEENS1_21BinaryOpScalarFunctorIfLi2ELi1ELi1EEEJNS1_21reverse_power_functorIfEEfEEEvT_T0_DpT1_,"a",@progbits
	.sectionflags	@""
	.align	4
.nv.constant2._ZN2at6native57_GLOBAL__N__f3eca4a2_24_ForeachBinaryOpScalar_cu_86b9896c25multi_tensor_apply_kernelINS1_18TensorListMetadataILi2EEENS1_21BinaryOpScalarFunctorIfLi2ELi1ELi1EEEJNS1_21reverse_power_functorIfEEfEEEvT_T0_DpT1_:
        /*0000*/ 	.byte	0x40, 0x07, 0x00, 0x00, 0x00, 0x00, 0x00, 0x00


//--------------------- .nv.constant0._ZN2at6native57_GLOBAL__N__f3eca4a2_24_ForeachBinaryOpScalar_cu_86b9896c25multi_tensor_apply_kernelINS1_18TensorListMetadataILi2EEENS1_21BinaryOpScalarFunctorIfLi2ELi1ELi1EEEJNS1_21reverse_power_functorIfEEfEEEvT_T0_DpT1_ --------------------------
	.section	.nv.constant0._ZN2at6native57_GLOBAL__N__f3eca4a2_24_ForeachBinaryOpScalar_cu_86b9896c25multi_tensor_apply_kernelINS1_18TensorListMetadataILi2EEENS1_21BinaryOpScalarFunctorIfLi2ELi1ELi1EEEJNS1_21reverse_power_functorIfEEfEEEvT_T0_DpT1_,"a",@progbits
	.sectionflags	@""
	.align	4
.nv.constant0._ZN2at6native57_GLOBAL__N__f3eca4a2_24_ForeachBinaryOpScalar_cu_86b9896c25multi_tensor_apply_kernelINS1_18TensorListMetadataILi2EEENS1_21BinaryOpScalarFunctorIfLi2ELi1ELi1EEEJNS1_21reverse_power_functorIfEEfEEEvT_T0_DpT1_:
	.zero		3504


//--------------------- .nv.constant2._ZN2at6native57_GLOBAL__N__f3eca4a2_24_ForeachBinaryOpScalar_cu_86b9896c25multi_tensor_apply_kernelINS1_18TensorListMetadataILi2EEENS1_21BinaryOpScalarFunctorIdLi2ELi1ELi1EEEJNS1_21reverse_power_functorIdEEdEEEvT_T0_DpT1_ --------------------------
	.section	.nv.constant2._ZN2at6native57_GLOBAL__N__f3eca4a2_24_ForeachBinaryOpScalar_cu_86b9896c25multi_tensor_apply_kernelINS1_18TensorListMetadataILi2EEENS1_21BinaryOpScalarFunctorIdLi2ELi1ELi1EEEJNS1_21reverse_power_functorIdEEdEEEvT_T0_DpT1_,"a",@progbits
	.sectionflags	@""
	.align	4
.nv.constant2._ZN2at6native57_GLOBAL__N__f3eca4a2_24_ForeachBinaryOpScalar_cu_86b9896c25multi_tensor_apply_kernelINS1_18TensorListMetadataILi2EEENS1_21BinaryOpScalarFunctorIdLi2ELi1ELi1EEEJNS1_21reverse_power_functorIdEEdEEEvT_T0_DpT1_:
        /* <DEDUP_REMOVED lines=12> */


//--------------------- .nv.constant0._ZN2at6native57_GLOBAL__N__f3eca4a2_24_ForeachBinaryOpScalar_cu_86b9896c25multi_tensor_apply_kernelINS1_18TensorListMetadataILi2EEENS1_21BinaryOpScalarFunctorIdLi2ELi1ELi1EEEJNS1_21reverse_power_functorIdEEdEEEvT_T0_DpT1_ --------------------------
	.section	.nv.constant0._ZN2at6native57_GLOBAL__N__f3eca4a2_24_ForeachBinaryOpScalar_cu_86b9896c25multi_tensor_apply_kernelINS1_18TensorListMetadataILi2EEENS1_21BinaryOpScalarFunctorIdLi2ELi1ELi1EEEJNS1_21reverse_power_functorIdEEdEEEvT_T0_DpT1_,"a",@progbits
	.sectionflags	@""
	.align	4
.nv.constant0._ZN2at6native57_GLOBAL__N__f3eca4a2_24_ForeachBinaryOpScalar_cu_86b9896c25multi_tensor_apply_kernelINS1_18TensorListMetadataILi2EEENS1_21BinaryOpScalarFunctorIdLi2ELi1ELi1EEEJNS1_21reverse_power_functorIdEEdEEEvT_T0_DpT1_:
	.zero		3512


//--------------------- .nv.constant2._ZN2at6native57_GLOBAL__N__f3eca4a2_24_ForeachBinaryOpScalar_cu_86b9896c25multi_tensor_apply_kernelINS1_18TensorListMetadataILi2EEENS1_21BinaryOpScalarFunctorIsLi2ELi1ELi1EEEJNS1_21reverse_power_functorIsEEsEEEvT_T0_DpT1_ --------------------------
	.section	.nv.constant2._ZN2at6native57_GLOBAL__N__f3eca4a2_24_ForeachBinaryOpScalar_cu_86b9896c25multi_tensor_apply_kernelINS1_18TensorListMetadataILi2EEENS1_21BinaryOpScalarFunctorIsLi2ELi1ELi1EEEJNS1_21reverse_power_functorIsEEsEEEvT_T0_DpT1_,"a",@progbits
	.sectionflags	@""
	.align	4
.nv.constant2._ZN2at6native57_GLOBAL__N__f3eca4a2_24_ForeachBinaryOpScalar_cu_86b9896c25multi_tensor_apply_kernelINS1_18TensorListMetadataILi2EEENS1_21BinaryOpScalarFunctorIsLi2ELi1ELi1EEEJNS1_21reverse_power_functorIsEEsEEEvT_T0_DpT1_:
        /*0000*/ 	.byte	0x40, 0x07, 0x00, 0x00, 0x00, 0x00, 0x00, 0x00


//--------------------- .nv.constant0._ZN2at6native57_GLOBAL__N__f3eca4a2_24_ForeachBinaryOpScalar_cu_86b9896c25multi_tensor_apply_kernelINS1_18TensorListMetadataILi2EEENS1_21BinaryOpScalarFunctorIsLi2ELi1ELi1EEEJNS1_21reverse_power_functorIsEEsEEEvT_T0_DpT1_ --------------------------
	.section	.nv.constant0._ZN2at6native57_GLOBAL__N__f3eca4a2_24_ForeachBinaryOpScalar_cu_86b9896c25multi_tensor_apply_kernelINS1_18TensorListMetadataILi2EEENS1_21BinaryOpScalarFunctorIsLi2ELi1ELi1EEEJNS1_21reverse_power_functorIsEEsEEEvT_T0_DpT1_,"a",@progbits
	.sectionflags	@""
	.align	4
.nv.constant0._ZN2at6native57_GLOBAL__N__f3eca4a2_24_ForeachBinaryOpScalar_cu_86b9896c25multi_tensor_apply_kernelINS1_18TensorListMetadataILi2EEENS1_21BinaryOpScalarFunctorIsLi2ELi1ELi1EEEJNS1_21reverse_power_functorIsEEsEEEvT_T0_DpT1_:
	.zero		3500


//--------------------- .nv.constant2._ZN2at6native57_GLOBAL__N__f3eca4a2_24_ForeachBinaryOpScalar_cu_86b9896c25multi_tensor_apply_kernelINS1_18TensorListMetadataILi2EEENS1_21BinaryOpScalarFunctorIlLi2ELi1ELi1EEEJNS1_21reverse_power_functorIlEElEEEvT_T0_DpT1_ --------------------------
	.section	.nv.constant2._ZN2at6native57_GLOBAL__N__f3eca4a2_24_ForeachBinaryOpScalar_cu_86b9896c25multi_tensor_apply_kernelINS1_18TensorListMetadataILi2EEENS1_21BinaryOpScalarFunctorIlLi2ELi1ELi1EEEJNS1_21reverse_power_functorIlEElEEEvT_T0_DpT1_,"a",@progbits
	.sectionflags	@""
	.align	4
.nv.constant2._ZN2at6native57_GLOBAL__N__f3eca4a2_24_ForeachBinaryOpScalar_cu_86b9896c25multi_tensor_apply_kernelINS1_18TensorListMetadataILi2EEENS1_21BinaryOpScalarFunctorIlLi2ELi1ELi1EEEJNS1_21reverse_power_functorIlEElEEEvT_T0_DpT1_:
        /*0000*/ 	.byte	0x40, 0x07, 0x00, 0x00, 0x00, 0x00, 0x00, 0x00


//--------------------- .nv.constant0._ZN2at6native57_GLOBAL__N__f3eca4a2_24_ForeachBinaryOpScalar_cu_86b9896c25multi_tensor_apply_kernelINS1_18TensorListMetadataILi2EEENS1_21BinaryOpScalarFunctorIlLi2ELi1ELi1EEEJNS1_21reverse_power_functorIlEElEEEvT_T0_DpT1_ --------------------------
	.section	.nv.constant0._ZN2at6native57_GLOBAL__N__f3eca4a2_24_ForeachBinaryOpScalar_cu_86b9896c25multi_tensor_apply_kernelINS1_18TensorListMetadataILi2EEENS1_21BinaryOpScalarFunctorIlLi2ELi1ELi1EEEJNS1_21reverse_power_functorIlEElEEEvT_T0_DpT1_,"a",@progbits
	.sectionflags	@""
	.align	4
.nv.constant0._ZN2at6native57_GLOBAL__N__f3eca4a2_24_ForeachBinaryOpScalar_cu_86b9896c25multi_tensor_apply_kernelINS1_18TensorListMetadataILi2EEENS1_21BinaryOpScalarFunctorIlLi2ELi1ELi1EEEJNS1_21reverse_power_functorIlEElEEEvT_T0_DpT1_:
	.zero		3512


//--------------------- .nv.constant2._ZN2at6native57_GLOBAL__N__f3eca4a2_24_ForeachBinaryOpScalar_cu_86b9896c25multi_tensor_apply_kernelINS1_18TensorListMetadataILi2EEENS1_21BinaryOpScalarFunctorIiLi2ELi1ELi1EEEJNS1_21reverse_power_functorIiEEiEEEvT_T0_DpT1_ --------------------------
	.section	.nv.constant2._ZN2at6native57_GLOBAL__N__f3eca4a2_24_ForeachBinaryOpScalar_cu_86b9896c25multi_tensor_apply_kernelINS1_18TensorListMetadataILi2EEENS1_21BinaryOpScalarFunctorIiLi2ELi1ELi1EEEJNS1_21reverse_power_functorIiEEiEEEvT_T0_DpT1_,"a",@progbits
	.sectionflags	@""
	.align	4
.nv.constant2._ZN2at6native57_GLOBAL__N__f3eca4a2_24_ForeachBinaryOpScalar_cu_86b9896c25multi_tensor_apply_kernelINS1_18TensorListMetadataILi2EEENS1_21BinaryOpScalarFunctorIiLi2ELi1ELi1EEEJNS1_21reverse_power_functorIiEEiEEEvT_T0_DpT1_:
        /*0000*/ 	.byte	0x40, 0x07, 0x00, 0x00, 0x00, 0x00, 0x00, 0x00


//--------------------- .nv.constant0._ZN2at6native57_GLOBAL__N__f3eca4a2_24_ForeachBinaryOpScalar_cu_86b9896c25multi_tensor_apply_kernelINS1_18TensorListMetadataILi2EEENS1_21BinaryOpScalarFunctorIiLi2ELi1ELi1EEEJNS1_21reverse_power_functorIiEEiEEEvT_T0_DpT1_ --------------------------
	.section	.nv.constant0._ZN2at6native57_GLOBAL__N__f3eca4a2_24_ForeachBinaryOpScalar_cu_86b9896c25multi_tensor_apply_kernelINS1_18TensorListMetadataILi2EEENS1_21BinaryOpScalarFunctorIiLi2ELi1ELi1EEEJNS1_21reverse_power_functorIiEEiEEEvT_T0_DpT1_,"a",@progbits
	.sectionflags	@""
	.align	4
.nv.constant0._ZN2at6native57_GLOBAL__N__f3eca4a2_24_ForeachBinaryOpScalar_cu_86b9896c25multi_tensor_apply_kernelINS1_18TensorListMetadataILi2EEENS1_21BinaryOpScalarFunctorIiLi2ELi1ELi1EEEJNS1_21reverse_power_functorIiEEiEEEvT_T0_DpT1_:
	.zero		3504


//--------------------- .nv.constant2._ZN2at6native57_GLOBAL__N__f3eca4a2_24_ForeachBinaryOpScalar_cu_86b9896c25multi_tensor_apply_kernelINS1_18TensorListMetadataILi2EEENS1_21BinaryOpScalarFunctorIaLi2ELi1ELi1EEEJNS1_21reverse_power_functorIaEEaEEEvT_T0_DpT1_ --------------------------
	.section	.nv.constant2._ZN2at6native57_GLOBAL__N__f3eca4a2_24_ForeachBinaryOpScalar_cu_86b9896c25multi_tensor_apply_kernelINS1_18TensorListMetadataILi2EEENS1_21BinaryOpScalarFunctorIaLi2ELi1ELi1EEEJNS1_21reverse_power_functorIaEEaEEEvT_T0_DpT1_,"a",@progbits
	.sectionflags	@""
	.align	4
.nv.constant2._ZN2at6native57_GLOBAL__N__f3eca4a2_24_ForeachBinaryOpScalar_cu_86b9896c25multi_tensor_apply_kernelINS1_18TensorListMetadataILi2EEENS1_21BinaryOpScalarFunctorIaLi2ELi1ELi1EEEJNS1_21reverse_power_functorIaEEaEEEvT_T0_DpT1_:
        /*0000*/ 	.byte	0x40, 0x07, 0x00, 0x00, 0x00, 0x00, 0x00, 0x00


//--------------------- .nv.constant0._ZN2at6native57_GLOBAL__N__f3eca4a2_24_ForeachBinaryOpScalar_cu_86b9896c25multi_tensor_apply_kernelINS1_18TensorListMetadataILi2EEENS1_21BinaryOpScalarFunctorIaLi2ELi1ELi1EEEJNS1_21reverse_power_functorIaEEaEEEvT_T0_DpT1_ --------------------------
	.section	.nv.constant0._ZN2at6native57_GLOBAL__N__f3eca4a2_24_ForeachBinaryOpScalar_cu_86b9896c25multi_tensor_apply_kernelINS1_18TensorListMetadataILi2EEENS1_21BinaryOpScalarFunctorIaLi2ELi1ELi1EEEJNS1_21reverse_power_functorIaEEaEEEvT_T0_DpT1_,"a",@progbits
	.sectionflags	@""
	.align	4
.nv.constant0._ZN2at6native57_GLOBAL__N__f3eca4a2_24_ForeachBinaryOpScalar_cu_86b9896c25multi_tensor_apply_kernelINS1_18TensorListMetadataILi2EEENS1_21BinaryOpScalarFunctorIaLi2ELi1ELi1EEEJNS1_21reverse_power_functorIaEEaEEEvT_T0_DpT1_:
	.zero		3499


//--------------------- .nv.constant2._ZN2at6native57_GLOBAL__N__f3eca4a2_24_ForeachBinaryOpScalar_cu_86b9896c25multi_tensor_apply_kernelINS1_18TensorListMetadataILi2EEENS1_21BinaryOpScalarFunctorIhLi2ELi1ELi1EEEJNS1_21reverse_power_functorIhEEhEEEvT_T0_DpT1_ --------------------------
	.section	.nv.constant2._ZN2at6native57_GLOBAL__N__f3eca4a2_24_ForeachBinaryOpScalar_cu_86b9896c25multi_tensor_apply_kernelINS1_18TensorListMetadataILi2EEENS1_21BinaryOpScalarFunctorIhLi2ELi1ELi1EEEJNS1_21reverse_power_functorIhEEhEEEvT_T0_DpT1_,"a",@progbits
	.sectionflags	@""
	.align	4
.nv.constant2._ZN2at6native57_GLOBAL__N__f3eca4a2_24_ForeachBinaryOpScalar_cu_86b9896c25multi_tensor_apply_kernelINS1_18TensorListMetadataILi2EEENS1_21BinaryOpScalarFunctorIhLi2ELi1ELi1EEEJNS1_21reverse_power_functorIhEEhEEEvT_T0_DpT1_:
        /*0000*/ 	.byte	0x40, 0x07, 0x00, 0x00, 0x00, 0x00, 0x00, 0x00


//--------------------- .nv.constant0._ZN2at6native57_GLOBAL__N__f3eca4a2_24_ForeachBinaryOpScalar_cu_86b9896c25multi_tensor_apply_kernelINS1_18TensorListMetadataILi2EEENS1_21BinaryOpScalarFunctorIhLi2ELi1ELi1EEEJNS1_21reverse_power_functorIhEEhEEEvT_T0_DpT1_ --------------------------
	.section	.nv.constant0._ZN2at6native57_GLOBAL__N__f3eca4a2_24_ForeachBinaryOpScalar_cu_86b9896c25multi_tensor_apply_kernelINS1_18TensorListMetadataILi2EEENS1_21BinaryOpScalarFunctorIhLi2ELi1ELi1EEEJNS1_21reverse_power_functorIhEEhEEEvT_T0_DpT1_,"a",@progbits
	.sectionflags	@""
	.align	4
.nv.constant0._ZN2at6native57_GLOBAL__N__f3eca4a2_24_ForeachBinaryOpScalar_cu_86b9896c25multi_tensor_apply_kernelINS1_18TensorListMetadataILi2EEENS1_21BinaryOpScalarFunctorIhLi2ELi1ELi1EEEJNS1_21reverse_power_functorIhEEhEEEvT_T0_DpT1_:
	.zero		3499


//--------------------- .nv.constant2._ZN2at6native57_GLOBAL__N__f3eca4a2_24_ForeachBinaryOpScalar_cu_86b9896c25multi_tensor_apply_kernelINS1_18TensorListMetadataILi2EEENS1_21BinaryOpScalarFunctorIN3c108BFloat16ELi2ELi1ELi1EEEJNS1_13power_functorIfEEfEEEvT_T0_DpT1_ --------------------------
	.section	.nv.constant2._ZN2at6native57_GLOBAL__N__f3eca4a2_24_ForeachBinaryOpScalar_cu_86b9896c25multi_tensor_apply_kernelINS1_18TensorListMetadataILi2EEENS1_21BinaryOpScalarFunctorIN3c108BFloat16ELi2ELi1ELi1EEEJNS1_13power_functorIfEEfEEEvT_T0_DpT1_,"a",@progbits
	.sectionflags	@""
	.align	4
.nv.constant2._ZN2at6native57_GLOBAL__N__f3eca4a2_24_ForeachBinaryOpScalar_cu_86b9896c25multi_tensor_apply_kernelINS1_18TensorListMetadataILi2EEENS1_21BinaryOpScalarFunctorIN3c108BFloat16ELi2ELi1ELi1EEEJNS1_13power_functorIfEEfEEEvT_T0_DpT1_:
        /*0000*/ 	.byte	0x40, 0x07, 0x00, 0x00, 0x00, 0x00, 0x00, 0x00


//--------------------- .nv.constant0._ZN2at6native57_GLOBAL__N__f3eca4a2_24_ForeachBinaryOpScalar_cu_86b9896c25multi_tensor_apply_kernelINS1_18TensorListMetadataILi2EEENS1_21BinaryOpScalarFunctorIN3c108BFloat16ELi2ELi1ELi1EEEJNS1_13power_functorIfEEfEEEvT_T0_DpT1_ --------------------------
	.section	.nv.constant0._ZN2at6native57_GLOBAL__N__f3eca4a2_24_ForeachBinaryOpScalar_cu_86b9896c25multi_tensor_apply_kernelINS1_18TensorListMetadataILi2EEENS1_21BinaryOpScalarFunctorIN3c108BFloat16ELi2ELi1ELi1EEEJNS1_13power_functorIfEEfEEEvT_T0_DpT1_,"a",@progbits
	.sectionflags	@""
	.align	4
.nv.constant0._ZN2at6native57_GLOBAL__N__f3eca4a2_24_ForeachBinaryOpScalar_cu_86b9896c25multi_tensor_apply_kernelINS1_18TensorListMetadataILi2EEENS1_21BinaryOpScalarFunctorIN3c108BFloat16ELi2ELi1ELi1EEEJNS1_13power_functorIfEEfEEEvT_T0_DpT1_:
	.zero		3504


//--------------------- .nv.constant2._ZN2at6native57_GLOBAL__N__f3eca4a2_24_ForeachBinaryOpScalar_cu_86b9896c25multi_tensor_apply_kernelINS1_18TensorListMetadataILi2EEENS1_21BinaryOpScalarFunctorIN3c104HalfELi2ELi1ELi1EEEJNS1_13power_functorIfEEfEEEvT_T0_DpT1_ --------------------------
	.section	.nv.constant2._ZN2at6native57_GLOBAL__N__f3eca4a2_24_ForeachBinaryOpScalar_cu_86b9896c25multi_tensor_apply_kernelINS1_18TensorListMetadataILi2EEENS1_21BinaryOpScalarFunctorIN3c104HalfELi2ELi1ELi1EEEJNS1_13power_functorIfEEfEEEvT_T0_DpT1_,"a",@progbits
	.sectionflags	@""
	.align	4
.nv.constant2._ZN2at6native57_GLOBAL__N__f3eca4a2_24_ForeachBinaryOpScalar_cu_86b9896c25multi_tensor_apply_kernelINS1_18TensorListMetadataILi2EEENS1_21BinaryOpScalarFunctorIN3c104HalfELi2ELi1ELi1EEEJNS1_13power_functorIfEEfEEEvT_T0_DpT1_:
        /*0000*/ 	.byte	0x40, 0x07, 0x00, 0x00, 0x00, 0x00, 0x00, 0x00


//--------------------- .nv.constant0._ZN2at6native57_GLOBAL__N__f3eca4a2_24_ForeachBinaryOpScalar_cu_86b9896c25multi_tensor_apply_kernelINS1_18TensorListMetadataILi2EEENS1_21BinaryOpScalarFunctorIN3c104HalfELi2ELi1ELi1EEEJNS1_13power_functorIfEEfEEEvT_T0_DpT1_ --------------------------
	.section	.nv.constant0._ZN2at6native57_GLOBAL__N__f3eca4a2_24_ForeachBinaryOpScalar_cu_86b9896c25multi_tensor_apply_kernelINS1_18TensorListMetadataILi2EEENS1_21BinaryOpScalarFunctorIN3c104HalfELi2ELi1ELi1EEEJNS1_13power_functorIfEEfEEEvT_T0_DpT1_,"a",@progbits
	.sectionflags	@""
	.align	4
.nv.constant0._ZN2at6native57_GLOBAL__N__f3eca4a2_24_ForeachBinaryOpScalar_cu_86b9896c25multi_tensor_apply_kernelINS1_18TensorListMetadataILi2EEENS1_21BinaryOpScalarFunctorIN3c104HalfELi2ELi1ELi1EEEJNS1_13power_functorIfEEfEEEvT_T0_DpT1_:
	.zero		3504


//--------------------- .nv.constant2._ZN2at6native57_GLOBAL__N__f3eca4a2_24_ForeachBinaryOpScalar_cu_86b9896c25multi_tensor_apply_kernelINS1_18TensorListMetadataILi2EEENS1_21BinaryOpScalarFunctorIN3c107complexIfEELi2ELi1ELi1EEEJNS1_13power_functorIS8_EES8_EEEvT_T0_DpT1_ --------------------------
	.section	.nv.constant2._ZN2at6native57_GLOBAL__N__f3eca4a2_24_ForeachBinaryOpScalar_cu_86b9896c25multi_tensor_apply_kernelINS1_18TensorListMetadataILi2EEENS1_21BinaryOpScalarFunctorIN3c107complexIfEELi2ELi1ELi1EEEJNS1_13power_functorIS8_EES8_EEEvT_T0_DpT1_,"a",@progbits
	.sectionflags	@""
	.align	4
.nv.constant2._ZN2at6native57_GLOBAL__N__f3eca4a2_24_ForeachBinaryOpScalar_cu_86b9896c25multi_tensor_apply_kernelINS1_18TensorListMetadataILi2EEENS1_21BinaryOpScalarFunctorIN3c107complexIfEELi2ELi1ELi1EEEJNS1_13power_functorIS8_EES8_EEEvT_T0_DpT1_:
        /*0000*/ 	.byte	0x40, 0x07, 0x00, 0x00, 0x00, 0x00, 0x00, 0x00


//--------------------- .nv.constant0._ZN2at6native57_GLOBAL__N__f3eca4a2_24_ForeachBinaryOpScalar_cu_86b9896c25multi_tensor_apply_kernelINS1_18TensorListMetadataILi2EEENS1_21BinaryOpScalarFunctorIN3c107complexIfEELi2ELi1ELi1EEEJNS1_13power_functorIS8_EES8_EEEvT_T0_DpT1_ --------------------------
	.section	.nv.constant0._ZN2at6native57_GLOBAL__N__f3eca4a2_24_ForeachBinaryOpScalar_cu_86b9896c25multi_tensor_apply_kernelINS1_18TensorListMetadataILi2EEENS1_21BinaryOpScalarFunctorIN3c107complexIfEELi2ELi1ELi1EEEJNS1_13power_functorIS8_EES8_EEEvT_T0_DpT1_,"a",@progbits
	.sectionflags	@""
	.align	4
.nv.constant0._ZN2at6native57_GLOBAL__N__f3eca4a2_24_ForeachBinaryOpScalar_cu_86b9896c25multi_tensor_apply_kernelINS1_18TensorListMetadataILi2EEENS1_21BinaryOpScalarFunctorIN3c107complexIfEELi2ELi1ELi1EEEJNS1_13power_functorIS8_EES8_EEEvT_T0_DpT1_:
	.zero		3512


//--------------------- .nv.constant2._ZN2at6native57_GLOBAL__N__f3eca4a2_24_ForeachBinaryOpScalar_cu_86b9896c25multi_tensor_apply_kernelINS1_18TensorListMetadataILi2EEENS1_21BinaryOpScalarFunctorIN3c107complexIdEELi2ELi1ELi1EEEJNS1_13power_functorIS8_EES8_EEEvT_T0_DpT1_ --------------------------
	.section	.nv.constant2._ZN2at6native57_GLOBAL__N__f3eca4a2_24_ForeachBinaryOpScalar_cu_86b9896c25multi_tensor_apply_kernelINS1_18TensorListMetadataILi2EEENS1_21BinaryOpScalarFunctorIN3c107complexIdEELi2ELi1ELi1EEEJNS1_13power_functorIS8_EES8_EEEvT_T0_DpT1_,"a",@progbits
	.sectionflags	@""
	.align	4
.nv.constant2._ZN2at6native57_GLOBAL__N__f3eca4a2_24_ForeachBinaryOpScalar_cu_86b9896c25multi_tensor_apply_kernelINS1_18TensorListMetadataILi2EEENS1_21BinaryOpScalarFunctorIN3c107complexIdEELi2ELi1ELi1EEEJNS1_13power_functorIS8_EES8_EEEvT_T0_DpT1_:
        /* <DEDUP_REMOVED lines=30> */


//--------------------- .nv.constant0._ZN2at6native57_GLOBAL__N__f3eca4a2_24_ForeachBinaryOpScalar_cu_86b9896c25multi_tensor_apply_kernelINS1_18TensorListMetadataILi2EEENS1_21BinaryOpScalarFunctorIN3c107complexIdEELi2ELi1ELi1EEEJNS1_13power_functorIS8_EES8_EEEvT_T0_DpT1_ --------------------------
	.section	.nv.constant0._ZN2at6native57_GLOBAL__N__f3eca4a2_24_ForeachBinaryOpScalar_cu_86b9896c25multi_tensor_apply_kernelINS1_18TensorListMetadataILi2EEENS1_21BinaryOpScalarFunctorIN3c107complexIdEELi2ELi1ELi1EEEJNS1_13power_functorIS8_EES8_EEEvT_T0_DpT1_,"a",@progbits
	.sectionflags	@""
	.align	4
.nv.constant0._ZN2at6native57_GLOBAL__N__f3eca4a2_24_ForeachBinaryOpScalar_cu_86b9896c25multi_tensor_apply_kernelINS1_18TensorListMetadataILi2EEENS1_21BinaryOpScalarFunctorIN3c107complexIdEELi2ELi1ELi1EEEJNS1_13power_functorIS8_EES8_EEEvT_T0_DpT1_:
	.zero		3520


//--------------------- .nv.constant2._ZN2at6native57_GLOBAL__N__f3eca4a2_24_ForeachBinaryOpScalar_cu_86b9896c25multi_tensor_apply_kernelINS1_18TensorListMetadataILi2EEENS1_21BinaryOpScalarFunctorIfLi2ELi1ELi1EEEJNS1_13power_functorIfEEfEEEvT_T0_DpT1_ --------------------------
	.section	.nv.constant2._ZN2at6native57_GLOBAL__N__f3eca4a2_24_ForeachBinaryOpScalar_cu_86b9896c25multi_tensor_apply_kernelINS1_18TensorListMetadataILi2EEENS1_21BinaryOpScalarFunctorIfLi2ELi1ELi1EEEJNS1_13power_functorIfEEfEEEvT_T0_DpT1_,"a",@progbits
	.sectionflags	@""
	.align	4
.nv.constant2._ZN2at6native57_GLOBAL__N__f3eca4a2_24_ForeachBinaryOpScalar_cu_86b9896c25multi_tensor_apply_kernelINS1_18TensorListMetadataILi2EEENS1_21BinaryOpScalarFunctorIfLi2ELi1ELi1EEEJNS1_13power_functorIfEEfEEEvT_T0_DpT1_:
        /*0000*/ 	.byte	0x40, 0x07, 0x00, 0x00, 0x00, 0x00, 0x00, 0x00


//--------------------- .nv.constant0._ZN2at6native57_GLOBAL__N__f3eca4a2_24_ForeachBinaryOpScalar_cu_86b9896c25multi_tensor_apply_kernelINS1_18TensorListMetadataILi2EEENS1_21BinaryOpScalarFunctorIfLi2ELi1ELi1EEEJNS1_13power_functorIfEEfEEEvT_T0_DpT1_ --------------------------
	.section	.nv.constant0._ZN2at6native57_GLOBAL__N__f3eca4a2_24_ForeachBinaryOpScalar_cu_86b9896c25multi_tensor_apply_kernelINS1_18TensorListMetadataILi2EEENS1_21BinaryOpScalarFunctorIfLi2ELi1ELi1EEEJNS1_13power_functorIfEEfEEEvT_T0_DpT1_,"a",@progbits
	.sectionflags	@""
	.align	4
.nv.constant0._ZN2at6native57_GLOBAL__N__f3eca4a2_24_ForeachBinaryOpScalar_cu_86b9896c25multi_tensor_apply_kernelINS1_18TensorListMetadataILi2EEENS1_21BinaryOpScalarFunctorIfLi2ELi1ELi1EEEJNS1_13power_functorIfEEfEEEvT_T0_DpT1_:
	.zero		3504


//--------------------- .nv.constant2._ZN2at6native57_GLOBAL__N__f3eca4a2_24_ForeachBinaryOpScalar_cu_86b9896c25multi_tensor_apply_kernelINS1_18TensorListMetadataILi2EEENS1_21BinaryOpScalarFunctorIdLi2ELi1ELi1EEEJNS1_13power_functorIdEEdEEEvT_T0_DpT1_ --------------------------
	.section	.nv.constant2._ZN2at6native57_GLOBAL__N__f3eca4a2_24_ForeachBinaryOpScalar_cu_86b9896c25multi_tensor_apply_kernelINS1_18TensorListMetadataILi2EEENS1_21BinaryOpScalarFunctorIdLi2ELi1ELi1EEEJNS1_13power_functorIdEEdEEEvT_T0_DpT1_,"a",@progbits
	.sectionflags	@""
	.align	4
.nv.constant2._ZN2at6native57_GLOBAL__N__f3eca4a2_24_ForeachBinaryOpScalar_cu_86b9896c25multi_tensor_apply_kernelINS1_18TensorListMetadataILi2EEENS1_21BinaryOpScalarFunctorIdLi2ELi1ELi1EEEJNS1_13power_functorIdEEdEEEvT_T0_DpT1_:
        /* <DEDUP_REMOVED lines=12> */


//--------------------- .nv.constant0._ZN2at6native57_GLOBAL__N__f3eca4a2_24_ForeachBinaryOpScalar_cu_86b9896c25multi_tensor_apply_kernelINS1_18TensorListMetadataILi2EEENS1_21BinaryOpScalarFunctorIdLi2ELi1ELi1EEEJNS1_13power_functorIdEEdEEEvT_T0_DpT1_ --------------------------
	.section	.nv.constant0._ZN2at6native57_GLOBAL__N__f3eca4a2_24_ForeachBinaryOpScalar_cu_86b9896c25multi_tensor_apply_kernelINS1_18TensorListMetadataILi2EEENS1_21BinaryOpScalarFunctorIdLi2ELi1ELi1EEEJNS1_13power_functorIdEEdEEEvT_T0_DpT1_,"a",@progbits
	.sectionflags	@""
	.align	4
.nv.constant0._ZN2at6native57_GLOBAL__N__f3eca4a2_24_ForeachBinaryOpScalar_cu_86b9896c25multi_tensor_apply_kernelINS1_18TensorListMetadataILi2EEENS1_21BinaryOpScalarFunctorIdLi2ELi1ELi1EEEJNS1_13power_functorIdEEdEEEvT_T0_DpT1_:
	.zero		3512


//--------------------- .nv.constant2._ZN2at6native57_GLOBAL__N__f3eca4a2_24_ForeachBinaryOpScalar_cu_86b9896c25multi_tensor_apply_kernelINS1_18TensorListMetadataILi2EEENS1_21BinaryOpScalarFunctorIsLi2ELi1ELi1EEEJNS1_13power_functorIsEEsEEEvT_T0_DpT1_ --------------------------
	.section	.nv.constant2._ZN2at6native57_GLOBAL__N__f3eca4a2_24_ForeachBinaryOpScalar_cu_86b9896c25multi_tensor_apply_kernelINS1_18TensorListMetadataILi2EEENS1_21BinaryOpScalarFunctorIsLi2ELi1ELi1EEEJNS1_13power_functorIsEEsEEEvT_T0_DpT1_,"a",@progbits
	.sectionflags	@""
	.align	4
.nv.constant2._ZN2at6native57_GLOBAL__N__f3eca4a2_24_ForeachBinaryOpScalar_cu_86b9896c25multi_tensor_apply_kernelINS1_18TensorListMetadataILi2EEENS1_21BinaryOpScalarFunctorIsLi2ELi1ELi1EEEJNS1_13power_functorIsEEsEEEvT_T0_DpT1_:
        /*0000*/ 	.byte	0x40, 0x07, 0x00, 0x00, 0x00, 0x00, 0x00, 0x00


//--------------------- .nv.constant0._ZN2at6native57_GLOBAL__N__f3eca4a2_24_ForeachBinaryOpScalar_cu_86b9896c25multi_tensor_apply_kernelINS1_18TensorListMetadataILi2EEENS1_21BinaryOpScalarFunctorIsLi2ELi1ELi1EEEJNS1_13power_functorIsEEsEEEvT_T0_DpT1_ --------------------------
	.section	.nv.constant0._ZN2at6native57_GLOBAL__N__f3eca4a2_24_ForeachBinaryOpScalar_cu_86b9896c25multi_tensor_apply_kernelINS1_18TensorListMetadataILi2EEENS1_21BinaryOpScalarFunctorIsLi2ELi1ELi1EEEJNS1_13power_functorIsEEsEEEvT_T0_DpT1_,"a",@progbits
	.sectionflags	@""
	.align	4
.nv.constant0._ZN2at6native57_GLOBAL__N__f3eca4a2_24_ForeachBinaryOpScalar_cu_86b9896c25multi_tensor_apply_kernelINS1_18TensorListMetadataILi2EEENS1_21BinaryOpScalarFunctorIsLi2ELi1ELi1EEEJNS1_13power_functorIsEEsEEEvT_T0_DpT1_:
	.zero		3500


//--------------------- .nv.constant2._ZN2at6native57_GLOBAL__N__f3eca4a2_24_ForeachBinaryOpScalar_cu_86b9896c25multi_tensor_apply_kernelINS1_18TensorListMetadataILi2EEENS1_21BinaryOpScalarFunctorIlLi2ELi1ELi1EEEJNS1_13power_functorIlEElEEEvT_T0_DpT1_ --------------------------
	.section	.nv.constant2._ZN2at6native57_GLOBAL__N__f3eca4a2_24_ForeachBinaryOpScalar_cu_86b9896c25multi_tensor_apply_kernelINS1_18TensorListMetadataILi2EEENS1_21BinaryOpScalarFunctorIlLi2ELi1ELi1EEEJNS1_13power_functorIlEElEEEvT_T0_DpT1_,"a",@progbits
	.sectionflags	@""
	.align	4
.nv.constant2._ZN2at6native57_GLOBAL__N__f3eca4a2_24_ForeachBinaryOpScalar_cu_86b9896c25multi_tensor_apply_kernelINS1_18TensorListMetadataILi2EEENS1_21BinaryOpScalarFunctorIlLi2ELi1ELi1EEEJNS1_13power_functorIlEElEEEvT_T0_DpT1_:
        /*0000*/ 	.byte	0x40, 0x07, 0x00, 0x00, 0x00, 0x00, 0x00, 0x00


//--------------------- .nv.constant0._ZN2at6native57_GLOBAL__N__f3eca4a2_24_ForeachBinaryOpScalar_cu_86b9896c25multi_tensor_apply_kernelINS1_18TensorListMetadataILi2EEENS1_21BinaryOpScalarFunctorIlLi2ELi1ELi1EEEJNS1_13power_functorIlEElEEEvT_T0_DpT1_ --------------------------
	.section	.nv.constant0._ZN2at6native57_GLOBAL__N__f3eca4a2_24_ForeachBinaryOpScalar_cu_86b9896c25multi_tensor_apply_kernelINS1_18TensorListMetadataILi2EEENS1_21BinaryOpScalarFunctorIlLi2ELi1ELi1EEEJNS1_13power_functorIlEElEEEvT_T0_DpT1_,"a",@progbits
	.sectionflags	@""
	.align	4
.nv.constant0._ZN2at6native57_GLOBAL__N__f3eca4a2_24_ForeachBinaryOpScalar_cu_86b9896c25multi_tensor_apply_kernelINS1_18TensorListMetadataILi2EEENS1_21BinaryOpScalarFunctorIlLi2ELi1ELi1EEEJNS1_13power_functorIlEElEEEvT_T0_DpT1_:
	.zero		3512


//--------------------- .nv.constant2._ZN2at6native57_GLOBAL__N__f3eca4a2_24_ForeachBinaryOpScalar_cu_86b9896c25multi_tensor_apply_kernelINS1_18TensorListMetadataILi2EEENS1_21BinaryOpScalarFunctorIiLi2ELi1ELi1EEEJNS1_13power_functorIiEEiEEEvT_T0_DpT1_ --------------------------
	.section	.nv.constant2._ZN2at6native57_GLOBAL__N__f3eca4a2_24_ForeachBinaryOpScalar_cu_86b9896c25multi_tensor_apply_kernelINS1_18TensorListMetadataILi2EEENS1_21BinaryOpScalarFunctorIiLi2ELi1ELi1EEEJNS1_13power_functorIiEEiEEEvT_T0_DpT1_,"a",@progbits
	.sectionflags	@""
	.align	4
.nv.constant2._ZN2at6native57_GLOBAL__N__f3eca4a2_24_ForeachBinaryOpScalar_cu_86b9896c25multi_tensor_apply_kernelINS1_18TensorListMetadataILi2EEENS1_21BinaryOpScalarFunctorIiLi2ELi1ELi1EEEJNS1_13power_functorIiEEiEEEvT_T0_DpT1_:
        /*0000*/ 	.byte	0x40, 0x07, 0x00, 0x00, 0x00, 0x00, 0x00, 0x00


//--------------------- .nv.constant0._ZN2at6native57_GLOBAL__N__f3eca4a2_24_ForeachBinaryOpScalar_cu_86b9896c25multi_tensor_apply_kernelINS1_18TensorListMetadataILi2EEENS1_21BinaryOpScalarFunctorIiLi2ELi1ELi1EEEJNS1_13power_functorIiEEiEEEvT_T0_DpT1_ --------------------------
	.section	.nv.constant0._ZN2at6native57_GLOBAL__N__f3eca4a2_24_ForeachBinaryOpScalar_cu_86b9896c25multi_tensor_apply_kernelINS1_18TensorListMetadataILi2EEENS1_21BinaryOpScalarFunctorIiLi2ELi1ELi1EEEJNS1_13power_functorIiEEiEEEvT_T0_DpT1_,"a",@progbits
	.sectionflags	@""
	.align	4
.nv.constant0._ZN2at6native57_GLOBAL__N__f3eca4a2_24_ForeachBinaryOpScalar_cu_86b9896c25multi_tensor_apply_kernelINS1_18TensorListMetadataILi2EEENS1_21BinaryOpScalarFunctorIiLi2ELi1ELi1EEEJNS1_13power_functorIiEEiEEEvT_T0_DpT1_:
	.zero		3504


//--------------------- .nv.constant2._ZN2at6native57_GLOBAL__N__f3eca4a2_24_ForeachBinaryOpScalar_cu_86b9896c25multi_tensor_apply_kernelINS1_18TensorListMetadataILi2EEENS1_21BinaryOpScalarFunctorIaLi2ELi1ELi1EEEJNS1_13power_functorIaEEaEEEvT_T0_DpT1_ --------------------------
	.section	.nv.constant2._ZN2at6native57_GLOBAL__N__f3eca4a2_24_ForeachBinaryOpScalar_cu_86b9896c25multi_tensor_apply_kernelINS1_18TensorListMetadataILi2EEENS1_21BinaryOpScalarFunctorIaLi2ELi1ELi1EEEJNS1_13power_functorIaEEaEEEvT_T0_DpT1_,"a",@progbits
	.sectionflags	@""
	.align	4
.nv.constant2._ZN2at6native57_GLOBAL__N__f3eca4a2_24_ForeachBinaryOpScalar_cu_86b9896c25multi_tensor_apply_kernelINS1_18TensorListMetadataILi2EEENS1_21BinaryOpScalarFunctorIaLi2ELi1ELi1EEEJNS1_13power_functorIaEEaEEEvT_T0_DpT1_:
        /*0000*/ 	.byte	0x40, 0x07, 0x00, 0x00, 0x00, 0x00, 0x00, 0x00


//--------------------- .nv.constant0._ZN2at6native57_GLOBAL__N__f3eca4a2_24_ForeachBinaryOpScalar_cu_86b9896c25multi_tensor_apply_kernelINS1_18TensorListMetadataILi2EEENS1_21BinaryOpScalarFunctorIaLi2ELi1ELi1EEEJNS1_13power_functorIaEEaEEEvT_T0_DpT1_ --------------------------
	.section	.nv.constant0._ZN2at6native57_GLOBAL__N__f3eca4a2_24_ForeachBinaryOpScalar_cu_86b9896c25multi_tensor_apply_kernelINS1_18TensorListMetadataILi2EEENS1_21BinaryOpScalarFunctorIaLi2ELi1ELi1EEEJNS1_13power_functorIaEEaEEEvT_T0_DpT1_,"a",@progbits
	.sectionflags	@""
	.align	4
.nv.constant0._ZN2at6native57_GLOBAL__N__f3eca4a2_24_ForeachBinaryOpScalar_cu_86b9896c25multi_tensor_apply_kernelINS1_18TensorListMetadataILi2EEENS1_21BinaryOpScalarFunctorIaLi2ELi1ELi1EEEJNS1_13power_functorIaEEaEEEvT_T0_DpT1_:
	.zero		3499


//--------------------- .nv.constant2._ZN2at6native57_GLOBAL__N__f3eca4a2_24_ForeachBinaryOpScalar_cu_86b9896c25multi_tensor_apply_kernelINS1_18TensorListMetadataILi2EEENS1_21BinaryOpScalarFunctorIhLi2ELi1ELi1EEEJNS1_13power_functorIhEEhEEEvT_T0_DpT1_ --------------------------
	.section	.nv.constant2._ZN2at6native57_GLOBAL__N__f3eca4a2_24_ForeachBinaryOpScalar_cu_86b9896c25multi_tensor_apply_kernelINS1_18TensorListMetadataILi2EEENS1_21BinaryOpScalarFunctorIhLi2ELi1ELi1EEEJNS1_13power_functorIhEEhEEEvT_T0_DpT1_,"a",@progbits
	.sectionflags	@""
	.align	4
.nv.constant2._ZN2at6native57_GLOBAL__N__f3eca4a2_24_ForeachBinaryOpScalar_cu_86b9896c25multi_tensor_apply_kernelINS1_18TensorListMetadataILi2EEENS1_21BinaryOpScalarFunctorIhLi2ELi1ELi1EEEJNS1_13power_functorIhEEhEEEvT_T0_DpT1_:
        /*0000*/ 	.byte	0x40, 0x07, 0x00, 0x00, 0x00, 0x00, 0x00, 0x00


//--------------------- .nv.constant0._ZN2at6native57_GLOBAL__N__f3eca4a2_24_ForeachBinaryOpScalar_cu_86b9896c25multi_tensor_apply_kernelINS1_18TensorListMetadataILi2EEENS1_21BinaryOpScalarFunctorIhLi2ELi1ELi1EEEJNS1_13power_functorIhEEhEEEvT_T0_DpT1_ --------------------------
	.section	.nv.constant0._ZN2at6native57_GLOBAL__N__f3eca4a2_24_ForeachBinaryOpScalar_cu_86b9896c25multi_tensor_apply_kernelINS1_18TensorListMetadataILi2EEENS1_21BinaryOpScalarFunctorIhLi2ELi1ELi1EEEJNS1_13power_functorIhEEhEEEvT_T0_DpT1_,"a",@progbits
	.sectionflags	@""
	.align	4
.nv.constant0._ZN2at6native57_GLOBAL__N__f3eca4a2_24_ForeachBinaryOpScalar_cu_86b9896c25multi_tensor_apply_kernelINS1_18TensorListMetadataILi2EEENS1_21BinaryOpScalarFunctorIhLi2ELi1ELi1EEEJNS1_13power_functorIhEEhEEEvT_T0_DpT1_:
	.zero		3499


//--------------------- .nv.constant2._ZN2at6native57_GLOBAL__N__f3eca4a2_24_ForeachBinaryOpScalar_cu_86b9896c25multi_tensor_apply_kernelINS1_18TensorListMetadataILi1EEENS1_21BinaryOpScalarFunctorIN3c108BFloat16ELi1ELi1ELi0EEEJNS1_13power_functorIfEEfEEEvT_T0_DpT1_ --------------------------
	.section	.nv.constant2._ZN2at6native57_GLOBAL__N__f3eca4a2_24_ForeachBinaryOpScalar_cu_86b9896c25multi_tensor_apply_kernelINS1_18TensorListMetadataILi1EEENS1_21BinaryOpScalarFunctorIN3c108BFloat16ELi1ELi1ELi0EEEJNS1_13power_functorIfEEfEEEvT_T0_DpT1_,"a",@progbits
	.sectionflags	@""
	.align	4
.nv.constant2._ZN2at6native57_GLOBAL__N__f3eca4a2_24_ForeachBinaryOpScalar_cu_86b9896c25multi_tensor_apply_kernelINS1_18TensorListMetadataILi1EEENS1_21BinaryOpScalarFunctorIN3c108BFloat16ELi1ELi1ELi0EEEJNS1_13power_functorIfEEfEEEvT_T0_DpT1_:
        /*0000*/ 	.byte	0x20, 0x08, 0x00, 0x00, 0x00, 0x00, 0x00, 0x00


//--------------------- .nv.constant0._ZN2at6native57_GLOBAL__N__f3eca4a2_24_ForeachBinaryOpScalar_cu_86b9896c25multi_tensor_apply_kernelINS1_18TensorListMetadataILi1EEENS1_21BinaryOpScalarFunctorIN3c108BFloat16ELi1ELi1ELi0EEEJNS1_13power_functorIfEEfEEEvT_T0_DpT1_ --------------------------
	.section	.nv.constant0._ZN2at6native57_GLOBAL__N__f3eca4a2_24_ForeachBinaryOpScalar_cu_86b9896c25multi_tensor_apply_kernelINS1_18TensorListMetadataILi1EEENS1_21BinaryOpScalarFunctorIN3c108BFloat16ELi1ELi1ELi0EEEJNS1_13power_functorIfEEfEEEvT_T0_DpT1_,"a",@progbits
	.sectionflags	@""
	.align	4
.nv.constant0._ZN2at6native57_GLOBAL__N__f3eca4a2_24_ForeachBinaryOpScalar_cu_86b9896c25multi_tensor_apply_kernelINS1_18TensorListMetadataILi1EEENS1_21BinaryOpScalarFunctorIN3c108BFloat16ELi1ELi1ELi0EEEJNS1_13power_functorIfEEfEEEvT_T0_DpT1_:
	.zero		3728


//--------------------- .nv.constant2._ZN2at6native57_GLOBAL__N__f3eca4a2_24_ForeachBinaryOpScalar_cu_86b9896c25multi_tensor_apply_kernelINS1_18TensorListMetadataILi1EEENS1_21BinaryOpScalarFunctorIN3c104HalfELi1ELi1ELi0EEEJNS1_13power_functorIfEEfEEEvT_T0_DpT1_ --------------------------
	.section	.nv.constant2._ZN2at6native57_GLOBAL__N__f3eca4a2_24_ForeachBinaryOpScalar_cu_86b9896c25multi_tensor_apply_kernelINS1_18TensorListMetadataILi1EEENS1_21BinaryOpScalarFunctorIN3c104HalfELi1ELi1ELi0EEEJNS1_13power_functorIfEEfEEEvT_T0_DpT1_,"a",@progbits
	.sectionflags	@""
	.align	4
.nv.constant2._ZN2at6native57_GLOBAL__N__f3eca4a2_24_ForeachBinaryOpScalar_cu_86b9896c25multi_tensor_apply_kernelINS1_18TensorListMetadataILi1EEENS1_21BinaryOpScalarFunctorIN3c104HalfELi1ELi1ELi0EEEJNS1_13power_functorIfEEfEEEvT_T0_DpT1_:
        /*0000*/ 	.byte	0x20, 0x08, 0x00, 0x00, 0x00, 0x00, 0x00, 0x00


//--------------------- .nv.constant0._ZN2at6native57_GLOBAL__N__f3eca4a2_24_ForeachBinaryOpScalar_cu_86b9896c25multi_tensor_apply_kernelINS1_18TensorListMetadataILi1EEENS1_21BinaryOpScalarFunctorIN3c104HalfELi1ELi1ELi0EEEJNS1_13power_functorIfEEfEEEvT_T0_DpT1_ --------------------------
	.section	.nv.constant0._ZN2at6native57_GLOBAL__N__f3eca4a2_24_ForeachBinaryOpScalar_cu_86b9896c25multi_tensor_apply_kernelINS1_18TensorListMetadataILi1EEENS1_21BinaryOpScalarFunctorIN3c104HalfELi1ELi1ELi0EEEJNS1_13power_functorIfEEfEEEvT_T0_DpT1_,"a",@progbits
	.sectionflags	@""
	.align	4
.nv.constant0._ZN2at6native57_GLOBAL__N__f3eca4a2_24_ForeachBinaryOpScalar_cu_86b9896c25multi_tensor_apply_kernelINS1_18TensorListMetadataILi1EEENS1_21BinaryOpScalarFunctorIN3c104HalfELi1ELi1ELi0EEEJNS1_13power_functorIfEEfEEEvT_T0_DpT1_:
	.zero		3728


//--------------------- .nv.constant2._ZN2at6native57_GLOBAL__N__f3eca4a2_24_ForeachBinaryOpScalar_cu_86b9896c25multi_tensor_apply_kernelINS1_18TensorListMetadataILi1EEENS1_21BinaryOpScalarFunctorIN3c107complexIfEELi1ELi1ELi0EEEJNS1_13power_functorIS8_EES8_EEEvT_T0_DpT1_ --------------------------
	.section	.nv.constant2._ZN2at6native57_GLOBAL__N__f3eca4a2_24_ForeachBinaryOpScalar_cu_86b9896c25multi_tensor_apply_kernelINS1_18TensorListMetadataILi1EEENS1_21BinaryOpScalarFunctorIN3c107complexIfEELi1ELi1ELi0EEEJNS1_13power_functorIS8_EES8_EEEvT_T0_DpT1_,"a",@progbits
	.sectionflags	@""
	.align	4
.nv.constant2._ZN2at6native57_GLOBAL__N__f3eca4a2_24_ForeachBinaryOpScalar_cu_86b9896c25multi_tensor_apply_kernelINS1_18TensorListMetadataILi1EEENS1_21BinaryOpScalarFunctorIN3c107complexIfEELi1ELi1ELi0EEEJNS1_13power_functorIS8_EES8_EEEvT_T0_DpT1_:
        /*0000*/ 	.byte	0x20, 0x08, 0x00, 0x00, 0x00, 0x00, 0x00, 0x00


//--------------------- .nv.constant0._ZN2at6native57_GLOBAL__N__f3eca4a2_24_ForeachBinaryOpScalar_cu_86b9896c25multi_tensor_apply_kernelINS1_18TensorListMetadataILi1EEENS1_21BinaryOpScalarFunctorIN3c107complexIfEELi1ELi1ELi0EEEJNS1_13power_functorIS8_EES8_EEEvT_T0_DpT1_ --------------------------
	.section	.nv.constant0._ZN2at6native57_GLOBAL__N__f3eca4a2_24_ForeachBinaryOpScalar_cu_86b9896c25multi_tensor_apply_kernelINS1_18TensorListMetadataILi1EEENS1_21BinaryOpScalarFunctorIN3c107complexIfEELi1ELi1ELi0EEEJNS1_13power_functorIS8_EES8_EEEvT_T0_DpT1_,"a",@progbits
	.sectionflags	@""
	.align	4
.nv.constant0._ZN2at6native57_GLOBAL__N__f3eca4a2_24_ForeachBinaryOpScalar_cu_86b9896c25multi_tensor_apply_kernelINS1_18TensorListMetadataILi1EEENS1_21BinaryOpScalarFunctorIN3c107complexIfEELi1ELi1ELi0EEEJNS1_13power_functorIS8_EES8_EEEvT_T0_DpT1_:
	.zero		3736


//--------------------- .nv.constant2._ZN2at6native57_GLOBAL__N__f3eca4a2_24_ForeachBinaryOpScalar_cu_86b9896c25multi_tensor_apply_kernelINS1_18TensorListMetadataILi1EEENS1_21BinaryOpScalarFunctorIN3c107complexIdEELi1ELi1ELi0EEEJNS1_13power_functorIS8_EES8_EEEvT_T0_DpT1_ --------------------------
	.section	.nv.constant2._ZN2at6native57_GLOBAL__N__f3eca4a2_24_ForeachBinaryOpScalar_cu_86b9896c25multi_tensor_apply_kernelINS1_18TensorListMetadataILi1EEENS1_21BinaryOpScalarFunctorIN3c107complexIdEELi1ELi1ELi0EEEJNS1_13power_functorIS8_EES8_EEEvT_T0_DpT1_,"a",@progbits
	.sectionflags	@""
	.align	4
.nv.constant2._ZN2at6native57_GLOBAL__N__f3eca4a2_24_ForeachBinaryOpScalar_cu_86b9896c25multi_tensor_apply_kernelINS1_18TensorListMetadataILi1EEENS1_21BinaryOpScalarFunctorIN3c107complexIdEELi1ELi1ELi0EEEJNS1_13power_functorIS8_EES8_EEEvT_T0_DpT1_:
        /* <DEDUP_REMOVED lines=30> */


//--------------------- .nv.constant0._ZN2at6native57_GLOBAL__N__f3eca4a2_24_ForeachBinaryOpScalar_cu_86b9896c25multi_tensor_apply_kernelINS1_18TensorListMetadataILi1EEENS1_21BinaryOpScalarFunctorIN3c107complexIdEELi1ELi1ELi0EEEJNS1_13power_functorIS8_EES8_EEEvT_T0_DpT1_ --------------------------
	.section	.nv.constant0._ZN2at6native57_GLOBAL__N__f3eca4a2_24_ForeachBinaryOpScalar_cu_86b9896c25multi_tensor_apply_kernelINS1_18TensorListMetadataILi1EEENS1_21BinaryOpScalarFunctorIN3c107complexIdEELi1ELi1ELi0EEEJNS1_13power_functorIS8_EES8_EEEvT_T0_DpT1_,"a",@progbits
	.sectionflags	@""
	.align	4
.nv.constant0._ZN2at6native57_GLOBAL__N__f3eca4a2_24_ForeachBinaryOpScalar_cu_86b9896c25multi_tensor_apply_kernelINS1_18TensorListMetadataILi1EEENS1_21BinaryOpScalarFunctorIN3c107complexIdEELi1ELi1ELi0EEEJNS1_13power_functorIS8_EES8_EEEvT_T0_DpT1_:
	.zero		3744


//--------------------- .nv.constant2._ZN2at6native57_GLOBAL__N__f3eca4a2_24_ForeachBinaryOpScalar_cu_86b9896c25multi_tensor_apply_kernelINS1_18TensorListMetadataILi1EEENS1_21BinaryOpScalarFunctorIfLi1ELi1ELi0EEEJNS1_13power_functorIfEEfEEEvT_T0_DpT1_ --------------------------
	.section	.nv.constant2._ZN2at6native57_GLOBAL__N__f3eca4a2_24_ForeachBinaryOpScalar_cu_86b9896c25multi_tensor_apply_kernelINS1_18TensorListMetadataILi1EEENS1_21BinaryOpScalarFunctorIfLi1ELi1ELi0EEEJNS1_13power_functorIfEEfEEEvT_T0_DpT1_,"a",@progbits
	.sectionflags	@""
	.align	4
.nv.constant2._ZN2at6native57_GLOBAL__N__f3eca4a2_24_ForeachBinaryOpScalar_cu_86b9896c25multi_tensor_apply_kernelINS1_18TensorListMetadataILi1EEENS1_21BinaryOpScalarFunctorIfLi1ELi1ELi0EEEJNS1_13power_functorIfEEfEEEvT_T0_DpT1_:
        /*0000*/ 	.byte	0x20, 0x08, 0x00, 0x00, 0x00, 0x00, 0x00, 0x00


//--------------------- .nv.constant0._ZN2at6native57_GLOBAL__N__f3eca4a2_24_ForeachBinaryOpScalar_cu_86b9896c25multi_tensor_apply_kernelINS1_18TensorListMetadataILi1EEENS1_21BinaryOpScalarFunctorIfLi1ELi1ELi0EEEJNS1_13power_functorIfEEfEEEvT_T0_DpT1_ --------------------------
	.section	.nv.constant0._ZN2at6native57_GLOBAL__N__f3eca4a2_24_ForeachBinaryOpScalar_cu_86b9896c25multi_tensor_apply_kernelINS1_18TensorListMetadataILi1EEENS1_21BinaryOpScalarFunctorIfLi1ELi1ELi0EEEJNS1_13power_functorIfEEfEEEvT_T0_DpT1_,"a",@progbits
	.sectionflags	@""
	.align	4
.nv.constant0._ZN2at6native57_GLOBAL__N__f3eca4a2_24_ForeachBinaryOpScalar_cu_86b9896c25multi_tensor_apply_kernelINS1_18TensorListMetadataILi1EEENS1_21BinaryOpScalarFunctorIfLi1ELi1ELi0EEEJNS1_13power_functorIfEEfEEEvT_T0_DpT1_:
	.zero		3728


//--------------------- .nv.constant2._ZN2at6native57_GLOBAL__N__f3eca4a2_24_ForeachBinaryOpScalar_cu_86b9896c25multi_tensor_apply_kernelINS1_18TensorListMetadataILi1EEENS1_21BinaryOpScalarFunctorIdLi1ELi1ELi0EEEJNS1_13power_functorIdEEdEEEvT_T0_DpT1_ --------------------------
	.section	.nv.constant2._ZN2at6native57_GLOBAL__N__f3eca4a2_24_ForeachBinaryOpScalar_cu_86b9896c25multi_tensor_apply_kernelINS1_18TensorListMetadataILi1EEENS1_21BinaryOpScalarFunctorIdLi1ELi1ELi0EEEJNS1_13power_functorIdEEdEEEvT_T0_DpT1_,"a",@progbits
	.sectionflags	@""
	.align	4
.nv.constant2._ZN2at6native57_GLOBAL__N__f3eca4a2_24_ForeachBinaryOpScalar_cu_86b9896c25multi_tensor_apply_kernelINS1_18TensorListMetadataILi1EEENS1_21BinaryOpScalarFunctorIdLi1ELi1ELi0EEEJNS1_13power_functorIdEEdEEEvT_T0_DpT1_:
        /* <DEDUP_REMOVED lines=12> */


//--------------------- .nv.constant0._ZN2at6native57_GLOBAL__N__f3eca4a2_24_ForeachBinaryOpScalar_cu_86b9896c25multi_tensor_apply_kernelINS1_18TensorListMetadataILi1EEENS1_21BinaryOpScalarFunctorIdLi1ELi1ELi0EEEJNS1_13power_functorIdEEdEEEvT_T0_DpT1_ --------------------------
	.section	.nv.constant0._ZN2at6native57_GLOBAL__N__f3eca4a2_24_ForeachBinaryOpScalar_cu_86b9896c25multi_tensor_apply_kernelINS1_18TensorListMetadataILi1EEENS1_21BinaryOpScalarFunctorIdLi1ELi1ELi0EEEJNS1_13power_functorIdEEdEEEvT_T0_DpT1_,"a",@progbits
	.sectionflags	@""
	.align	4
.nv.constant0._ZN2at6native57_GLOBAL__N__f3eca4a2_24_ForeachBinaryOpScalar_cu_86b9896c25multi_tensor_apply_kernelINS1_18TensorListMetadataILi1EEENS1_21BinaryOpScalarFunctorIdLi1ELi1ELi0EEEJNS1_13power_functorIdEEdEEEvT_T0_DpT1_:
	.zero		3736


//--------------------- .nv.constant2._ZN2at6native57_GLOBAL__N__f3eca4a2_24_ForeachBinaryOpScalar_cu_86b9896c25multi_tensor_apply_kernelINS1_18TensorListMetadataILi1EEENS1_21BinaryOpScalarFunctorIsLi1ELi1ELi0EEEJNS1_13power_functorIsEEsEEEvT_T0_DpT1_ --------------------------
	.section	.nv.constant2._ZN2at6native57_GLOBAL__N__f3eca4a2_24_ForeachBinaryOpScalar_cu_86b9896c25multi_tensor_apply_kernelINS1_18TensorListMetadataILi1EEENS1_21BinaryOpScalarFunctorIsLi1ELi1ELi0EEEJNS1_13power_functorIsEEsEEEvT_T0_DpT1_,"a",@progbits
	.sectionflags	@""
	.align	4
.nv.constant2._ZN2at6native57_GLOBAL__N__f3eca4a2_24_ForeachBinaryOpScalar_cu_86b9896c25multi_tensor_apply_kernelINS1_18TensorListMetadataILi1EEENS1_21BinaryOpScalarFunctorIsLi1ELi1ELi0EEEJNS1_13power_functorIsEEsEEEvT_T0_DpT1_:
        /*0000*/ 	.byte	0x20, 0x08, 0x00, 0x00, 0x00, 0x00, 0x00, 0x00


//--------------------- .nv.constant0._ZN2at6native57_GLOBAL__N__f3eca4a2_24_ForeachBinaryOpScalar_cu_86b9896c25multi_tensor_apply_kernelINS1_18TensorListMetadataILi1EEENS1_21BinaryOpScalarFunctorIsLi1ELi1ELi0EEEJNS1_13power_functorIsEEsEEEvT_T0_DpT1_ --------------------------
	.section	.nv.constant0._ZN2at6native57_GLOBAL__N__f3eca4a2_24_ForeachBinaryOpScalar_cu_86b9896c25multi_tensor_apply_kernelINS1_18TensorListMetadataILi1EEENS1_21BinaryOpScalarFunctorIsLi1ELi1ELi0EEEJNS1_13power_functorIsEEsEEEvT_T0_DpT1_,"a",@progbits
	.sectionflags	@""
	.align	4
.nv.constant0._ZN2at6native57_GLOBAL__N__f3eca4a2_24_ForeachBinaryOpScalar_cu_86b9896c25multi_tensor_apply_kernelINS1_18TensorListMetadataILi1EEENS1_21BinaryOpScalarFunctorIsLi1ELi1ELi0EEEJNS1_13power_functorIsEEsEEEvT_T0_DpT1_:
	.zero		3724


//--------------------- .nv.constant2._ZN2at6native57_GLOBAL__N__f3eca4a2_24_ForeachBinaryOpScalar_cu_86b9896c25multi_tensor_apply_kernelINS1_18TensorListMetadataILi1EEENS1_21BinaryOpScalarFunctorIlLi1ELi1ELi0EEEJNS1_13power_functorIlEElEEEvT_T0_DpT1_ --------------------------
	.section	.nv.constant2._ZN2at6native57_GLOBAL__N__f3eca4a2_24_ForeachBinaryOpScalar_cu_86b9896c25multi_tensor_apply_kernelINS1_18TensorListMetadataILi1EEENS1_21BinaryOpScalarFunctorIlLi1ELi1ELi0EEEJNS1_13power_functorIlEElEEEvT_T0_DpT1_,"a",@progbits
	.sectionflags	@""
	.align	4
.nv.constant2._ZN2at6native57_GLOBAL__N__f3eca4a2_24_ForeachBinaryOpScalar_cu_86b9896c25multi_tensor_apply_kernelINS1_18TensorListMetadataILi1EEENS1_21BinaryOpScalarFunctorIlLi1ELi1ELi0EEEJNS1_13power_functorIlEElEEEvT_T0_DpT1_:
        /*0000*/ 	.byte	0x20, 0x08, 0x00, 0x00, 0x00, 0x00, 0x00, 0x00


//--------------------- .nv.constant0._ZN2at6native57_GLOBAL__N__f3eca4a2_24_ForeachBinaryOpScalar_cu_86b9896c25multi_tensor_apply_kernelINS1_18TensorListMetadataILi1EEENS1_21BinaryOpScalarFunctorIlLi1ELi1ELi0EEEJNS1_13power_functorIlEElEEEvT_T0_DpT1_ --------------------------
	.section	.nv.constant0._ZN2at6native57_GLOBAL__N__f3eca4a2_24_ForeachBinaryOpScalar_cu_86b9896c25multi_tensor_apply_kernelINS1_18TensorListMetadataILi1EEENS1_21BinaryOpScalarFunctorIlLi1ELi1ELi0EEEJNS1_13power_functorIlEElEEEvT_T0_DpT1_,"a",@progbits
	.sectionflags	@""
	.align	4
.nv.constant0._ZN2at6native57_GLOBAL__N__f3eca4a2_24_ForeachBinaryOpScalar_cu_86b9896c25multi_tensor_apply_kernelINS1_18TensorListMetadataILi1EEENS1_21BinaryOpScalarFunctorIlLi1ELi1ELi0EEEJNS1_13power_functorIlEElEEEvT_T0_DpT1_:
	.zero		3736


//--------------------- .nv.constant2._ZN2at6native57_GLOBAL__N__f3eca4a2_24_ForeachBinaryOpScalar_cu_86b9896c25multi_tensor_apply_kernelINS1_18TensorListMetadataILi1EEENS1_21BinaryOpScalarFunctorIiLi1ELi1ELi0EEEJNS1_13power_functorIiEEiEEEvT_T0_DpT1_ --------------------------
	.section	.nv.constant2._ZN2at6native57_GLOBAL__N__f3eca4a2_24_ForeachBinaryOpScalar_cu_86b9896c25multi_tensor_apply_kernelINS1_18TensorListMetadataILi1EEENS1_21BinaryOpScalarFunctorIiLi1ELi1ELi0EEEJNS1_13power_functorIiEEiEEEvT_T0_DpT1_,"a",@progbits
	.sectionflags	@""
	.align	4
.nv.constant2._ZN2at6native57_GLOBAL__N__f3eca4a2_24_ForeachBinaryOpScalar_cu_86b9896c25multi_tensor_apply_kernelINS1_18TensorListMetadataILi1EEENS1_21BinaryOpScalarFunctorIiLi1ELi1ELi0EEEJNS1_13power_functorIiEEiEEEvT_T0_DpT1_:
        /*0000*/ 	.byte	0x20, 0x08, 0x00, 0x00, 0x00, 0x00, 0x00, 0x00


//--------------------- .nv.constant0._ZN2at6native57_GLOBAL__N__f3eca4a2_24_ForeachBinaryOpScalar_cu_86b9896c25multi_tensor_apply_kernelINS1_18TensorListMetadataILi1EEENS1_21BinaryOpScalarFunctorIiLi1ELi1ELi0EEEJNS1_13power_functorIiEEiEEEvT_T0_DpT1_ --------------------------
	.section	.nv.constant0._ZN2at6native57_GLOBAL__N__f3eca4a2_24_ForeachBinaryOpScalar_cu_86b9896c25multi_tensor_apply_kernelINS1_18TensorListMetadataILi1EEENS1_21BinaryOpScalarFunctorIiLi1ELi1ELi0EEEJNS1_13power_functorIiEEiEEEvT_T0_DpT1_,"a",@progbits
	.sectionflags	@""
	.align	4
.nv.constant0._ZN2at6native57_GLOBAL__N__f3eca4a2_24_ForeachBinaryOpScalar_cu_86b9896c25multi_tensor_apply_kernelINS1_18TensorListMetadataILi1EEENS1_21BinaryOpScalarFunctorIiLi1ELi1ELi0EEEJNS1_13power_functorIiEEiEEEvT_T0_DpT1_:
	.zero		3728


//--------------------- .nv.constant2._ZN2at6native57_GLOBAL__N__f3eca4a2_24_ForeachBinaryOpScalar_cu_86b9896c25multi_tensor_apply_kernelINS1_18TensorListMetadataILi1EEENS1_21BinaryOpScalarFunctorIaLi1ELi1ELi0EEEJNS1_13power_functorIaEEaEEEvT_T0_DpT1_ --------------------------
	.section	.nv.constant2._ZN2at6native57_GLOBAL__N__f3eca4a2_24_ForeachBinaryOpScalar_cu_86b9896c25multi_tensor_apply_kernelINS1_18TensorListMetadataILi1EEENS1_21BinaryOpScalarFunctorIaLi1ELi1ELi0EEEJNS1_13power_functorIaEEaEEEvT_T0_DpT1_,"a",@progbits
	.sectionflags	@""
	.align	4
.nv.constant2._ZN2at6native57_GLOBAL__N__f3eca4a2_24_ForeachBinaryOpScalar_cu_86b9896c25multi_tensor_apply_kernelINS1_18TensorListMetadataILi1EEENS1_21BinaryOpScalarFunctorIaLi1ELi1ELi0EEEJNS1_13power_functorIaEEaEEEvT_T0_DpT1_:
        /*0000*/ 	.byte	0x20, 0x08, 0x00, 0x00, 0x00, 0x00, 0x00, 0x00


//--------------------- .nv.constant0._ZN2at6native57_GLOBAL__N__f3eca4a2_24_ForeachBinaryOpScalar_cu_86b9896c25multi_tensor_apply_kernelINS1_18TensorListMetadataILi1EEENS1_21BinaryOpScalarFunctorIaLi1ELi1ELi0EEEJNS1_13power_functorIaEEaEEEvT_T0_DpT1_ --------------------------
	.section	.nv.constant0._ZN2at6native57_GLOBAL__N__f3eca4a2_24_ForeachBinaryOpScalar_cu_86b9896c25multi_tensor_apply_kernelINS1_18TensorListMetadataILi1EEENS1_21BinaryOpScalarFunctorIaLi1ELi1ELi0EEEJNS1_13power_functorIaEEaEEEvT_T0_DpT1_,"a",@progbits
	.sectionflags	@""
	.align	4
.nv.constant0._ZN2at6native57_GLOBAL__N__f3eca4a2_24_ForeachBinaryOpScalar_cu_86b9896c25multi_tensor_apply_kernelINS1_18TensorListMetadataILi1EEENS1_21BinaryOpScalarFunctorIaLi1ELi1ELi0EEEJNS1_13power_functorIaEEaEEEvT_T0_DpT1_:
	.zero		3723


//--------------------- .nv.constant2._ZN2at6native57_GLOBAL__N__f3eca4a2_24_ForeachBinaryOpScalar_cu_86b9896c25multi_tensor_apply_kernelINS1_18TensorListMetadataILi1EEENS1_21BinaryOpScalarFunctorIhLi1ELi1ELi0EEEJNS1_13power_functorIhEEhEEEvT_T0_DpT1_ --------------------------
	.section	.nv.constant2._ZN2at6native57_GLOBAL__N__f3eca4a2_24_ForeachBinaryOpScalar_cu_86b9896c25multi_tensor_apply_kernelINS1_18TensorListMetadataILi1EEENS1_21BinaryOpScalarFunctorIhLi1ELi1ELi0EEEJNS1_13power_functorIhEEhEEEvT_T0_DpT1_,"a",@progbits
	.sectionflags	@""
	.align	4
.nv.constant2._ZN2at6native57_GLOBAL__N__f3eca4a2_24_ForeachBinaryOpScalar_cu_86b9896c25multi_tensor_apply_kernelINS1_18TensorListMetadataILi1EEENS1_21BinaryOpScalarFunctorIhLi1ELi1ELi0EEEJNS1_13power_functorIhEEhEEEvT_T0_DpT1_:
        /*0000*/ 	.byte	0x20, 0x08, 0x00, 0x00, 0x00, 0x00, 0x00, 0x00


//--------------------- .nv.constant0._ZN2at6native57_GLOBAL__N__f3eca4a2_24_ForeachBinaryOpScalar_cu_86b9896c25multi_tensor_apply_kernelINS1_18TensorListMetadataILi1EEENS1_21BinaryOpScalarFunctorIhLi1ELi1ELi0EEEJNS1_13power_functorIhEEhEEEvT_T0_DpT1_ --------------------------
	.section	.nv.constant0._ZN2at6native57_GLOBAL__N__f3eca4a2_24_ForeachBinaryOpScalar_cu_86b9896c25multi_tensor_apply_kernelINS1_18TensorListMetadataILi1EEENS1_21BinaryOpScalarFunctorIhLi1ELi1ELi0EEEJNS1_13power_functorIhEEhEEEvT_T0_DpT1_,"a",@progbits
	.sectionflags	@""
	.align	4
.nv.constant0._ZN2at6native57_GLOBAL__N__f3eca4a2_24_ForeachBinaryOpScalar_cu_86b9896c25multi_tensor_apply_kernelINS1_18TensorListMetadataILi1EEENS1_21BinaryOpScalarFunctorIhLi1ELi1ELi0EEEJNS1_13power_functorIhEEhEEEvT_T0_DpT1_:
	.zero		3723


//--------------------- .nv.constant2._ZN2at6native57_GLOBAL__N__f3eca4a2_24_ForeachBinaryOpScalar_cu_86b9896c25multi_tensor_apply_kernelINS1_18TensorListMetadataILi2EEENS1_21BinaryOpScalarFunctorIN3c108BFloat16ELi2ELi1ELi1EEEJSt10multipliesIfEfEEEvT_T0_DpT1_ --------------------------
	.section	.nv.constant2._ZN2at6native57_GLOBAL__N__f3eca4a2_24_ForeachBinaryOpScalar_cu_86b9896c25multi_tensor_apply_kernelINS1_18TensorListMetadataILi2EEENS1_21BinaryOpScalarFunctorIN3c108BFloat16ELi2ELi1ELi1EEEJSt10multipliesIfEfEEEvT_T0_DpT1_,"a",@progbits
	.sectionflags	@""
	.align	4
.nv.constant2._ZN2at6native57_GLOBAL__N__f3eca4a2_24_ForeachBinaryOpScalar_cu_86b9896c25multi_tensor_apply_kernelINS1_18TensorListMetadataILi2EEENS1_21BinaryOpScalarFunctorIN3c108BFloat16ELi2ELi1ELi1EEEJSt10multipliesIfEfEEEvT_T0_DpT1_:
        /*0000*/ 	.byte	0x40, 0x07, 0x00, 0x00, 0x00, 0x00, 0x00, 0x00


//--------------------- .nv.constant0._ZN2at6native57_GLOBAL__N__f3eca4a2_24_ForeachBinaryOpScalar_cu_86b9896c25multi_tensor_apply_kernelINS1_18TensorListMetadataILi2EEENS1_21BinaryOpScalarFunctorIN3c108BFloat16ELi2ELi1ELi1EEEJSt10multipliesIfEfEEEvT_T0_DpT1_ --------------------------
	.section	.nv.constant0._ZN2at6native57_GLOBAL__N__f3eca4a2_24_ForeachBinaryOpScalar_cu_86b9896c25multi_tensor_apply_kernelINS1_18TensorListMetadataILi2EEENS1_21BinaryOpScalarFunctorIN3c108BFloat16ELi2ELi1ELi1EEEJSt10multipliesIfEfEEEvT_T0_DpT1_,"a",@progbits
	.sectionflags	@""
	.align	4
.nv.constant0._ZN2at6native57_GLOBAL__N__f3eca4a2_24_ForeachBinaryOpScalar_cu_86b9896c25multi_tensor_apply_kernelINS1_18TensorListMetadataILi2EEENS1_21BinaryOpScalarFunctorIN3c108BFloat16ELi2ELi1ELi1EEEJSt10multipliesIfEfEEEvT_T0_DpT1_:
	.zero		3504


//--------------------- .nv.constant2._ZN2at6native57_GLOBAL__N__f3eca4a2_24_ForeachBinaryOpScalar_cu_86b9896c25multi_tensor_apply_kernelINS1_18TensorListMetadataILi2EEENS1_21BinaryOpScalarFunctorIN3c104HalfELi2ELi1ELi1EEEJSt10multipliesIfEfEEEvT_T0_DpT1_ --------------------------
	.section	.nv.constant2._ZN2at6native57_GLOBAL__N__f3eca4a2_24_ForeachBinaryOpScalar_cu_86b9896c25multi_tensor_apply_kernelINS1_18TensorListMetadataILi2EEENS1_21BinaryOpScalarFunctorIN3c104HalfELi2ELi1ELi1EEEJSt10multipliesIfEfEEEvT_T0_DpT1_,"a",@progbits
	.sectionflags	@""
	.align	4
.nv.constant2._ZN2at6native57_GLOBAL__N__f3eca4a2_24_ForeachBinaryOpScalar_cu_86b9896c25multi_tensor_apply_kernelINS1_18TensorListMetadataILi2EEENS1_21BinaryOpScalarFunctorIN3c104HalfELi2ELi1ELi1EEEJSt10multipliesIfEfEEEvT_T0_DpT1_:
        /*0000*/ 	.byte	0x40, 0x07, 0x00, 0x00, 0x00, 0x00, 0x00, 0x00


//--------------------- .nv.constant0._ZN2at6native57_GLOBAL__N__f3eca4a2_24_ForeachBinaryOpScalar_cu_86b9896c25multi_tensor_apply_kernelINS1_18TensorListMetadataILi2EEENS1_21BinaryOpScalarFunctorIN3c104HalfELi2ELi1ELi1EEEJSt10multipliesIfEfEEEvT_T0_DpT1_ --------------------------
	.section	.nv.constant0._ZN2at6native57_GLOBAL__N__f3eca4a2_24_ForeachBinaryOpScalar_cu_86b9896c25multi_tensor_apply_kernelINS1_18TensorListMetadataILi2EEENS1_21BinaryOpScalarFunctorIN3c104HalfELi2ELi1ELi1EEEJSt10multipliesIfEfEEEvT_T0_DpT1_,"a",@progbits
	.sectionflags	@""
	.align	4
.nv.constant0._ZN2at6native57_GLOBAL__N__f3eca4a2_24_ForeachBinaryOpScalar_cu_86b9896c25multi_tensor_apply_kernelINS1_18TensorListMetadataILi2EEENS1_21BinaryOpScalarFunctorIN3c104HalfELi2ELi1ELi1EEEJSt10multipliesIfEfEEEvT_T0_DpT1_:
	.zero		3504


//--------------------- .nv.constant2._ZN2at6native57_GLOBAL__N__f3eca4a2_24_ForeachBinaryOpScalar_cu_86b9896c25multi_tensor_apply_kernelINS1_18TensorListMetadataILi2EEENS1_21BinaryOpScalarFunctorIbLi2ELi1ELi1EEEJSt10multipliesIbEbEEEvT_T0_DpT1_ --------------------------
	.section	.nv.constant2._ZN2at6native57_GLOBAL__N__f3eca4a2_24_ForeachBinaryOpScalar_cu_86b9896c25multi_tensor_apply_kernelINS1_18TensorListMetadataILi2EEENS1_21BinaryOpScalarFunctorIbLi2ELi1ELi1EEEJSt10multipliesIbEbEEEvT_T0_DpT1_,"a",@progbits
	.sectionflags	@""
	.align	4
.nv.constant2._ZN2at6native57_GLOBAL__N__f3eca4a2_24_ForeachBinaryOpScalar_cu_86b9896c25multi_tensor_apply_kernelINS1_18TensorListMetadataILi2EEENS1_21BinaryOpScalarFunctorIbLi2ELi1ELi1EEEJSt10multipliesIbEbEEEvT_T0_DpT1_:
        /*0000*/ 	.byte	0x40, 0x07, 0x00, 0x00, 0x00, 0x00, 0x00, 0x00


//--------------------- .nv.constant0._ZN2at6native57_GLOBAL__N__f3eca4a2_24_ForeachBinaryOpScalar_cu_86b9896c25multi_tensor_apply_kernelINS1_18TensorListMetadataILi2EEENS1_21BinaryOpScalarFunctorIbLi2ELi1ELi1EEEJSt10multipliesIbEbEEEvT_T0_DpT1_ --------------------------
	.section	.nv.constant0._ZN2at6native57_GLOBAL__N__f3eca4a2_24_ForeachBinaryOpScalar_cu_86b9896c25multi_tensor_apply_kernelINS1_18TensorListMetadataILi2EEENS1_21BinaryOpScalarFunctorIbLi2ELi1ELi1EEEJSt10multipliesIbEbEEEvT_T0_DpT1_,"a",@progbits
	.sectionflags	@""
	.align	4
.nv.constant0._ZN2at6native57_GLOBAL__N__f3eca4a2_24_ForeachBinaryOpScalar_cu_86b9896c25multi_tensor_apply_kernelINS1_18TensorListMetadataILi2EEENS1_21BinaryOpScalarFunctorIbLi2ELi1ELi1EEEJSt10multipliesIbEbEEEvT_T0_DpT1_:
	.zero		3499


//--------------------- .nv.constant2._ZN2at6native57_GLOBAL__N__f3eca4a2_24_ForeachBinaryOpScalar_cu_86b9896c25multi_tensor_apply_kernelINS1_18TensorListMetadataILi2EEENS1_21BinaryOpScalarFunctorIN3c107complexIfEELi2ELi1ELi1EEEJSt10multipliesIS8_ES8_EEEvT_T0_DpT1_ --------------------------
	.section	.nv.constant2._ZN2at6native57_GLOBAL__N__f3eca4a2_24_ForeachBinaryOpScalar_cu_86b9896c25multi_tensor_apply_kernelINS1_18TensorListMetadataILi2EEENS1_21BinaryOpScalarFunctorIN3c107complexIfEELi2ELi1ELi1EEEJSt10multipliesIS8_ES8_EEEvT_T0_DpT1_,"a",@progbits
	.sectionflags	@""
	.align	4
.nv.constant2._ZN2at6native57_GLOBAL__N__f3eca4a2_24_ForeachBinaryOpScalar_cu_86b9896c25multi_tensor_apply_kernelINS1_18TensorListMetadataILi2EEENS1_21BinaryOpScalarFunctorIN3c107complexIfEELi2ELi1ELi1EEEJSt10multipliesIS8_ES8_EEEvT_T0_DpT1_:
        /*0000*/ 	.byte	0x40, 0x07, 0x00, 0x00, 0x00, 0x00, 0x00, 0x00


//--------------------- .nv.constant0._ZN2at6native57_GLOBAL__N__f3eca4a2_24_ForeachBinaryOpScalar_cu_86b9896c25multi_tensor_apply_kernelINS1_18TensorListMetadataILi2EEENS1_21BinaryOpScalarFunctorIN3c107complexIfEELi2ELi1ELi1EEEJSt10multipliesIS8_ES8_EEEvT_T0_DpT1_ --------------------------
	.section	.nv.constant0._ZN2at6native57_GLOBAL__N__f3eca4a2_24_ForeachBinaryOpScalar_cu_86b9896c25multi_tensor_apply_kernelINS1_18TensorListMetadataILi2EEENS1_21BinaryOpScalarFunctorIN3c107complexIfEELi2ELi1ELi1EEEJSt10multipliesIS8_ES8_EEEvT_T0_DpT1_,"a",@progbits
	.sectionflags	@""
	.align	4
.nv.constant0._ZN2at6native57_GLOBAL__N__f3eca4a2_24_ForeachBinaryOpScalar_cu_86b9896c25multi_tensor_apply_kernelINS1_18TensorListMetadataILi2EEENS1_21BinaryOpScalarFunctorIN3c107complexIfEELi2ELi1ELi1EEEJSt10multipliesIS8_ES8_EEEvT_T0_DpT1_:
	.zero		3512


//--------------------- .nv.constant2._ZN2at6native57_GLOBAL__N__f3eca4a2_24_ForeachBinaryOpScalar_cu_86b9896c25multi_tensor_apply_kernelINS1_18TensorListMetadataILi2EEENS1_21BinaryOpScalarFunctorIN3c107complexIdEELi2ELi1ELi1EEEJSt10multipliesIS8_ES8_EEEvT_T0_DpT1_ --------------------------
	.section	.nv.constant2._ZN2at6native57_GLOBAL__N__f3eca4a2_24_ForeachBinaryOpScalar_cu_86b9896c25multi_tensor_apply_kernelINS1_18TensorListMetadataILi2EEENS1_21BinaryOpScalarFunctorIN3c107complexIdEELi2ELi1ELi1EEEJSt10multipliesIS8_ES8_EEEvT_T0_DpT1_,"a",@progbits
	.sectionflags	@""
	.align	4
.nv.constant2._ZN2at6native57_GLOBAL__N__f3eca4a2_24_ForeachBinaryOpScalar_cu_86b9896c25multi_tensor_apply_kernelINS1_18TensorListMetadataILi2EEENS1_21BinaryOpScalarFunctorIN3c107complexIdEELi2ELi1ELi1EEEJSt10multipliesIS8_ES8_EEEvT_T0_DpT1_:
        /*0000*/ 	.byte	0x40, 0x07, 0x00, 0x00, 0x00, 0x00, 0x00, 0x00


//--------------------- .nv.constant0._ZN2at6native57_GLOBAL__N__f3eca4a2_24_ForeachBinaryOpScalar_cu_86b9896c25multi_tensor_apply_kernelINS1_18TensorListMetadataILi2EEENS1_21BinaryOpScalarFunctorIN3c107complexIdEELi2ELi1ELi1EEEJSt10multipliesIS8_ES8_EEEvT_T0_DpT1_ --------------------------
	.section	.nv.constant0._ZN2at6native57_GLOBAL__N__f3eca4a2_24_ForeachBinaryOpScalar_cu_86b9896c25multi_tensor_apply_kernelINS1_18TensorListMetadataILi2EEENS1_21BinaryOpScalarFunctorIN3c107complexIdEELi2ELi1ELi1EEEJSt10multipliesIS8_ES8_EEEvT_T0_DpT1_,"a",@progbits
	.sectionflags	@""
	.align	4
.nv.constant0._ZN2at6native57_GLOBAL__N__f3eca4a2_24_ForeachBinaryOpScalar_cu_86b9896c25multi_tensor_apply_kernelINS1_18TensorListMetadataILi2EEENS1_21BinaryOpScalarFunctorIN3c107complexIdEELi2ELi1ELi1EEEJSt10multipliesIS8_ES8_EEEvT_T0_DpT1_:
	.zero		3520


//--------------------- .nv.constant2._ZN2at6native57_GLOBAL__N__f3eca4a2_24_ForeachBinaryOpScalar_cu_86b9896c25multi_tensor_apply_kernelINS1_18TensorListMetadataILi2EEENS1_21BinaryOpScalarFunctorIfLi2ELi1ELi1EEEJSt10multipliesIfEfEEEvT_T0_DpT1_ --------------------------
	.section	.nv.constant2._ZN2at6native57_GLOBAL__N__f3eca4a2_24_ForeachBinaryOpScalar_cu_86b9896c25multi_tensor_apply_kernelINS1_18TensorListMetadataILi2EEENS1_21BinaryOpScalarFunctorIfLi2ELi1ELi1EEEJSt10multipliesIfEfEEEvT_T0_DpT1_,"a",@progbits
	.sectionflags	@""
	.align	4
.nv.constant2._ZN2at6native57_GLOBAL__N__f3eca4a2_24_ForeachBinaryOpScalar_cu_86b9896c25multi_tensor_apply_kernelINS1_18TensorListMetadataILi2EEENS1_21BinaryOpScalarFunctorIfLi2ELi1ELi1EEEJSt10multipliesIfEfEEEvT_T0_DpT1_:
        /*0000*/ 	.byte	0x40, 0x07, 0x00, 0x00, 0x00, 0x00, 0x00, 0x00


//--------------------- .nv.constant0._ZN2at6native57_GLOBAL__N__f3eca4a2_24_ForeachBinaryOpScalar_cu_86b9896c25multi_tensor_apply_kernelINS1_18TensorListMetadataILi2EEENS1_21BinaryOpScalarFunctorIfLi2ELi1ELi1EEEJSt10multipliesIfEfEEEvT_T0_DpT1_ --------------------------
	.section	.nv.constant0._ZN2at6native57_GLOBAL__N__f3eca4a2_24_ForeachBinaryOpScalar_cu_86b9896c25multi_tensor_apply_kernelINS1_18TensorListMetadataILi2EEENS1_21BinaryOpScalarFunctorIfLi2ELi1ELi1EEEJSt10multipliesIfEfEEEvT_T0_DpT1_,"a",@progbits
	.sectionflags	@""
	.align	4
.nv.constant0._ZN2at6native57_GLOBAL__N__f3eca4a2_24_ForeachBinaryOpScalar_cu_86b9896c25multi_tensor_apply_kernelINS1_18TensorListMetadataILi2EEENS1_21BinaryOpScalarFunctorIfLi2ELi1ELi1EEEJSt10multipliesIfEfEEEvT_T0_DpT1_:
	.zero		3504


//--------------------- .nv.constant2._ZN2at6native57_GLOBAL__N__f3eca4a2_24_ForeachBinaryOpScalar_cu_86b9896c25multi_tensor_apply_kernelINS1_18TensorListMetadataILi2EEENS1_21BinaryOpScalarFunctorIdLi2ELi1ELi1EEEJSt10multipliesIdEdEEEvT_T0_DpT1_ --------------------------
	.section	.nv.constant2._ZN2at6native57_GLOBAL__N__f3eca4a2_24_ForeachBinaryOpScalar_cu_86b9896c25multi_tensor_apply_kernelINS1_18TensorListMetadataILi2EEENS1_21BinaryOpScalarFunctorIdLi2ELi1ELi1EEEJSt10multipliesIdEdEEEvT_T0_DpT1_,"a",@progbits
	.sectionflags	@""
	.align	4
.nv.constant2._ZN2at6native57_GLOBAL__N__f3eca4a2_24_ForeachBinaryOpScalar_cu_86b9896c25multi_tensor_apply_kernelINS1_18TensorListMetadataILi2EEENS1_21BinaryOpScalarFunctorIdLi2ELi1ELi1EEEJSt10multipliesIdEdEEEvT_T0_DpT1_:
        /*0000*/ 	.byte	0x40, 0x07, 0x00, 0x00, 0x00, 0x00, 0x00, 0x00


//--------------------- .nv.constant0._ZN2at6native57_GLOBAL__N__f3eca4a2_24_ForeachBinaryOpScalar_cu_86b9896c25multi_tensor_apply_kernelINS1_18TensorListMetadataILi2EEENS1_21BinaryOpScalarFunctorIdLi2ELi1ELi1EEEJSt10multipliesIdEdEEEvT_T0_DpT1_ --------------------------
	.section	.nv.constant0._ZN2at6native57_GLOBAL__N__f3eca4a2_24_ForeachBinaryOpScalar_cu_86b9896c25multi_tensor_apply_kernelINS1_18TensorListMetadataILi2EEENS1_21BinaryOpScalarFunctorIdLi2ELi1ELi1EEEJSt10multipliesIdEdEEEvT_T0_DpT1_,"a",@progbits
	.sectionflags	@""
	.align	4
.nv.constant0._ZN2at6native57_GLOBAL__N__f3eca4a2_24_ForeachBinaryOpScalar_cu_86b9896c25multi_tensor_apply_kernelINS1_18TensorListMetadataILi2EEENS1_21BinaryOpScalarFunctorIdLi2ELi1ELi1EEEJSt10multipliesIdEdEEEvT_T0_DpT1_:
	.zero		3512


//--------------------- .nv.constant2._ZN2at6native57_GLOBAL__N__f3eca4a2_24_ForeachBinaryOpScalar_cu_86b9896c25multi_tensor_apply_kernelINS1_18TensorListMetadataILi2EEENS1_21BinaryOpScalarFunctorIsLi2ELi1ELi1EEEJSt10multipliesIsEsEEEvT_T0_DpT1_ --------------------------
	.section	.nv.constant2._ZN2at6native57_GLOBAL__N__f3eca4a2_24_ForeachBinaryOpScalar_cu_86b9896c25multi_tensor_apply_kernelINS1_18TensorListMetadataILi2EEENS1_21BinaryOpScalarFunctorIsLi2ELi1ELi1EEEJSt10multipliesIsEsEEEvT_T0_DpT1_,"a",@progbits
	.sectionflags	@""
	.align	4
.nv.constant2._ZN2at6native57_GLOBAL__N__f3eca4a2_24_ForeachBinaryOpScalar_cu_86b9896c25multi_tensor_apply_kernelINS1_18TensorListMetadataILi2EEENS1_21BinaryOpScalarFunctorIsLi2ELi1ELi1EEEJSt10multipliesIsEsEEEvT_T0_DpT1_:
        /*0000*/ 	.byte	0x40, 0x07, 0x00, 0x00, 0x00, 0x00, 0x00, 0x00


//--------------------- .nv.constant0._ZN2at6native57_GLOBAL__N__f3eca4a2_24_ForeachBinaryOpScalar_cu_86b9896c25multi_tensor_apply_kernelINS1_18TensorListMetadataILi2EEENS1_21BinaryOpScalarFunctorIsLi2ELi1ELi1EEEJSt10multipliesIsEsEEEvT_T0_DpT1_ --------------------------
	.section	.nv.constant0._ZN2at6native57_GLOBAL__N__f3eca4a2_24_ForeachBinaryOpScalar_cu_86b9896c25multi_tensor_apply_kernelINS1_18TensorListMetadataILi2EEENS1_21BinaryOpScalarFunctorIsLi2ELi1ELi1EEEJSt10multipliesIsEsEEEvT_T0_DpT1_,"a",@progbits
	.sectionflags	@""
	.align	4
.nv.constant0._ZN2at6native57_GLOBAL__N__f3eca4a2_24_ForeachBinaryOpScalar_cu_86b9896c25multi_tensor_apply_kernelINS1_18TensorListMetadataILi2EEENS1_21BinaryOpScalarFunctorIsLi2ELi1ELi1EEEJSt10multipliesIsEsEEEvT_T0_DpT1_:
	.zero		3500


//--------------------- .nv.constant2._ZN2at6native57_GLOBAL__N__f3eca4a2_24_ForeachBinaryOpScalar_cu_86b9896c25multi_tensor_apply_kernelINS1_18TensorListMetadataILi2EEENS1_21BinaryOpScalarFunctorIlLi2ELi1ELi1EEEJSt10multipliesIlElEEEvT_T0_DpT1_ --------------------------
	.section	.nv.constant2._ZN2at6native57_GLOBAL__N__f3eca4a2_24_ForeachBinaryOpScalar_cu_86b9896c25multi_tensor_apply_kernelINS1_18TensorListMetadataILi2EEENS1_21BinaryOpScalarFunctorIlLi2ELi1ELi1EEEJSt10multipliesIlElEEEvT_T0_DpT1_,"a",@progbits
	.sectionflags	@""
	.align	4
.nv.constant2._ZN2at6native57_GLOBAL__N__f3eca4a2_24_ForeachBinaryOpScalar_cu_86b9896c25multi_tensor_apply_kernelINS1_18TensorListMetadataILi2EEENS1_21BinaryOpScalarFunctorIlLi2ELi1ELi1EEEJSt10multipliesIlElEEEvT_T0_DpT1_:
        /*0000*/ 	.byte	0x40, 0x07, 0x00, 0x00, 0x00, 0x00, 0x00, 0x00


//--------------------- .nv.constant0._ZN2at6native57_GLOBAL__N__f3eca4a2_24_ForeachBinaryOpScalar_cu_86b9896c25multi_tensor_apply_kernelINS1_18TensorListMetadataILi2EEENS1_21BinaryOpScalarFunctorIlLi2ELi1ELi1EEEJSt10multipliesIlElEEEvT_T0_DpT1_ --------------------------
	.section	.nv.constant0._ZN2at6native57_GLOBAL__N__f3eca4a2_24_ForeachBinaryOpScalar_cu_86b9896c25multi_tensor_apply_kernelINS1_18TensorListMetadataILi2EEENS1_21BinaryOpScalarFunctorIlLi2ELi1ELi1EEEJSt10multipliesIlElEEEvT_T0_DpT1_,"a",@progbits
	.sectionflags	@""
	.align	4
.nv.constant0._ZN2at6native57_GLOBAL__N__f3eca4a2_24_ForeachBinaryOpScalar_cu_86b9896c25multi_tensor_apply_kernelINS1_18TensorListMetadataILi2EEENS1_21BinaryOpScalarFunctorIlLi2ELi1ELi1EEEJSt10multipliesIlElEEEvT_T0_DpT1_:
	.zero		3512


//--------------------- .nv.constant2._ZN2at6native57_GLOBAL__N__f3eca4a2_24_ForeachBinaryOpScalar_cu_86b9896c25multi_tensor_apply_kernelINS1_18TensorListMetadataILi2EEENS1_21BinaryOpScalarFunctorIiLi2ELi1ELi1EEEJSt10multipliesIiEiEEEvT_T0_DpT1_ --------------------------
	.section	.nv.constant2._ZN2at6native57_GLOBAL__N__f3eca4a2_24_ForeachBinaryOpScalar_cu_86b9896c25multi_tensor_apply_kernelINS1_18TensorListMetadataILi2EEENS1_21BinaryOpScalarFunctorIiLi2ELi1ELi1EEEJSt10multipliesIiEiEEEvT_T0_DpT1_,"a",@progbits
	.sectionflags	@""
	.align	4
.nv.constant2._ZN2at6native57_GLOBAL__N__f3eca4a2_24_ForeachBinaryOpScalar_cu_86b9896c25multi_tensor_apply_kernelINS1_18TensorListMetadataILi2EEENS1_21BinaryOpScalarFunctorIiLi2ELi1ELi1EEEJSt10multipliesIiEiEEEvT_T0_DpT1_:
        /*0000*/ 	.byte	0x40, 0x07, 0x00, 0x00, 0x00, 0x00, 0x00, 0x00


//--------------------- .nv.constant0._ZN2at6native57_GLOBAL__N__f3eca4a2_24_ForeachBinaryOpScalar_cu_86b9896c25multi_tensor_apply_kernelINS1_18TensorListMetadataILi2EEENS1_21BinaryOpScalarFunctorIiLi2ELi1ELi1EEEJSt10multipliesIiEiEEEvT_T0_DpT1_ --------------------------
	.section	.nv.constant0._ZN2at6native57_GLOBAL__N__f3eca4a2_24_ForeachBinaryOpScalar_cu_86b9896c25multi_tensor_apply_kernelINS1_18TensorListMetadataILi2EEENS1_21BinaryOpScalarFunctorIiLi2ELi1ELi1EEEJSt10multipliesIiEiEEEvT_T0_DpT1_,"a",@progbits
	.sectionflags	@""
	.align	4
.nv.constant0._ZN2at6native57_GLOBAL__N__f3eca4a2_24_ForeachBinaryOpScalar_cu_86b9896c25multi_tensor_apply_kernelINS1_18TensorListMetadataILi2EEENS1_21BinaryOpScalarFunctorIiLi2ELi1ELi1EEEJSt10multipliesIiEiEEEvT_T0_DpT1_:
	.zero		3504


//--------------------- .nv.constant2._ZN2at6native57_GLOBAL__N__f3eca4a2_24_ForeachBinaryOpScalar_cu_86b9896c25multi_tensor_apply_kernelINS1_18TensorListMetadataILi2EEENS1_21BinaryOpScalarFunctorIaLi2ELi1ELi1EEEJSt10multipliesIaEaEEEvT_T0_DpT1_ --------------------------
	.section	.nv.constant2._ZN2at6native57_GLOBAL__N__f3eca4a2_24_ForeachBinaryOpScalar_cu_86b9896c25multi_tensor_apply_kernelINS1_18TensorListMetadataILi2EEENS1_21BinaryOpScalarFunctorIaLi2ELi1ELi1EEEJSt10multipliesIaEaEEEvT_T0_DpT1_,"a",@progbits
	.sectionflags	@""
	.align	4
.nv.constant2._ZN2at6native57_GLOBAL__N__f3eca4a2_24_ForeachBinaryOpScalar_cu_86b9896c25multi_tensor_apply_kernelINS1_18TensorListMetadataILi2EEENS1_21BinaryOpScalarFunctorIaLi2ELi1ELi1EEEJSt10multipliesIaEaEEEvT_T0_DpT1_:
        /*0000*/ 	.byte	0x40, 0x07, 0x00, 0x00, 0x00, 0x00, 0x00, 0x00


//--------------------- .nv.constant0._ZN2at6native57_GLOBAL__N__f3eca4a2_24_ForeachBinaryOpScalar_cu_86b9896c25multi_tensor_apply_kernelINS1_18TensorListMetadataILi2EEENS1_21BinaryOpScalarFunctorIaLi2ELi1ELi1EEEJSt10multipliesIaEaEEEvT_T0_DpT1_ --------------------------
	.section	.nv.constant0._ZN2at6native57_GLOBAL__N__f3eca4a2_24_ForeachBinaryOpScalar_cu_86b9896c25multi_tensor_apply_kernelINS1_18TensorListMetadataILi2EEENS1_21BinaryOpScalarFunctorIaLi2ELi1ELi1EEEJSt10multipliesIaEaEEEvT_T0_DpT1_,"a",@progbits
	.sectionflags	@""
	.align	4
.nv.constant0._ZN2at6native57_GLOBAL__N__f3eca4a2_24_ForeachBinaryOpScalar_cu_86b9896c25multi_tensor_apply_kernelINS1_18TensorListMetadataILi2EEENS1_21BinaryOpScalarFunctorIaLi2ELi1ELi1EEEJSt10multipliesIaEaEEEvT_T0_DpT1_:
	.zero		3499


//--------------------- .nv.constant2._ZN2at6native57_GLOBAL__N__f3eca4a2_24_ForeachBinaryOpScalar_cu_86b9896c25multi_tensor_apply_kernelINS1_18TensorListMetadataILi2EEENS1_21BinaryOpScalarFunctorIhLi2ELi1ELi1EEEJSt10multipliesIhEhEEEvT_T0_DpT1_ --------------------------
	.section	.nv.constant2._ZN2at6native57_GLOBAL__N__f3eca4a2_24_ForeachBinaryOpScalar_cu_86b9896c25multi_tensor_apply_kernelINS1_18TensorListMetadataILi2EEENS1_21BinaryOpScalarFunctorIhLi2ELi1ELi1EEEJSt10multipliesIhEhEEEvT_T0_DpT1_,"a",@progbits
	.sectionflags	@""
	.align	4
.nv.constant2._ZN2at6native57_GLOBAL__N__f3eca4a2_24_ForeachBinaryOpScalar_cu_86b9896c25multi_tensor_apply_kernelINS1_18TensorListMetadataILi2EEENS1_21BinaryOpScalarFunctorIhLi2ELi1ELi1EEEJSt10multipliesIhEhEEEvT_T0_DpT1_:
        /*0000*/ 	.byte	0x40, 0x07, 0x00, 0x00, 0x00, 0x00, 0x00, 0x00


//--------------------- .nv.constant0._ZN2at6native57_GLOBAL__N__f3eca4a2_24_ForeachBinaryOpScalar_cu_86b9896c25multi_tensor_apply_kernelINS1_18TensorListMetadataILi2EEENS1_21BinaryOpScalarFunctorIhLi2ELi1ELi1EEEJSt10multipliesIhEhEEEvT_T0_DpT1_ --------------------------
	.section	.nv.constant0._ZN2at6native57_GLOBAL__N__f3eca4a2_24_ForeachBinaryOpScalar_cu_86b9896c25multi_tensor_apply_kernelINS1_18TensorListMetadataILi2EEENS1_21BinaryOpScalarFunctorIhLi2ELi1ELi1EEEJSt10multipliesIhEhEEEvT_T0_DpT1_,"a",@progbits
	.sectionflags	@""
	.align	4
.nv.constant0._ZN2at6native57_GLOBAL__N__f3eca4a2_24_ForeachBinaryOpScalar_cu_86b9896c25multi_tensor_apply_kernelINS1_18TensorListMetadataILi2EEENS1_21BinaryOpScalarFunctorIhLi2ELi1ELi1EEEJSt10multipliesIhEhEEEvT_T0_DpT1_:
	.zero		3499


//--------------------- .nv.constant2._ZN2at6native57_GLOBAL__N__f3eca4a2_24_ForeachBinaryOpScalar_cu_86b9896c25multi_tensor_apply_kernelINS1_18TensorListMetadataILi1EEENS1_21BinaryOpScalarFunctorIN3c108BFloat16ELi1ELi1ELi0EEEJSt10multipliesIfEfEEEvT_T0_DpT1_ --------------------------
	.section	.nv.constant2._ZN2at6native57_GLOBAL__N__f3eca4a2_24_ForeachBinaryOpScalar_cu_86b9896c25multi_tensor_apply_kernelINS1_18TensorListMetadataILi1EEENS1_21BinaryOpScalarFunctorIN3c108BFloat16ELi1ELi1ELi0EEEJSt10multipliesIfEfEEEvT_T0_DpT1_,"a",@progbits
	.sectionflags	@""
	.align	4
.nv.constant2._ZN2at6native57_GLOBAL__N__f3eca4a2_24_ForeachBinaryOpScalar_cu_86b9896c25multi_tensor_apply_kernelINS1_18TensorListMetadataILi1EEENS1_21BinaryOpScalarFunctorIN3c108BFloat16ELi1ELi1ELi0EEEJSt10multipliesIfEfEEEvT_T0_DpT1_:
        /*0000*/ 	.byte	0x20, 0x08, 0x00, 0x00, 0x00, 0x00, 0x00, 0x00


//--------------------- .nv.constant0._ZN2at6native57_GLOBAL__N__f3eca4a2_24_ForeachBinaryOpScalar_cu_86b9896c25multi_tensor_apply_kernelINS1_18TensorListMetadataILi1EEENS1_21BinaryOpScalarFunctorIN3c108BFloat16ELi1ELi1ELi0EEEJSt10multipliesIfEfEEEvT_T0_DpT1_ --------------------------
	.section	.nv.constant0._ZN2at6native57_GLOBAL__N__f3eca4a2_24_ForeachBinaryOpScalar_cu_86b9896c25multi_tensor_apply_kernelINS1_18TensorListMetadataILi1EEENS1_21BinaryOpScalarFunctorIN3c108BFloat16ELi1ELi1ELi0EEEJSt10multipliesIfEfEEEvT_T0_DpT1_,"a",@progbits
	.sectionflags	@""
	.align	4
.nv.constant0._ZN2at6native57_GLOBAL__N__f3eca4a2_24_ForeachBinaryOpScalar_cu_86b9896c25multi_tensor_apply_kernelINS1_18TensorListMetadataILi1EEENS1_21BinaryOpScalarFunctorIN3c108BFloat16ELi1ELi1ELi0EEEJSt10multipliesIfEfEEEvT_T0_DpT1_:
	.zero		3728


//--------------------- .nv.constant2._ZN2at6native57_GLOBAL__N__f3eca4a2_24_ForeachBinaryOpScalar_cu_86b9896c25multi_tensor_apply_kernelINS1_18TensorListMetadataILi1EEENS1_21BinaryOpScalarFunctorIN3c104HalfELi1ELi1ELi0EEEJSt10multipliesIfEfEEEvT_T0_DpT1_ --------------------------
	.section	.nv.constant2._ZN2at6native57_GLOBAL__N__f3eca4a2_24_ForeachBinaryOpScalar_cu_86b9896c25multi_tensor_apply_kernelINS1_18TensorListMetadataILi1EEENS1_21BinaryOpScalarFunctorIN3c104HalfELi1ELi1ELi0EEEJSt10multipliesIfEfEEEvT_T0_DpT1_,"a",@progbits
	.sectionflags	@""
	.align	4
.nv.constant2._ZN2at6native57_GLOBAL__N__f3eca4a2_24_ForeachBinaryOpScalar_cu_86b9896c25multi_tensor_apply_kernelINS1_18TensorListMetadataILi1EEENS1_21BinaryOpScalarFunctorIN3c104HalfELi1ELi1ELi0EEEJSt10multipliesIfEfEEEvT_T0_DpT1_:
        /*0000*/ 	.byte	0x20, 0x08, 0x00, 0x00, 0x00, 0x00, 0x00, 0x00


//--------------------- .nv.constant0._ZN2at6native57_GLOBAL__N__f3eca4a2_24_ForeachBinaryOpScalar_cu_86b9896c25multi_tensor_apply_kernelINS1_18TensorListMetadataILi1EEENS1_21BinaryOpScalarFunctorIN3c104HalfELi1ELi1ELi0EEEJSt10multipliesIfEfEEEvT_T0_DpT1_ --------------------------
	.section	.nv.constant0._ZN2at6native57_GLOBAL__N__f3eca4a2_24_ForeachBinaryOpScalar_cu_86b9896c25multi_tensor_apply_kernelINS1_18TensorListMetadataILi1EEENS1_21BinaryOpScalarFunctorIN3c104HalfELi1ELi1ELi0EEEJSt10multipliesIfEfEEEvT_T0_DpT1_,"a",@progbits
	.sectionflags	@""
	.align	4
.nv.constant0._ZN2at6native57_GLOBAL__N__f3eca4a2_24_ForeachBinaryOpScalar_cu_86b9896c25multi_tensor_apply_kernelINS1_18TensorListMetadataILi1EEENS1_21BinaryOpScalarFunctorIN3c104HalfELi1ELi1ELi0EEEJSt10multipliesIfEfEEEvT_T0_DpT1_:
	.zero		3728


//--------------------- .nv.constant2._ZN2at6native57_GLOBAL__N__f3eca4a2_24_ForeachBinaryOpScalar_cu_86b9896c25multi_tensor_apply_kernelINS1_18TensorListMetadataILi1EEENS1_21BinaryOpScalarFunctorIbLi1ELi1ELi0EEEJSt10multipliesIbEbEEEvT_T0_DpT1_ --------------------------
	.section	.nv.constant2._ZN2at6native57_GLOBAL__N__f3eca4a2_24_ForeachBinaryOpScalar_cu_86b9896c25multi_tensor_apply_kernelINS1_18TensorListMetadataILi1EEENS1_21BinaryOpScalarFunctorIbLi1ELi1ELi0EEEJSt10multipliesIbEbEEEvT_T0_DpT1_,"a",@progbits
	.sectionflags	@""
	.align	4
.nv.constant2._ZN2at6native57_GLOBAL__N__f3eca4a2_24_ForeachBinaryOpScalar_cu_86b9896c25multi_tensor_apply_kernelINS1_18TensorListMetadataILi1EEENS1_21BinaryOpScalarFunctorIbLi1ELi1ELi0EEEJSt10multipliesIbEbEEEvT_T0_DpT1_:
        /*0000*/ 	.byte	0x20, 0x08, 0x00, 0x00, 0x00, 0x00, 0x00, 0x00


//--------------------- .nv.constant0._ZN2at6native57_GLOBAL__N__f3eca4a2_24_ForeachBinaryOpScalar_cu_86b9896c25multi_tensor_apply_kernelINS1_18TensorListMetadataILi1EEENS1_21BinaryOpScalarFunctorIbLi1ELi1ELi0EEEJSt10multipliesIbEbEEEvT_T0_DpT1_ --------------------------
	.section	.nv.constant0._ZN2at6native57_GLOBAL__N__f3eca4a2_24_ForeachBinaryOpScalar_cu_86b9896c25multi_tensor_apply_kernelINS1_18TensorListMetadataILi1EEENS1_21BinaryOpScalarFunctorIbLi1ELi1ELi0EEEJSt10multipliesIbEbEEEvT_T0_DpT1_,"a",@progbits
	.sectionflags	@""
	.align	4
.nv.constant0._ZN2at6native57_GLOBAL__N__f3eca4a2_24_ForeachBinaryOpScalar_cu_86b9896c25multi_tensor_apply_kernelINS1_18TensorListMetadataILi1EEENS1_21BinaryOpScalarFunctorIbLi1ELi1ELi0EEEJSt10multipliesIbEbEEEvT_T0_DpT1_:
	.zero		3723


//--------------------- .nv.constant2._ZN2at6native57_GLOBAL__N__f3eca4a2_24_ForeachBinaryOpScalar_cu_86b9896c25multi_tensor_apply_kernelINS1_18TensorListMetadataILi1EEENS1_21BinaryOpScalarFunctorIN3c107complexIfEELi1ELi1ELi0EEEJSt10multipliesIS8_ES8_EEEvT_T0_DpT1_ --------------------------
	.section	.nv.constant2._ZN2at6native57_GLOBAL__N__f3eca4a2_24_ForeachBinaryOpScalar_cu_86b9896c25multi_tensor_apply_kernelINS1_18TensorListMetadataILi1EEENS1_21BinaryOpScalarFunctorIN3c107complexIfEELi1ELi1ELi0EEEJSt10multipliesIS8_ES8_EEEvT_T0_DpT1_,"a",@progbits
	.sectionflags	@""
	.align	4
.nv.constant2._ZN2at6native57_GLOBAL__N__f3eca4a2_24_ForeachBinaryOpScalar_cu_86b9896c25multi_tensor_apply_kernelINS1_18TensorListMetadataILi1EEENS1_21BinaryOpScalarFunctorIN3c107complexIfEELi1ELi1ELi0EEEJSt10multipliesIS8_ES8_EEEvT_T0_DpT1_:
        /*0000*/ 	.byte	0x20, 0x08, 0x00, 0x00, 0x00, 0x00, 0x00, 0x00


//--------------------- .nv.constant0._ZN2at6native57_GLOBAL__N__f3eca4a2_24_ForeachBinaryOpScalar_cu_86b9896c25multi_tensor_apply_kernelINS1_18TensorListMetadataILi1EEENS1_21BinaryOpScalarFunctorIN3c107complexIfEELi1ELi1ELi0EEEJSt10multipliesIS8_ES8_EEEvT_T0_DpT1_ --------------------------
	.section	.nv.constant0._ZN2at6native57_GLOBAL__N__f3eca4a2_24_ForeachBinaryOpScalar_cu_86b9896c25multi_tensor_apply_kernelINS1_18TensorListMetadataILi1EEENS1_21BinaryOpScalarFunctorIN3c107complexIfEELi1ELi1ELi0EEEJSt10multipliesIS8_ES8_EEEvT_T0_DpT1_,"a",@progbits
	.sectionflags	@""
	.align	4
.nv.constant0._ZN2at6native57_GLOBAL__N__f3eca4a2_24_ForeachBinaryOpScalar_cu_86b9896c25multi_tensor_apply_kernelINS1_18TensorListMetadataILi1EEENS1_21BinaryOpScalarFunctorIN3c107complexIfEELi1ELi1ELi0EEEJSt10multipliesIS8_ES8_EEEvT_T0_DpT1_:
	.zero		3736


//--------------------- .nv.constant2._ZN2at6native57_GLOBAL__N__f3eca4a2_24_ForeachBinaryOpScalar_cu_86b9896c25multi_tensor_apply_kernelINS1_18TensorListMetadataILi1EEENS1_21BinaryOpScalarFunctorIN3c107complexIdEELi1ELi1ELi0EEEJSt10multipliesIS8_ES8_EEEvT_T0_DpT1_ --------------------------
	.section	.nv.constant2._ZN2at6native57_GLOBAL__N__f3eca4a2_24_ForeachBinaryOpScalar_cu_86b9896c25multi_tensor_apply_kernelINS1_18TensorListMetadataILi1EEENS1_21BinaryOpScalarFunctorIN3c107complexIdEELi1ELi1ELi0EEEJSt10multipliesIS8_ES8_EEEvT_T0_DpT1_,"a",@progbits
	.sectionflags	@""
	.align	4
.nv.constant2._ZN2at6native57_GLOBAL__N__f3eca4a2_24_ForeachBinaryOpScalar_cu_86b9896c25multi_tensor_apply_kernelINS1_18TensorListMetadataILi1EEENS1_21BinaryOpScalarFunctorIN3c107complexIdEELi1ELi1ELi0EEEJSt10multipliesIS8_ES8_EEEvT_T0_DpT1_:
        /*0000*/ 	.byte	0x20, 0x08, 0x00, 0x00, 0x00, 0x00, 0x00, 0x00


//--------------------- .nv.constant0._ZN2at6native57_GLOBAL__N__f3eca4a2_24_ForeachBinaryOpScalar_cu_86b9896c25multi_tensor_apply_kernelINS1_18TensorListMetadataILi1EEENS1_21BinaryOpScalarFunctorIN3c107complexIdEELi1ELi1ELi0EEEJSt10multipliesIS8_ES8_EEEvT_T0_DpT1_ --------------------------
	.section	.nv.constant0._ZN2at6native57_GLOBAL__N__f3eca4a2_24_ForeachBinaryOpScalar_cu_86b9896c25multi_tensor_apply_kernelINS1_18TensorListMetadataILi1EEENS1_21BinaryOpScalarFunctorIN3c107complexIdEELi1ELi1ELi0EEEJSt10multipliesIS8_ES8_EEEvT_T0_DpT1_,"a",@progbits
	.sectionflags	@""
	.align	4
.nv.constant0._ZN2at6native57_GLOBAL__N__f3eca4a2_24_ForeachBinaryOpScalar_cu_86b9896c25multi_tensor_apply_kernelINS1_18TensorListMetadataILi1EEENS1_21BinaryOpScalarFunctorIN3c107complexIdEELi1ELi1ELi0EEEJSt10multipliesIS8_ES8_EEEvT_T0_DpT1_:
	.zero		3744


//--------------------- .nv.constant2._ZN2at6native57_GLOBAL__N__f3eca4a2_24_ForeachBinaryOpScalar_cu_86b9896c25multi_tensor_apply_kernelINS1_18TensorListMetadataILi1EEENS1_21BinaryOpScalarFunctorIfLi1ELi1ELi0EEEJSt10multipliesIfEfEEEvT_T0_DpT1_ --------------------------
	.section	.nv.constant2._ZN2at6native57_GLOBAL__N__f3eca4a2_24_ForeachBinaryOpScalar_cu_86b9896c25multi_tensor_apply_kernelINS1_18TensorListMetadataILi1EEENS1_21BinaryOpScalarFunctorIfLi1ELi1ELi0EEEJSt10multipliesIfEfEEEvT_T0_DpT1_,"a",@progbits
	.sectionflags	@""
	.align	4
.nv.constant2._ZN2at6native57_GLOBAL__N__f3eca4a2_24_ForeachBinaryOpScalar_cu_86b9896c25multi_tensor_apply_kernelINS1_18TensorListMetadataILi1EEENS1_21BinaryOpScalarFunctorIfLi1ELi1ELi0EEEJSt10multipliesIfEfEEEvT_T0_DpT1_:
        /*0000*/ 	.byte	0x20, 0x08, 0x00, 0x00, 0x00, 0x00, 0x00, 0x00


//--------------------- .nv.constant0._ZN2at6native57_GLOBAL__N__f3eca4a2_24_ForeachBinaryOpScalar_cu_86b9896c25multi_tensor_apply_kernelINS1_18TensorListMetadataILi1EEENS1_21BinaryOpScalarFunctorIfLi1ELi1ELi0EEEJSt10multipliesIfEfEEEvT_T0_DpT1_ --------------------------
	.section	.nv.constant0._ZN2at6native57_GLOBAL__N__f3eca4a2_24_ForeachBinaryOpScalar_cu_86b9896c25multi_tensor_apply_kernelINS1_18TensorListMetadataILi1EEENS1_21BinaryOpScalarFunctorIfLi1ELi1ELi0EEEJSt10multipliesIfEfEEEvT_T0_DpT1_,"a",@progbits
	.sectionflags	@""
	.align	4
.nv.constant0._ZN2at6native57_GLOBAL__N__f3eca4a2_24_ForeachBinaryOpScalar_cu_86b9896c25multi_tensor_apply_kernelINS1_18TensorListMetadataILi1EEENS1_21BinaryOpScalarFunctorIfLi1ELi1ELi0EEEJSt10multipliesIfEfEEEvT_T0_DpT1_:
	.zero		3728


//--------------------- .nv.constant2._ZN2at6native57_GLOBAL__N__f3eca4a2_24_ForeachBinaryOpScalar_cu_86b9896c25multi_tensor_apply_kernelINS1_18TensorListMetadataILi1EEENS1_21BinaryOpScalarFunctorIdLi1ELi1ELi0EEEJSt10multipliesIdEdEEEvT_T0_DpT1_ --------------------------
	.section	.nv.constant2._ZN2at6native57_GLOBAL__N__f3eca4a2_24_ForeachBinaryOpScalar_cu_86b9896c25multi_tensor_apply_kernelINS1_18TensorListMetadataILi1EEENS1_21BinaryOpScalarFunctorIdLi1ELi1ELi0EEEJSt10multipliesIdEdEEEvT_T0_DpT1_,"a",@progbits
	.sectionflags	@""
	.align	4
.nv.constant2._ZN2at6native57_GLOBAL__N__f3eca4a2_24_ForeachBinaryOpScalar_cu_86b9896c25multi_tensor_apply_kernelINS1_18TensorListMetadataILi1EEENS1_21BinaryOpScalarFunctorIdLi1ELi1ELi0EEEJSt10multipliesIdEdEEEvT_T0_DpT1_:
        /*0000*/ 	.byte	0x20, 0x08, 0x00, 0x00, 0x00, 0x00, 0x00, 0x00


//--------------------- .nv.constant0._ZN2at6native57_GLOBAL__N__f3eca4a2_24_ForeachBinaryOpScalar_cu_86b9896c25multi_tensor_apply_kernelINS1_18TensorListMetadataILi1EEENS1_21BinaryOpScalarFunctorIdLi1ELi1ELi0EEEJSt10multipliesIdEdEEEvT_T0_DpT1_ --------------------------
	.section	.nv.constant0._ZN2at6native57_GLOBAL__N__f3eca4a2_24_ForeachBinaryOpScalar_cu_86b9896c25multi_tensor_apply_kernelINS1_18TensorListMetadataILi1EEENS1_21BinaryOpScalarFunctorIdLi1ELi1ELi0EEEJSt10multipliesIdEdEEEvT_T0_DpT1_,"a",@progbits
	.sectionflags	@""
	.align	4
.nv.constant0._ZN2at6native57_GLOBAL__N__f3eca4a2_24_ForeachBinaryOpScalar_cu_86b9896c25multi_tensor_apply_kernelINS1_18TensorListMetadataILi1EEENS1_21BinaryOpScalarFunctorIdLi1ELi1ELi0EEEJSt10multipliesIdEdEEEvT_T0_DpT1_:
	.zero		3736


//--------------------- .nv.constant2._ZN2at6native57_GLOBAL__N__f3eca4a2_24_ForeachBinaryOpScalar_cu_86b9896c25multi_tensor_apply_kernelINS1_18TensorListMetadataILi1EEENS1_21BinaryOpScalarFunctorIsLi1ELi1ELi0EEEJSt10multipliesIsEsEEEvT_T0_DpT1_ --------------------------
	.section	.nv.constant2._ZN2at6native57_GLOBAL__N__f3eca4a2_24_ForeachBinaryOpScalar_cu_86b9896c25multi_tensor_apply_kernelINS1_18TensorListMetadataILi1EEENS1_21BinaryOpScalarFunctorIsLi1ELi1ELi0EEEJSt10multipliesIsEsEEEvT_T0_DpT1_,"a",@progbits
	.sectionflags	@""
	.align	4
.nv.constant2._ZN2at6native57_GLOBAL__N__f3eca4a2_24_ForeachBinaryOpScalar_cu_86b9896c25multi_tensor_apply_kernelINS1_18TensorListMetadataILi1EEENS1_21BinaryOpScalarFunctorIsLi1ELi1ELi0EEEJSt10multipliesIsEsEEEvT_T0_DpT1_:
        /*0000*/ 	.byte	0x20, 0x08, 0x00, 0x00, 0x00, 0x00, 0x00, 0x00


//--------------------- .nv.constant0._ZN2at6native57_GLOBAL__N__f3eca4a2_24_ForeachBinaryOpScalar_cu_86b9896c25multi_tensor_apply_kernelINS1_18TensorListMetadataILi1EEENS1_21BinaryOpScalarFunctorIsLi1ELi1ELi0EEEJSt10multipliesIsEsEEEvT_T0_DpT1_ --------------------------
	.section	.nv.constant0._ZN2at6native57_GLOBAL__N__f3eca4a2_24_ForeachBinaryOpScalar_cu_86b9896c25multi_tensor_apply_kernelINS1_18TensorListMetadataILi1EEENS1_21BinaryOpScalarFunctorIsLi1ELi1ELi0EEEJSt10multipliesIsEsEEEvT_T0_DpT1_,"a",@progbits
	.sectionflags	@""
	.align	4
.nv.constant0._ZN2at6native57_GLOBAL__N__f3eca4a2_24_ForeachBinaryOpScalar_cu_86b9896c25multi_tensor_apply_kernelINS1_18TensorListMetadataILi1EEENS1_21BinaryOpScalarFunctorIsLi1ELi1ELi0EEEJSt10multipliesIsEsEEEvT_T0_DpT1_:
	.zero		3724


//--------------------- .nv.constant2._ZN2at6native57_GLOBAL__N__f3eca4a2_24_ForeachBinaryOpScalar_cu_86b9896c25multi_tensor_apply_kernelINS1_18TensorListMetadataILi1EEENS1_21BinaryOpScalarFunctorIlLi1ELi1ELi0EEEJSt10multipliesIlElEEEvT_T0_DpT1_ --------------------------
	.section	.nv.constant2._ZN2at6native57_GLOBAL__N__f3eca4a2_24_ForeachBinaryOpScalar_cu_86b9896c25multi_tensor_apply_kernelINS1_18TensorListMetadataILi1EEENS1_21BinaryOpScalarFunctorIlLi1ELi1ELi0EEEJSt10multipliesIlElEEEvT_T0_DpT1_,"a",@progbits
	.sectionflags	@""
	.align	4
.nv.constant2._ZN2at6native57_GLOBAL__N__f3eca4a2_24_ForeachBinaryOpScalar_cu_86b9896c25multi_tensor_apply_kernelINS1_18TensorListMetadataILi1EEENS1_21BinaryOpScalarFunctorIlLi1ELi1ELi0EEEJSt10multipliesIlElEEEvT_T0_DpT1_:
        /*0000*/ 	.byte	0x20, 0x08, 0x00, 0x00, 0x00, 0x00, 0x00, 0x00


//--------------------- .nv.constant0._ZN2at6native57_GLOBAL__N__f3eca4a2_24_ForeachBinaryOpScalar_cu_86b9896c25multi_tensor_apply_kernelINS1_18TensorListMetadataILi1EEENS1_21BinaryOpScalarFunctorIlLi1ELi1ELi0EEEJSt10multipliesIlElEEEvT_T0_DpT1_ --------------------------
	.section	.nv.constant0._ZN2at6native57_GLOBAL__N__f3eca4a2_24_ForeachBinaryOpScalar_cu_86b9896c25multi_tensor_apply_kernelINS1_18TensorListMetadataILi1EEENS1_21BinaryOpScalarFunctorIlLi1ELi1ELi0EEEJSt10multipliesIlElEEEvT_T0_DpT1_,"a",@progbits
	.sectionflags	@""
	.align	4
.nv.constant0._ZN2at6native57_GLOBAL__N__f3eca4a2_24_ForeachBinaryOpScalar_cu_86b9896c25multi_tensor_apply_kernelINS1_18TensorListMetadataILi1EEENS1_21BinaryOpScalarFunctorIlLi1ELi1ELi0EEEJSt10multipliesIlElEEEvT_T0_DpT1_:
	.zero		3736


//--------------------- .nv.constant2._ZN2at6native57_GLOBAL__N__f3eca4a2_24_ForeachBinaryOpScalar_cu_86b9896c25multi_tensor_apply_kernelINS1_18TensorListMetadataILi1EEENS1_21BinaryOpScalarFunctorIiLi1ELi1ELi0EEEJSt10multipliesIiEiEEEvT_T0_DpT1_ --------------------------
	.section	.nv.constant2._ZN2at6native57_GLOBAL__N__f3eca4a2_24_ForeachBinaryOpScalar_cu_86b9896c25multi_tensor_apply_kernelINS1_18TensorListMetadataILi1EEENS1_21BinaryOpScalarFunctorIiLi1ELi1ELi0EEEJSt10multipliesIiEiEEEvT_T0_DpT1_,"a",@progbits
	.sectionflags	@""
	.align	4
.nv.constant2._ZN2at6native57_GLOBAL__N__f3eca4a2_24_ForeachBinaryOpScalar_cu_86b9896c25multi_tensor_apply_kernelINS1_18TensorListMetadataILi1EEENS1_21BinaryOpScalarFunctorIiLi1ELi1ELi0EEEJSt10multipliesIiEiEEEvT_T0_DpT1_:
        /*0000*/ 	.byte	0x20, 0x08, 0x00, 0x00, 0x00, 0x00, 0x00, 0x00


//--------------------- .nv.constant0._ZN2at6native57_GLOBAL__N__f3eca4a2_24_ForeachBinaryOpScalar_cu_86b9896c25multi_tensor_apply_kernelINS1_18TensorListMetadataILi1EEENS1_21BinaryOpScalarFunctorIiLi1ELi1ELi0EEEJSt10multipliesIiEiEEEvT_T0_DpT1_ --------------------------
	.section	.nv.constant0._ZN2at6native57_GLOBAL__N__f3eca4a2_24_ForeachBinaryOpScalar_cu_86b9896c25multi_tensor_apply_kernelINS1_18TensorListMetadataILi1EEENS1_21BinaryOpScalarFunctorIiLi1ELi1ELi0EEEJSt10multipliesIiEiEEEvT_T0_DpT1_,"a",@progbits
	.sectionflags	@""
	.align	4
.nv.constant0._ZN2at6native57_GLOBAL__N__f3eca4a2_24_ForeachBinaryOpScalar_cu_86b9896c25multi_tensor_apply_kernelINS1_18TensorListMetadataILi1EEENS1_21BinaryOpScalarFunctorIiLi1ELi1ELi0EEEJSt10multipliesIiEiEEEvT_T0_DpT1_:
	.zero		3728


//--------------------- .nv.constant2._ZN2at6native57_GLOBAL__N__f3eca4a2_24_ForeachBinaryOpScalar_cu_86b9896c25multi_tensor_apply_kernelINS1_18TensorListMetadataILi1EEENS1_21BinaryOpScalarFunctorIaLi1ELi1ELi0EEEJSt10multipliesIaEaEEEvT_T0_DpT1_ --------------------------
	.section	.nv.constant2._ZN2at6native57_GLOBAL__N__f3eca4a2_24_ForeachBinaryOpScalar_cu_86b9896c25multi_tensor_apply_kernelINS1_18TensorListMetadataILi1EEENS1_21BinaryOpScalarFunctorIaLi1ELi1ELi0EEEJSt10multipliesIaEaEEEvT_T0_DpT1_,"a",@progbits
	.sectionflags	@""
	.align	4
.nv.constant2._ZN2at6native57_GLOBAL__N__f3eca4a2_24_ForeachBinaryOpScalar_cu_86b9896c25multi_tensor_apply_kernelINS1_18TensorListMetadataILi1EEENS1_21BinaryOpScalarFunctorIaLi1ELi1ELi0EEEJSt10multipliesIaEaEEEvT_T0_DpT1_:
        /*0000*/ 	.byte	0x20, 0x08, 0x00, 0x00, 0x00, 0x00, 0x00, 0x00


//--------------------- .nv.constant0._ZN2at6native57_GLOBAL__N__f3eca4a2_24_ForeachBinaryOpScalar_cu_86b9896c25multi_tensor_apply_kernelINS1_18TensorListMetadataILi1EEENS1_21BinaryOpScalarFunctorIaLi1ELi1ELi0EEEJSt10multipliesIaEaEEEvT_T0_DpT1_ --------------------------
	.section	.nv.constant0._ZN2at6native57_GLOBAL__N__f3eca4a2_24_ForeachBinaryOpScalar_cu_86b9896c25multi_tensor_apply_kernelINS1_18TensorListMetadataILi1EEENS1_21BinaryOpScalarFunctorIaLi1ELi1ELi0EEEJSt10multipliesIaEaEEEvT_T0_DpT1_,"a",@progbits
	.sectionflags	@""
	.align	4
.nv.constant0._ZN2at6native57_GLOBAL__N__f3eca4a2_24_ForeachBinaryOpScalar_cu_86b9896c25multi_tensor_apply_kernelINS1_18TensorListMetadataILi1EEENS1_21BinaryOpScalarFunctorIaLi1ELi1ELi0EEEJSt10multipliesIaEaEEEvT_T0_DpT1_:
	.zero		3723


//--------------------- .nv.constant2._ZN2at6native57_GLOBAL__N__f3eca4a2_24_ForeachBinaryOpScalar_cu_86b9896c25multi_tensor_apply_kernelINS1_18TensorListMetadataILi1EEENS1_21BinaryOpScalarFunctorIhLi1ELi1ELi0EEEJSt10multipliesIhEhEEEvT_T0_DpT1_ --------------------------
	.section	.nv.constant2._ZN2at6native57_GLOBAL__N__f3eca4a2_24_ForeachBinaryOpScalar_cu_86b9896c25multi_tensor_apply_kernelINS1_18TensorListMetadataILi1EEENS1_21BinaryOpScalarFunctorIhLi1ELi1ELi0EEEJSt10multipliesIhEhEEEvT_T0_DpT1_,"a",@progbits
	.sectionflags	@""
	.align	4
.nv.constant2._ZN2at6native57_GLOBAL__N__f3eca4a2_24_ForeachBinaryOpScalar_cu_86b9896c25multi_tensor_apply_kernelINS1_18TensorListMetadataILi1EEENS1_21BinaryOpScalarFunctorIhLi1ELi1ELi0EEEJSt10multipliesIhEhEEEvT_T0_DpT1_:
        /*0000*/ 	.byte	0x20, 0x08, 0x00, 0x00, 0x00, 0x00, 0x00, 0x00


//--------------------- .nv.constant0._ZN2at6native57_GLOBAL__N__f3eca4a2_24_ForeachBinaryOpScalar_cu_86b9896c25multi_tensor_apply_kernelINS1_18TensorListMetadataILi1EEENS1_21BinaryOpScalarFunctorIhLi1ELi1ELi0EEEJSt10multipliesIhEhEEEvT_T0_DpT1_ --------------------------
	.section	.nv.constant0._ZN2at6native57_GLOBAL__N__f3eca4a2_24_ForeachBinaryOpScalar_cu_86b9896c25multi_tensor_apply_kernelINS1_18TensorListMetadataILi1EEENS1_21BinaryOpScalarFunctorIhLi1ELi1ELi0EEEJSt10multipliesIhEhEEEvT_T0_DpT1_,"a",@progbits
	.sectionflags	@""
	.align	4
.nv.constant0._ZN2at6native57_GLOBAL__N__f3eca4a2_24_ForeachBinaryOpScalar_cu_86b9896c25multi_tensor_apply_kernelINS1_18TensorListMetadataILi1EEENS1_21BinaryOpScalarFunctorIhLi1ELi1ELi0EEEJSt10multipliesIhEhEEEvT_T0_DpT1_:
	.zero		3723


//--------------------- .nv.constant2._ZN2at6native57_GLOBAL__N__f3eca4a2_24_ForeachBinaryOpScalar_cu_86b9896c25multi_tensor_apply_kernelINS1_18TensorListMetadataILi2EEENS1_21BinaryOpScalarFunctorIN3c108BFloat16ELi2ELi1ELi1EEEJSt4plusIfEfEEEvT_T0_DpT1_ --------------------------
	.section	.nv.constant2._ZN2at6native57_GLOBAL__N__f3eca4a2_24_ForeachBinaryOpScalar_cu_86b9896c25multi_tensor_apply_kernelINS1_18TensorListMetadataILi2EEENS1_21BinaryOpScalarFunctorIN3c108BFloat16ELi2ELi1ELi1EEEJSt4plusIfEfEEEvT_T0_DpT1_,"a",@progbits
	.sectionflags	@""
	.align	4
.nv.constant2._ZN2at6native57_GLOBAL__N__f3eca4a2_24_ForeachBinaryOpScalar_cu_86b9896c25multi_tensor_apply_kernelINS1_18TensorListMetadataILi2EEENS1_21BinaryOpScalarFunctorIN3c108BFloat16ELi2ELi1ELi1EEEJSt4plusIfEfEEEvT_T0_DpT1_:
        /*0000*/ 	.byte	0x40, 0x07, 0x00, 0x00, 0x00, 0x00, 0x00, 0x00


//--------------------- .nv.constant0._ZN2at6native57_GLOBAL__N__f3eca4a2_24_ForeachBinaryOpScalar_cu_86b9896c25multi_tensor_apply_kernelINS1_18TensorListMetadataILi2EEENS1_21BinaryOpScalarFunctorIN3c108BFloat16ELi2ELi1ELi1EEEJSt4plusIfEfEEEvT_T0_DpT1_ --------------------------
	.section	.nv.constant0._ZN2at6native57_GLOBAL__N__f3eca4a2_24_ForeachBinaryOpScalar_cu_86b9896c25multi_tensor_apply_kernelINS1_18TensorListMetadataILi2EEENS1_21BinaryOpScalarFunctorIN3c108BFloat16ELi2ELi1ELi1EEEJSt4plusIfEfEEEvT_T0_DpT1_,"a",@progbits
	.sectionflags	@""
	.align	4
.nv.constant0._ZN2at6native57_GLOBAL__N__f3eca4a2_24_ForeachBinaryOpScalar_cu_86b9896c25multi_tensor_apply_kernelINS1_18TensorListMetadataILi2EEENS1_21BinaryOpScalarFunctorIN3c108BFloat16ELi2ELi1ELi1EEEJSt4plusIfEfEEEvT_T0_DpT1_:
	.zero		3504


//--------------------- .nv.constant2._ZN2at6native57_GLOBAL__N__f3eca4a2_24_ForeachBinaryOpScalar_cu_86b9896c25multi_tensor_apply_kernelINS1_18TensorListMetadataILi2EEENS1_21BinaryOpScalarFunctorIN3c104HalfELi2ELi1ELi1EEEJSt4plusIfEfEEEvT_T0_DpT1_ --------------------------
	.section	.nv.constant2._ZN2at6native57_GLOBAL__N__f3eca4a2_24_ForeachBinaryOpScalar_cu_86b9896c25multi_tensor_apply_kernelINS1_18TensorListMetadataILi2EEENS1_21BinaryOpScalarFunctorIN3c104HalfELi2ELi1ELi1EEEJSt4plusIfEfEEEvT_T0_DpT1_,"a",@progbits
	.sectionflags	@""
	.align	4
.nv.constant2._ZN2at6native57_GLOBAL__N__f3eca4a2_24_ForeachBinaryOpScalar_cu_86b9896c25multi_tensor_apply_kernelINS1_18TensorListMetadataILi2EEENS1_21BinaryOpScalarFunctorIN3c104HalfELi2ELi1ELi1EEEJSt4plusIfEfEEEvT_T0_DpT1_:
        /*0000*/ 	.byte	0x40, 0x07, 0x00, 0x00, 0x00, 0x00, 0x00, 0x00


//--------------------- .nv.constant0._ZN2at6native57_GLOBAL__N__f3eca4a2_24_ForeachBinaryOpScalar_cu_86b9896c25multi_tensor_apply_kernelINS1_18TensorListMetadataILi2EEENS1_21BinaryOpScalarFunctorIN3c104HalfELi2ELi1ELi1EEEJSt4plusIfEfEEEvT_T0_DpT1_ --------------------------
	.section	.nv.constant0._ZN2at6native57_GLOBAL__N__f3eca4a2_24_ForeachBinaryOpScalar_cu_86b9896c25multi_tensor_apply_kernelINS1_18TensorListMetadataILi2EEENS1_21BinaryOpScalarFunctorIN3c104HalfELi2ELi1ELi1EEEJSt4plusIfEfEEEvT_T0_DpT1_,"a",@progbits
	.sectionflags	@""
	.align	4
.nv.constant0._ZN2at6native57_GLOBAL__N__f3eca4a2_24_ForeachBinaryOpScalar_cu_86b9896c25multi_tensor_apply_kernelINS1_18TensorListMetadataILi2EEENS1_21BinaryOpScalarFunctorIN3c104HalfELi2ELi1ELi1EEEJSt4plusIfEfEEEvT_T0_DpT1_:
	.zero		3504


//--------------------- .nv.constant2._ZN2at6native57_GLOBAL__N__f3eca4a2_24_ForeachBinaryOpScalar_cu_86b9896c25multi_tensor_apply_kernelINS1_18TensorListMetadataILi2EEENS1_21BinaryOpScalarFunctorIbLi2ELi1ELi1EEEJSt4plusIbEbEEEvT_T0_DpT1_ --------------------------
	.section	.nv.constant2._ZN2at6native57_GLOBAL__N__f3eca4a2_24_ForeachBinaryOpScalar_cu_86b9896c25multi_tensor_apply_kernelINS1_18TensorListMetadataILi2EEENS1_21BinaryOpScalarFunctorIbLi2ELi1ELi1EEEJSt4plusIbEbEEEvT_T0_DpT1_,"a",@progbits
	.sectionflags	@""
	.align	4
.nv.constant2._ZN2at6native57_GLOBAL__N__f3eca4a2_24_ForeachBinaryOpScalar_cu_86b9896c25multi_tensor_apply_kernelINS1_18TensorListMetadataILi2EEENS1_21BinaryOpScalarFunctorIbLi2ELi1ELi1EEEJSt4plusIbEbEEEvT_T0_DpT1_:
        /*0000*/ 	.byte	0x40, 0x07, 0x00, 0x00, 0x00, 0x00, 0x00, 0x00


//--------------------- .nv.constant0._ZN2at6native57_GLOBAL__N__f3eca4a2_24_ForeachBinaryOpScalar_cu_86b9896c25multi_tensor_apply_kernelINS1_18TensorListMetadataILi2EEENS1_21BinaryOpScalarFunctorIbLi2ELi1ELi1EEEJSt4plusIbEbEEEvT_T0_DpT1_ --------------------------
	.section	.nv.constant0._ZN2at6native57_GLOBAL__N__f3eca4a2_24_ForeachBinaryOpScalar_cu_86b9896c25multi_tensor_apply_kernelINS1_18TensorListMetadataILi2EEENS1_21BinaryOpScalarFunctorIbLi2ELi1ELi1EEEJSt4plusIbEbEEEvT_T0_DpT1_,"a",@progbits
	.sectionflags	@""
	.align	4
.nv.constant0._ZN2at6native57_GLOBAL__N__f3eca4a2_24_ForeachBinaryOpScalar_cu_86b9896c25multi_tensor_apply_kernelINS1_18TensorListMetadataILi2EEENS1_21BinaryOpScalarFunctorIbLi2ELi1ELi1EEEJSt4plusIbEbEEEvT_T0_DpT1_:
	.zero		3499


//--------------------- .nv.constant2._ZN2at6native57_GLOBAL__N__f3eca4a2_24_ForeachBinaryOpScalar_cu_86b9896c25multi_tensor_apply_kernelINS1_18TensorListMetadataILi2EEENS1_21BinaryOpScalarFunctorIN3c107complexIfEELi2ELi1ELi1EEEJSt4plusIS8_ES8_EEEvT_T0_DpT1_ --------------------------
	.section	.nv.constant2._ZN2at6native57_GLOBAL__N__f3eca4a2_24_ForeachBinaryOpScalar_cu_86b9896c25multi_tensor_apply_kernelINS1_18TensorListMetadataILi2EEENS1_21BinaryOpScalarFunctorIN3c107complexIfEELi2ELi1ELi1EEEJSt4plusIS8_ES8_EEEvT_T0_DpT1_,"a",@progbits
	.sectionflags	@""
	.align	4
.nv.constant2._ZN2at6native57_GLOBAL__N__f3eca4a2_24_ForeachBinaryOpScalar_cu_86b9896c25multi_tensor_apply_kernelINS1_18TensorListMetadataILi2EEENS1_21BinaryOpScalarFunctorIN3c107complexIfEELi2ELi1ELi1EEEJSt4plusIS8_ES8_EEEvT_T0_DpT1_:
        /*0000*/ 	.byte	0x40, 0x07, 0x00, 0x00, 0x00, 0x00, 0x00, 0x00


//--------------------- .nv.constant0._ZN2at6native57_GLOBAL__N__f3eca4a2_24_ForeachBinaryOpScalar_cu_86b9896c25multi_tensor_apply_kernelINS1_18TensorListMetadataILi2EEENS1_21BinaryOpScalarFunctorIN3c107complexIfEELi2ELi1ELi1EEEJSt4plusIS8_ES8_EEEvT_T0_DpT1_ --------------------------
	.section	.nv.constant0._ZN2at6native57_GLOBAL__N__f3eca4a2_24_ForeachBinaryOpScalar_cu_86b9896c25multi_tensor_apply_kernelINS1_18TensorListMetadataILi2EEENS1_21BinaryOpScalarFunctorIN3c107complexIfEELi2ELi1ELi1EEEJSt4plusIS8_ES8_EEEvT_T0_DpT1_,"a",@progbits
	.sectionflags	@""
	.align	4
.nv.constant0._ZN2at6native57_GLOBAL__N__f3eca4a2_24_ForeachBinaryOpScalar_cu_86b9896c25multi_tensor_apply_kernelINS1_18TensorListMetadataILi2EEENS1_21BinaryOpScalarFunctorIN3c107complexIfEELi2ELi1ELi1EEEJSt4plusIS8_ES8_EEEvT_T0_DpT1_:
	.zero		3512


//--------------------- .nv.constant2._ZN2at6native57_GLOBAL__N__f3eca4a2_24_ForeachBinaryOpScalar_cu_86b9896c25multi_tensor_apply_kernelINS1_18TensorListMetadataILi2EEENS1_21BinaryOpScalarFunctorIN3c107complexIdEELi2ELi1ELi1EEEJSt4plusIS8_ES8_EEEvT_T0_DpT1_ --------------------------
	.section	.nv.constant2._ZN2at6native57_GLOBAL__N__f3eca4a2_24_ForeachBinaryOpScalar_cu_86b9896c25multi_tensor_apply_kernelINS1_18TensorListMetadataILi2EEENS1_21BinaryOpScalarFunctorIN3c107complexIdEELi2ELi1ELi1EEEJSt4plusIS8_ES8_EEEvT_T0_DpT1_,"a",@progbits
	.sectionflags	@""
	.align	4
.nv.constant2._ZN2at6native57_GLOBAL__N__f3eca4a2_24_ForeachBinaryOpScalar_cu_86b9896c25multi_tensor_apply_kernelINS1_18TensorListMetadataILi2EEENS1_21BinaryOpScalarFunctorIN3c107complexIdEELi2ELi1ELi1EEEJSt4plusIS8_ES8_EEEvT_T0_DpT1_:
        /*0000*/ 	.byte	0x40, 0x07, 0x00, 0x00, 0x00, 0x00, 0x00, 0x00


//--------------------- .nv.constant0._ZN2at6native57_GLOBAL__N__f3eca4a2_24_ForeachBinaryOpScalar_cu_86b9896c25multi_tensor_apply_kernelINS1_18TensorListMetadataILi2EEENS1_21BinaryOpScalarFunctorIN3c107complexIdEELi2ELi1ELi1EEEJSt4plusIS8_ES8_EEEvT_T0_DpT1_ --------------------------
	.section	.nv.constant0._ZN2at6native57_GLOBAL__N__f3eca4a2_24_ForeachBinaryOpScalar_cu_86b9896c25multi_tensor_apply_kernelINS1_18TensorListMetadataILi2EEENS1_21BinaryOpScalarFunctorIN3c107complexIdEELi2ELi1ELi1EEEJSt4plusIS8_ES8_EEEvT_T0_DpT1_,"a",@progbits
	.sectionflags	@""
	.align	4
.nv.constant0._ZN2at6native57_GLOBAL__N__f3eca4a2_24_ForeachBinaryOpScalar_cu_86b9896c25multi_tensor_apply_kernelINS1_18TensorListMetadataILi2EEENS1_21BinaryOpScalarFunctorIN3c107complexIdEELi2ELi1ELi1EEEJSt4plusIS8_ES8_EEEvT_T0_DpT1_:
	.zero		3520


//--------------------- .nv.constant2._ZN2at6native57_GLOBAL__N__f3eca4a2_24_ForeachBinaryOpScalar_cu_86b9896c25multi_tensor_apply_kernelINS1_18TensorListMetadataILi2EEENS1_21BinaryOpScalarFunctorIfLi2ELi1ELi1EEEJSt4plusIfEfEEEvT_T0_DpT1_ --------------------------
	.section	.nv.constant2._ZN2at6native57_GLOBAL__N__f3eca4a2_24_ForeachBinaryOpScalar_cu_86b9896c25multi_tensor_apply_kernelINS1_18TensorListMetadataILi2EEENS1_21BinaryOpScalarFunctorIfLi2ELi1ELi1EEEJSt4plusIfEfEEEvT_T0_DpT1_,"a",@progbits
	.sectionflags	@""
	.align	4
.nv.constant2._ZN2at6native57_GLOBAL__N__f3eca4a2_24_ForeachBinaryOpScalar_cu_86b9896c25multi_tensor_apply_kernelINS1_18TensorListMetadataILi2EEENS1_21BinaryOpScalarFunctorIfLi2ELi1ELi1EEEJSt4plusIfEfEEEvT_T0_DpT1_:
        /*0000*/ 	.byte	0x40, 0x07, 0x00, 0x00, 0x00, 0x00, 0x00, 0x00


//--------------------- .nv.constant0._ZN2at6native57_GLOBAL__N__f3eca4a2_24_ForeachBinaryOpScalar_cu_86b9896c25multi_tensor_apply_kernelINS1_18TensorListMetadataILi2EEENS1_21BinaryOpScalarFunctorIfLi2ELi1ELi1EEEJSt4plusIfEfEEEvT_T0_DpT1_ --------------------------
	.section	.nv.constant0._ZN2at6native57_GLOBAL__N__f3eca4a2_24_ForeachBinaryOpScalar_cu_86b9896c25multi_tensor_apply_kernelINS1_18TensorListMetadataILi2EEENS1_21BinaryOpScalarFunctorIfLi2ELi1ELi1EEEJSt4plusIfEfEEEvT_T0_DpT1_,"a",@progbits
	.sectionflags	@""
	.align	4
.nv.constant0._ZN2at6native57_GLOBAL__N__f3eca4a2_24_ForeachBinaryOpScalar_cu_86b9896c25multi_tensor_apply_kernelINS1_18TensorListMetadataILi2EEENS1_21BinaryOpScalarFunctorIfLi2ELi1ELi1EEEJSt4plusIfEfEEEvT_T0_DpT1_:
	.zero		3504


//--------------------- .nv.constant2._ZN2at6native57_GLOBAL__N__f3eca4a2_24_ForeachBinaryOpScalar_cu_86b9896c25multi_tensor_apply_kernelINS1_18TensorListMetadataILi2EEENS1_21BinaryOpScalarFunctorIdLi2ELi1ELi1EEEJSt4plusIdEdEEEvT_T0_DpT1_ --------------------------
	.section	.nv.constant2._ZN2at6native57_GLOBAL__N__f3eca4a2_24_ForeachBinaryOpScalar_cu_86b9896c25multi_tensor_apply_kernelINS1_18TensorListMetadataILi2EEENS1_21BinaryOpScalarFunctorIdLi2ELi1ELi1EEEJSt4plusIdEdEEEvT_T0_DpT1_,"a",@progbits
	.sectionflags	@""
	.align	4
.nv.constant2._ZN2at6native57_GLOBAL__N__f3eca4a2_24_ForeachBinaryOpScalar_cu_86b9896c25multi_tensor_apply_kernelINS1_18TensorListMetadataILi2EEENS1_21BinaryOpScalarFunctorIdLi2ELi1ELi1EEEJSt4plusIdEdEEEvT_T0_DpT1_:
        /*0000*/ 	.byte	0x40, 0x07, 0x00, 0x00, 0x00, 0x00, 0x00, 0x00


//--------------------- .nv.constant0._ZN2at6native57_GLOBAL__N__f3eca4a2_24_ForeachBinaryOpScalar_cu_86b9896c25multi_tensor_apply_kernelINS1_18TensorListMetadataILi2EEENS1_21BinaryOpScalarFunctorIdLi2ELi1ELi1EEEJSt4plusIdEdEEEvT_T0_DpT1_ --------------------------
	.section	.nv.constant0._ZN2at6native57_GLOBAL__N__f3eca4a2_24_ForeachBinaryOpScalar_cu_86b9896c25multi_tensor_apply_kernelINS1_18TensorListMetadataILi2EEENS1_21BinaryOpScalarFunctorIdLi2ELi1ELi1EEEJSt4plusIdEdEEEvT_T0_DpT1_,"a",@progbits
	.sectionflags	@""
	.align	4
.nv.constant0._ZN2at6native57_GLOBAL__N__f3eca4a2_24_ForeachBinaryOpScalar_cu_86b9896c25multi_tensor_apply_kernelINS1_18TensorListMetadataILi2EEENS1_21BinaryOpScalarFunctorIdLi2ELi1ELi1EEEJSt4plusIdEdEEEvT_T0_DpT1_:
	.zero		3512


//--------------------- .nv.constant2._ZN2at6native57_GLOBAL__N__f3eca4a2_24_ForeachBinaryOpScalar_cu_86b9896c25multi_tensor_apply_kernelINS1_18TensorListMetadataILi2EEENS1_21BinaryOpScalarFunctorIsLi2ELi1ELi1EEEJSt4plusIsEsEEEvT_T0_DpT1_ --------------------------
	.section	.nv.constant2._ZN2at6native57_GLOBAL__N__f3eca4a2_24_ForeachBinaryOpScalar_cu_86b9896c25multi_tensor_apply_kernelINS1_18TensorListMetadataILi2EEENS1_21BinaryOpScalarFunctorIsLi2ELi1ELi1EEEJSt4plusIsEsEEEvT_T0_DpT1_,"a",@progbits
	.sectionflags	@""
	.align	4
.nv.constant2._ZN2at6native57_GLOBAL__N__f3eca4a2_24_ForeachBinaryOpScalar_cu_86b9896c25multi_tensor_apply_kernelINS1_18TensorListMetadataILi2EEENS1_21BinaryOpScalarFunctorIsLi2ELi1ELi1EEEJSt4plusIsEsEEEvT_T0_DpT1_:
        /*0000*/ 	.byte	0x40, 0x07, 0x00, 0x00, 0x00, 0x00, 0x00, 0x00


//--------------------- .nv.constant0._ZN2at6native57_GLOBAL__N__f3eca4a2_24_ForeachBinaryOpScalar_cu_86b9896c25multi_tensor_apply_kernelINS1_18TensorListMetadataILi2EEENS1_21BinaryOpScalarFunctorIsLi2ELi1ELi1EEEJSt4plusIsEsEEEvT_T0_DpT1_ --------------------------
	.section	.nv.constant0._ZN2at6native57_GLOBAL__N__f3eca4a2_24_ForeachBinaryOpScalar_cu_86b9896c25multi_tensor_apply_kernelINS1_18TensorListMetadataILi2EEENS1_21BinaryOpScalarFunctorIsLi2ELi1ELi1EEEJSt4plusIsEsEEEvT_T0_DpT1_,"a",@progbits
	.sectionflags	@""
	.align	4
.nv.constant0._ZN2at6native57_GLOBAL__N__f3eca4a2_24_ForeachBinaryOpScalar_cu_86b9896c25multi_tensor_apply_kernelINS1_18TensorListMetadataILi2EEENS1_21BinaryOpScalarFunctorIsLi2ELi1ELi1EEEJSt4plusIsEsEEEvT_T0_DpT1_:
	.zero		3500


//--------------------- .nv.constant2._ZN2at6native57_GLOBAL__N__f3eca4a2_24_ForeachBinaryOpScalar_cu_86b9896c25multi_tensor_apply_kernelINS1_18TensorListMetadataILi2EEENS1_21BinaryOpScalarFunctorIlLi2ELi1ELi1EEEJSt4plusIlElEEEvT_T0_DpT1_ --------------------------
	.section	.nv.constant2._ZN2at6native57_GLOBAL__N__f3eca4a2_24_ForeachBinaryOpScalar_cu_86b9896c25multi_tensor_apply_kernelINS1_18TensorListMetadataILi2EEENS1_21BinaryOpScalarFunctorIlLi2ELi1ELi1EEEJSt4plusIlElEEEvT_T0_DpT1_,"a",@progbits
	.sectionflags	@""
	.align	4
.nv.constant2._ZN2at6native57_GLOBAL__N__f3eca4a2_24_ForeachBinaryOpScalar_cu_86b9896c25multi_tensor_apply_kernelINS1_18TensorListMetadataILi2EEENS1_21BinaryOpScalarFunctorIlLi2ELi1ELi1EEEJSt4plusIlElEEEvT_T0_DpT1_:
        /*0000*/ 	.byte	0x40, 0x07, 0x00, 0x00, 0x00, 0x00, 0x00, 0x00


//--------------------- .nv.constant0._ZN2at6native57_GLOBAL__N__f3eca4a2_24_ForeachBinaryOpScalar_cu_86b9896c25multi_tensor_apply_kernelINS1_18TensorListMetadataILi2EEENS1_21BinaryOpScalarFunctorIlLi2ELi1ELi1EEEJSt4plusIlElEEEvT_T0_DpT1_ --------------------------
	.section	.nv.constant0._ZN2at6native57_GLOBAL__N__f3eca4a2_24_ForeachBinaryOpScalar_cu_86b9896c25multi_tensor_apply_kernelINS1_18TensorListMetadataILi2EEENS1_21BinaryOpScalarFunctorIlLi2ELi1ELi1EEEJSt4plusIlElEEEvT_T0_DpT1_,"a",@progbits
	.sectionflags	@""
	.align	4
.nv.constant0._ZN2at6native57_GLOBAL__N__f3eca4a2_24_ForeachBinaryOpScalar_cu_86b9896c25multi_tensor_apply_kernelINS1_18TensorListMetadataILi2EEENS1_21BinaryOpScalarFunctorIlLi2ELi1ELi1EEEJSt4plusIlElEEEvT_T0_DpT1_:
	.zero		3512


//--------------------- .nv.constant2._ZN2at6native57_GLOBAL__N__f3eca4a2_24_ForeachBinaryOpScalar_cu_86b9896c25multi_tensor_apply_kernelINS1_18TensorListMetadataILi2EEENS1_21BinaryOpScalarFunctorIiLi2ELi1ELi1EEEJSt4plusIiEiEEEvT_T0_DpT1_ --------------------------
	.section	.nv.constant2._ZN2at6native57_GLOBAL__N__f3eca4a2_24_ForeachBinaryOpScalar_cu_86b9896c25multi_tensor_apply_kernelINS1_18TensorListMetadataILi2EEENS1_21BinaryOpScalarFunctorIiLi2ELi1ELi1EEEJSt4plusIiEiEEEvT_T0_DpT1_,"a",@progbits
	.sectionflags	@""
	.align	4
.nv.constant2._ZN2at6native57_GLOBAL__N__f3eca4a2_24_ForeachBinaryOpScalar_cu_86b9896c25multi_tensor_apply_kernelINS1_18TensorListMetadataILi2EEENS1_21BinaryOpScalarFunctorIiLi2ELi1ELi1EEEJSt4plusIiEiEEEvT_T0_DpT1_:
        /*0000*/ 	.byte	0x40, 0x07, 0x00, 0x00, 0x00, 0x00, 0x00, 0x00


//--------------------- .nv.constant0._ZN2at6native57_GLOBAL__N__f3eca4a2_24_ForeachBinaryOpScalar_cu_86b9896c25multi_tensor_apply_kernelINS1_18TensorListMetadataILi2EEENS1_21BinaryOpScalarFunctorIiLi2ELi1ELi1EEEJSt4plusIiEiEEEvT_T0_DpT1_ --------------------------
	.section	.nv.constant0._ZN2at6native57_GLOBAL__N__f3eca4a2_24_ForeachBinaryOpScalar_cu_86b9896c25multi_tensor_apply_kernelINS1_18TensorListMetadataILi2EEENS1_21BinaryOpScalarFunctorIiLi2ELi1ELi1EEEJSt4plusIiEiEEEvT_T0_DpT1_,"a",@progbits
	.sectionflags	@""
	.align	4
.nv.constant0._ZN2at6native57_GLOBAL__N__f3eca4a2_24_ForeachBinaryOpScalar_cu_86b9896c25multi_tensor_apply_kernelINS1_18TensorListMetadataILi2EEENS1_21BinaryOpScalarFunctorIiLi2ELi1ELi1EEEJSt4plusIiEiEEEvT_T0_DpT1_:
	.zero		3504


//--------------------- .nv.constant2._ZN2at6native57_GLOBAL__N__f3eca4a2_24_ForeachBinaryOpScalar_cu_86b9896c25multi_tensor_apply_kernelINS1_18TensorListMetadataILi2EEENS1_21BinaryOpScalarFunctorIaLi2ELi1ELi1EEEJSt4plusIaEaEEEvT_T0_DpT1_ --------------------------
	.section	.nv.constant2._ZN2at6native57_GLOBAL__N__f3eca4a2_24_ForeachBinaryOpScalar_cu_86b9896c25multi_tensor_apply_kernelINS1_18TensorListMetadataILi2EEENS1_21BinaryOpScalarFunctorIaLi2ELi1ELi1EEEJSt4plusIaEaEEEvT_T0_DpT1_,"a",@progbits
	.sectionflags	@""
	.align	4
.nv.constant2._ZN2at6native57_GLOBAL__N__f3eca4a2_24_ForeachBinaryOpScalar_cu_86b9896c25multi_tensor_apply_kernelINS1_18TensorListMetadataILi2EEENS1_21BinaryOpScalarFunctorIaLi2ELi1ELi1EEEJSt4plusIaEaEEEvT_T0_DpT1_:
        /*0000*/ 	.byte	0x40, 0x07, 0x00, 0x00, 0x00, 0x00, 0x00, 0x00


//--------------------- .nv.constant0._ZN2at6native57_GLOBAL__N__f3eca4a2_24_ForeachBinaryOpScalar_cu_86b9896c25multi_tensor_apply_kernelINS1_18TensorListMetadataILi2EEENS1_21BinaryOpScalarFunctorIaLi2ELi1ELi1EEEJSt4plusIaEaEEEvT_T0_DpT1_ --------------------------
	.section	.nv.constant0._ZN2at6native57_GLOBAL__N__f3eca4a2_24_ForeachBinaryOpScalar_cu_86b9896c25multi_tensor_apply_kernelINS1_18TensorListMetadataILi2EEENS1_21BinaryOpScalarFunctorIaLi2ELi1ELi1EEEJSt4plusIaEaEEEvT_T0_DpT1_,"a",@progbits
	.sectionflags	@""
	.align	4
.nv.constant0._ZN2at6native57_GLOBAL__N__f3eca4a2_24_ForeachBinaryOpScalar_cu_86b9896c25multi_tensor_apply_kernelINS1_18TensorListMetadataILi2EEENS1_21BinaryOpScalarFunctorIaLi2ELi1ELi1EEEJSt4plusIaEaEEEvT_T0_DpT1_:
	.zero		3499


//--------------------- .nv.constant2._ZN2at6native57_GLOBAL__N__f3eca4a2_24_ForeachBinaryOpScalar_cu_86b9896c25multi_tensor_apply_kernelINS1_18TensorListMetadataILi2EEENS1_21BinaryOpScalarFunctorIhLi2ELi1ELi1EEEJSt4plusIhEhEEEvT_T0_DpT1_ --------------------------
	.section	.nv.constant2._ZN2at6native57_GLOBAL__N__f3eca4a2_24_ForeachBinaryOpScalar_cu_86b9896c25multi_tensor_apply_kernelINS1_18TensorListMetadataILi2EEENS1_21BinaryOpScalarFunctorIhLi2ELi1ELi1EEEJSt4plusIhEhEEEvT_T0_DpT1_,"a",@progbits
	.sectionflags	@""
	.align	4
.nv.constant2._ZN2at6native57_GLOBAL__N__f3eca4a2_24_ForeachBinaryOpScalar_cu_86b9896c25multi_tensor_apply_kernelINS1_18TensorListMetadataILi2EEENS1_21BinaryOpScalarFunctorIhLi2ELi1ELi1EEEJSt4plusIhEhEEEvT_T0_DpT1_:
        /*0000*/ 	.byte	0x40, 0x07, 0x00, 0x00, 0x00, 0x00, 0x00, 0x00


//--------------------- .nv.constant0._ZN2at6native57_GLOBAL__N__f3eca4a2_24_ForeachBinaryOpScalar_cu_86b9896c25multi_tensor_apply_kernelINS1_18TensorListMetadataILi2EEENS1_21BinaryOpScalarFunctorIhLi2ELi1ELi1EEEJSt4plusIhEhEEEvT_T0_DpT1_ --------------------------
	.section	.nv.constant0._ZN2at6native57_GLOBAL__N__f3eca4a2_24_ForeachBinaryOpScalar_cu_86b9896c25multi_tensor_apply_kernelINS1_18TensorListMetadataILi2EEENS1_21BinaryOpScalarFunctorIhLi2ELi1ELi1EEEJSt4plusIhEhEEEvT_T0_DpT1_,"a",@progbits
	.sectionflags	@""
	.align	4
.nv.constant0._ZN2at6native57_GLOBAL__N__f3eca4a2_24_ForeachBinaryOpScalar_cu_86b9896c25multi_tensor_apply_kernelINS1_18TensorListMetadataILi2EEENS1_21BinaryOpScalarFunctorIhLi2ELi1ELi1EEEJSt4plusIhEhEEEvT_T0_DpT1_:
	.zero		3499


//--------------------- .nv.constant2._ZN2at6native57_GLOBAL__N__f3eca4a2_24_ForeachBinaryOpScalar_cu_86b9896c25multi_tensor_apply_kernelINS1_18TensorListMetadataILi1EEENS1_21BinaryOpScalarFunctorIN3c108BFloat16ELi1ELi1ELi0EEEJSt4plusIfEfEEEvT_T0_DpT1_ --------------------------
	.section	.nv.constant2._ZN2at6native57_GLOBAL__N__f3eca4a2_24_ForeachBinaryOpScalar_cu_86b9896c25multi_tensor_apply_kernelINS1_18TensorListMetadataILi1EEENS1_21BinaryOpScalarFunctorIN3c108BFloat16ELi1ELi1ELi0EEEJSt4plusIfEfEEEvT_T0_DpT1_,"a",@progbits
	.sectionflags	@""
	.align	4
.nv.constant2._ZN2at6native57_GLOBAL__N__f3eca4a2_24_ForeachBinaryOpScalar_cu_86b9896c25multi_tensor_apply_kernelINS1_18TensorListMetadataILi1EEENS1_21BinaryOpScalarFunctorIN3c108BFloat16ELi1ELi1ELi0EEEJSt4plusIfEfEEEvT_T0_DpT1_:
        /*0000*/ 	.byte	0x20, 0x08, 0x00, 0x00, 0x00, 0x00, 0x00, 0x00


//--------------------- .nv.constant0._ZN2at6native57_GLOBAL__N__f3eca4a2_24_ForeachBinaryOpScalar_cu_86b9896c25multi_tensor_apply_kernelINS1_18TensorListMetadataILi1EEENS1_21BinaryOpScalarFunctorIN3c108BFloat16ELi1ELi1ELi0EEEJSt4plusIfEfEEEvT_T0_DpT1_ --------------------------
	.section	.nv.constant0._ZN2at6native57_GLOBAL__N__f3eca4a2_24_ForeachBinaryOpScalar_cu_86b9896c25multi_tensor_apply_kernelINS1_18TensorListMetadataILi1EEENS1_21BinaryOpScalarFunctorIN3c108BFloat16ELi1ELi1ELi0EEEJSt4plusIfEfEEEvT_T0_DpT1_,"a",@progbits
	.sectionflags	@""
	.align	4
.nv.constant0._ZN2at6native57_GLOBAL__N__f3eca4a2_24_ForeachBinaryOpScalar_cu_86b9896c25multi_tensor_apply_kernelINS1_18TensorListMetadataILi1EEENS1_21BinaryOpScalarFunctorIN3c108BFloat16ELi1ELi1ELi0EEEJSt4plusIfEfEEEvT_T0_DpT1_:
	.zero		3728


//--------------------- .nv.constant2._ZN2at6native57_GLOBAL__N__f3eca4a2_24_ForeachBinaryOpScalar_cu_86b9896c25multi_tensor_apply_kernelINS1_18TensorListMetadataILi1EEENS1_21BinaryOpScalarFunctorIN3c104HalfELi1ELi1ELi0EEEJSt4plusIfEfEEEvT_T0_DpT1_ --------------------------
	.section	.nv.constant2._ZN2at6native57_GLOBAL__N__f3eca4a2_24_ForeachBinaryOpScalar_cu_86b9896c25multi_tensor_apply_kernelINS1_18TensorListMetadataILi1EEENS1_21BinaryOpScalarFunctorIN3c104HalfELi1ELi1ELi0EEEJSt4plusIfEfEEEvT_T0_DpT1_,"a",@progbits
	.sectionflags	@""
	.align	4
.nv.constant2._ZN2at6native57_GLOBAL__N__f3eca4a2_24_ForeachBinaryOpScalar_cu_86b9896c25multi_tensor_apply_kernelINS1_18TensorListMetadataILi1EEENS1_21BinaryOpScalarFunctorIN3c104HalfELi1ELi1ELi0EEEJSt4plusIfEfEEEvT_T0_DpT1_:
        /*0000*/ 	.byte	0x20, 0x08, 0x00, 0x00, 0x00, 0x00, 0x00, 0x00


//--------------------- .nv.constant0._ZN2at6native57_GLOBAL__N__f3eca4a2_24_ForeachBinaryOpScalar_cu_86b9896c25multi_tensor_apply_kernelINS1_18TensorListMetadataILi1EEENS1_21BinaryOpScalarFunctorIN3c104HalfELi1ELi1ELi0EEEJSt4plusIfEfEEEvT_T0_DpT1_ --------------------------
	.section	.nv.constant0._ZN2at6native57_GLOBAL__N__f3eca4a2_24_ForeachBinaryOpScalar_cu_86b9896c25multi_tensor_apply_kernelINS1_18TensorListMetadataILi1EEENS1_21BinaryOpScalarFunctorIN3c104HalfELi1ELi1ELi0EEEJSt4plusIfEfEEEvT_T0_DpT1_,"a",@progbits
	.sectionflags	@""
	.align	4
.nv.constant0._ZN2at6native57_GLOBAL__N__f3eca4a2_24_ForeachBinaryOpScalar_cu_86b9896c25multi_tensor_apply_kernelINS1_18TensorListMetadataILi1EEENS1_21BinaryOpScalarFunctorIN3c104HalfELi1ELi1ELi0EEEJSt4plusIfEfEEEvT_T0_DpT1_:
	.zero		3728


//--------------------- .nv.constant2._ZN2at6native57_GLOBAL__N__f3eca4a2_24_ForeachBinaryOpScalar_cu_86b9896c25multi_tensor_apply_kernelINS1_18TensorListMetadataILi1EEENS1_21BinaryOpScalarFunctorIbLi1ELi1ELi0EEEJSt4plusIbEbEEEvT_T0_DpT1_ --------------------------
	.section	.nv.constant2._ZN2at6native57_GLOBAL__N__f3eca4a2_24_ForeachBinaryOpScalar_cu_86b9896c25multi_tensor_apply_kernelINS1_18TensorListMetadataILi1EEENS1_21BinaryOpScalarFunctorIbLi1ELi1ELi0EEEJSt4plusIbEbEEEvT_T0_DpT1_,"a",@progbits
	.sectionflags	@""
	.align	4
.nv.constant2._ZN2at6native57_GLOBAL__N__f3eca4a2_24_ForeachBinaryOpScalar_cu_86b9896c25multi_tensor_apply_kernelINS1_18TensorListMetadataILi1EEENS1_21BinaryOpScalarFunctorIbLi1ELi1ELi0EEEJSt4plusIbEbEEEvT_T0_DpT1_:
        /*0000*/ 	.byte	0x20, 0x08, 0x00, 0x00, 0x00, 0x00, 0x00, 0x00


//--------------------- .nv.constant0._ZN2at6native57_GLOBAL__N__f3eca4a2_24_ForeachBinaryOpScalar_cu_86b9896c25multi_tensor_apply_kernelINS1_18TensorListMetadataILi1EEENS1_21BinaryOpScalarFunctorIbLi1ELi1ELi0EEEJSt4plusIbEbEEEvT_T0_DpT1_ --------------------------
	.section	.nv.constant0._ZN2at6native57_GLOBAL__N__f3eca4a2_24_ForeachBinaryOpScalar_cu_86b9896c25multi_tensor_apply_kernelINS1_18TensorListMetadataILi1EEENS1_21BinaryOpScalarFunctorIbLi1ELi1ELi0EEEJSt4plusIbEbEEEvT_T0_DpT1_,"a",@progbits
	.sectionflags	@""
	.align	4
.nv.constant0._ZN2at6native57_GLOBAL__N__f3eca4a2_24_ForeachBinaryOpScalar_cu_86b9896c25multi_tensor_apply_kernelINS1_18TensorListMetadataILi1EEENS1_21BinaryOpScalarFunctorIbLi1ELi1ELi0EEEJSt4plusIbEbEEEvT_T0_DpT1_:
	.zero		3723


//--------------------- .nv.constant2._ZN2at6native57_GLOBAL__N__f3eca4a2_24_ForeachBinaryOpScalar_cu_86b9896c25multi_tensor_apply_kernelINS1_18TensorListMetadataILi1EEENS1_21BinaryOpScalarFunctorIN3c107complexIfEELi1ELi1ELi0EEEJSt4plusIS8_ES8_EEEvT_T0_DpT1_ --------------------------
	.section	.nv.constant2._ZN2at6native57_GLOBAL__N__f3eca4a2_24_ForeachBinaryOpScalar_cu_86b9896c25multi_tensor_apply_kernelINS1_18TensorListMetadataILi1EEENS1_21BinaryOpScalarFunctorIN3c107complexIfEELi1ELi1ELi0EEEJSt4plusIS8_ES8_EEEvT_T0_DpT1_,"a",@progbits
	.sectionflags	@""
	.align	4
.nv.constant2._ZN2at6native57_GLOBAL__N__f3eca4a2_24_ForeachBinaryOpScalar_cu_86b9896c25multi_tensor_apply_kernelINS1_18TensorListMetadataILi1EEENS1_21BinaryOpScalarFunctorIN3c107complexIfEELi1ELi1ELi0EEEJSt4plusIS8_ES8_EEEvT_T0_DpT1_:
        /*0000*/ 	.byte	0x20, 0x08, 0x00, 0x00, 0x00, 0x00, 0x00, 0x00


//--------------------- .nv.constant0._ZN2at6native57_GLOBAL__N__f3eca4a2_24_ForeachBinaryOpScalar_cu_86b9896c25multi_tensor_apply_kernelINS1_18TensorListMetadataILi1EEENS1_21BinaryOpScalarFunctorIN3c107complexIfEELi1ELi1ELi0EEEJSt4plusIS8_ES8_EEEvT_T0_DpT1_ --------------------------
	.section	.nv.constant0._ZN2at6native57_GLOBAL__N__f3eca4a2_24_ForeachBinaryOpScalar_cu_86b9896c25multi_tensor_apply_kernelINS1_18TensorListMetadataILi1EEENS1_21BinaryOpScalarFunctorIN3c107complexIfEELi1ELi1ELi0EEEJSt4plusIS8_ES8_EEEvT_T0_DpT1_,"a",@progbits
	.sectionflags	@""
	.align	4
.nv.constant0._ZN2at6native57_GLOBAL__N__f3eca4a2_24_ForeachBinaryOpScalar_cu_86b9896c25multi_tensor_apply_kernelINS1_18TensorListMetadataILi1EEENS1_21BinaryOpScalarFunctorIN3c107complexIfEELi1ELi1ELi0EEEJSt4plusIS8_ES8_EEEvT_T0_DpT1_:
	.zero		3736


//--------------------- .nv.constant2._ZN2at6native57_GLOBAL__N__f3eca4a2_24_ForeachBinaryOpScalar_cu_86b9896c25multi_tensor_apply_kernelINS1_18TensorListMetadataILi1EEENS1_21BinaryOpScalarFunctorIN3c107complexIdEELi1ELi1ELi0EEEJSt4plusIS8_ES8_EEEvT_T0_DpT1_ --------------------------
	.section	.nv.constant2._ZN2at6native57_GLOBAL__N__f3eca4a2_24_ForeachBinaryOpScalar_cu_86b9896c25multi_tensor_apply_kernelINS1_18TensorListMetadataILi1EEENS1_21BinaryOpScalarFunctorIN3c107complexIdEELi1ELi1ELi0EEEJSt4plusIS8_ES8_EEEvT_T0_DpT1_,"a",@progbits
	.sectionflags	@""
	.align	4
.nv.constant2._ZN2at6native57_GLOBAL__N__f3eca4a2_24_ForeachBinaryOpScalar_cu_86b9896c25multi_tensor_apply_kernelINS1_18TensorListMetadataILi1EEENS1_21BinaryOpScalarFunctorIN3c107complexIdEELi1ELi1ELi0EEEJSt4plusIS8_ES8_EEEvT_T0_DpT1_:
        /*0000*/ 	.byte	0x20, 0x08, 0x00, 0x00, 0x00, 0x00, 0x00, 0x00


//--------------------- .nv.constant0._ZN2at6native57_GLOBAL__N__f3eca4a2_24_ForeachBinaryOpScalar_cu_86b9896c25multi_tensor_apply_kernelINS1_18TensorListMetadataILi1EEENS1_21BinaryOpScalarFunctorIN3c107complexIdEELi1ELi1ELi0EEEJSt4plusIS8_ES8_EEEvT_T0_DpT1_ --------------------------
	.section	.nv.constant0._ZN2at6native57_GLOBAL__N__f3eca4a2_24_ForeachBinaryOpScalar_cu_86b9896c25multi_tensor_apply_kernelINS1_18TensorListMetadataILi1EEENS1_21BinaryOpScalarFunctorIN3c107complexIdEELi1ELi1ELi0EEEJSt4plusIS8_ES8_EEEvT_T0_DpT1_,"a",@progbits
	.sectionflags	@""
	.align	4
.nv.constant0._ZN2at6native57_GLOBAL__N__f3eca4a2_24_ForeachBinaryOpScalar_cu_86b9896c25multi_tensor_apply_kernelINS1_18TensorListMetadataILi1EEENS1_21BinaryOpScalarFunctorIN3c107complexIdEELi1ELi1ELi0EEEJSt4plusIS8_ES8_EEEvT_T0_DpT1_:
	.zero		3744


//--------------------- .nv.constant2._ZN2at6native57_GLOBAL__N__f3eca4a2_24_ForeachBinaryOpScalar_cu_86b9896c25multi_tensor_apply_kernelINS1_18TensorListMetadataILi1EEENS1_21BinaryOpScalarFunctorIfLi1ELi1ELi0EEEJSt4plusIfEfEEEvT_T0_DpT1_ --------------------------
	.section	.nv.constant2._ZN2at6native57_GLOBAL__N__f3eca4a2_24_ForeachBinaryOpScalar_cu_86b9896c25multi_tensor_apply_kernelINS1_18TensorListMetadataILi1EEENS1_21BinaryOpScalarFunctorIfLi1ELi1ELi0EEEJSt4plusIfEfEEEvT_T0_DpT1_,"a",@progbits
	.sectionflags	@""
	.align	4
.nv.constant2._ZN2at6native57_GLOBAL__N__f3eca4a2_24_ForeachBinaryOpScalar_cu_86b9896c25multi_tensor_apply_kernelINS1_18TensorListMetadataILi1EEENS1_21BinaryOpScalarFunctorIfLi1ELi1ELi0EEEJSt4plusIfEfEEEvT_T0_DpT1_:
        /*0000*/ 	.byte	0x20, 0x08, 0x00, 0x00, 0x00, 0x00, 0x00, 0x00


//--------------------- .nv.constant0._ZN2at6native57_GLOBAL__N__f3eca4a2_24_ForeachBinaryOpScalar_cu_86b9896c25multi_tensor_apply_kernelINS1_18TensorListMetadataILi1EEENS1_21BinaryOpScalarFunctorIfLi1ELi1ELi0EEEJSt4plusIfEfEEEvT_T0_DpT1_ --------------------------
	.section	.nv.constant0._ZN2at6native57_GLOBAL__N__f3eca4a2_24_ForeachBinaryOpScalar_cu_86b9896c25multi_tensor_apply_kernelINS1_18TensorListMetadataILi1EEENS1_21BinaryOpScalarFunctorIfLi1ELi1ELi0EEEJSt4plusIfEfEEEvT_T0_DpT1_,"a",@progbits
	.sectionflags	@""
	.align	4
.nv.constant0._ZN2at6native57_GLOBAL__N__f3eca4a2_24_ForeachBinaryOpScalar_cu_86b9896c25multi_tensor_apply_kernelINS1_18TensorListMetadataILi1EEENS1_21BinaryOpScalarFunctorIfLi1ELi1ELi0EEEJSt4plusIfEfEEEvT_T0_DpT1_:
	.zero		3728


//--------------------- .nv.constant2._ZN2at6native57_GLOBAL__N__f3eca4a2_24_ForeachBinaryOpScalar_cu_86b9896c25multi_tensor_apply_kernelINS1_18TensorListMetadataILi1EEENS1_21BinaryOpScalarFunctorIdLi1ELi1ELi0EEEJSt4plusIdEdEEEvT_T0_DpT1_ --------------------------
	.section	.nv.constant2._ZN2at6native57_GLOBAL__N__f3eca4a2_24_ForeachBinaryOpScalar_cu_86b9896c25multi_tensor_apply_kernelINS1_18TensorListMetadataILi1EEENS1_21BinaryOpScalarFunctorIdLi1ELi1ELi0EEEJSt4plusIdEdEEEvT_T0_DpT1_,"a",@progbits
	.sectionflags	@""
	.align	4
.nv.constant2._ZN2at6native57_GLOBAL__N__f3eca4a2_24_ForeachBinaryOpScalar_cu_86b9896c25multi_tensor_apply_kernelINS1_18TensorListMetadataILi1EEENS1_21BinaryOpScalarFunctorIdLi1ELi1ELi0EEEJSt4plusIdEdEEEvT_T0_DpT1_:
        /*0000*/ 	.byte	0x20, 0x08, 0x00, 0x00, 0x00, 0x00, 0x00, 0x00


//--------------------- .nv.constant0._ZN2at6native57_GLOBAL__N__f3eca4a2_24_ForeachBinaryOpScalar_cu_86b9896c25multi_tensor_apply_kernelINS1_18TensorListMetadataILi1EEENS1_21BinaryOpScalarFunctorIdLi1ELi1ELi0EEEJSt4plusIdEdEEEvT_T0_DpT1_ --------------------------
	.section	.nv.constant0._ZN2at6native57_GLOBAL__N__f3eca4a2_24_ForeachBinaryOpScalar_cu_86b9896c25multi_tensor_apply_kernelINS1_18TensorListMetadataILi1EEENS1_21BinaryOpScalarFunctorIdLi1ELi1ELi0EEEJSt4plusIdEdEEEvT_T0_DpT1_,"a",@progbits
	.sectionflags	@""
	.align	4
.nv.constant0._ZN2at6native57_GLOBAL__N__f3eca4a2_24_ForeachBinaryOpScalar_cu_86b9896c25multi_tensor_apply_kernelINS1_18TensorListMetadataILi1EEENS1_21BinaryOpScalarFunctorIdLi1ELi1ELi0EEEJSt4plusIdEdEEEvT_T0_DpT1_:
	.zero		3736


//--------------------- .nv.constant2._ZN2at6native57_GLOBAL__N__f3eca4a2_24_ForeachBinaryOpScalar_cu_86b9896c25multi_tensor_apply_kernelINS1_18TensorListMetadataILi1EEENS1_21BinaryOpScalarFunctorIsLi1ELi1ELi0EEEJSt4plusIsEsEEEvT_T0_DpT1_ --------------------------
	.section	.nv.constant2._ZN2at6native57_GLOBAL__N__f3eca4a2_24_ForeachBinaryOpScalar_cu_86b9896c25multi_tensor_apply_kernelINS1_18TensorListMetadataILi1EEENS1_21BinaryOpScalarFunctorIsLi1ELi1ELi0EEEJSt4plusIsEsEEEvT_T0_DpT1_,"a",@progbits
	.sectionflags	@""
	.align	4
.nv.constant2._ZN2at6native57_GLOBAL__N__f3eca4a2_24_ForeachBinaryOpScalar_cu_86b9896c25multi_tensor_apply_kernelINS1_18TensorListMetadataILi1EEENS1_21BinaryOpScalarFunctorIsLi1ELi1ELi0EEEJSt4plusIsEsEEEvT_T0_DpT1_:
        /*0000*/ 	.byte	0x20, 0x08, 0x00, 0x00, 0x00, 0x00, 0x00, 0x00


//--------------------- .nv.constant0._ZN2at6native57_GLOBAL__N__f3eca4a2_24_ForeachBinaryOpScalar_cu_86b9896c25multi_tensor_apply_kernelINS1_18TensorListMetadataILi1EEENS1_21BinaryOpScalarFunctorIsLi1ELi1ELi0EEEJSt4plusIsEsEEEvT_T0_DpT1_ --------------------------
	.section	.nv.constant0._ZN2at6native57_GLOBAL__N__f3eca4a2_24_ForeachBinaryOpScalar_cu_86b9896c25multi_tensor_apply_kernelINS1_18TensorListMetadataILi1EEENS1_21BinaryOpScalarFunctorIsLi1ELi1ELi0EEEJSt4plusIsEsEEEvT_T0_DpT1_,"a",@progbits
	.sectionflags	@""
	.align	4
.nv.constant0._ZN2at6native57_GLOBAL__N__f3eca4a2_24_ForeachBinaryOpScalar_cu_86b9896c25multi_tensor_apply_kernelINS1_18TensorListMetadataILi1EEENS1_21BinaryOpScalarFunctorIsLi1ELi1ELi0EEEJSt4plusIsEsEEEvT_T0_DpT1_:
	.zero		3724


//--------------------- .nv.constant2._ZN2at6native57_GLOBAL__N__f3eca4a2_24_ForeachBinaryOpScalar_cu_86b9896c25multi_tensor_apply_kernelINS1_18TensorListMetadataILi1EEENS1_21BinaryOpScalarFunctorIlLi1ELi1ELi0EEEJSt4plusIlElEEEvT_T0_DpT1_ --------------------------
	.section	.nv.constant2._ZN2at6native57_GLOBAL__N__f3eca4a2_24_ForeachBinaryOpScalar_cu_86b9896c25multi_tensor_apply_kernelINS1_18TensorListMetadataILi1EEENS1_21BinaryOpScalarFunctorIlLi1ELi1ELi0EEEJSt4plusIlElEEEvT_T0_DpT1_,"a",@progbits
	.sectionflags	@""
	.align	4
.nv.constant2._ZN2at6native57_GLOBAL__N__f3eca4a2_24_ForeachBinaryOpScalar_cu_86b9896c25multi_tensor_apply_kernelINS1_18TensorListMetadataILi1EEENS1_21BinaryOpScalarFunctorIlLi1ELi1ELi0EEEJSt4plusIlElEEEvT_T0_DpT1_:
        /*0000*/ 	.byte	0x20, 0x08, 0x00, 0x00, 0x00, 0x00, 0x00, 0x00


//--------------------- .nv.constant0._ZN2at6native57_GLOBAL__N__f3eca4a2_24_ForeachBinaryOpScalar_cu_86b9896c25multi_tensor_apply_kernelINS1_18TensorListMetadataILi1EEENS1_21BinaryOpScalarFunctorIlLi1ELi1ELi0EEEJSt4plusIlElEEEvT_T0_DpT1_ --------------------------
	.section	.nv.constant0._ZN2at6native57_GLOBAL__N__f3eca4a2_24_ForeachBinaryOpScalar_cu_86b9896c25multi_tensor_apply_kernelINS1_18TensorListMetadataILi1EEENS1_21BinaryOpScalarFunctorIlLi1ELi1ELi0EEEJSt4plusIlElEEEvT_T0_DpT1_,"a",@progbits
	.sectionflags	@""
	.align	4
.nv.constant0._ZN2at6native57_GLOBAL__N__f3eca4a2_24_ForeachBinaryOpScalar_cu_86b9896c25multi_tensor_apply_kernelINS1_18TensorListMetadataILi1EEENS1_21BinaryOpScalarFunctorIlLi1ELi1ELi0EEEJSt4plusIlElEEEvT_T0_DpT1_:
	.zero		3736


//--------------------- .nv.constant2._ZN2at6native57_GLOBAL__N__f3eca4a2_24_ForeachBinaryOpScalar_cu_86b9896c25multi_tensor_apply_kernelINS1_18TensorListMetadataILi1EEENS1_21BinaryOpScalarFunctorIiLi1ELi1ELi0EEEJSt4plusIiEiEEEvT_T0_DpT1_ --------------------------
	.section	.nv.constant2._ZN2at6native57_GLOBAL__N__f3eca4a2_24_ForeachBinaryOpScalar_cu_86b9896c25multi_tensor_apply_kernelINS1_18TensorListMetadataILi1EEENS1_21BinaryOpScalarFunctorIiLi1ELi1ELi0EEEJSt4plusIiEiEEEvT_T0_DpT1_,"a",@progbits
	.sectionflags	@""
	.align	4
.nv.constant2._ZN2at6native57_GLOBAL__N__f3eca4a2_24_ForeachBinaryOpScalar_cu_86b9896c25multi_tensor_apply_kernelINS1_18TensorListMetadataILi1EEENS1_21BinaryOpScalarFunctorIiLi1ELi1ELi0EEEJSt4plusIiEiEEEvT_T0_DpT1_:
        /*0000*/ 	.byte	0x20, 0x08, 0x00, 0x00, 0x00, 0x00, 0x00, 0x00


//--------------------- .nv.constant0._ZN2at6native57_GLOBAL__N__f3eca4a2_24_ForeachBinaryOpScalar_cu_86b9896c25multi_tensor_apply_kernelINS1_18TensorListMetadataILi1EEENS1_21BinaryOpScalarFunctorIiLi1ELi1ELi0EEEJSt4plusIiEiEEEvT_T0_DpT1_ --------------------------
	.section	.nv.constant0._ZN2at6native57_GLOBAL__N__f3eca4a2_24_ForeachBinaryOpScalar_cu_86b9896c25multi_tensor_apply_kernelINS1_18TensorListMetadataILi1EEENS1_21BinaryOpScalarFunctorIiLi1ELi1ELi0EEEJSt4plusIiEiEEEvT_T0_DpT1_,"a",@progbits
	.sectionflags	@""
	.align	4
.nv.constant0._ZN2at6native57_GLOBAL__N__f3eca4a2_24_ForeachBinaryOpScalar_cu_86b9896c25multi_tensor_apply_kernelINS1_18TensorListMetadataILi1EEENS1_21BinaryOpScalarFunctorIiLi1ELi1ELi0EEEJSt4plusIiEiEEEvT_T0_DpT1_:
	.zero		3728


//--------------------- .nv.constant2._ZN2at6native57_GLOBAL__N__f3eca4a2_24_ForeachBinaryOpScalar_cu_86b9896c25multi_tensor_apply_kernelINS1_18TensorListMetadataILi1EEENS1_21BinaryOpScalarFunctorIaLi1ELi1ELi0EEEJSt4plusIaEaEEEvT_T0_DpT1_ --------------------------
	.section	.nv.constant2._ZN2at6native57_GLOBAL__N__f3eca4a2_24_ForeachBinaryOpScalar_cu_86b9896c25multi_tensor_apply_kernelINS1_18TensorListMetadataILi1EEENS1_21BinaryOpScalarFunctorIaLi1ELi1ELi0EEEJSt4plusIaEaEEEvT_T0_DpT1_,"a",@progbits
	.sectionflags	@""
	.align	4
.nv.constant2._ZN2at6native57_GLOBAL__N__f3eca4a2_24_ForeachBinaryOpScalar_cu_86b9896c25multi_tensor_apply_kernelINS1_18TensorListMetadataILi1EEENS1_21BinaryOpScalarFunctorIaLi1ELi1ELi0EEEJSt4plusIaEaEEEvT_T0_DpT1_:
        /*0000*/ 	.byte	0x20, 0x08, 0x00, 0x00, 0x00, 0x00, 0x00, 0x00


//--------------------- .nv.constant0._ZN2at6native57_GLOBAL__N__f3eca4a2_24_ForeachBinaryOpScalar_cu_86b9896c25multi_tensor_apply_kernelINS1_18TensorListMetadataILi1EEENS1_21BinaryOpScalarFunctorIaLi1ELi1ELi0EEEJSt4plusIaEaEEEvT_T0_DpT1_ --------------------------
	.section	.nv.constant0._ZN2at6native57_GLOBAL__N__f3eca4a2_24_ForeachBinaryOpScalar_cu_86b9896c25multi_tensor_apply_kernelINS1_18TensorListMetadataILi1EEENS1_21BinaryOpScalarFunctorIaLi1ELi1ELi0EEEJSt4plusIaEaEEEvT_T0_DpT1_,"a",@progbits
	.sectionflags	@""
	.align	4
.nv.constant0._ZN2at6native57_GLOBAL__N__f3eca4a2_24_ForeachBinaryOpScalar_cu_86b9896c25multi_tensor_apply_kernelINS1_18TensorListMetadataILi1EEENS1_21BinaryOpScalarFunctorIaLi1ELi1ELi0EEEJSt4plusIaEaEEEvT_T0_DpT1_:
	.zero		3723


//--------------------- .nv.constant2._ZN2at6native57_GLOBAL__N__f3eca4a2_24_ForeachBinaryOpScalar_cu_86b9896c25multi_tensor_apply_kernelINS1_18TensorListMetadataILi1EEENS1_21BinaryOpScalarFunctorIhLi1ELi1ELi0EEEJSt4plusIhEhEEEvT_T0_DpT1_ --------------------------
	.section	.nv.constant2._ZN2at6native57_GLOBAL__N__f3eca4a2_24_ForeachBinaryOpScalar_cu_86b9896c25multi_tensor_apply_kernelINS1_18TensorListMetadataILi1EEENS1_21BinaryOpScalarFunctorIhLi1ELi1ELi0EEEJSt4plusIhEhEEEvT_T0_DpT1_,"a",@progbits
	.sectionflags	@""
	.align	4
.nv.constant2._ZN2at6native57_GLOBAL__N__f3eca4a2_24_ForeachBinaryOpScalar_cu_86b9896c25multi_tensor_apply_kernelINS1_18TensorListMetadataILi1EEENS1_21BinaryOpScalarFunctorIhLi1ELi1ELi0EEEJSt4plusIhEhEEEvT_T0_DpT1_:
        /*0000*/ 	.byte	0x20, 0x08, 0x00, 0x00, 0x00, 0x00, 0x00, 0x00


//--------------------- .nv.constant0._ZN2at6native57_GLOBAL__N__f3eca4a2_24_ForeachBinaryOpScalar_cu_86b9896c25multi_tensor_apply_kernelINS1_18TensorListMetadataILi1EEENS1_21BinaryOpScalarFunctorIhLi1ELi1ELi0EEEJSt4plusIhEhEEEvT_T0_DpT1_ --------------------------
	.section	.nv.constant0._ZN2at6native57_GLOBAL__N__f3eca4a2_24_ForeachBinaryOpScalar_cu_86b9896c25multi_tensor_apply_kernelINS1_18TensorListMetadataILi1EEENS1_21BinaryOpScalarFunctorIhLi1ELi1ELi0EEEJSt4plusIhEhEEEvT_T0_DpT1_,"a",@progbits
	.sectionflags	@""
	.align	4
.nv.constant0._ZN2at6native57_GLOBAL__N__f3eca4a2_24_ForeachBinaryOpScalar_cu_86b9896c25multi_tensor_apply_kernelINS1_18TensorListMetadataILi1EEENS1_21BinaryOpScalarFunctorIhLi1ELi1ELi0EEEJSt4plusIhEhEEEvT_T0_DpT1_:
	.zero		3723


//--------------------- .text._ZN2at6native57_GLOBAL__N__f3eca4a2_24_ForeachBinaryOpScalar_cu_86b9896c25multi_tensor_apply_kernelINS1_18TensorListMetadataILi2EEENS1_21BinaryOpScalarFunctorIN3c108BFloat16ELi2ELi1ELi1EEEJNS0_7maximumIfEEfEEEvT_T0_DpT1_ --------------------------
	.section	.text._ZN2at6native57_GLOBAL__N__f3eca4a2_24_ForeachBinaryOpScalar_cu_86b9896c25multi_tensor_apply_kernelINS1_18TensorListMetadataILi2EEENS1_21BinaryOpScalarFunctorIN3c108BFloat16ELi2ELi1ELi1EEEJNS0_7maximumIfEEfEEEvT_T0_DpT1_,"ax",@progbits
	.sectioninfo	@"SHI_REGISTERS=31"
	.align	128
.text._ZN2at6native57_GLOBAL__N__f3eca4a2_24_ForeachBinaryOpScalar_cu_86b9896c25multi_tensor_apply_kernelINS1_18TensorListMetadataILi2EEENS1_21BinaryOpScalarFunctorIN3c108BFloat16ELi2ELi1ELi1EEEJNS0_7maximumIfEEfEEEvT_T0_DpT1_:
        .type           _ZN2at6native57_GLOBAL__N__f3eca4a2_24_ForeachBinaryOpScalar_cu_86b9896c25multi_tensor_apply_kernelINS1_18TensorListMetadataILi2EEENS1_21BinaryOpScalarFunctorIN3c108BFloat16ELi2ELi1ELi1EEEJNS0_7maximumIfEEfEEEvT_T0_DpT1_,@function
        .size           _ZN2at6native57_GLOBAL__N__f3eca4a2_24_ForeachBinaryOpScalar_cu_86b9896c25multi_tensor_apply_kernelINS1_18TensorListMetadataILi2EEENS1_21BinaryOpScalarFunctorIN3c108BFloat16ELi2ELi1ELi1EEEJNS0_7maximumIfEEfEEEvT_T0_DpT1_,(.L_x_5282 - _ZN2at6native57_GLOBAL__N__f3eca4a2_24_ForeachBinaryOpScalar_cu_86b9896c25multi_tensor_apply_kernelINS1_18TensorListMetadataILi2EEENS1_21BinaryOpScalarFunctorIN3c108BFloat16ELi2ELi1ELi1EEEJNS0_7maximumIfEEfEEEvT_T0_DpT1_)
        .other          _ZN2at6native57_GLOBAL__N__f3eca4a2_24_ForeachBinaryOpScalar_cu_86b9896c25multi_tensor_apply_kernelINS1_18TensorListMetadataILi2EEENS1_21BinaryOpScalarFunctorIN3c108BFloat16ELi2ELi1ELi1EEEJNS0_7maximumIfEEfEEEvT_T0_DpT1_,@"STO_CUDA_ENTRY STV_DEFAULT"
_ZN2at6native57_GLOBAL__N__f3eca4a2_24_ForeachBinaryOpScalar_cu_86b9896c25multi_tensor_apply_kernelINS1_18TensorListMetadataILi2EEENS1_21BinaryOpScalarFunctorIN3c108BFloat16ELi2ELi1ELi1EEEJNS0_7maximumIfEEfEEEvT_T0_DpT1_:
[----:B------:R-:W-:Y:S02]  /*0000*/  IMAD.MOV.U32 R1, RZ, RZ, c[0x0][0x28] ;  /* 0x00000a00ff017624 */ /* 0x000fe400078e00ff */
[----:B------:R-:W0:Y:S01]  /*0010*/  S2R R8, SR_CTAID.X ;  /* 0x0000000000087919 */ /* 0x000e220000002500 */
[----:B------:R-:W-:Y:S01]  /*0020*/  IMAD.MOV.U32 R3, RZ, RZ, 0x4 ;  /* 0x00000004ff037424 */ /* 0x000fe200078e00ff */
[----:B------:R-:W-:Y:S01]  /*0030*/  ULDC.64 UR4, c[0x0][0x118] ;  /* 0x0000460000047ab9 */ /* 0x000fe20000000a00 */
[----:B0-----:R-:W0:Y:S02]  /*0040*/  LDC.U8 R0, c[0x0][R8+0x760] ;  /* 0x0001d80008007b82 */ /* 0x001e240000000000 */
[----:B------:R-:W-:-:S06]  /*0050*/  IMAD R6, R8, R3, c[0x2][0x0] ;  /* 0x0080000008067624 */ /* 0x000fcc00078e0203 */
[----:B------:R-:W1:Y:S01]  /*0060*/  LDC R7, c[0x0][R6+0x160] ;  /* 0x0000580006077b82 */ /* 0x000e620000000800 */
[----:B0-----:R-:W-:-:S07]  /*0070*/  IMAD.SHL.U32 R0, R0, 0x8, RZ ;  /* 0x0000000800007824 */ /* 0x001fce00078e00ff */
[----:B------:R-:W0:Y:S01]  /*0080*/  LDC.64 R12, c[0x0][R0+0x160] ;  /* 0x00005800000c7b82 */ /* 0x000e220000000a00 */
[----:B-1----:R-:W-:-:S07]  /*0090*/  IMAD.WIDE R2, R7, 0x10000, RZ ;  /* 0x0001000007027825 */ /* 0x002fce00078e02ff */
[----:B------:R-:W1:Y:S08]  /*00a0*/  LDC.64 R14, c[0x0][R0+0x360] ;  /* 0x0000d800000e7b82 */ /* 0x000e700000000a00 */
[----:B------:R-:W2:Y:S01]  /*00b0*/  LDC.64 R4, c[0x0][R0+0x560] ;  /* 0x0001580000047b82 */ /* 0x000ea20000000a00 */
[----:B0-----:R-:W-:-:S04]  /*00c0*/  IMAD.WIDE R12, R7, 0x20000, R12 ;  /* 0x00020000070c7825 */ /* 0x001fc800078e020c */
[----:B-1----:R-:W-:-:S05]  /*00d0*/  IMAD.WIDE R14, R7, 0x20000, R14 ;  /* 0x00020000070e7825 */ /* 0x002fca00078e020e */
[----:B------:R-:W-:Y:S02]  /*00e0*/  LOP3.LUT R7, R14, 0x7, R12, 0xc8, !PT ;  /* 0x000000070e077812 */ /* 0x000fe400078ec80c */
[----:B--2---:R-:W-:-:S04]  /*00f0*/  IADD3 R2, P1, -R2, R4, RZ ;  /* 0x0000000402027210 */ /* 0x004fc80007f3e1ff */
[----:B------:R-:W-:Y:S01]  /*0100*/  LOP3.LUT P0, RZ, R7, 0x3, R2, 0xf8, !PT ;  /* 0x0000000307ff7812 */ /* 0x000fe2000780f802 */
[----:B------:R-:W-:-:S03]  /*0110*/  IMAD.X R3, R5, 0x1, ~R3, P1 ;  /* 0x0000000105037824 */ /* 0x000fc600008e0e03 */
[----:B------:R-:W-:-:S13]  /*0120*/  LOP3.LUT P0, RZ, RZ, RZ, RZ, 0xfc, P0 ;  /* 0x000000ffffff7212 */ /* 0x000fda000000fcff */
[----:B------:R-:W-:Y:S05]  /*0130*/  @!P0 BRA `(.L_x_0) ;  /* 0x000005b000008947 */ /* 0x000fea0003800000 */
[----:B------:R-:W-:-:S04]  /*0140*/  ISETP.GE.U32.AND P0, PT, R2, 0x1, PT ;  /* 0x000000010200780c */ /* 0x000fc80003f06070 */
[----:B------:R-:W-:-:S13]  /*0150*/  ISETP.GE.AND.EX P0, PT, R3, RZ, PT, P0 ;  /* 0x000000ff0300720c */ /* 0x000fda0003f06300 */
[----:B------:R-:W-:Y:S05]  /*0160*/  @!P0 EXIT ;  /* 0x000000000000894d */ /* 0x000fea0003800000 */
[----:B------:R-:W0:Y:S01]  /*0170*/  S2R R4, SR_TID.X ;  /* 0x0000000000047919 */ /* 0x000e220000002100 */
[----:B------:R-:W-:Y:S01]  /*0180*/  IMAD.MOV.U32 R5, RZ, RZ, c[0x0][0x0] ;  /* 0x00000000ff057624 */ /* 0x000fe200078e00ff */
[----:B------:R-:W-:-:S06]  /*0190*/  CS2R R10, SRZ ;  /* 0x00000000000a7805 */ /* 0x000fcc000001ff00 */
.L_x_1:
[----:B0-----:R-:W-:Y:S01]  /*01a0*/  IADD3 R7, P0, R4, R10, RZ ;  /* 0x0000000a04077210 */ /* 0x001fe20007f1e0ff */
[----:B------:R-:W-:Y:S01]  /*01b0*/  IMAD R20, R5, 0x3, RZ ;  /* 0x0000000305147824 */ /* 0x000fe200078e02ff */
[----:B------:R-:W-:Y:S02]  /*01c0*/  PRMT R22, RZ, 0x7610, R22 ;  /* 0x00007610ff167816 */ /* 0x000fe40000000016 */
[C---:B------:R-:W-:Y:S01]  /*01d0*/  ISETP.GE.U32.AND P3, PT, R7.reuse, 0x10000, PT ;  /* 0x000100000700780c */ /* 0x040fe20003f66070 */
[----:B------:R-:W-:Y:S01]  /*01e0*/  IMAD.X R6, RZ, RZ, R11, P0 ;  /* 0x000000ffff067224 */ /* 0x000fe200000e060b */
[C---:B------:R-:W-:Y:S02]  /*01f0*/  IADD3 R27, P1, R7.reuse, c[0x0][0x0], RZ ;  /* 0x00000000071b7a10 */ /* 0x040fe40007f3e0ff */
[----:B------:R-:W-:-:S02]  /*0200*/  ISETP.LT.U32.AND P0, PT, R7, R2, PT ;  /* 0x000000020700720c */ /* 0x000fc40003f01070 */
[C---:B------:R-:W-:Y:S01]  /*0210*/  ISETP.GE.U32.AND.EX P3, PT, R6.reuse, RZ, PT, P3 ;  /* 0x000000ff0600720c */ /* 0x040fe20003f66130 */
[----:B------:R-:W-:Y:S01]  /*0220*/  IMAD.X R9, RZ, RZ, R6, P1 ;  /* 0x000000ffff097224 */ /* 0x000fe200008e0606 */
[C---:B------:R-:W-:Y:S02]  /*0230*/  ISETP.GE.U32.AND P2, PT, R27.reuse, 0x10000, PT ;  /* 0x000100001b00780c */ /* 0x040fe40003f46070 */
[----:B------:R-:W-:Y:S02]  /*0240*/  ISETP.LT.AND.EX P3, PT, R6, R3, !P3, P0 ;  /* 0x000000030600720c */ /* 0x000fe40005f61300 */
[----:B------:R-:W-:Y:S02]  /*0250*/  ISETP.LT.U32.AND P1, PT, R27, R2, PT ;  /* 0x000000021b00720c */ /* 0x000fe40003f21070 */
[----:B------:R-:W-:Y:S02]  /*0260*/  ISETP.GE.U32.AND.EX P2, PT, R9, RZ, PT, P2 ;  /* 0x000000ff0900720c */ /* 0x000fe40003f46120 */
[----:B------:R-:W-:-:S02]  /*0270*/  LEA R23, P0, R5, R7, 0x1 ;  /* 0x0000000705177211 */ /* 0x000fc400078008ff */
[----:B------:R-:W-:Y:S02]  /*0280*/  ISETP.LT.AND.EX P2, PT, R9, R3, !P2, P1 ;  /* 0x000000030900720c */ /* 0x000fe40005741310 */
[C---:B------:R-:W-:Y:S01]  /*0290*/  ISETP.GE.U32.AND P1, PT, R23.reuse, 0x10000, PT ;  /* 0x000100001700780c */ /* 0x040fe20003f26070 */
[--C-:B------:R-:W-:Y:S01]  /*02a0*/  IMAD.X R8, RZ, RZ, R6.reuse, P0 ;  /* 0x000000ffff087224 */ /* 0x100fe200000e0606 */
[----:B------:R-:W-:Y:S02]  /*02b0*/  ISETP.LT.U32.AND P0, PT, R23, R2, PT ;  /* 0x000000021700720c */ /* 0x000fe40003f01070 */
[C---:B------:R-:W-:Y:S02]  /*02c0*/  @P3 LEA R16, P5, R7.reuse, R12, 0x1 ;  /* 0x0000000c07103211 */ /* 0x040fe400078a08ff */
[----:B------:R-:W-:Y:S02]  /*02d0*/  ISETP.GE.U32.AND.EX P1, PT, R8, RZ, PT, P1 ;  /* 0x000000ff0800720c */ /* 0x000fe40003f26110 */
[----:B------:R-:W-:-:S02]  /*02e0*/  @P3 LEA.HI.X R17, R7, R13, R6, 0x1, P5 ;  /* 0x0000000d07113211 */ /* 0x000fc400028f0c06 */
[----:B------:R-:W-:Y:S02]  /*02f0*/  IADD3 R25, P5, R20, R7, RZ ;  /* 0x0000000714197210 */ /* 0x000fe40007fbe0ff */
[----:B------:R-:W-:Y:S01]  /*0300*/  @P2 LEA R18, P4, R27, R12, 0x1 ;  /* 0x0000000c1b122211 */ /* 0x000fe200078808ff */
[----:B------:R0:W2:Y:S01]  /*0310*/  @P3 LDG.E.U16 R22, [R16.64] ;  /* 0x0000000410163981 */ /* 0x0000a2000c1e1500 */
[----:B------:R-:W-:Y:S01]  /*0320*/  ISETP.LT.AND.EX P1, PT, R8, R3, !P1, P0 ;  /* 0x000000030800720c */ /* 0x000fe20004f21300 */
[----:B------:R-:W-:Y:S01]  /*0330*/  IMAD.X R24, RZ, RZ, R6, P5 ;  /* 0x000000ffff187224 */ /* 0x000fe200028e0606 */
[----:B------:R-:W-:Y:S02]  /*0340*/  ISETP.GE.U32.AND P0, PT, R25, 0x10000, PT ;  /* 0x000100001900780c */ /* 0x000fe40003f06070 */
[----:B------:R-:W-:Y:S02]  /*0350*/  @P2 LEA.HI.X R19, R27, R13, R9, 0x1, P4 ;  /* 0x0000000d1b132211 */ /* 0x000fe400020f0c09 */
[----:B------:R-:W-:-:S02]  /*0360*/  ISETP.LT.U32.AND P4, PT, R25, R2, PT ;  /* 0x000000021900720c */ /* 0x000fc40003f81070 */
[C---:B------:R-:W-:Y:S02]  /*0370*/  ISETP.GE.U32.AND.EX P0, PT, R24.reuse, RZ, PT, P0 ;  /* 0x000000ff1800720c */ /* 0x040fe40003f06100 */
[----:B------:R-:W-:Y:S02]  /*0380*/  PRMT R0, RZ, 0x7610, R0 ;  /* 0x00007610ff007816 */ /* 0x000fe40000000000 */
[----:B------:R-:W-:Y:S02]  /*0390*/  ISETP.LT.AND.EX P0, PT, R24, R3, !P0, P4 ;  /* 0x000000031800720c */ /* 0x000fe40004701340 */
[C---:B------:R-:W-:Y:S02]  /*03a0*/  @P1 LEA R20, P5, R23.reuse, R12, 0x1 ;  /* 0x0000000c17141211 */ /* 0x040fe400078a08ff */
[----:B------:R1:W3:Y:S01]  /*03b0*/  @P2 LDG.E.U16 R0, [R18.64] ;  /* 0x0000000412002981 */ /* 0x0002e2000c1e1500 */
[----:B------:R-:W-:Y:S02]  /*03c0*/  PRMT R26, RZ, 0x7610, R26 ;  /* 0x00007610ff1a7816 */ /* 0x000fe4000000001a */
[----:B------:R-:W-:-:S02]  /*03d0*/  @P1 LEA.HI.X R21, R23, R13, R8, 0x1, P5 ;  /* 0x0000000d17151211 */ /* 0x000fc400028f0c08 */
[----:B------:R-:W-:-:S03]  /*03e0*/  PRMT R28, RZ, 0x7610, R28 ;  /* 0x00007610ff1c7816 */ /* 0x000fc6000000001c */
[----:B------:R4:W5:Y:S01]  /*03f0*/  @P1 LDG.E.U16 R26, [R20.64] ;  /* 0x00000004141a1981 */ /* 0x000962000c1e1500 */
[----:B0-----:R-:W-:-:S04]  /*0400*/  @P0 LEA R16, P4, R25, R12, 0x1 ;  /* 0x0000000c19100211 */ /* 0x001fc800078808ff */
[----:B------:R-:W-:-:S05]  /*0410*/  @P0 LEA.HI.X R17, R25, R13, R24, 0x1, P4 ;  /* 0x0000000d19110211 */ /* 0x000fca00020f0c18 */
[----:B------:R-:W5:Y:S01]  /*0420*/  @P0 LDG.E.U16 R28, [R16.64] ;  /* 0x00000004101c0981 */ /* 0x000f62000c1e1500 */
[----:B-1----:R-:W-:-:S04]  /*0430*/  @P3 LEA R18, P4, R7, R14, 0x1 ;  /* 0x0000000e07123211 */ /* 0x002fc800078808ff */
[----:B------:R-:W-:Y:S01]  /*0440*/  @P3 LEA.HI.X R19, R7, R15, R6, 0x1, P4 ;  /* 0x0000000f07133211 */ /* 0x000fe200020f0c06 */
[----:B----4-:R-:W-:-:S04]  /*0450*/  IMAD.MOV.U32 R21, RZ, RZ, c[0x0][0x0] ;  /* 0x00000000ff157624 */ /* 0x010fc800078e00ff */
[----:B------:R-:W-:Y:S01]  /*0460*/  IMAD.WIDE.U32 R10, R21, 0x4, R10 ;  /* 0x00000004150a7825 */ /* 0x000fe200078e000a */
[----:B--2---:R-:W-:-:S04]  /*0470*/  PRMT R22, RZ, 0x5410, R22 ;  /* 0x00005410ff167816 */ /* 0x004fc80000000016 */
[C---:B------:R-:W-:Y:S02]  /*0480*/  FSETP.GTU.FTZ.AND P5, PT, |R22|.reuse, +INF , PT ;  /* 0x7f8000001600780b */ /* 0x040fe40003fbc200 */
[----:B------:R-:W-:-:S04]  /*0490*/  FSETP.GT.FTZ.AND P6, PT, R22, c[0x0][0xdac], PT ;  /* 0x00036b0016007a0b */ /* 0x000fc80003fd4000 */
[----:B------:R-:W-:Y:S02]  /*04a0*/  PLOP3.LUT P5, PT, P6, P5, PT, 0xa8, 0x0 ;  /* 0x000000000000781c */ /* 0x000fe400037ab570 */
[----:B---3--:R-:W-:-:S04]  /*04b0*/  PRMT R0, RZ, 0x5410, R0 ;  /* 0x00005410ff007816 */ /* 0x008fc80000000000 */
[C---:B------:R-:W-:Y:S02]  /*04c0*/  FSETP.GTU.FTZ.AND P4, PT, |R0|.reuse, +INF , PT ;  /* 0x7f8000000000780b */ /* 0x040fe40003f9c200 */
[----:B------:R-:W-:Y:S02]  /*04d0*/  FSETP.GT.FTZ.AND P6, PT, R0, c[0x0][0xdac], PT ;  /* 0x00036b0000007a0b */ /* 0x000fe40003fd4000 */
[----:B-----5:R-:W-:Y:S02]  /*04e0*/  PRMT R26, RZ, 0x5410, R26 ;  /* 0x00005410ff1a7816 */ /* 0x020fe4000000001a */
[----:B------:R-:W-:Y:S02]  /*04f0*/  PLOP3.LUT P4, PT, P6, P4, PT, 0xa8, 0x0 ;  /* 0x000000000000781c */ /* 0x000fe40003789570 */
[----:B------:R-:W-:Y:S02]  /*0500*/  @P2 LEA R6, P6, R27, R14, 0x1 ;  /* 0x0000000e1b062211 */ /* 0x000fe400078c08ff */
[----:B------:R-:W-:-:S02]  /*0510*/  FSEL R22, R22, c[0x0][0xdac], P5 ;  /* 0x00036b0016167a08 */ /* 0x000fc40002800000 */
[----:B------:R-:W-:Y:S02]  /*0520*/  @P2 LEA.HI.X R7, R27, R15, R9, 0x1, P6 ;  /* 0x0000000f1b072211 */ /* 0x000fe400030f0c09 */
[C---:B------:R-:W-:Y:S02]  /*0530*/  FSETP.GTU.FTZ.AND P5, PT, |R26|.reuse, +INF , PT ;  /* 0x7f8000001a00780b */ /* 0x040fe40003fbc200 */
[----:B------:R-:W-:Y:S02]  /*0540*/  FSETP.GT.FTZ.AND P6, PT, R26, c[0x0][0xdac], PT ;  /* 0x00036b001a007a0b */ /* 0x000fe40003fd4000 */
[----:B------:R-:W-:Y:S02]  /*0550*/  PRMT R28, RZ, 0x5410, R28 ;  /* 0x00005410ff1c7816 */ /* 0x000fe4000000001c */
[----:B------:R-:W-:Y:S02]  /*0560*/  PLOP3.LUT P5, PT, P6, P5, PT, 0xa8, 0x0 ;  /* 0x000000000000781c */ /* 0x000fe400037ab570 */
[----:B------:R-:W-:-:S02]  /*0570*/  FSEL R0, R0, c[0x0][0xdac], P4 ;  /* 0x00036b0000007a08 */ /* 0x000fc40002000000 */
[----:B------:R-:W-:Y:S02]  /*0580*/  FSEL R26, R26, c[0x0][0xdac], P5 ;  /* 0x00036b001a1a7a08 */ /* 0x000fe40002800000 */
[C---:B------:R-:W-:Y:S02]  /*0590*/  FSETP.GTU.FTZ.AND P4, PT, |R28|.reuse, +INF , PT ;  /* 0x7f8000001c00780b */ /* 0x040fe40003f9c200 */
[----:B------:R-:W-:Y:S02]  /*05a0*/  FSETP.GT.FTZ.AND P5, PT, R28, c[0x0][0xdac], PT ;  /* 0x00036b001c007a0b */ /* 0x000fe40003fb4000 */
[C---:B------:R-:W-:Y:S02]  /*05b0*/  @P1 LEA R16, P6, R23.reuse, R14, 0x1 ;  /* 0x0000000e17101211 */ /* 0x040fe400078c08ff */
[----:B------:R-:W-:Y:S02]  /*05c0*/  PLOP3.LUT P4, PT, P5, P4, PT, 0xa8, 0x0 ;  /* 0x000000000000781c */ /* 0x000fe40002f89570 */
[----:B------:R-:W-:-:S02]  /*05d0*/  @P1 LEA.HI.X R17, R23, R15, R8, 0x1, P6 ;  /* 0x0000000f17111211 */ /* 0x000fc400030f0c08 */
[C---:B------:R-:W-:Y:S02]  /*05e0*/  @P0 LEA R8, P6, R25.reuse, R14, 0x1 ;  /* 0x0000000e19080211 */ /* 0x040fe400078c08ff */
[----:B------:R-:W-:Y:S02]  /*05f0*/  FSEL R28, R28, c[0x0][0xdac], P4 ;  /* 0x00036b001c1c7a08 */ /* 0x000fe40002000000 */
[----:B------:R-:W-:Y:S02]  /*0600*/  F2FP.BF16.PACK_AB R22, RZ, R22 ;  /* 0x00000016ff16723e */ /* 0x000fe400000010ff */
[----:B------:R-:W-:Y:S02]  /*0610*/  F2FP.BF16.PACK_AB R0, RZ, R0 ;  /* 0x00000000ff00723e */ /* 0x000fe400000010ff */
[----:B------:R-:W-:Y:S02]  /*0620*/  F2FP.BF16.PACK_AB R26, RZ, R26 ;  /* 0x0000001aff1a723e */ /* 0x000fe400000010ff */
[----:B------:R-:W-:-:S02]  /*0630*/  @P0 LEA.HI.X R9, R25, R15, R24, 0x1, P6 ;  /* 0x0000000f19090211 */ /* 0x000fc400030f0c18 */
[----:B------:R-:W-:Y:S01]  /*0640*/  F2FP.BF16.PACK_AB R28, RZ, R28 ;  /* 0x0000001cff1c723e */ /* 0x000fe200000010ff */
[----:B------:R0:W-:Y:S04]  /*0650*/  @P3 STG.E.U16 [R18.64], R22 ;  /* 0x0000001612003986 */ /* 0x0001e8000c101504 */
[----:B------:R0:W-:Y:S04]  /*0660*/  @P2 STG.E.U16 [R6.64], R0 ;  /* 0x0000000006002986 */ /* 0x0001e8000c101504 */
[----:B------:R0:W-:Y:S01]  /*0670*/  @P1 STG.E.U16 [R16.64], R26 ;  /* 0x0000001a10001986 */ /* 0x0001e2000c101504 */
[----:B------:R-:W-:-:S03]  /*0680*/  ISETP.LT.U32.AND P1, PT, R10, R2, PT ;  /* 0x000000020a00720c */ /* 0x000fc60003f21070 */
[----:B------:R0:W-:Y:S01]  /*0690*/  @P0 STG.E.U16 [R8.64], R28 ;  /* 0x0000001c08000986 */ /* 0x0001e2000c101504 */
[----:B------:R-:W-:Y:S02]  /*06a0*/  ISETP.GE.U32.AND P0, PT, R10, 0x10000, PT ;  /* 0x000100000a00780c */ /* 0x000fe40003f06070 */
[C---:B------:R-:W-:Y:S02]  /*06b0*/  ISETP.LT.AND.EX P1, PT, R11.reuse, R3, PT, P1 ;  /* 0x000000030b00720c */ /* 0x040fe40003f21310 */
[----:B------:R-:W-:-:S13]  /*06c0*/  ISETP.GE.U32.AND.EX P0, PT, R11, RZ, PT, P0 ;  /* 0x000000ff0b00720c */ /* 0x000fda0003f06100 */
[----:B0-----:R-:W-:Y:S05]  /*06d0*/  @!P0 BRA P1, `(.L_x_1) ;  /* 0xfffffac000008947 */ /* 0x001fea000083ffff */
[----:B------:R-:W-:Y:S05]  /*06e0*/  EXIT ;  /* 0x000000000000794d */ /* 0x000fea0003800000 */
.L_x_0:
[----:B------:R-:W0:Y:S02]  /*06f0*/  S2R R10, SR_TID.X ;  /* 0x00000000000a7919 */ /* 0x000e240000002100 */
[----:B0-----:R-:W-:-:S05]  /*0700*/  IMAD.WIDE.U32 R4, R10, 0x4, RZ ;  /* 0x000000040a047825 */ /* 0x001fca00078e00ff */
[----:B------:R-:W-:-:S04]  /*0710*/  ISETP.GE.U32.AND P0, PT, R4, R2, PT ;  /* 0x000000020400720c */ /* 0x000fc80003f06070 */
[----:B------:R-:W-:-:S04]  /*0720*/  ISETP.GE.AND.EX P0, PT, R5, R3, PT, P0 ;  /* 0x000000030500720c */ /* 0x000fc80003f06300 */
[----:B------:R-:W-:-:S13]  /*0730*/  ISETP.GT.U32.OR P0, PT, R10, 0x3fff, P0 ;  /* 0x00003fff0a00780c */ /* 0x000fda0000704470 */
[----:B------:R-:W-:Y:S05]  /*0740*/  @P0 EXIT ;  /* 0x000000000000094d */ /* 0x000fea0003800000 */
[----:B------:R-:W-:-:S04]  /*0750*/  IMAD.MOV.U32 R17, RZ, RZ, RZ ;  /* 0x000000ffff117224 */ /* 0x000fc800078e00ff */
.L_x_2:
[C---:B------:R-:W-:Y:S01]  /*0760*/  IMAD.SHL.U32 R9, R10.reuse, 0x8, RZ ;  /* 0x000000080a097824 */ /* 0x040fe200078e00ff */
[----:B------:R-:W-:-:S04]  /*0770*/  SHF.L.U64.HI R11, R10, 0x3, R17 ;  /* 0x000000030a0b7819 */ /* 0x000fc80000010211 */
[----:B------:R-:W-:-:S05]  /*0780*/  IADD3 R4, P0, R12, R9, RZ ;  /* 0x000000090c047210 */ /* 0x000fca0007f1e0ff */
[----:B------:R-:W-:-:S05]  /*0790*/  IMAD.X R5, R13, 0x1, R11, P0 ;  /* 0x000000010d057824 */ /* 0x000fca00000e060b */
[----:B------:R-:W2:Y:S02]  /*07a0*/  LDG.E.64 R6, [R4.64] ;  /* 0x0000000404067981 */ /* 0x000ea4000c1e1b00 */
[--C-:B--2---:R-:W-:Y:S02]  /*07b0*/  PRMT R0, RZ, 0x5410, R6.reuse ;  /* 0x00005410ff007816 */ /* 0x104fe40000000006 */
[----:B------:R-:W-:Y:S02]  /*07c0*/  PRMT R5, RZ, 0x7610, R6 ;  /* 0x00007610ff057816 */ /* 0x000fe40000000006 */
[----:B------:R-:W-:Y:S02]  /*07d0*/  PRMT R6, RZ, 0x5410, R7 ;  /* 0x00005410ff067816 */ /* 0x000fe40000000007 */
[C---:B------:R-:W-:Y:S02]  /*07e0*/  FSETP.GTU.FTZ.AND P1, PT, |R0|.reuse, +INF , PT ;  /* 0x7f8000000000780b */ /* 0x040fe40003f3c200 */
[----:B------:R-:W-:-:S02]  /*07f0*/  FSETP.GT.FTZ.AND P3, PT, R0, c[0x0][0xdac], PT ;  /* 0x00036b0000007a0b */ /* 0x000fc40003f74000 */
[----:B------:R-:W-:Y:S02]  /*0800*/  PRMT R7, RZ, 0x7610, R7 ;  /* 0x00007610ff077816 */ /* 0x000fe40000000007 */
[C---:B------:R-:W-:Y:S02]  /*0810*/  FSETP.GTU.FTZ.AND P5, PT, |R5|.reuse, +INF , PT ;  /* 0x7f8000000500780b */ /* 0x040fe40003fbc200 */
[----:B------:R-:W-:Y:S02]  /*0820*/  FSETP.GT.FTZ.AND P6, PT, R5, c[0x0][0xdac], PT ;  /* 0x00036b0005007a0b */ /* 0x000fe40003fd4000 */
[C---:B------:R-:W-:Y:S02]  /*0830*/  FSETP.GTU.FTZ.AND P0, PT, |R6|.reuse, +INF , PT ;  /* 0x7f8000000600780b */ /* 0x040fe40003f1c200 */
[----:B------:R-:W-:Y:S02]  /*0840*/  FSETP.GT.FTZ.AND P4, PT, R6, c[0x0][0xdac], PT ;  /* 0x00036b0006007a0b */ /* 0x000fe40003f94000 */
[----:B------:R-:W-:-:S02]  /*0850*/  PLOP3.LUT P1, PT, P3, P1, PT, 0xa8, 0x0 ;  /* 0x000000000000781c */ /* 0x000fc40001f23570 */
[C---:B------:R-:W-:Y:S02]  /*0860*/  FSETP.GTU.FTZ.AND P2, PT, |R7|.reuse, +INF , PT ;  /* 0x7f8000000700780b */ /* 0x040fe40003f5c200 */
[----:B------:R-:W-:Y:S02]  /*0870*/  FSETP.GT.FTZ.AND P3, PT, R7, c[0x0][0xdac], PT ;  /* 0x00036b0007007a0b */ /* 0x000fe40003f74000 */
[----:B------:R-:W-:Y:S02]  /*0880*/  PLOP3.LUT P5, PT, P6, P5, PT, 0xa8, 0x0 ;  /* 0x000000000000781c */ /* 0x000fe400037ab570 */
[----:B------:R-:W-:Y:S02]  /*0890*/  PLOP3.LUT P0, PT, P4, P0, PT, 0xa8, 0x0 ;  /* 0x000000000000781c */ /* 0x000fe40002701570 */
[----:B------:R-:W-:Y:S02]  /*08a0*/  PLOP3.LUT P2, PT, P3, P2, PT, 0xa8, 0x0 ;  /* 0x000000000000781c */ /* 0x000fe40001f45570 */
[----:B------:R-:W-:-:S02]  /*08b0*/  IADD3 R4, P6, R14, R9, RZ ;  /* 0x000000090e047210 */ /* 0x000fc40007fde0ff */
[----:B------:R-:W-:Y:S02]  /*08c0*/  FSEL R0, R0, c[0x0][0xdac], P1 ;  /* 0x00036b0000007a08 */ /* 0x000fe40000800000 */
[----:B------:R-:W-:Y:S02]  /*08d0*/  FSEL R5, R5, c[0x0][0xdac], P5 ;  /* 0x00036b0005057a08 */ /* 0x000fe40002800000 */
[----:B------:R-:W-:Y:S02]  /*08e0*/  FSEL R6, R6, c[0x0][0xdac], P0 ;  /* 0x00036b0006067a08 */ /* 0x000fe40000000000 */
[----:B------:R-:W-:Y:S02]  /*08f0*/  FSEL R7, R7, c[0x0][0xdac], P2 ;  /* 0x00036b0007077a08 */ /* 0x000fe40001000000 */
[----:B------:R-:W-:Y:S02]  /*0900*/  IADD3 R10, P0, R10, c[0x0][0x0], RZ ;  /* 0x000000000a0a7a10 */ /* 0x000fe40007f1e0ff */
[----:B------:R-:W-:Y:S01]  /*0910*/  F2FP.BF16.PACK_AB R8, R5, R0 ;  /* 0x000000000508723e */ /* 0x000fe200000010ff */
[----:B------:R-:W-:Y:S01]  /*0920*/  IMAD.X R5, R15, 0x1, R11, P6 ;  /* 0x000000010f057824 */ /* 0x000fe200030e060b */
[----:B------:R-:W-:Y:S01]  /*0930*/  F2FP.BF16.PACK_AB R9, R7, R6 ;  /* 0x000000060709723e */ /* 0x000fe200000010ff */
[C---:B------:R-:W-:Y:S01]  /*0940*/  IMAD.SHL.U32 R7, R10.reuse, 0x4, RZ ;  /* 0x000000040a077824 */ /* 0x040fe200078e00ff */
[----:B------:R-:W-:Y:S01]  /*0950*/  ISETP.LT.U32.AND P1, PT, R10, 0x4000, PT ;  /* 0x000040000a00780c */ /* 0x000fe20003f21070 */
[----:B------:R-:W-:-:S02]  /*0960*/  IMAD.X R17, RZ, RZ, R17, P0 ;  /* 0x000000ffff117224 */ /* 0x000fc400000e0611 */
[----:B------:R0:W-:Y:S01]  /*0970*/  STG.E.64 [R4.64], R8 ;  /* 0x0000000804007986 */ /* 0x0001e2000c101b04 */
[----:B------:R-:W-:Y:S02]  /*0980*/  ISETP.GE.U32.AND P0, PT, R7, R2, PT ;  /* 0x000000020700720c */ /* 0x000fe40003f06070 */
[----:B------:R-:W-:Y:S02]  /*0990*/  SHF.L.U64.HI R0, R10, 0x2, R17 ;  /* 0x000000020a007819 */ /* 0x000fe40000010211 */
[----:B------:R-:W-:Y:S02]  /*09a0*/  ISETP.LT.U32.AND.EX P1, PT, R17, RZ, PT, P1 ;  /* 0x000000ff1100720c */ /* 0x000fe40003f21110 */
[----:B------:R-:W-:-:S13]  /*09b0*/  ISETP.GE.AND.EX P0, PT, R0, R3, PT, P0 ;  /* 0x000000030000720c */ /* 0x000fda0003f06300 */
[----:B0-----:R-:W-:Y:S05]  /*09c0*/  @!P0 BRA P1, `(.L_x_2) ;  /* 0xfffffd9000008947 */ /* 0x001fea000083ffff */
[----:B------:R-:W-:Y:S05]  /*09d0*/  EXIT ;  /* 0x000000000000794d */ /* 0x000fea0003800000 */
.L_x_3:
[----:B------:R-:W-:-:S00]  /*09e0*/  BRA `(.L_x_3) ;  /* 0xfffffff000007947 */ /* 0x000fc0000383ffff */
[----:B------:R-:W-:-:S00]  /*09f0*/  NOP ;  /* 0x0000000000007918 */ /* 0x000fc00000000000 */
        /* <DEDUP_REMOVED lines=8> */
.L_x_5282:


//--------------------- .text._ZN2at6native57_GLOBAL__N__f3eca4a2_24_ForeachBinaryOpScalar_cu_86b9896c25multi_tensor_apply_kernelINS1_18TensorListMetadataILi2EEENS1_21BinaryOpScalarFunctorIN3c104HalfELi2ELi1ELi1EEEJNS0_7maximumIfEEfEEEvT_T0_DpT1_ --------------------------
	.section	.text._ZN2at6native57_GLOBAL__N__f3eca4a2_24_ForeachBinaryOpScalar_cu_86b9896c25multi_tensor_apply_kernelINS1_18TensorListMetadataILi2EEENS1_21BinaryOpScalarFunctorIN3c104HalfELi2ELi1ELi1EEEJNS0_7maximumIfEEfEEEvT_T0_DpT1_,"ax",@progbits
	.sectioninfo	@"SHI_REGISTERS=32"
	.align	128
.text._ZN2at6native57_GLOBAL__N__f3eca4a2_24_ForeachBinaryOpScalar_cu_86b9896c25multi_tensor_apply_kernelINS1_18TensorListMetadataILi2EEENS1_21BinaryOpScalarFunctorIN3c104HalfELi2ELi1ELi1EEEJNS0_7maximumIfEEfEEEvT_T0_DpT1_:
        .type           _ZN2at6native57_GLOBAL__N__f3eca4a2_24_ForeachBinaryOpScalar_cu_86b9896c25multi_tensor_apply_kernelINS1_18TensorListMetadataILi2EEENS1_21BinaryOpScalarFunctorIN3c104HalfELi2ELi1ELi1EEEJNS0_7maximumIfEEfEEEvT_T0_DpT1_,@function
        .size           _ZN2at6native57_GLOBAL__N__f3eca4a2_24_ForeachBinaryOpScalar_cu_86b9896c25multi_tensor_apply_kernelINS1_18TensorListMetadataILi2EEENS1_21BinaryOpScalarFunctorIN3c104HalfELi2ELi1ELi1EEEJNS0_7maximumIfEEfEEEvT_T0_DpT1_,(.L_x_5283 - _ZN2at6native57_GLOBAL__N__f3eca4a2_24_ForeachBinaryOpScalar_cu_86b9896c25multi_tensor_apply_kernelINS1_18TensorListMetadataILi2EEENS1_21BinaryOpScalarFunctorIN3c104HalfELi2ELi1ELi1EEEJNS0_7maximumIfEEfEEEvT_T0_DpT1_)
        .other          _ZN2at6native57_GLOBAL__N__f3eca4a2_24_ForeachBinaryOpScalar_cu_86b9896c25multi_tensor_apply_kernelINS1_18TensorListMetadataILi2EEENS1_21BinaryOpScalarFunctorIN3c104HalfELi2ELi1ELi1EEEJNS0_7maximumIfEEfEEEvT_T0_DpT1_,@"STO_CUDA_ENTRY STV_DEFAULT"
_ZN2at6native57_GLOBAL__N__f3eca4a2_24_ForeachBinaryOpScalar_cu_86b9896c25multi_tensor_apply_kernelINS1_18TensorListMetadataILi2EEENS1_21BinaryOpScalarFunctorIN3c104HalfELi2ELi1ELi1EEEJNS0_7maximumIfEEfEEEvT_T0_DpT1_:
        /* <DEDUP_REMOVED lines=26> */
.L_x_5:
[----:B0-----:R-:W-:Y:S01]  /*01a0*/  IADD3 R20, P0, R13, R16, RZ ;  /* 0x000000100d147210 */ /* 0x001fe20007f1e0ff */
[----:B------:R-:W-:Y:S01]  /*01b0*/  IMAD R25, R14, 0x3, RZ ;  /* 0x000000030e197824 */ /* 0x000fe200078e02ff */
[----:B------:R-:W-:Y:S02]  /*01c0*/  PRMT R24, RZ, 0x7610, R24 ;  /* 0x00007610ff187816 */ /* 0x000fe40000000018 */
[C---:B------:R-:W-:Y:S01]  /*01d0*/  ISETP.GE.U32.AND P3, PT, R20.reuse, 0x10000, PT ;  /* 0x000100001400780c */ /* 0x040fe20003f66070 */
[----:B------:R-:W-:Y:S01]  /*01e0*/  IMAD.X R29, RZ, RZ, R17, P0 ;  /* 0x000000ffff1d7224 */ /* 0x000fe200000e0611 */
[C---:B------:R-:W-:Y:S02]  /*01f0*/  IADD3 R15, P1, R20.reuse, c[0x0][0x0], RZ ;  /* 0x00000000140f7a10 */ /* 0x040fe40007f3e0ff */
[----:B------:R-:W-:-:S02]  /*0200*/  ISETP.LT.U32.AND P0, PT, R20, R0, PT ;  /* 0x000000001400720c */ /* 0x000fc40003f01070 */
[----:B------:R-:W-:Y:S01]  /*0210*/  ISETP.GE.U32.AND.EX P3, PT, R29, RZ, PT, P3 ;  /* 0x000000ff1d00720c */ /* 0x000fe20003f66130 */
[----:B------:R-:W-:Y:S01]  /*0220*/  IMAD.X R19, RZ, RZ, R29, P1 ;  /* 0x000000ffff137224 */ /* 0x000fe200008e061d */
[----:B------:R-:W-:Y:S02]  /*0230*/  ISETP.GE.U32.AND P2, PT, R15, 0x10000, PT ;  /* 0x000100000f00780c */ /* 0x000fe40003f46070 */
        /* <DEDUP_REMOVED lines=27> */
[----:B------:R-:W4:Y:S01]  /*03f0*/  @P1 LDG.E.U16 R22, [R10.64] ;  /* 0x000000040a161981 */ /* 0x000f22000c1e1500 */
[----:B0-----:R-:W-:-:S04]  /*0400*/  @P0 LEA R8, P4, R25, R4, 0x1 ;  /* 0x0000000419080211 */ /* 0x001fc800078808ff */
[----:B------:R-:W-:-:S05]  /*0410*/  @P0 LEA.HI.X R9, R25, R5, R27, 0x1, P4 ;  /* 0x0000000519090211 */ /* 0x000fca00020f0c1b */
[----:B------:R0:W5:Y:S01]  /*0420*/  @P0 LDG.E.U16 R26, [R8.64] ;  /* 0x00000004081a0981 */ /* 0x000162000c1e1500 */
[----:B-1----:R-:W-:-:S04]  /*0430*/  @P3 LEA R6, P4, R20, R2, 0x1 ;  /* 0x0000000214063211 */ /* 0x002fc800078808ff */
[----:B------:R-:W-:Y:S01]  /*0440*/  @P3 LEA.HI.X R7, R20, R3, R29, 0x1, P4 ;  /* 0x0000000314073211 */ /* 0x000fe200020f0c1d */
[----:B--2---:R-:W-:-:S05]  /*0450*/  HADD2.F32 R24, -RZ, R24.H0_H0 ;  /* 0x20000018ff187230 */ /* 0x004fca0000004100 */
[C---:B------:R-:W-:Y:S02]  /*0460*/  FSETP.GTU.FTZ.AND P5, PT, |R24|.reuse, +INF , PT ;  /* 0x7f8000001800780b */ /* 0x040fe40003fbc200 */
[----:B------:R-:W-:-:S04]  /*0470*/  FSETP.GT.FTZ.AND P6, PT, R24, c[0x0][0xdac], PT ;  /* 0x00036b0018007a0b */ /* 0x000fc80003fd4000 */
[----:B------:R-:W-:Y:S01]  /*0480*/  PLOP3.LUT P5, PT, P6, P5, PT, 0xa8, 0x0 ;  /* 0x000000000000781c */ /* 0x000fe200037ab570 */
[----:B---3--:R-:W-:-:S05]  /*0490*/  HADD2.F32 R18, -RZ, R18.H0_H0 ;  /* 0x20000012ff127230 */ /* 0x008fca0000004100 */
[C---:B------:R-:W-:Y:S02]  /*04a0*/  FSETP.GTU.FTZ.AND P4, PT, |R18|.reuse, +INF , PT ;  /* 0x7f8000001200780b */ /* 0x040fe40003f9c200 */
[----:B------:R-:W-:Y:S01]  /*04b0*/  FSETP.GT.FTZ.AND P6, PT, R18, c[0x0][0xdac], PT ;  /* 0x00036b0012007a0b */ /* 0x000fe20003fd4000 */
[----:B----4-:R-:W-:-:S03]  /*04c0*/  HADD2.F32 R22, -RZ, R22.H0_H0 ;  /* 0x20000016ff167230 */ /* 0x010fc60000004100 */
[----:B------:R-:W-:Y:S02]  /*04d0*/  PLOP3.LUT P4, PT, P6, P4, PT, 0xa8, 0x0 ;  /* 0x000000000000781c */ /* 0x000fe40003789570 */
[C---:B0-----:R-:W-:Y:S02]  /*04e0*/  @P2 LEA R8, P6, R15.reuse, R2, 0x1 ;  /* 0x000000020f082211 */ /* 0x041fe400078c08ff */
[----:B------:R-:W-:Y:S02]  /*04f0*/  FSEL R24, R24, c[0x0][0xdac], P5 ;  /* 0x00036b0018187a08 */ /* 0x000fe40002800000 */
[----:B------:R-:W-:Y:S02]  /*0500*/  @P2 LEA.HI.X R9, R15, R3, R19, 0x1, P6 ;  /* 0x000000030f092211 */ /* 0x000fe400030f0c13 */
[C---:B------:R-:W-:Y:S02]  /*0510*/  FSETP.GTU.FTZ.AND P5, PT, |R22|.reuse, +INF , PT ;  /* 0x7f8000001600780b */ /* 0x040fe40003fbc200 */
[----:B------:R-:W-:Y:S01]  /*0520*/  FSETP.GT.FTZ.AND P6, PT, R22, c[0x0][0xdac], PT ;  /* 0x00036b0016007a0b */ /* 0x000fe20003fd4000 */
[----:B-----5:R-:W-:-:S03]  /*0530*/  HADD2.F32 R26, -RZ, R26.H0_H0 ;  /* 0x2000001aff1a7230 */ /* 0x020fc60000004100 */
[----:B------:R-:W-:Y:S02]  /*0540*/  PLOP3.LUT P5, PT, P6, P5, PT, 0xa8, 0x0 ;  /* 0x000000000000781c */ /* 0x000fe400037ab570 */
[----:B------:R-:W-:Y:S02]  /*0550*/  FSEL R15, R18, c[0x0][0xdac], P4 ;  /* 0x00036b00120f7a08 */ /* 0x000fe40002000000 */
[----:B------:R-:W-:Y:S02]  /*0560*/  FSEL R22, R22, c[0x0][0xdac], P5 ;  /* 0x00036b0016167a08 */ /* 0x000fe40002800000 */
[C---:B------:R-:W-:Y:S02]  /*0570*/  FSETP.GTU.FTZ.AND P4, PT, |R26|.reuse, +INF , PT ;  /* 0x7f8000001a00780b */ /* 0x040fe40003f9c200 */
[----:B------:R-:W-:Y:S02]  /*0580*/  FSETP.GT.FTZ.AND P5, PT, R26, c[0x0][0xdac], PT ;  /* 0x00036b001a007a0b */ /* 0x000fe40003fb4000 */
[----:B------:R-:W-:-:S02]  /*0590*/  @P1 LEA R10, P6, R21, R2, 0x1 ;  /* 0x00000002150a1211 */ /* 0x000fc400078c08ff */
[----:B------:R-:W-:Y:S02]  /*05a0*/  PLOP3.LUT P4, PT, P5, P4, PT, 0xa8, 0x0 ;  /* 0x000000000000781c */ /* 0x000fe40002f89570 */
[----:B------:R-:W-:Y:S02]  /*05b0*/  F2FP.PACK_AB R15, RZ, R15 ;  /* 0x0000000fff0f723e */ /* 0x000fe400000000ff */
[----:B------:R-:W-:Y:S02]  /*05c0*/  @P1 LEA.HI.X R11, R21, R3, R23, 0x1, P6 ;  /* 0x00000003150b1211 */ /* 0x000fe400030f0c17 */
[----:B------:R-:W-:Y:S02]  /*05d0*/  @P0 LEA R18, P6, R25, R2, 0x1 ;  /* 0x0000000219120211 */ /* 0x000fe400078c08ff */
[----:B------:R-:W-:Y:S02]  /*05e0*/  FSEL R26, R26, c[0x0][0xdac], P4 ;  /* 0x00036b001a1a7a08 */ /* 0x000fe40002000000 */
[----:B------:R-:W-:Y:S01]  /*05f0*/  PRMT R20, R15, 0x7610, R20 ;  /* 0x000076100f147816 */ /* 0x000fe20000000014 */
[----:B------:R-:W-:Y:S01]  /*0600*/  IMAD.MOV.U32 R15, RZ, RZ, c[0x0][0x0] ;  /* 0x00000000ff0f7624 */ /* 0x000fe200078e00ff */
[----:B------:R-:W-:-:S02]  /*0610*/  F2FP.PACK_AB R24, RZ, R24 ;  /* 0x00000018ff18723e */ /* 0x000fc400000000ff */
[----:B------:R-:W-:Y:S01]  /*0620*/  F2FP.PACK_AB R22, RZ, R22 ;  /* 0x00000016ff16723e */ /* 0x000fe200000000ff */
[----:B------:R-:W-:Y:S01]  /*0630*/  IMAD.WIDE.U32 R16, R15, 0x4, R16 ;  /* 0x000000040f107825 */ /* 0x000fe200078e0010 */
[----:B------:R-:W-:Y:S02]  /*0640*/  @P0 LEA.HI.X R19, R25, R3, R27, 0x1, P6 ;  /* 0x0000000319130211 */ /* 0x000fe400030f0c1b */
[----:B------:R-:W-:Y:S01]  /*0650*/  F2FP.PACK_AB R26, RZ, R26 ;  /* 0x0000001aff1a723e */ /* 0x000fe200000000ff */
        /* <DEDUP_REMOVED lines=10> */
.L_x_4:
[----:B------:R-:W0:Y:S02]  /*0700*/  S2R R14, SR_TID.X ;  /* 0x00000000000e7919 */ /* 0x000e240000002100 */
[----:B0-----:R-:W-:-:S05]  /*0710*/  IMAD.WIDE.U32 R6, R14, 0x4, RZ ;  /* 0x000000040e067825 */ /* 0x001fca00078e00ff */
[----:B------:R-:W-:-:S04]  /*0720*/  ISETP.GE.U32.AND P0, PT, R6, R0, PT ;  /* 0x000000000600720c */ /* 0x000fc80003f06070 */
[----:B------:R-:W-:-:S04]  /*0730*/  ISETP.GE.AND.EX P0, PT, R7, R12, PT, P0 ;  /* 0x0000000c0700720c */ /* 0x000fc80003f06300 */
[----:B------:R-:W-:-:S13]  /*0740*/  ISETP.GT.U32.OR P0, PT, R14, 0x3fff, P0 ;  /* 0x00003fff0e00780c */ /* 0x000fda0000704470 */
[----:B------:R-:W-:Y:S05]  /*0750*/  @P0 EXIT ;  /* 0x000000000000094d */ /* 0x000fea0003800000 */
[----:B------:R-:W-:-:S04]  /*0760*/  IMAD.MOV.U32 R17, RZ, RZ, RZ ;  /* 0x000000ffff117224 */ /* 0x000fc800078e00ff */
.L_x_6:
[C---:B------:R-:W-:Y:S01]  /*0770*/  IMAD.SHL.U32 R13, R14.reuse, 0x8, RZ ;  /* 0x000000080e0d7824 */ /* 0x040fe200078e00ff */
[----:B------:R-:W-:-:S04]  /*0780*/  SHF.L.U64.HI R15, R14, 0x3, R17 ;  /* 0x000000030e0f7819 */ /* 0x000fc80000010211 */
[----:B------:R-:W-:-:S05]  /*0790*/  IADD3 R6, P0, R4, R13, RZ ;  /* 0x0000000d04067210 */ /* 0x000fca0007f1e0ff */
[----:B------:R-:W-:-:S06]  /*07a0*/  IMAD.X R7, R5, 0x1, R15, P0 ;  /* 0x0000000105077824 */ /* 0x000fcc00000e060f */
[----:B------:R-:W2:Y:S02]  /*07b0*/  LDG.E.64 R6, [R6.64] ;  /* 0x0000000406067981 */ /* 0x000ea4000c1e1b00 */
[--C-:B--2---:R-:W-:Y:S02]  /*07c0*/  HADD2.F32 R8, -RZ, R6.reuse.H0_H0 ;  /* 0x20000006ff087230 */ /* 0x104fe40000004100 */
[----:B------:R-:W-:Y:S02]  /*07d0*/  HADD2.F32 R9, -RZ, R6.H1_H1 ;  /* 0x30000006ff097230 */ /* 0x000fe40000004100 */
[--C-:B------:R-:W-:Y:S01]  /*07e0*/  HADD2.F32 R10, -RZ, R7.reuse.H0_H0 ;  /* 0x20000007ff0a7230 */ /* 0x100fe20000004100 */
[C---:B------:R-:W-:Y:S01]  /*07f0*/  FSETP.GTU.FTZ.AND P1, PT, |R8|.reuse, +INF , PT ;  /* 0x7f8000000800780b */ /* 0x040fe20003f3c200 */
[----:B------:R-:W-:Y:S01]  /*0800*/  HADD2.F32 R11, -RZ, R7.H1_H1 ;  /* 0x30000007ff0b7230 */ /* 0x000fe20000004100 */
[----:B------:R-:W-:Y:S02]  /*0810*/  FSETP.GT.FTZ.AND P3, PT, R8, c[0x0][0xdac], PT ;  /* 0x00036b0008007a0b */ /* 0x000fe40003f74000 */
[----:B------:R-:W-:-:S02]  /*0820*/  FSETP.GTU.FTZ.AND P5, PT, |R9|, +INF , PT ;  /* 0x7f8000000900780b */ /* 0x000fc40003fbc200 */
[----:B------:R-:W-:Y:S02]  /*0830*/  FSETP.GT.FTZ.AND P6, PT, R9, c[0x0][0xdac], PT ;  /* 0x00036b0009007a0b */ /* 0x000fe40003fd4000 */
[C---:B------:R-:W-:Y:S02]  /*0840*/  FSETP.GTU.FTZ.AND P0, PT, |R10|.reuse, +INF , PT ;  /* 0x7f8000000a00780b */ /* 0x040fe40003f1c200 */
[----:B------:R-:W-:Y:S02]  /*0850*/  FSETP.GT.FTZ.AND P4, PT, R10, c[0x0][0xdac], PT ;  /* 0x00036b000a007a0b */ /* 0x000fe40003f94000 */
[----:B------:R-:W-:Y:S02]  /*0860*/  PLOP3.LUT P1, PT, P3, P1, PT, 0xa8, 0x0 ;  /* 0x000000000000781c */ /* 0x000fe40001f23570 */
[C---:B------:R-:W-:Y:S02]  /*0870*/  FSETP.GTU.FTZ.AND P2, PT, |R11|.reuse, +INF , PT ;  /* 0x7f8000000b00780b */ /* 0x040fe40003f5c200 */
[----:B------:R-:W-:-:S02]  /*0880*/  FSETP.GT.FTZ.AND P3, PT, R11, c[0x0][0xdac], PT ;  /* 0x00036b000b007a0b */ /* 0x000fc40003f74000 */
[----:B------:R-:W-:Y:S02]  /*0890*/  PLOP3.LUT P5, PT, P6, P5, PT, 0xa8, 0x0 ;  /* 0x000000000000781c */ /* 0x000fe400037ab570 */
[----:B------:R-:W-:Y:S02]  /*08a0*/  PLOP3.LUT P0, PT, P4, P0, PT, 0xa8, 0x0 ;  /* 0x000000000000781c */ /* 0x000fe40002701570 */
[----:B------:R-:W-:Y:S02]  /*08b0*/  PLOP3.LUT P2, PT, P3, P2, PT, 0xa8, 0x0 ;  /* 0x000000000000781c */ /* 0x000fe40001f45570 */
[----:B------:R-:W-:Y:S02]  /*08c0*/  FSEL R8, R8, c[0x0][0xdac], P1 ;  /* 0x00036b0008087a08 */ /* 0x000fe40000800000 */
[----:B------:R-:W-:Y:S02]  /*08d0*/  FSEL R9, R9, c[0x0][0xdac], P5 ;  /* 0x00036b0009097a08 */ /* 0x000fe40002800000 */
[----:B------:R-:W-:-:S02]  /*08e0*/  FSEL R10, R10, c[0x0][0xdac], P0 ;  /* 0x00036b000a0a7a08 */ /* 0x000fc40000000000 */
[----:B------:R-:W-:Y:S02]  /*08f0*/  IADD3 R6, P6, R2, R13, RZ ;  /* 0x0000000d02067210 */ /* 0x000fe40007fde0ff */
[----:B------:R-:W-:Y:S02]  /*0900*/  FSEL R11, R11, c[0x0][0xdac], P2 ;  /* 0x00036b000b0b7a08 */ /* 0x000fe40001000000 */
[----:B------:R-:W-:Y:S01]  /*0910*/  IADD3 R14, P0, R14, c[0x0][0x0], RZ ;  /* 0x000000000e0e7a10 */ /* 0x000fe20007f1e0ff */
[----:B------:R-:W-:Y:S01]  /*0920*/  IMAD.X R7, R3, 0x1, R15, P6 ;  /* 0x0000000103077824 */ /* 0x000fe200030e060f */
[----:B------:R-:W-:Y:S02]  /*0930*/  F2FP.PACK_AB R8, R9, R8 ;  /* 0x000000080908723e */ /* 0x000fe400000000ff */
[----:B------:R-:W-:Y:S01]  /*0940*/  F2FP.PACK_AB R9, R11, R10 ;  /* 0x0000000a0b09723e */ /* 0x000fe200000000ff */
        /* <DEDUP_REMOVED lines=10> */
.L_x_7:
        /* <DEDUP_REMOVED lines=9> */
.L_x_5283:


//--------------------- .text._ZN2at6native57_GLOBAL__N__f3eca4a2_24_ForeachBinaryOpScalar_cu_86b9896c25multi_tensor_apply_kernelINS1_18TensorListMetadataILi2EEENS1_21BinaryOpScalarFunctorIfLi2ELi1ELi1EEEJNS0_7maximumIfEEfEEEvT_T0_DpT1_ --------------------------
	.section	.text._ZN2at6native57_GLOBAL__N__f3eca4a2_24_ForeachBinaryOpScalar_cu_86b9896c25multi_tensor_apply_kernelINS1_18TensorListMetadataILi2EEENS1_21BinaryOpScalarFunctorIfLi2ELi1ELi1EEEJNS0_7maximumIfEEfEEEvT_T0_DpT1_,"ax",@progbits
	.sectioninfo	@"SHI_REGISTERS=32"
	.align	128
.text._ZN2at6native57_GLOBAL__N__f3eca4a2_24_ForeachBinaryOpScalar_cu_86b9896c25multi_tensor_apply_kernelINS1_18TensorListMetadataILi2EEENS1_21BinaryOpScalarFunctorIfLi2ELi1ELi1EEEJNS0_7maximumIfEEfEEEvT_T0_DpT1_:
        .type           _ZN2at6native57_GLOBAL__N__f3eca4a2_24_ForeachBinaryOpScalar_cu_86b9896c25multi_tensor_apply_kernelINS1_18TensorListMetadataILi2EEENS1_21BinaryOpScalarFunctorIfLi2ELi1ELi1EEEJNS0_7maximumIfEEfEEEvT_T0_DpT1_,@function
        .size           _ZN2at6native57_GLOBAL__N__f3eca4a2_24_ForeachBinaryOpScalar_cu_86b9896c25multi_tensor_apply_kernelINS1_18TensorListMetadataILi2EEENS1_21BinaryOpScalarFunctorIfLi2ELi1ELi1EEEJNS0_7maximumIfEEfEEEvT_T0_DpT1_,(.L_x_5284 - _ZN2at6native57_GLOBAL__N__f3eca4a2_24_ForeachBinaryOpScalar_cu_86b9896c25multi_tensor_apply_kernelINS1_18TensorListMetadataILi2EEENS1_21BinaryOpScalarFunctorIfLi2ELi1ELi1EEEJNS0_7maximumIfEEfEEEvT_T0_DpT1_)
        .other          _ZN2at6native57_GLOBAL__N__f3eca4a2_24_ForeachBinaryOpScalar_cu_86b9896c25multi_tensor_apply_kernelINS1_18TensorListMetadataILi2EEENS1_21BinaryOpScalarFunctorIfLi2ELi1ELi1EEEJNS0_7maximumIfEEfEEEvT_T0_DpT1_,@"STO_CUDA_ENTRY STV_DEFAULT"
_ZN2at6native57_GLOBAL__N__f3eca4a2_24_ForeachBinaryOpScalar_cu_86b9896c25multi_tensor_apply_kernelINS1_18TensorListMetadataILi2EEENS1_21BinaryOpScalarFunctorIfLi2ELi1ELi1EEEJNS0_7maximumIfEEfEEEvT_T0_DpT1_:
        /* <DEDUP_REMOVED lines=26> */
.L_x_9:
[----:B0-----:R-:W-:Y:S01]  /*01a0*/  IADD3 R21, P0, R3, R8, RZ ;  /* 0x0000000803157210 */ /* 0x001fe20007f1e0ff */
[----:B------:R-:W-:Y:S02]  /*01b0*/  IMAD R10, R4, 0x3, RZ ;  /* 0x00000003040a7824 */ /* 0x000fe400078e02ff */
[----:B------:R-:W-:Y:S01]  /*01c0*/  IMAD.MOV.U32 R6, RZ, RZ, RZ ;  /* 0x000000ffff067224 */ /* 0x000fe200078e00ff */
[C---:B------:R-:W-:Y:S01]  /*01d0*/  ISETP.GE.U32.AND P3, PT, R21.reuse, 0x10000, PT ;  /* 0x000100001500780c */ /* 0x040fe20003f66070 */
[----:B------:R-:W-:Y:S01]  /*01e0*/  IMAD.X R7, RZ, RZ, R9, P0 ;  /* 0x000000ffff077224 */ /* 0x000fe200000e0609 */
[C---:B------:R-:W-:Y:S02]  /*01f0*/  IADD3 R23, P1, R21.reuse, c[0x0][0x0], RZ ;  /* 0x0000000015177a10 */ /* 0x040fe40007f3e0ff */
[----:B------:R-:W-:-:S02]  /*0200*/  ISETP.LT.U32.AND P0, PT, R21, R0, PT ;  /* 0x000000001500720c */ /* 0x000fc40003f01070 */
[C---:B------:R-:W-:Y:S01]  /*0210*/  ISETP.GE.U32.AND.EX P3, PT, R7.reuse, RZ, PT, P3 ;  /* 0x000000ff0700720c */ /* 0x040fe20003f66130 */
[--C-:B------:R-:W-:Y:S01]  /*0220*/  IMAD.X R11, RZ, RZ, R7.reuse, P1 ;  /* 0x000000ffff0b7224 */ /* 0x100fe200008e0607 */
[----:B------:R-:W-:Y:S02]  /*0230*/  LEA R27, P5, R4, R21, 0x1 ;  /* 0x00000015041b7211 */ /* 0x000fe400078a08ff */
[----:B------:R-:W-:Y:S02]  /*0240*/  ISETP.LT.AND.EX P3, PT, R7, R2, !P3, P0 ;  /* 0x000000020700720c */ /* 0x000fe40005f61300 */
[C---:B------:R-:W-:Y:S01]  /*0250*/  ISETP.GE.U32.AND P2, PT, R23.reuse, 0x10000, PT ;  /* 0x000100001700780c */ /* 0x040fe20003f46070 */
[----:B------:R-:W-:Y:S01]  /*0260*/  IMAD.X R25, RZ, RZ, R7, P5 ;  /* 0x000000ffff197224 */ /* 0x000fe200028e0607 */
[----:B------:R-:W-:Y:S02]  /*0270*/  ISETP.LT.U32.AND P1, PT, R23, R0, PT ;  /* 0x000000001700720c */ /* 0x000fe40003f21070 */
[----:B------:R-:W-:-:S02]  /*0280*/  ISETP.GE.U32.AND.EX P2, PT, R11, RZ, PT, P2 ;  /* 0x000000ff0b00720c */ /* 0x000fc40003f46120 */
[----:B------:R-:W-:Y:S02]  /*0290*/  ISETP.GE.U32.AND P0, PT, R27, 0x10000, PT ;  /* 0x000100001b00780c */ /* 0x000fe40003f06070 */
[----:B------:R-:W-:Y:S02]  /*02a0*/  IADD3 R10, P4, R10, R21, RZ ;  /* 0x000000150a0a7210 */ /* 0x000fe40007f9e0ff */
[----:B------:R-:W-:Y:S02]  /*02b0*/  ISETP.LT.AND.EX P2, PT, R11, R2, !P2, P1 ;  /* 0x000000020b00720c */ /* 0x000fe40005741310 */
[----:B------:R-:W-:Y:S01]  /*02c0*/  ISETP.LT.U32.AND P1, PT, R27, R0, PT ;  /* 0x000000001b00720c */ /* 0x000fe20003f21070 */
[----:B------:R-:W-:Y:S01]  /*02d0*/  IMAD.X R5, RZ, RZ, R7, P4 ;  /* 0x000000ffff057224 */ /* 0x000fe200020e0607 */
[----:B------:R-:W-:Y:S02]  /*02e0*/  ISETP.GE.U32.AND.EX P6, PT, R25, RZ, PT, P0 ;  /* 0x000000ff1900720c */ /* 0x000fe40003fc6100 */
[----:B------:R-:W-:-:S02]  /*02f0*/  @P3 LEA R18, P5, R21, R12, 0x2 ;  /* 0x0000000c15123211 */ /* 0x000fc400078a10ff */
[C---:B------:R-:W-:Y:S02]  /*0300*/  ISETP.GE.U32.AND P0, PT, R10.reuse, 0x10000, PT ;  /* 0x000100000a00780c */ /* 0x040fe40003f06070 */
[----:B------:R-:W-:Y:S02]  /*0310*/  ISETP.LT.AND.EX P1, PT, R25, R2, !P6, P1 ;  /* 0x000000021900720c */ /* 0x000fe40007721310 */
[----:B------:R-:W-:Y:S02]  /*0320*/  @P3 LEA.HI.X R19, R21, R13, R7, 0x2, P5 ;  /* 0x0000000d15133211 */ /* 0x000fe400028f1407 */
[----:B------:R-:W-:Y:S02]  /*0330*/  ISETP.LT.U32.AND P4, PT, R10, R0, PT ;  /* 0x000000000a00720c */ /* 0x000fe40003f81070 */
[----:B------:R-:W-:Y:S01]  /*0340*/  ISETP.GE.U32.AND.EX P0, PT, R5, RZ, PT, P0 ;  /* 0x000000ff0500720c */ /* 0x000fe20003f06100 */
[----:B------:R0:W2:Y:S01]  /*0350*/  @P3 LDG.E R6, [R18.64] ;  /* 0x0000000412063981 */ /* 0x0000a2000c1e1900 */
[----:B------:R-:W-:Y:S01]  /*0360*/  @P2 LEA R28, P5, R23, R12, 0x2 ;  /* 0x0000000c171c2211 */ /* 0x000fe200078a10ff */
[----:B------:R-:W-:Y:S01]  /*0370*/  IMAD.MOV.U32 R24, RZ, RZ, RZ ;  /* 0x000000ffff187224 */ /* 0x000fe200078e00ff */
[----:B------:R-:W-:-:S02]  /*0380*/  ISETP.LT.AND.EX P0, PT, R5, R2, !P0, P4 ;  /* 0x000000020500720c */ /* 0x000fc40004701340 */
[-C--:B------:R-:W-:Y:S02]  /*0390*/  @P2 LEA.HI.X R29, R23, R13.reuse, R11, 0x2, P5 ;  /* 0x0000000d171d2211 */ /* 0x080fe400028f140b */
[C---:B------:R-:W-:Y:S01]  /*03a0*/  @P1 LEA R16, P4, R27.reuse, R12, 0x2 ;  /* 0x0000000c1b101211 */ /* 0x040fe200078810ff */
[----:B------:R-:W-:Y:S02]  /*03b0*/  IMAD.MOV.U32 R26, RZ, RZ, RZ ;  /* 0x000000ffff1a7224 */ /* 0x000fe400078e00ff */
[----:B------:R1:W3:Y:S01]  /*03c0*/  @P2 LDG.E R24, [R28.64] ;  /* 0x000000041c182981 */ /* 0x0002e2000c1e1900 */
[----:B------:R-:W-:-:S05]  /*03d0*/  @P1 LEA.HI.X R17, R27, R13, R25, 0x2, P4 ;  /* 0x0000000d1b111211 */ /* 0x000fca00020f1419 */
[C---:B0-----:R-:W-:Y:S01]  /*03e0*/  @P0 LEA R18, P4, R10.reuse, R12, 0x2 ;  /* 0x0000000c0a120211 */ /* 0x041fe200078810ff */
[----:B------:R0:W4:Y:S03]  /*03f0*/  @P1 LDG.E R26, [R16.64] ;  /* 0x00000004101a1981 */ /* 0x000126000c1e1900 */
[----:B------:R-:W-:Y:S01]  /*0400*/  @P0 LEA.HI.X R19, R10, R13, R5, 0x2, P4 ;  /* 0x0000000d0a130211 */ /* 0x000fe200020f1405 */
[----:B0-----:R-:W-:-:S06]  /*0410*/  IMAD.MOV.U32 R16, RZ, RZ, RZ ;  /* 0x000000ffff107224 */ /* 0x001fcc00078e00ff */
[----:B------:R0:W5:Y:S01]  /*0420*/  @P0 LDG.E R16, [R18.64] ;  /* 0x0000000412100981 */ /* 0x000162000c1e1900 */
[----:B------:R-:W-:-:S04]  /*0430*/  @P3 LEA R20, P5, R21, R14, 0x2 ;  /* 0x0000000e15143211 */ /* 0x000fc800078a10ff */
[----:B------:R-:W-:Y:S02]  /*0440*/  @P3 LEA.HI.X R21, R21, R15, R7, 0x2, P5 ;  /* 0x0000000f15153211 */ /* 0x000fe400028f1407 */
[----:B-1----:R-:W-:Y:S01]  /*0450*/  @P1 LEA R28, P5, R27, R14, 0x2 ;  /* 0x0000000e1b1c1211 */ /* 0x002fe200078a10ff */
[----:B0-----:R-:W-:-:S03]  /*0460*/  IMAD.MOV.U32 R19, RZ, RZ, c[0x0][0x0] ;  /* 0x00000000ff137624 */ /* 0x001fc600078e00ff */
[----:B------:R-:W-:Y:S01]  /*0470*/  @P1 LEA.HI.X R29, R27, R15, R25, 0x2, P5 ;  /* 0x0000000f1b1d1211 */ /* 0x000fe200028f1419 */
[----:B------:R-:W-:Y:S01]  /*0480*/  IMAD.WIDE.U32 R8, R19, 0x4, R8 ;  /* 0x0000000413087825 */ /* 0x000fe200078e0008 */
[C---:B--2---:R-:W-:Y:S02]  /*0490*/  @P3 FSETP.GT.FTZ.AND P4, PT, R6.reuse, c[0x0][0xdac], PT ;  /* 0x00036b0006003a0b */ /* 0x044fe40003f94000 */
[----:B------:R-:W-:-:S04]  /*04a0*/  @P3 FSETP.GTU.FTZ.AND P6, PT, |R6|, +INF , PT ;  /* 0x7f8000000600380b */ /* 0x000fc80003fdc200 */
[----:B------:R-:W-:Y:S02]  /*04b0*/  @P3 PLOP3.LUT P4, PT, P4, P6, PT, 0xa8, 0x0 ;  /* 0x000000000000381c */ /* 0x000fe4000278d570 */
[----:B------:R-:W-:-:S04]  /*04c0*/  @P2 LEA R22, P6, R23, R14, 0x2 ;  /* 0x0000000e17162211 */ /* 0x000fc800078c10ff */
[----:B------:R-:W-:Y:S02]  /*04d0*/  @P2 LEA.HI.X R23, R23, R15, R11, 0x2, P6 ;  /* 0x0000000f17172211 */ /* 0x000fe400030f140b */
[----:B------:R-:W-:Y:S02]  /*04e0*/  @P3 FSEL R11, R6, c[0x0][0xdac], P4 ;  /* 0x00036b00060b3a08 */ /* 0x000fe40002000000 */
[C---:B---3--:R-:W-:Y:S02]  /*04f0*/  @P2 FSETP.GTU.FTZ.AND P4, PT, |R24|.reuse, +INF , PT ;  /* 0x7f8000001800280b */ /* 0x048fe40003f9c200 */
[----:B------:R-:W-:Y:S01]  /*0500*/  @P2 FSETP.GT.FTZ.AND P6, PT, R24, c[0x0][0xdac], PT ;  /* 0x00036b0018002a0b */ /* 0x000fe20003fd4000 */
[----:B------:R0:W-:Y:S01]  /*0510*/  @P3 STG.E [R20.64], R11 ;  /* 0x0000000b14003986 */ /* 0x0001e2000c101904 */
[----:B----4-:R-:W-:Y:S02]  /*0520*/  @P1 FSETP.GTU.FTZ.AND P5, PT, |R26|, +INF , PT ;  /* 0x7f8000001a00180b */ /* 0x010fe40003fbc200 */
[----:B------:R-:W-:-:S02]  /*0530*/  @P2 PLOP3.LUT P6, PT, P6, P4, PT, 0xa8, 0x0 ;  /* 0x000000000000281c */ /* 0x000fc400037c9570 */
[----:B------:R-:W-:Y:S02]  /*0540*/  @P1 FSETP.GT.FTZ.AND P4, PT, R26, c[0x0][0xdac], PT ;  /* 0x00036b001a001a0b */ /* 0x000fe40003f94000 */
[----:B------:R-:W-:Y:S02]  /*0550*/  @P2 FSEL R17, R24, c[0x0][0xdac], P6 ;  /* 0x00036b0018112a08 */ /* 0x000fe40003000000 */
[----:B------:R-:W-:Y:S02]  /*0560*/  @P1 PLOP3.LUT P4, PT, P4, P5, PT, 0xa8, 0x0 ;  /* 0x000000000000181c */ /* 0x000fe4000278b570 */
[----:B------:R-:W-:Y:S01]  /*0570*/  @P0 LEA R6, P6, R10, R14, 0x2 ;  /* 0x0000000e0a060211 */ /* 0x000fe200078c10ff */
[----:B------:R1:W-:Y:S01]  /*0580*/  @P2 STG.E [R22.64], R17 ;  /* 0x0000001116002986 */ /* 0x0003e2000c101904 */
[C---:B-----5:R-:W-:Y:S02]  /*0590*/  @P0 FSETP.GTU.FTZ.AND P3, PT, |R16|.reuse, +INF , PT ;  /* 0x7f8000001000080b */ /* 0x060fe40003f7c200 */
[----:B------:R-:W-:-:S02]  /*05a0*/  @P0 FSETP.GT.FTZ.AND P5, PT, R16, c[0x0][0xdac], PT ;  /* 0x00036b0010000a0b */ /* 0x000fc40003fb4000 */
[----:B------:R-:W-:Y:S02]  /*05b0*/  @P0 LEA.HI.X R7, R10, R15, R5, 0x2, P6 ;  /* 0x0000000f0a070211 */ /* 0x000fe400030f1405 */
[----:B------:R-:W-:Y:S02]  /*05c0*/  @P0 PLOP3.LUT P3, PT, P5, P3, PT, 0xa8, 0x0 ;  /* 0x000000000000081c */ /* 0x000fe40002f67570 */
[----:B------:R-:W-:Y:S02]  /*05d0*/  @P1 FSEL R5, R26, c[0x0][0xdac], P4 ;  /* 0x00036b001a051a08 */ /* 0x000fe40002000000 */
[----:B0-----:R-:W-:-:S03]  /*05e0*/  @P0 FSEL R11, R16, c[0x0][0xdac], P3 ;  /* 0x00036b00100b0a08 */ /* 0x001fc60001800000 */
[----:B------:R1:W-:Y:S01]  /*05f0*/  @P1 STG.E [R28.64], R5 ;  /* 0x000000051c001986 */ /* 0x0003e2000c101904 */
[----:B------:R-:W-:-:S03]  /*0600*/  ISETP.LT.U32.AND P1, PT, R8, R0, PT ;  /* 0x000000000800720c */ /* 0x000fc60003f21070 */
[----:B------:R1:W-:Y:S01]  /*0610*/  @P0 STG.E [R6.64], R11 ;  /* 0x0000000b06000986 */ /* 0x0003e2000c101904 */
[----:B------:R-:W-:Y:S02]  /*0620*/  ISETP.GE.U32.AND P0, PT, R8, 0x10000, PT ;  /* 0x000100000800780c */ /* 0x000fe40003f06070 */
[C---:B------:R-:W-:Y:S02]  /*0630*/  ISETP.LT.AND.EX P1, PT, R9.reuse, R2, PT, P1 ;  /* 0x000000020900720c */ /* 0x040fe40003f21310 */
[----:B------:R-:W-:-:S13]  /*0640*/  ISETP.GE.U32.AND.EX P0, PT, R9, RZ, PT, P0 ;  /* 0x000000ff0900720c */ /* 0x000fda0003f06100 */
[----:B-1----:R-:W-:Y:S05]  /*0650*/  @!P0 BRA P1, `(.L_x_9) ;  /* 0xfffffb4000008947 */ /* 0x002fea000083ffff */
[----:B------:R-:W-:Y:S05]  /*0660*/  EXIT ;  /* 0x000000000000794d */ /* 0x000fea0003800000 */
.L_x_8:
[----:B------:R-:W0:Y:S02]  /*0670*/  S2R R10, SR_TID.X ;  /* 0x00000000000a7919 */ /* 0x000e240000002100 */
[----:B0-----:R-:W-:-:S05]  /*0680*/  IMAD.WIDE.U32 R4, R10, 0x4, RZ ;  /* 0x000000040a047825 */ /* 0x001fca00078e00ff */
[----:B------:R-:W-:-:S04]  /*0690*/  ISETP.GE.U32.AND P0, PT, R4, R0, PT ;  /* 0x000000000400720c */ /* 0x000fc80003f06070 */
[----:B------:R-:W-:-:S04]  /*06a0*/  ISETP.GE.AND.EX P0, PT, R5, R2, PT, P0 ;  /* 0x000000020500720c */ /* 0x000fc80003f06300 */
[----:B------:R-:W-:-:S13]  /*06b0*/  ISETP.GT.U32.OR P0, PT, R10, 0x3fff, P0 ;  /* 0x00003fff0a00780c */ /* 0x000fda0000704470 */
[----:B------:R-:W-:Y:S05]  /*06c0*/  @P0 EXIT ;  /* 0x000000000000094d */ /* 0x000fea0003800000 */
[----:B------:R-:W-:-:S04]  /*06d0*/  IMAD.MOV.U32 R11, RZ, RZ, RZ ;  /* 0x000000ffff0b7224 */ /* 0x000fc800078e00ff */
.L_x_10:
[C---:B------:R-:W-:Y:S01]  /*06e0*/  IMAD.SHL.U32 R9, R10.reuse, 0x10, RZ ;  /* 0x000000100a097824 */ /* 0x040fe200078e00ff */
[----:B------:R-:W-:-:S04]  /*06f0*/  SHF.L.U64.HI R3, R10, 0x4, R11 ;  /* 0x000000040a037819 */ /* 0x000fc8000001020b */
[----:B------:R-:W-:-:S05]  /*0700*/  IADD3 R4, P0, R12, R9, RZ ;  /* 0x000000090c047210 */ /* 0x000fca0007f1e0ff */
[----:B------:R-:W-:-:S06]  /*0710*/  IMAD.X R5, R13, 0x1, R3, P0 ;  /* 0x000000010d057824 */ /* 0x000fcc00000e0603 */
[----:B------:R-:W2:Y:S01]  /*0720*/  LDG.E.128 R4, [R4.64] ;  /* 0x0000000404047981 */ /* 0x000ea2000c1e1d00 */
[----:B------:R-:W-:-:S05]  /*0730*/  IADD3 R8, P6, R14, R9, RZ ;  /* 0x000000090e087210 */ /* 0x000fca0007fde0ff */
[----:B------:R-:W-:Y:S01]  /*0740*/  IMAD.X R9, R15, 0x1, R3, P6 ;  /* 0x000000010f097824 */ /* 0x000fe200030e0603 */
[C---:B--2---:R-:W-:Y:S02]  /*0750*/  FSETP.GTU.FTZ.AND P0, PT, |R4|.reuse, +INF , PT ;  /* 0x7f8000000400780b */ /* 0x044fe40003f1c200 */
[----:B------:R-:W-:Y:S02]  /*0760*/  FSETP.GT.FTZ.AND P1, PT, R4, c[0x0][0xdac], PT ;  /* 0x00036b0004007a0b */ /* 0x000fe40003f34000 */
[C---:B------:R-:W-:Y:S02]  /*0770*/  FSETP.GTU.FTZ.AND P4, PT, |R5|.reuse, +INF , PT ;  /* 0x7f8000000500780b */ /* 0x040fe40003f9c200 */
[----:B------:R-:W-:Y:S02]  /*0780*/  FSETP.GT.FTZ.AND P5, PT, R5, c[0x0][0xdac], PT ;  /* 0x00036b0005007a0b */ /* 0x000fe40003fb4000 */
[----:B------:R-:W-:Y:S02]  /*0790*/  PLOP3.LUT P0, PT, P1, P0, PT, 0xa8, 0x0 ;  /* 0x000000000000781c */ /* 0x000fe40000f01570 */
[----:B------:R-:W-:-:S02]  /*07a0*/  PLOP3.LUT P4, PT, P5, P4, PT, 0xa8, 0x0 ;  /* 0x000000000000781c */ /* 0x000fc40002f89570 */
[C---:B------:R-:W-:Y:S02]  /*07b0*/  FSETP.GTU.FTZ.AND P3, PT, |R6|.reuse, +INF , PT ;  /* 0x7f8000000600780b */ /* 0x040fe40003f7c200 */
[----:B------:R-:W-:Y:S02]  /*07c0*/  FSETP.GT.FTZ.AND P2, PT, R6, c[0x0][0xdac], PT ;  /* 0x00036b0006007a0b */ /* 0x000fe40003f54000 */
[C---:B------:R-:W-:Y:S02]  /*07d0*/  FSETP.GTU.FTZ.AND P1, PT, |R7|.reuse, +INF , PT ;  /* 0x7f8000000700780b */ /* 0x040fe40003f3c200 */
[----:B------:R-:W-:Y:S02]  /*07e0*/  FSETP.GT.FTZ.AND P5, PT, R7, c[0x0][0xdac], PT ;  /* 0x00036b0007007a0b */ /* 0x000fe40003fb4000 */
[----:B------:R-:W-:Y:S02]  /*07f0*/  FSEL R4, R4, c[0x0][0xdac], P0 ;  /* 0x00036b0004047a08 */ /* 0x000fe40000000000 */
[----:B------:R-:W-:-:S02]  /*0800*/  IADD3 R10, P0, R10, c[0x0][0x0], RZ ;  /* 0x000000000a0a7a10 */ /* 0x000fc40007f1e0ff */
[----:B------:R-:W-:Y:S02]  /*0810*/  PLOP3.LUT P2, PT, P2, P3, PT, 0xa8, 0x0 ;  /* 0x000000000000781c */ /* 0x000fe40001747570 */
[----:B------:R-:W-:Y:S01]  /*0820*/  PLOP3.LUT P1, PT, P5, P1, PT, 0xa8, 0x0 ;  /* 0x000000000000781c */ /* 0x000fe20002f23570 */
[----:B------:R-:W-:Y:S01]  /*0830*/  IMAD.SHL.U32 R3, R10, 0x4, RZ ;  /* 0x000000040a037824 */ /* 0x000fe200078e00ff */
[----:B------:R-:W-:Y:S01]  /*0840*/  FSEL R5, R5, c[0x0][0xdac], P4 ;  /* 0x00036b0005057a08 */ /* 0x000fe20002000000 */
[----:B------:R-:W-:Y:S01]  /*0850*/  IMAD.X R11, RZ, RZ, R11, P0 ;  /* 0x000000ffff0b7224 */ /* 0x000fe200000e060b */
[----:B------:R-:W-:Y:S02]  /*0860*/  FSEL R6, R6, c[0x0][0xdac], P2 ;  /* 0x00036b0006067a08 */ /* 0x000fe40001000000 */
[----:B------:R-:W-:Y:S02]  /*0870*/  FSEL R7, R7, c[0x0][0xdac], P1 ;  /* 0x00036b0007077a08 */ /* 0x000fe40000800000 */
[----:B------:R-:W-:-:S02]  /*0880*/  ISETP.GE.U32.AND P0, PT, R3, R0, PT ;  /* 0x000000000300720c */ /* 0x000fc40003f06070 */
[C---:B------:R-:W-:Y:S01]  /*0890*/  ISETP.LT.U32.AND P1, PT, R10.reuse, 0x4000, PT ;  /* 0x000040000a00780c */ /* 0x040fe20003f21070 */
[----:B------:R0:W-:Y:S01]  /*08a0*/  STG.E.128 [R8.64], R4 ;  /* 0x0000000408007986 */ /* 0x0001e2000c101d04 */
[----:B------:R-:W-:Y:S02]  /*08b0*/  SHF.L.U64.HI R3, R10, 0x2, R11 ;  /* 0x000000020a037819 */ /* 0x000fe4000001020b */
[----:B------:R-:W-:Y:S02]  /*08c0*/  ISETP.LT.U32.AND.EX P1, PT, R11, RZ, PT, P1 ;  /* 0x000000ff0b00720c */ /* 0x000fe40003f21110 */
[----:B------:R-:W-:-:S13]  /*08d0*/  ISETP.GE.AND.EX P0, PT, R3, R2, PT, P0 ;  /* 0x000000020300720c */ /* 0x000fda0003f06300 */
[----:B0-----:R-:W-:Y:S05]  /*08e0*/  @!P0 BRA P1, `(.L_x_10) ;  /* 0xfffffdf000008947 */ /* 0x001fea000083ffff */
[----:B------:R-:W-:Y:S05]  /*08f0*/  EXIT ;  /* 0x000000000000794d */ /* 0x000fea0003800000 */
.L_x_11:
        /* <DEDUP_REMOVED lines=16> */
.L_x_5284:


//--------------------- .text._ZN2at6native57_GLOBAL__N__f3eca4a2_24_ForeachBinaryOpScalar_cu_86b9896c25multi_tensor_apply_kernelINS1_18TensorListMetadataILi2EEENS1_21BinaryOpScalarFunctorIdLi2ELi1ELi1EEEJNS0_7maximumIdEEdEEEvT_T0_DpT1_ --------------------------
	.section	.text._ZN2at6native57_GLOBAL__N__f3eca4a2_24_ForeachBinaryOpScalar_cu_86b9896c25multi_tensor_apply_kernelINS1_18TensorListMetadataILi2EEENS1_21BinaryOpScalarFunctorIdLi2ELi1ELi1EEEJNS0_7maximumIdEEdEEEvT_T0_DpT1_,"ax",@progbits
	.sectioninfo	@"SHI_REGISTERS=32"
	.align	128
.text._ZN2at6native57_GLOBAL__N__f3eca4a2_24_ForeachBinaryOpScalar_cu_86b9896c25multi_tensor_apply_kernelINS1_18TensorListMetadataILi2EEENS1_21BinaryOpScalarFunctorIdLi2ELi1ELi1EEEJNS0_7maximumIdEEdEEEvT_T0_DpT1_:
        .type           _ZN2at6native57_GLOBAL__N__f3eca4a2_24_ForeachBinaryOpScalar_cu_86b9896c25multi_tensor_apply_kernelINS1_18TensorListMetadataILi2EEENS1_21BinaryOpScalarFunctorIdLi2ELi1ELi1EEEJNS0_7maximumIdEEdEEEvT_T0_DpT1_,@function
        .size           _ZN2at6native57_GLOBAL__N__f3eca4a2_24_ForeachBinaryOpScalar_cu_86b9896c25multi_tensor_apply_kernelINS1_18TensorListMetadataILi2EEENS1_21BinaryOpScalarFunctorIdLi2ELi1ELi1EEEJNS0_7maximumIdEEdEEEvT_T0_DpT1_,(.L_x_5285 - _ZN2at6native57_GLOBAL__N__f3eca4a2_24_ForeachBinaryOpScalar_cu_86b9896c25multi_tensor_apply_kernelINS1_18TensorListMetadataILi2EEENS1_21BinaryOpScalarFunctorIdLi2ELi1ELi1EEEJNS0_7maximumIdEEdEEEvT_T0_DpT1_)
        .other          _ZN2at6native57_GLOBAL__N__f3eca4a2_24_ForeachBinaryOpScalar_cu_86b9896c25multi_tensor_apply_kernelINS1_18TensorListMetadataILi2EEENS1_21BinaryOpScalarFunctorIdLi2ELi1ELi1EEEJNS0_7maximumIdEEdEEEvT_T0_DpT1_,@"STO_CUDA_ENTRY STV_DEFAULT"
_ZN2at6native57_GLOBAL__N__f3eca4a2_24_ForeachBinaryOpScalar_cu_86b9896c25multi_tensor_apply_kernelINS1_18TensorListMetadataILi2EEENS1_21BinaryOpScalarFunctorIdLi2ELi1ELi1EEEJNS0_7maximumIdEEdEEEvT_T0_DpT1_:
[----:B------:R-:W-:Y:S02]  /*0000*/  IMAD.MOV.U32 R1, RZ, RZ, c[0x0][0x28] ;  /* 0x00000a00ff017624 */ /* 0x000fe400078e00ff */
[----:B------:R-:W0:Y:S01]  /*0010*/  S2UR UR4, SR_CTAID.X ;  /* 0x00000000000479c3 */ /* 0x000e220000002500 */
[----:B------:R-:W-:Y:S02]  /*0020*/  UMOV UR5, 0x4 ;  /* 0x0000000400057882 */ /* 0x000fe40000000000 */
[----:B------:R-:W-:Y:S02]  /*0030*/  ULDC UR6, c[0x2][0x0] ;  /* 0x0080000000067ab9 */ /* 0x000fe40000000800 */
[----:B0-----:R-:W-:-:S03]  /*0040*/  UIMAD UR5, UR4, UR5, UR6 ;  /* 0x00000005040572a4 */ /* 0x001fc6000f8e0206 */
[----:B------:R-:W-:Y:S02]  /*0050*/  ULDC.U8 UR4, c[0x0][UR4+0x760] ;  /* 0x0001d80004047abb */ /* 0x000fe40008000000 */
[----:B------:R-:W-:-:S07]  /*0060*/  USHF.L.U32 UR10, UR4, 0x3, URZ ;  /* 0x00000003040a7899 */ /* 0x000fce000800063f */
[----:B------:R-:W-:Y:S02]  /*0070*/  ULDC UR11, c[0x0][UR5+0x160] ;  /* 0x00005800050b7abb */ /* 0x000fe40008000800 */
[----:B------:R-:W-:-:S03]  /*0080*/  UIMAD.WIDE UR4, UR11, 0x10000, URZ ;  /* 0x000100000b0478a5 */ /* 0x000fc6000f8e023f */
[----:B------:R-:W-:Y:S02]  /*0090*/  ULDC.64 UR6, c[0x0][UR10+0x160] ;  /* 0x000058000a067abb */ /* 0x000fe40008000a00 */
[----:B------:R-:W-:Y:S02]  /*00a0*/  ULDC.64 UR8, c[0x0][UR10+0x360] ;  /* 0x0000d8000a087abb */ /* 0x000fe40008000a00 */
[----:B------:R-:W-:Y:S02]  /*00b0*/  UIMAD.WIDE UR6, UR11, 0x80000, UR6 ;  /* 0x000800000b0678a5 */ /* 0x000fe4000f8e0206 */
[----:B------:R-:W-:-:S03]  /*00c0*/  UIMAD.WIDE UR8, UR11, 0x80000, UR8 ;  /* 0x000800000b0878a5 */ /* 0x000fc6000f8e0208 */
[----:B------:R-:W-:Y:S02]  /*00d0*/  ULDC.64 UR10, c[0x0][UR10+0x560] ;  /* 0x000158000a0a7abb */ /* 0x000fe40008000a00 */
[----:B------:R-:W-:Y:S02]  /*00e0*/  UIADD3 UR12, UP1, -UR4, UR10, URZ ;  /* 0x0000000a040c7290 */ /* 0x000fe4000ff3e13f */
[----:B------:R-:W-:-:S04]  /*00f0*/  ULOP3.LUT UR4, UR8, 0x1f, UR6, 0xc8, !UPT ;  /* 0x0000001f08047892 */ /* 0x000fc8000f8ec806 */
[----:B------:R-:W-:Y:S02]  /*0100*/  ULOP3.LUT UP0, URZ, UR4, 0x3, UR12, 0xf8, !UPT ;  /* 0x00000003043f7892 */ /* 0x000fe4000f80f80c */
[----:B------:R-:W-:Y:S02]  /*0110*/  UIADD3.X UR4, ~UR5, UR11, URZ, UP1, !UPT ;  /* 0x0000000b05047290 */ /* 0x000fe40008ffe53f */
[----:B------:R-:W-:Y:S02]  /*0120*/  ULOP3.LUT UP0, URZ, URZ, URZ, URZ, 0xfc, UP0 ;  /* 0x0000003f3f3f7292 */ /* 0x000fe4000800fc3f */
[----:B------:R-:W-:-:S04]  /*0130*/  ULDC.64 UR10, c[0x0][0x118] ;  /* 0x00004600000a7ab9 */ /* 0x000fc80000000a00 */
[----:B------:R-:W-:-:S13]  /*0140*/  PLOP3.LUT P0, PT, PT, PT, UP0, 0x80, 0x0 ;  /* 0x000000000000781c */ /* 0x000fda0003f0f008 */
[----:B------:R-:W-:Y:S05]  /*0150*/  @!P0 BRA `(.L_x_12) ;  /* 0x0000060000008947 */ /* 0x000fea0003800000 */
[----:B------:R-:W-:-:S04]  /*0160*/  UISETP.GE.U32.AND UP0, UPT, UR12, 0x1, UPT ;  /* 0x000000010c00788c */ /* 0x000fc8000bf06070 */
[----:B------:R-:W-:-:S06]  /*0170*/  UISETP.GE.AND.EX UP0, UPT, UR4, URZ, UPT, UP0 ;  /* 0x0000003f0400728c */ /* 0x000fcc000bf06300 */
[----:B------:R-:W-:-:S13]  /*0180*/  PLOP3.LUT P0, PT, PT, PT, UP0, 0x80, 0x0 ;  /* 0x000000000000781c */ /* 0x000fda0003f0f008 */
[----:B------:R-:W-:Y:S05]  /*0190*/  @!P0 EXIT ;  /* 0x000000000000894d */ /* 0x000fea0003800000 */
[----:B------:R-:W0:Y:S01]  /*01a0*/  S2R R0, SR_TID.X ;  /* 0x0000000000007919 */ /* 0x000e220000002100 */
[----:B------:R-:W-:Y:S01]  /*01b0*/  IMAD.MOV.U32 R2, RZ, RZ, c[0x0][0x0] ;  /* 0x00000000ff027624 */ /* 0x000fe200078e00ff */
[----:B------:R-:W-:-:S06]  /*01c0*/  CS2R R4, SRZ ;  /* 0x0000000000047805 */ /* 0x000fcc000001ff00 */
.L_x_21:
[----:B0-----:R-:W-:Y:S01]  /*01d0*/  IADD3 R3, P2, R0, R4, RZ ;  /* 0x0000000400037210 */ /* 0x001fe20007f5e0ff */
[C---:B------:R-:W-:Y:S01]  /*01e0*/  IMAD R8, R2.reuse, 0x3, RZ ;  /* 0x0000000302087824 */ /* 0x040fe200078e02ff */
[----:B-----5:R-:W-:Y:S01]  /*01f0*/  CS2R R10, SRZ ;  /* 0x00000000000a7805 */ /* 0x020fe2000001ff00 */
[----:B------:R-:W-:Y:S01]  /*0200*/  CS2R R12, SRZ ;  /* 0x00000000000c7805 */ /* 0x000fe2000001ff00 */
[C---:B------:R-:W-:Y:S01]  /*0210*/  ISETP.GE.U32.AND P1, PT, R3.reuse, 0x10000, PT ;  /* 0x000100000300780c */ /* 0x040fe20003f26070 */
[----:B------:R-:W-:Y:S01]  /*0220*/  IMAD.X R6, RZ, RZ, R5, P2 ;  /* 0x000000ffff067224 */ /* 0x000fe200010e0605 */
[----:B------:R-:W-:Y:S02]  /*0230*/  IADD3 R7, P2, R3, c[0x0][0x0], RZ ;  /* 0x0000000003077a10 */ /* 0x000fe40007f5e0ff */
[----:B------:R-:W-:-:S02]  /*0240*/  LEA R9, P3, R2, R3, 0x1 ;  /* 0x0000000302097211 */ /* 0x000fc400078608ff */
[----:B------:R-:W-:Y:S01]  /*0250*/  ISETP.LT.U32.AND P0, PT, R3, UR12, PT ;  /* 0x0000000c03007c0c */ /* 0x000fe2000bf01070 */
[--C-:B------:R-:W-:Y:S01]  /*0260*/  IMAD.X R24, RZ, RZ, R6.reuse, P2 ;  /* 0x000000ffff187224 */ /* 0x100fe200010e0606 */
[----:B------:R-:W-:Y:S01]  /*0270*/  IADD3 R8, P6, R8, R3, RZ ;  /* 0x0000000308087210 */ /* 0x000fe20007fde0ff */
[--C-:B------:R-:W-:Y:S01]  /*0280*/  IMAD.X R26, RZ, RZ, R6.reuse, P3 ;  /* 0x000000ffff1a7224 */ /* 0x100fe200018e0606 */
[C---:B------:R-:W-:Y:S02]  /*0290*/  ISETP.GE.U32.AND.EX P1, PT, R6.reuse, RZ, PT, P1 ;  /* 0x000000ff0600720c */ /* 0x040fe40003f26110 */
[C---:B------:R-:W-:Y:S01]  /*02a0*/  ISETP.GE.U32.AND P5, PT, R7.reuse, 0x10000, PT ;  /* 0x000100000700780c */ /* 0x040fe20003fa6070 */
[----:B------:R-:W-:Y:S01]  /*02b0*/  IMAD.X R25, RZ, RZ, R6, P6 ;  /* 0x000000ffff197224 */ /* 0x000fe200030e0606 */
[----:B------:R-:W-:Y:S02]  /*02c0*/  ISETP.LT.AND.EX P0, PT, R6, UR4, !P1, P0 ;  /* 0x0000000406007c0c */ /* 0x000fe4000cf01300 */
[----:B------:R-:W-:-:S02]  /*02d0*/  ISETP.LT.U32.AND P4, PT, R7, UR12, PT ;  /* 0x0000000c07007c0c */ /* 0x000fc4000bf81070 */
[C---:B------:R-:W-:Y:S02]  /*02e0*/  ISETP.GE.U32.AND P1, PT, R9.reuse, 0x10000, PT ;  /* 0x000100000900780c */ /* 0x040fe40003f26070 */
[----:B------:R-:W-:Y:S02]  /*02f0*/  ISETP.GE.U32.AND.EX P5, PT, R24, RZ, PT, P5 ;  /* 0x000000ff1800720c */ /* 0x000fe40003fa6150 */
[----:B------:R-:W-:Y:S02]  /*0300*/  ISETP.GE.U32.AND P3, PT, R8, 0x10000, PT ;  /* 0x000100000800780c */ /* 0x000fe40003f66070 */
[----:B------:R-:W-:Y:S02]  /*0310*/  ISETP.LT.U32.AND P2, PT, R9, UR12, PT ;  /* 0x0000000c09007c0c */ /* 0x000fe4000bf41070 */
[----:B------:R-:W-:Y:S02]  /*0320*/  ISETP.LT.AND.EX P4, PT, R24, UR4, !P5, P4 ;  /* 0x0000000418007c0c */ /* 0x000fe4000ef81340 */
[----:B------:R-:W-:-:S02]  /*0330*/  ISETP.GE.U32.AND.EX P1, PT, R26, RZ, PT, P1 ;  /* 0x000000ff1a00720c */ /* 0x000fc40003f26110 */
[----:B------:R-:W-:Y:S02]  /*0340*/  ISETP.LT.U32.AND P5, PT, R8, UR12, PT ;  /* 0x0000000c08007c0c */ /* 0x000fe4000bfa1070 */
[C---:B------:R-:W-:Y:S02]  /*0350*/  ISETP.GE.U32.AND.EX P3, PT, R25.reuse, RZ, PT, P3 ;  /* 0x000000ff1900720c */ /* 0x040fe40003f66130 */
[----:B------:R-:W-:Y:S02]  /*0360*/  ISETP.LT.AND.EX P2, PT, R26, UR4, !P1, P2 ;  /* 0x000000041a007c0c */ /* 0x000fe4000cf41320 */
[----:B------:R-:W-:Y:S02]  /*0370*/  ISETP.LT.AND.EX P1, PT, R25, UR4, !P3, P5 ;  /* 0x0000000419007c0c */ /* 0x000fe4000df21350 */
[----:B------:R-:W-:-:S04]  /*0380*/  @P0 LEA R28, P3, R3, UR6, 0x3 ;  /* 0x00000006031c0c11 */ /* 0x000fc8000f8618ff */
[----:B------:R-:W-:Y:S02]  /*0390*/  @P0 LEA.HI.X R29, R3, UR7, R6, 0x3, P3 ;  /* 0x00000007031d0c11 */ /* 0x000fe400098f1c06 */
[C---:B------:R-:W-:Y:S01]  /*03a0*/  @P4 LEA R22, P3, R7.reuse, UR6, 0x3 ;  /* 0x0000000607164c11 */ /* 0x040fe2000f8618ff */
[----:B------:R-:W-:Y:S01]  /*03b0*/  CS2R R14, SRZ ;  /* 0x00000000000e7805 */ /* 0x000fe2000001ff00 */
[----:B------:R-:W-:Y:S01]  /*03c0*/  CS2R R16, SRZ ;  /* 0x0000000000107805 */ /* 0x000fe2000001ff00 */
[----:B------:R0:W5:Y:S01]  /*03d0*/  @P0 LDG.E.64 R10, [R28.64] ;  /* 0x0000000a1c0a0981 */ /* 0x000162000c1e1b00 */
[----:B------:R-:W-:Y:S02]  /*03e0*/  @P4 LEA.HI.X R23, R7, UR7, R24, 0x3, P3 ;  /* 0x0000000707174c11 */ /* 0x000fe400098f1c18 */
[C---:B------:R-:W-:Y:S02]  /*03f0*/  @P2 LEA R18, P3, R9.reuse, UR6, 0x3 ;  /* 0x0000000609122c11 */ /* 0x040fe4000f8618ff */
[----:B------:R-:W-:Y:S01]  /*0400*/  @P1 LEA R20, P5, R8, UR6, 0x3 ;  /* 0x0000000608141c11 */ /* 0x000fe2000f8a18ff */
[----:B------:R0:W5:Y:S01]  /*0410*/  @P4 LDG.E.64 R12, [R22.64] ;  /* 0x0000000a160c4981 */ /* 0x000162000c1e1b00 */
[----:B------:R-:W-:-:S02]  /*0420*/  @P2 LEA.HI.X R19, R9, UR7, R26, 0x3, P3 ;  /* 0x0000000709132c11 */ /* 0x000fc400098f1c1a */
[----:B------:R-:W-:-:S03]  /*0430*/  @P1 LEA.HI.X R21, R8, UR7, R25, 0x3, P5 ;  /* 0x0000000708151c11 */ /* 0x000fc6000a8f1c19 */
[----:B------:R0:W5:Y:S04]  /*0440*/  @P2 LDG.E.64 R14, [R18.64] ;  /* 0x0000000a120e2981 */ /* 0x000168000c1e1b00 */
[----:B------:R0:W5:Y:S01]  /*0450*/  @P1 LDG.E.64 R16, [R20.64] ;  /* 0x0000000a14101981 */ /* 0x000162000c1e1b00 */
[----:B------:R-:W-:Y:S01]  /*0460*/  BSSY B0, `(.L_x_13) ;  /* 0x0000009000007945 */ /* 0x000fe20003800000 */
[----:B------:R-:W-:Y:S05]  /*0470*/  @!P0 BRA `(.L_x_14) ;  /* 0x0000007000008947 */ /* 0x000fea0003800000 */
[----:B-----5:R-:W1:Y:S01]  /*0480*/  DSETP.GTU.AND P0, PT, |R10|, +INF , PT ;  /* 0x7ff000000a00742a */ /* 0x020e620003f0c200 */
[----:B0-----:R-:W-:-:S04]  /*0490*/  LEA R18, P3, R3, UR8, 0x3 ;  /* 0x0000000803127c11 */ /* 0x001fc8000f8618ff */
[----:B------:R-:W-:Y:S01]  /*04a0*/  LEA.HI.X R19, R3, UR9, R6, 0x3, P3 ;  /* 0x0000000903137c11 */ /* 0x000fe200098f1c06 */
[----:B-1----:R-:W0:-:S06]  /*04b0*/  DSETP.GT.OR P0, PT, R10, c[0x0][0xdb0], P0 ;  /* 0x00036c000a00762a */ /* 0x002e0c0000704400 */
[----:B0-----:R-:W-:Y:S02]  /*04c0*/  FSEL R10, R10, c[0x0][0xdb0], P0 ;  /* 0x00036c000a0a7a08 */ /* 0x001fe40000000000 */
[----:B------:R-:W-:-:S05]  /*04d0*/  FSEL R11, R11, c[0x0][0xdb4], P0 ;  /* 0x00036d000b0b7a08 */ /* 0x000fca0000000000 */
[----:B------:R0:W-:Y:S02]  /*04e0*/  STG.E.64 [R18.64], R10 ;  /* 0x0000000a12007986 */ /* 0x0001e4000c101b0a */
.L_x_14:
[----:B------:R-:W-:Y:S05]  /*04f0*/  BSYNC B0 ;  /* 0x0000000000007941 */ /* 0x000fea0003800000 */
.L_x_13:
[----:B------:R-:W-:Y:S01]  /*0500*/  BSSY B0, `(.L_x_15) ;  /* 0x0000009000007945 */ /* 0x000fe20003800000 */
[----:B------:R-:W-:Y:S05]  /*0510*/  @!P4 BRA `(.L_x_16) ;  /* 0x000000700000c947 */ /* 0x000fea0003800000 */
[----:B-----5:R-:W1:Y:S01]  /*0520*/  DSETP.GTU.AND P0, PT, |R12|, +INF , PT ;  /* 0x7ff000000c00742a */ /* 0x020e620003f0c200 */
[----:B------:R-:W-:-:S04]  /*0530*/  LEA R6, P3, R7, UR8, 0x3 ;  /* 0x0000000807067c11 */ /* 0x000fc8000f8618ff */
[----:B------:R-:W-:Y:S01]  /*0540*/  LEA.HI.X R7, R7, UR9, R24, 0x3, P3 ;  /* 0x0000000907077c11 */ /* 0x000fe200098f1c18 */
[----:B-1----:R-:W1:-:S06]  /*0550*/  DSETP.GT.OR P0, PT, R12, c[0x0][0xdb0], P0 ;  /* 0x00036c000c00762a */ /* 0x002e4c0000704400 */
[----:B01----:R-:W-:Y:S02]  /*0560*/  FSEL R10, R12, c[0x0][0xdb0], P0 ;  /* 0x00036c000c0a7a08 */ /* 0x003fe40000000000 */
[----:B------:R-:W-:-:S05]  /*0570*/  FSEL R11, R13, c[0x0][0xdb4], P0 ;  /* 0x00036d000d0b7a08 */ /* 0x000fca0000000000 */
[----:B------:R0:W-:Y:S02]  /*0580*/  STG.E.64 [R6.64], R10 ;  /* 0x0000000a06007986 */ /* 0x0001e4000c101b0a */
.L_x_16:
[----:B------:R-:W-:Y:S05]  /*0590*/  BSYNC B0 ;  /* 0x0000000000007941 */ /* 0x000fea0003800000 */
.L_x_15:
        /* <DEDUP_REMOVED lines=9> */
.L_x_18:
[----:B------:R-:W-:Y:S05]  /*0630*/  BSYNC B0 ;  /* 0x0000000000007941 */ /* 0x000fea0003800000 */
.L_x_17:
        /* <DEDUP_REMOVED lines=9> */
.L_x_20:
[----:B------:R-:W-:Y:S05]  /*06d0*/  BSYNC B0 ;  /* 0x0000000000007941 */ /* 0x000fea0003800000 */
.L_x_19:
[----:B------:R-:W-:-:S04]  /*06e0*/  IMAD.MOV.U32 R3, RZ, RZ, c[0x0][0x0] ;  /* 0x00000000ff037624 */ /* 0x000fc800078e00ff */
[----:B------:R-:W-:-:S05]  /*06f0*/  IMAD.WIDE.U32 R4, R3, 0x4, R4 ;  /* 0x0000000403047825 */ /* 0x000fca00078e0004 */
[C---:B------:R-:W-:Y:S02]  /*0700*/  ISETP.GE.U32.AND P0, PT, R4.reuse, 0x10000, PT ;  /* 0x000100000400780c */ /* 0x040fe40003f06070 */
[----:B------:R-:W-:Y:S02]  /*0710*/  ISETP.LT.U32.AND P1, PT, R4, UR12, PT ;  /* 0x0000000c04007c0c */ /* 0x000fe4000bf21070 */
[C---:B------:R-:W-:Y:S02]  /*0720*/  ISETP.GE.U32.AND.EX P0, PT, R5.reuse, RZ, PT, P0 ;  /* 0x000000ff0500720c */ /* 0x040fe40003f06100 */
[----:B------:R-:W-:-:S13]  /*0730*/  ISETP.LT.AND.EX P1, PT, R5, UR4, PT, P1 ;  /* 0x0000000405007c0c */ /* 0x000fda000bf21310 */
[----:B------:R-:W-:Y:S05]  /*0740*/  @!P0 BRA P1, `(.L_x_21) ;  /* 0xfffffa8000008947 */ /* 0x000fea000083ffff */
[----:B------:R-:W-:Y:S05]  /*0750*/  EXIT ;  /* 0x000000000000794d */ /* 0x000fea0003800000 */
.L_x_12:
[----:B------:R-:W0:Y:S02]  /*0760*/  S2R R13, SR_TID.X ;  /* 0x00000000000d7919 */ /* 0x000e240000002100 */
[----:B0-----:R-:W-:-:S05]  /*0770*/  IMAD.WIDE.U32 R2, R13, 0x4, RZ ;  /* 0x000000040d027825 */ /* 0x001fca00078e00ff */
[----:B------:R-:W-:-:S04]  /*0780*/  ISETP.GE.U32.AND P0, PT, R2, UR12, PT ;  /* 0x0000000c02007c0c */ /* 0x000fc8000bf06070 */
[----:B------:R-:W-:-:S04]  /*0790*/  ISETP.GE.AND.EX P0, PT, R3, UR4, PT, P0 ;  /* 0x0000000403007c0c */ /* 0x000fc8000bf06300 */
[----:B------:R-:W-:-:S13]  /*07a0*/  ISETP.GT.U32.OR P0, PT, R13, 0x3fff, P0 ;  /* 0x00003fff0d00780c */ /* 0x000fda0000704470 */
[----:B------:R-:W-:Y:S05]  /*07b0*/  @P0 EXIT ;  /* 0x000000000000094d */ /* 0x000fea0003800000 */
[----:B------:R-:W-:-:S04]  /*07c0*/  IMAD.MOV.U32 R0, RZ, RZ, RZ ;  /* 0x000000ffff007224 */ /* 0x000fc800078e00ff */
.L_x_22:
[C---:B------:R-:W-:Y:S01]  /*07d0*/  IMAD.SHL.U32 R2, R13.reuse, 0x20, RZ ;  /* 0x000000200d027824 */ /* 0x040fe200078e00ff */
[----:B------:R-:W-:-:S04]  /*07e0*/  SHF.L.U64.HI R3, R13, 0x5, R0 ;  /* 0x000000050d037819 */ /* 0x000fc80000010200 */
[----:B------:R-:W-:-:S04]  /*07f0*/  IADD3 R14, P0, R2, UR6, RZ ;  /* 0x00000006020e7c10 */ /* 0x000fc8000ff1e0ff */
[----:B------:R-:W-:-:S05]  /*0800*/  IADD3.X R15, R3, UR7, RZ, P0, !PT ;  /* 0x00000007030f7c10 */ /* 0x000fca00087fe4ff */
[----:B------:R-:W2:Y:S04]  /*0810*/  LDG.E.128 R8, [R14.64] ;  /* 0x0000000a0e087981 */ /* 0x000ea8000c1e1d00 */
[----:B------:R-:W3:Y:S01]  /*0820*/  LDG.E.128 R4, [R14.64+0x10] ;  /* 0x0000100a0e047981 */ /* 0x000ee2000c1e1d00 */
[----:B--2---:R-:W0:-:S04]  /*0830*/  DSETP.GTU.AND P1, PT, |R8|, +INF , PT ;  /* 0x7ff000000800742a */ /* 0x004e080003f2c200 */
[----:B------:R-:W1:-:S04]  /*0840*/  DSETP.GTU.AND P2, PT, |R10|, +INF , PT ;  /* 0x7ff000000a00742a */ /* 0x000e480003f4c200 */
[----:B---3--:R-:W-:-:S04]  /*0850*/  DSETP.GTU.AND P3, PT, |R6|, +INF , PT ;  /* 0x7ff000000600742a */ /* 0x008fc80003f6c200 */
[----:B------:R-:W-:-:S04]  /*0860*/  DSETP.GTU.AND P0, PT, |R4|, +INF , PT ;  /* 0x7ff000000400742a */ /* 0x000fc80003f0c200 */
[----:B0-----:R-:W0:-:S04]  /*0870*/  DSETP.GT.OR P1, PT, R8, c[0x0][0xdb0], P1 ;  /* 0x00036c000800762a */ /* 0x001e080000f24400 */
[----:B-1----:R-:W1:Y:S02]  /*0880*/  DSETP.GT.OR P2, PT, R10, c[0x0][0xdb0], P2 ;  /* 0x00036c000a00762a */ /* 0x002e640001744400 */
[----:B0-----:R-:W-:Y:S02]  /*0890*/  FSEL R12, R8, c[0x0][0xdb0], P1 ;  /* 0x00036c00080c7a08 */ /* 0x001fe40000800000 */
[----:B------:R-:W0:Y:S01]  /*08a0*/  DSETP.GT.OR P3, PT, R6, c[0x0][0xdb0], P3 ;  /* 0x00036c000600762a */ /* 0x000e220001f64400 */
[----:B------:R-:W-:Y:S02]  /*08b0*/  FSEL R17, R9, c[0x0][0xdb4], P1 ;  /* 0x00036d0009117a08 */ /* 0x000fe40000800000 */
[----:B-1----:R-:W-:Y:S01]  /*08c0*/  FSEL R14, R10, c[0x0][0xdb0], P2 ;  /* 0x00036c000a0e7a08 */ /* 0x002fe20001000000 */
[----:B------:R-:W1:Y:S01]  /*08d0*/  DSETP.GT.OR P0, PT, R4, c[0x0][0xdb0], P0 ;  /* 0x00036c000400762a */ /* 0x000e620000704400 */
[----:B------:R-:W-:Y:S02]  /*08e0*/  FSEL R15, R11, c[0x0][0xdb4], P2 ;  /* 0x00036d000b0f7a08 */ /* 0x000fe40001000000 */
[----:B------:R-:W-:-:S02]  /*08f0*/  IADD3 R2, P1, R2, UR8, RZ ;  /* 0x0000000802027c10 */ /* 0x000fc4000ff3e0ff */
[----:B0-----:R-:W-:Y:S01]  /*0900*/  FSEL R10, R6, c[0x0][0xdb0], P3 ;  /* 0x00036c00060a7a08 */ /* 0x001fe20001800000 */
[----:B------:R-:W-:Y:S01]  /*0910*/  IMAD.MOV.U32 R6, RZ, RZ, R14 ;  /* 0x000000ffff067224 */ /* 0x000fe200078e000e */
[----:B------:R-:W-:Y:S01]  /*0920*/  FSEL R11, R7, c[0x0][0xdb4], P3 ;  /* 0x00036d00070b7a08 */ /* 0x000fe20001800000 */
[----:B------:R-:W-:Y:S01]  /*0930*/  IMAD.MOV.U32 R7, RZ, RZ, R15 ;  /* 0x000000ffff077224 */ /* 0x000fe200078e000f */
[----:B-1----:R-:W-:Y:S01]  /*0940*/  FSEL R8, R4, c[0x0][0xdb0], P0 ;  /* 0x00036c0004087a08 */ /* 0x002fe20000000000 */
[----:B------:R-:W-:Y:S01]  /*0950*/  IMAD.MOV.U32 R4, RZ, RZ, R12 ;  /* 0x000000ffff047224 */ /* 0x000fe200078e000c */
[----:B------:R-:W-:Y:S01]  /*0960*/  FSEL R9, R5, c[0x0][0xdb4], P0 ;  /* 0x00036d0005097a08 */ /* 0x000fe20000000000 */
[----:B------:R-:W-:Y:S01]  /*0970*/  IMAD.MOV.U32 R5, RZ, RZ, R17 ;  /* 0x000000ffff057224 */ /* 0x000fe200078e0011 */
[----:B------:R-:W-:Y:S02]  /*0980*/  IADD3.X R3, R3, UR9, RZ, P1, !PT ;  /* 0x0000000903037c10 */ /* 0x000fe40008ffe4ff */
[----:B------:R-:W-:-:S03]  /*0990*/  IADD3 R13, P0, R13, c[0x0][0x0], RZ ;  /* 0x000000000d0d7a10 */ /* 0x000fc60007f1e0ff */
[----:B------:R0:W-:Y:S01]  /*09a0*/  STG.E.128 [R2.64], R4 ;  /* 0x0000000402007986 */ /* 0x0001e2000c101d0a */
[----:B------:R-:W-:Y:S01]  /*09b0*/  ISETP.LT.U32.AND P1, PT, R13, 0x4000, PT ;  /* 0x000040000d00780c */ /* 0x000fe20003f21070 */
[----:B------:R-:W-:-:S05]  /*09c0*/  IMAD.X R0, RZ, RZ, R0, P0 ;  /* 0x000000ffff007224 */ /* 0x000fca00000e0600 */
[----:B------:R-:W-:Y:S01]  /*09d0*/  ISETP.LT.U32.AND.EX P1, PT, R0, RZ, PT, P1 ;  /* 0x000000ff0000720c */ /* 0x000fe20003f21110 */
[----:B0-----:R-:W-:Y:S02]  /*09e0*/  IMAD.MOV.U32 R4, RZ, RZ, R8 ;  /* 0x000000ffff047224 */ /* 0x001fe400078e0008 */
[----:B------:R-:W-:Y:S02]  /*09f0*/  IMAD.MOV.U32 R6, RZ, RZ, R10 ;  /* 0x000000ffff067224 */ /* 0x000fe400078e000a */
[----:B------:R-:W-:Y:S02]  /*0a00*/  IMAD.MOV.U32 R7, RZ, RZ, R11 ;  /* 0x000000ffff077224 */ /* 0x000fe400078e000b */
[----:B------:R-:W-:Y:S02]  /*0a10*/  IMAD.MOV.U32 R5, RZ, RZ, R9 ;  /* 0x000000ffff057224 */ /* 0x000fe400078e0009 */
[----:B------:R-:W-:-:S03]  /*0a20*/  IMAD.SHL.U32 R8, R13, 0x4, RZ ;  /* 0x000000040d087824 */ /* 0x000fc600078e00ff */
[----:B------:R0:W-:Y:S02]  /*0a30*/  STG.E.128 [R2.64+0x10], R4 ;  /* 0x0000100402007986 */ /* 0x0001e4000c101d0a */
[----:B------:R-:W-:Y:S02]  /*0a40*/  ISETP.GE.U32.AND P0, PT, R8, UR12, PT ;  /* 0x0000000c08007c0c */ /* 0x000fe4000bf06070 */
[----:B------:R-:W-:-:S04]  /*0a50*/  SHF.L.U64.HI R8, R13, 0x2, R0 ;  /* 0x000000020d087819 */ /* 0x000fc80000010200 */
[----:B------:R-:W-:-:S13]  /*0a60*/  ISETP.GE.AND.EX P0, PT, R8, UR4, PT, P0 ;  /* 0x0000000408007c0c */ /* 0x000fda000bf06300 */
[----:B0-----:R-:W-:Y:S05]  /*0a70*/  @!P0 BRA P1, `(.L_x_22) ;  /* 0xfffffd5000008947 */ /* 0x001fea000083ffff */
[----:B------:R-:W-:Y:S05]  /*0a80*/  EXIT ;  /* 0x000000000000794d */ /* 0x000fea0003800000 */
.L_x_23:
        /* <DEDUP_REMOVED lines=15> */
.L_x_5285:


//--------------------- .text._ZN2at6native57_GLOBAL__N__f3eca4a2_24_ForeachBinaryOpScalar_cu_86b9896c25multi_tensor_apply_kernelINS1_18TensorListMetadataILi2EEENS1_21BinaryOpScalarFunctorIsLi2ELi1ELi1EEEJNS0_7maximumIsEEsEEEvT_T0_DpT1_ --------------------------
	.section	.text._ZN2at6native57_GLOBAL__N__f3eca4a2_24_ForeachBinaryOpScalar_cu_86b9896c25multi_tensor_apply_kernelINS1_18TensorListMetadataILi2EEENS1_21BinaryOpScalarFunctorIsLi2ELi1ELi1EEEJNS0_7maximumIsEEsEEEvT_T0_DpT1_,"ax",@progbits
	.sectioninfo	@"SHI_REGISTERS=32"
	.align	128
.text._ZN2at6native57_GLOBAL__N__f3eca4a2_24_ForeachBinaryOpScalar_cu_86b9896c25multi_tensor_apply_kernelINS1_18TensorListMetadataILi2EEENS1_21BinaryOpScalarFunctorIsLi2ELi1ELi1EEEJNS0_7maximumIsEEsEEEvT_T0_DpT1_:
        .type           _ZN2at6native57_GLOBAL__N__f3eca4a2_24_ForeachBinaryOpScalar_cu_86b9896c25multi_tensor_apply_kernelINS1_18TensorListMetadataILi2EEENS1_21BinaryOpScalarFunctorIsLi2ELi1ELi1EEEJNS0_7maximumIsEEsEEEvT_T0_DpT1_,@function
        .size           _ZN2at6native57_GLOBAL__N__f3eca4a2_24_ForeachBinaryOpScalar_cu_86b9896c25multi_tensor_apply_kernelINS1_18TensorListMetadataILi2EEENS1_21BinaryOpScalarFunctorIsLi2ELi1ELi1EEEJNS0_7maximumIsEEsEEEvT_T0_DpT1_,(.L_x_5286 - _ZN2at6native57_GLOBAL__N__f3eca4a2_24_ForeachBinaryOpScalar_cu_86b9896c25multi_tensor_apply_kernelINS1_18TensorListMetadataILi2EEENS1_21BinaryOpScalarFunctorIsLi2ELi1ELi1EEEJNS0_7maximumIsEEsEEEvT_T0_DpT1_)
        .other          _ZN2at6native57_GLOBAL__N__f3eca4a2_24_ForeachBinaryOpScalar_cu_86b9896c25multi_tensor_apply_kernelINS1_18TensorListMetadataILi2EEENS1_21BinaryOpScalarFunctorIsLi2ELi1ELi1EEEJNS0_7maximumIsEEsEEEvT_T0_DpT1_,@"STO_CUDA_ENTRY STV_DEFAULT"
_ZN2at6native57_GLOBAL__N__f3eca4a2_24_ForeachBinaryOpScalar_cu_86b9896c25multi_tensor_apply_kernelINS1_18TensorListMetadataILi2EEENS1_21BinaryOpScalarFunctorIsLi2ELi1ELi1EEEJNS0_7maximumIsEEsEEEvT_T0_DpT1_:
        /* <DEDUP_REMOVED lines=26> */
.L_x_25:
[----:B0-----:R-:W-:Y:S01]  /*01a0*/  IADD3 R29, P1, R3, R8, RZ ;  /* 0x00000008031d7210 */ /* 0x001fe20007f3e0ff */
[C---:B------:R-:W-:Y:S01]  /*01b0*/  IMAD R14, R4.reuse, 0x3, RZ ;  /* 0x00000003040e7824 */ /* 0x040fe200078e02ff */
[----:B------:R-:W-:Y:S02]  /*01c0*/  PRMT R16, RZ, 0x7610, R16 ;  /* 0x00007610ff107816 */ /* 0x000fe40000000010 */
[C---:B------:R-:W-:Y:S01]  /*01d0*/  ISETP.GE.U32.AND P0, PT, R29.reuse, 0x10000, PT ;  /* 0x000100001d00780c */ /* 0x040fe20003f06070 */
[----:B------:R-:W-:Y:S01]  /*01e0*/  IMAD.X R25, RZ, RZ, R9, P1 ;  /* 0x000000ffff197224 */ /* 0x000fe200008e0609 */
[----:B------:R-:W-:Y:S02]  /*01f0*/  ISETP.LT.U32.AND P1, PT, R29, R0, PT ;  /* 0x000000001d00720c */ /* 0x000fe40003f21070 */
[----:B------:R-:W-:-:S02]  /*0200*/  LEA R17, P3, R4, R29, 0x1 ;  /* 0x0000001d04117211 */ /* 0x000fc400078608ff */
[----:B------:R-:W-:-:S03]  /*0210*/  ISETP.GE.U32.AND.EX P0, PT, R25, RZ, PT, P0 ;  /* 0x000000ff1900720c */ /* 0x000fc60003f06100 */
[--C-:B------:R-:W-:Y:S01]  /*0220*/  IMAD.X R7, RZ, RZ, R25.reuse, P3 ;  /* 0x000000ffff077224 */ /* 0x100fe200018e0619 */
[----:B------:R-:W-:Y:S02]  /*0230*/  ISETP.LT.AND.EX P0, PT, R25, R2, !P0, P1 ;  /* 0x000000021900720c */ /* 0x000fe40004701310 */
[----:B------:R-:W-:Y:S02]  /*0240*/  IADD3 R5, P1, R29, c[0x0][0x0], RZ ;  /* 0x000000001d057a10 */ /* 0x000fe40007f3e0ff */
[----:B------:R-:W-:Y:S02]  /*0250*/  IADD3 R19, P3, R14, R29, RZ ;  /* 0x0000001d0e137210 */ /* 0x000fe40007f7e0ff */
[C---:B------:R-:W-:Y:S01]  /*0260*/  ISETP.GE.U32.AND P4, PT, R5.reuse, 0x10000, PT ;  /* 0x000100000500780c */ /* 0x040fe20003f86070 */
[----:B------:R-:W-:Y:S01]  /*0270*/  IMAD.X R6, RZ, RZ, R25, P1 ;  /* 0x000000ffff067224 */ /* 0x000fe200008e0619 */
[----:B------:R-:W-:Y:S02]  /*0280*/  ISETP.LT.U32.AND P2, PT, R5, R0, PT ;  /* 0x000000000500720c */ /* 0x000fe40003f41070 */
[----:B------:R-:W-:-:S02]  /*0290*/  ISETP.GE.U32.AND P1, PT, R17, 0x10000, PT ;  /* 0x000100001100780c */ /* 0x000fc40003f26070 */
[C---:B------:R-:W-:Y:S02]  /*02a0*/  ISETP.GE.U32.AND.EX P4, PT, R6.reuse, RZ, PT, P4 ;  /* 0x000000ff0600720c */ /* 0x040fe40003f86140 */
[C---:B------:R-:W-:Y:S01]  /*02b0*/  @P0 LEA R20, P5, R29.reuse, R10, 0x1 ;  /* 0x0000000a1d140211 */ /* 0x040fe200078a08ff */
[--C-:B------:R-:W-:Y:S01]  /*02c0*/  IMAD.X R23, RZ, RZ, R25.reuse, P3 ;  /* 0x000000ffff177224 */ /* 0x100fe200018e0619 */
[----:B------:R-:W-:Y:S02]  /*02d0*/  ISETP.LT.AND.EX P2, PT, R6, R2, !P4, P2 ;  /* 0x000000020600720c */ /* 0x000fe40006741320 */
[----:B------:R-:W-:Y:S02]  /*02e0*/  @P0 LEA.HI.X R21, R29, R11, R25, 0x1, P5 ;  /* 0x0000000b1d150211 */ /* 0x000fe400028f0c19 */
[----:B------:R-:W-:Y:S02]  /*02f0*/  ISETP.LT.U32.AND P4, PT, R17, R0, PT ;  /* 0x000000001100720c */ /* 0x000fe40003f81070 */
[----:B------:R-:W-:Y:S01]  /*0300*/  ISETP.GE.U32.AND.EX P5, PT, R7, RZ, PT, P1 ;  /* 0x000000ff0700720c */ /* 0x000fe20003fa6110 */
[----:B------:R0:W2:Y:S01]  /*0310*/  @P0 LDG.E.U16 R16, [R20.64] ;  /* 0x0000000614100981 */ /* 0x0000a2000c1e1500 */
[----:B------:R-:W-:-:S02]  /*0320*/  ISETP.GE.U32.AND P1, PT, R19, 0x10000, PT ;  /* 0x000100001300780c */ /* 0x000fc40003f26070 */
[----:B------:R-:W-:Y:S02]  /*0330*/  ISETP.LT.AND.EX P4, PT, R7, R2, !P5, P4 ;  /* 0x000000020700720c */ /* 0x000fe40006f81340 */
[----:B------:R-:W-:Y:S02]  /*0340*/  ISETP.LT.U32.AND P3, PT, R19, R0, PT ;  /* 0x000000001300720c */ /* 0x000fe40003f61070 */
[----:B------:R-:W-:Y:S02]  /*0350*/  ISETP.GE.U32.AND.EX P5, PT, R23, RZ, PT, P1 ;  /* 0x000000ff1700720c */ /* 0x000fe40003fa6110 */
[----:B------:R-:W-:Y:S02]  /*0360*/  @P2 LEA R14, P1, R5, R10, 0x1 ;  /* 0x0000000a050e2211 */ /* 0x000fe400078208ff */
[----:B------:R-:W-:Y:S02]  /*0370*/  ISETP.LT.AND.EX P3, PT, R23, R2, !P5, P3 ;  /* 0x000000021700720c */ /* 0x000fe40006f61330 */
[----:B0-----:R-:W-:-:S02]  /*0380*/  PRMT R20, RZ, 0x7610, R20 ;  /* 0x00007610ff147816 */ /* 0x001fc40000000014 */
[----:B------:R-:W-:Y:S02]  /*0390*/  @P2 LEA.HI.X R15, R5, R11, R6, 0x1, P1 ;  /* 0x0000000b050f2211 */ /* 0x000fe400008f0c06 */
[----:B------:R-:W-:-:S03]  /*03a0*/  @P4 LEA R26, P1, R17, R10, 0x1 ;  /* 0x0000000a111a4211 */ /* 0x000fc600078208ff */
[----:B------:R0:W3:Y:S01]  /*03b0*/  @P2 LDG.E.U16 R20, [R14.64] ;  /* 0x000000060e142981 */ /* 0x0000e2000c1e1500 */
[----:B------:R-:W-:Y:S02]  /*03c0*/  @P4 LEA.HI.X R27, R17, R11, R7, 0x1, P1 ;  /* 0x0000000b111b4211 */ /* 0x000fe400008f0c07 */
[----:B------:R-:W-:Y:S02]  /*03d0*/  PRMT R22, RZ, 0x7610, R22 ;  /* 0x00007610ff167816 */ /* 0x000fe40000000016 */
[----:B------:R-:W-:-:S04]  /*03e0*/  PRMT R21, RZ, 0x7610, R21 ;  /* 0x00007610ff157816 */ /* 0x000fc80000000015 */
[----:B------:R1:W4:Y:S01]  /*03f0*/  @P4 LDG.E.U16 R22, [R26.64] ;  /* 0x000000061a164981 */ /* 0x000322000c1e1500 */
[----:B0-----:R-:W-:-:S04]  /*0400*/  @P3 LEA R14, P1, R19, R10, 0x1 ;  /* 0x0000000a130e3211 */ /* 0x001fc800078208ff */
[----:B------:R-:W-:-:S05]  /*0410*/  @P3 LEA.HI.X R15, R19, R11, R23, 0x1, P1 ;  /* 0x0000000b130f3211 */ /* 0x000fca00008f0c17 */
[----:B------:R0:W5:Y:S01]  /*0420*/  @P3 LDG.E.U16 R21, [R14.64] ;  /* 0x000000060e153981 */ /* 0x000162000c1e1500 */
[----:B------:R-:W0:Y:S01]  /*0430*/  @P0 LDC.U16 R18, c[0x0][0xdaa] ;  /* 0x00036a80ff120b82 */ /* 0x000e220000000400 */
[----:B------:R-:W-:-:S04]  /*0440*/  @P0 LEA R28, P1, R29, R12, 0x1 ;  /* 0x0000000c1d1c0211 */ /* 0x000fc800078208ff */
[----:B------:R-:W-:-:S03]  /*0450*/  @P0 LEA.HI.X R29, R29, R13, R25, 0x1, P1 ;  /* 0x0000000d1d1d0211 */ /* 0x000fc600008f0c19 */
[----:B------:R-:W0:Y:S08]  /*0460*/  @P4 LDC.U16 R25, c[0x0][0xdaa] ;  /* 0x00036a80ff194b82 */ /* 0x000e300000000400 */
[----:B------:R-:W2:Y:S08]  /*0470*/  @P2 LDC.U16 R24, c[0x0][0xdaa] ;  /* 0x00036a80ff182b82 */ /* 0x000eb00000000400 */
[----:B-1----:R-:W1:Y:S01]  /*0480*/  @P3 LDC.U16 R26, c[0x0][0xdaa] ;  /* 0x00036a80ff1a3b82 */ /* 0x002e620000000400 */
[----:B0-----:R-:W-:-:S05]  /*0490*/  @P0 PRMT R18, R18, 0x9910, RZ ;  /* 0x0000991012120816 */ /* 0x001fca00000000ff */
[----:B------:R-:W-:Y:S01]  /*04a0*/  @P0 IMAD.MOV.U32 R27, RZ, RZ, R18 ;  /* 0x000000ffff1b0224 */ /* 0x000fe200078e0012 */
[----:B------:R-:W-:Y:S02]  /*04b0*/  @P4 PRMT R25, R25, 0x9910, RZ ;  /* 0x0000991019194816 */ /* 0x000fe400000000ff */
[----:B------:R-:W-:-:S04]  /*04c0*/  @P3 LEA R18, P5, R19, R12, 0x1 ;  /* 0x0000000c13123211 */ /* 0x000fc800078a08ff */
[----:B------:R-:W-:Y:S01]  /*04d0*/  @P3 LEA.HI.X R19, R19, R13, R23, 0x1, P5 ;  /* 0x0000000d13133211 */ /* 0x000fe200028f0c17 */
[----:B------:R-:W-:Y:S01]  /*04e0*/  IMAD.MOV.U32 R23, RZ, RZ, c[0x0][0x0] ;  /* 0x00000000ff177624 */ /* 0x000fe200078e00ff */
[----:B-1----:R-:W-:-:S03]  /*04f0*/  @P3 PRMT R26, R26, 0x9910, RZ ;  /* 0x000099101a1a3816 */ /* 0x002fc600000000ff */
[----:B------:R-:W-:Y:S01]  /*0500*/  IMAD.WIDE.U32 R8, R23, 0x4, R8 ;  /* 0x0000000417087825 */ /* 0x000fe200078e0008 */
[----:B--2---:R-:W-:-:S04]  /*0510*/  @P0 PRMT R16, R16, 0x9910, RZ ;  /* 0x0000991010100816 */ /* 0x004fc800000000ff */
[----:B------:R-:W-:-:S05]  /*0520*/  @P0 IMNMX R27, R27, R16, !PT ;  /* 0x000000101b1b0217 */ /* 0x000fca0007800200 */
[----:B------:R0:W-:Y:S01]  /*0530*/  @P0 STG.E.U16 [R28.64], R27 ;  /* 0x0000001b1c000986 */ /* 0x0001e2000c101506 */
[-C--:B------:R-:W-:Y:S02]  /*0540*/  @P2 LEA R14, P0, R5, R12.reuse, 0x1 ;  /* 0x0000000c050e2211 */ /* 0x080fe400078008ff */
[----:B------:R-:W-:Y:S02]  /*0550*/  @P4 LEA R16, P1, R17, R12, 0x1 ;  /* 0x0000000c11104211 */ /* 0x000fe400078208ff */
[-C--:B------:R-:W-:Y:S02]  /*0560*/  @P2 LEA.HI.X R15, R5, R13.reuse, R6, 0x1, P0 ;  /* 0x0000000d050f2211 */ /* 0x080fe400000f0c06 */
[----:B------:R-:W-:Y:S02]  /*0570*/  @P2 PRMT R6, R24, 0x9910, RZ ;  /* 0x0000991018062816 */ /* 0x000fe400000000ff */
[----:B---3--:R-:W-:Y:S01]  /*0580*/  @P2 PRMT R5, R20, 0x9910, RZ ;  /* 0x0000991014052816 */ /* 0x008fe200000000ff */
[----:B------:R-:W-:Y:S01]  /*0590*/  @P4 IMAD.MOV.U32 R20, RZ, RZ, R25 ;  /* 0x000000ffff144224 */ /* 0x000fe200078e0019 */
[----:B------:R-:W-:-:S02]  /*05a0*/  @P4 LEA.HI.X R17, R17, R13, R7, 0x1, P1 ;  /* 0x0000000d11114211 */ /* 0x000fc400008f0c07 */
[----:B------:R-:W-:Y:S01]  /*05b0*/  @P2 IMNMX R5, R6, R5, !PT ;  /* 0x0000000506052217 */ /* 0x000fe20007800200 */
[----:B------:R-:W-:Y:S01]  /*05c0*/  @P3 IMAD.MOV.U32 R6, RZ, RZ, R26 ;  /* 0x000000ffff063224 */ /* 0x000fe200078e001a */
[----:B----4-:R-:W-:-:S04]  /*05d0*/  @P4 PRMT R7, R22, 0x9910, RZ ;  /* 0x0000991016074816 */ /* 0x010fc800000000ff */
[----:B------:R-:W-:Y:S02]  /*05e0*/  @P4 IMNMX R7, R20, R7, !PT ;  /* 0x0000000714074217 */ /* 0x000fe40007800200 */
[----:B-----5:R-:W-:Y:S01]  /*05f0*/  @P3 PRMT R21, R21, 0x9910, RZ ;  /* 0x0000991015153816 */ /* 0x020fe200000000ff */
[----:B------:R0:W-:Y:S03]  /*0600*/  @P2 STG.E.U16 [R14.64], R5 ;  /* 0x000000050e002986 */ /* 0x0001e6000c101506 */
[----:B------:R-:W-:Y:S01]  /*0610*/  @P3 IMNMX R21, R6, R21, !PT ;  /* 0x0000001506153217 */ /* 0x000fe20007800200 */
[----:B------:R0:W-:Y:S01]  /*0620*/  @P4 STG.E.U16 [R16.64], R7 ;  /* 0x0000000710004986 */ /* 0x0001e2000c101506 */
[C---:B------:R-:W-:Y:S02]  /*0630*/  ISETP.GE.U32.AND P0, PT, R8.reuse, 0x10000, PT ;  /* 0x000100000800780c */ /* 0x040fe40003f06070 */
[----:B------:R-:W-:Y:S01]  /*0640*/  ISETP.LT.U32.AND P1, PT, R8, R0, PT ;  /* 0x000000000800720c */ /* 0x000fe20003f21070 */
[----:B------:R0:W-:Y:S01]  /*0650*/  @P3 STG.E.U16 [R18.64], R21 ;  /* 0x0000001512003986 */ /* 0x0001e2000c101506 */
[----:B------:R-:W-:-:S02]  /*0660*/  ISETP.GE.U32.AND.EX P0, PT, R9, RZ, PT, P0 ;  /* 0x000000ff0900720c */ /* 0x000fc40003f06100 */
[----:B------:R-:W-:-:S13]  /*0670*/  ISETP.LT.AND.EX P1, PT, R9, R2, PT, P1 ;  /* 0x000000020900720c */ /* 0x000fda0003f21310 */
[----:B0-----:R-:W-:Y:S05]  /*0680*/  @!P0 BRA P1, `(.L_x_25) ;  /* 0xfffffb1000008947 */ /* 0x001fea000083ffff */
[----:B------:R-:W-:Y:S05]  /*0690*/  EXIT ;  /* 0x000000000000794d */ /* 0x000fea0003800000 */
.L_x_24:
[----:B------:R-:W0:Y:S02]  /*06a0*/  S2R R6, SR_TID.X ;  /* 0x0000000000067919 */ /* 0x000e240000002100 */
[----:B0-----:R-:W-:-:S05]  /*06b0*/  IMAD.WIDE.U32 R4, R6, 0x4, RZ ;  /* 0x0000000406047825 */ /* 0x001fca00078e00ff */
[----:B------:R-:W-:-:S04]  /*06c0*/  ISETP.GE.U32.AND P0, PT, R4, R0, PT ;  /* 0x000000000400720c */ /* 0x000fc80003f06070 */
[----:B------:R-:W-:-:S04]  /*06d0*/  ISETP.GE.AND.EX P0, PT, R5, R2, PT, P0 ;  /* 0x000000020500720c */ /* 0x000fc80003f06300 */
[----:B------:R-:W-:-:S13]  /*06e0*/  ISETP.GT.U32.OR P0, PT, R6, 0x3fff, P0 ;  /* 0x00003fff0600780c */ /* 0x000fda0000704470 */
[----:B------:R-:W-:Y:S05]  /*06f0*/  @P0 EXIT ;  /* 0x000000000000094d */ /* 0x000fea0003800000 */
[----:B------:R-:W-:Y:S01]  /*0700*/  IMAD.MOV.U32 R3, RZ, RZ, RZ ;  /* 0x000000ffff037224 */ /* 0x000fe200078e00ff */
[----:B------:R-:W-:Y:S02]  /*0710*/  ULDC.U16 UR4, c[0x0][0xdaa] ;  /* 0x00036a8000047ab9 */ /* 0x000fe40000000400 */
[----:B------:R-:W-:Y:S02]  /*0720*/  UPRMT UR4, UR4, 0x9910, URZ ;  /* 0x0000991004047896 */ /* 0x000fe4000800003f */
.L_x_26:
[C---:B------:R-:W-:Y:S01]  /*0730*/  IMAD.SHL.U32 R5, R6.reuse, 0x8, RZ ;  /* 0x0000000806057824 */ /* 0x040fe200078e00ff */
[----:B------:R-:W-:-:S04]  /*0740*/  SHF.L.U64.HI R17, R6, 0x3, R3 ;  /* 0x0000000306117819 */ /* 0x000fc80000010203 */
[----:B------:R-:W-:-:S05]  /*0750*/  IADD3 R8, P0, R10, R5, RZ ;  /* 0x000000050a087210 */ /* 0x000fca0007f1e0ff */
[----:B------:R-:W-:-:S06]  /*0760*/  IMAD.X R9, R11, 0x1, R17, P0 ;  /* 0x000000010b097824 */ /* 0x000fcc00000e0611 */
[----:B------:R-:W2:Y:S01]  /*0770*/  LDG.E.64 R8, [R8.64] ;  /* 0x0000000608087981 */ /* 0x000ea2000c1e1b00 */
[----:B------:R-:W-:Y:S02]  /*0780*/  IADD3 R4, P0, R12, R5, RZ ;  /* 0x000000050c047210 */ /* 0x000fe40007f1e0ff */
[C---:B--2---:R-:W-:Y:S02]  /*0790*/  PRMT R14, R9.reuse, 0x9910, RZ ;  /* 0x00009910090e7816 */ /* 0x044fe400000000ff */
[C---:B------:R-:W-:Y:S02]  /*07a0*/  PRMT R15, R8.reuse, 0xbb32, RZ ;  /* 0x0000bb32080f7816 */ /* 0x040fe400000000ff */
[----:B------:R-:W-:Y:S01]  /*07b0*/  PRMT R16, R8, 0x9910, RZ ;  /* 0x0000991008107816 */ /* 0x000fe200000000ff */
[----:B------:R-:W-:Y:S01]  /*07c0*/  IMAD.MOV.U32 R5, RZ, RZ, R14 ;  /* 0x000000ffff057224 */ /* 0x000fe200078e000e */
[----:B------:R-:W-:Y:S01]  /*07d0*/  PRMT R7, R9, 0xbb32, RZ ;  /* 0x0000bb3209077816 */ /* 0x000fe200000000ff */
[----:B------:R-:W-:-:S02]  /*07e0*/  IMAD.MOV.U32 R14, RZ, RZ, R15 ;  /* 0x000000ffff0e7224 */ /* 0x000fc400078e000f */
[----:B------:R-:W-:Y:S01]  /*07f0*/  IMAD.MOV.U32 R15, RZ, RZ, R16 ;  /* 0x000000ffff0f7224 */ /* 0x000fe200078e0010 */
[----:B------:R-:W-:Y:S01]  /*0800*/  IMNMX R8, R5, UR4, !PT ;  /* 0x0000000405087c17 */ /* 0x000fe2000f800200 */
[----:B------:R-:W-:Y:S01]  /*0810*/  IMAD.X R5, R13, 0x1, R17, P0 ;  /* 0x000000010d057824 */ /* 0x000fe200000e0611 */
[----:B------:R-:W-:Y:S02]  /*0820*/  IMNMX R7, R7, UR4, !PT ;  /* 0x0000000407077c17 */ /* 0x000fe4000f800200 */
[----:B------:R-:W-:Y:S02]  /*0830*/  IMNMX R9, R14, UR4, !PT ;  /* 0x000000040e097c17 */ /* 0x000fe4000f800200 */
[----:B------:R-:W-:Y:S02]  /*0840*/  IADD3 R6, P0, R6, c[0x0][0x0], RZ ;  /* 0x0000000006067a10 */ /* 0x000fe40007f1e0ff */
[----:B------:R-:W-:Y:S02]  /*0850*/  IMNMX R14, R15, UR4, !PT ;  /* 0x000000040f0e7c17 */ /* 0x000fe4000f800200 */
[----:B------:R-:W-:Y:S01]  /*0860*/  PRMT R15, R8, 0x5410, R7 ;  /* 0x00005410080f7816 */ /* 0x000fe20000000007 */
[----:B------:R-:W-:Y:S01]  /*0870*/  IMAD.SHL.U32 R7, R6, 0x4, RZ ;  /* 0x0000000406077824 */ /* 0x000fe200078e00ff */
[----:B------:R-:W-:Y:S01]  /*0880*/  PRMT R14, R14, 0x5410, R9 ;  /* 0x000054100e0e7816 */ /* 0x000fe20000000009 */
[----:B------:R-:W-:Y:S01]  /*0890*/  IMAD.X R3, RZ, RZ, R3, P0 ;  /* 0x000000ffff037224 */ /* 0x000fe200000e0603 */
[----:B------:R-:W-:-:S02]  /*08a0*/  ISETP.LT.U32.AND P1, PT, R6, 0x4000, PT ;  /* 0x000040000600780c */ /* 0x000fc40003f21070 */
[----:B------:R-:W-:Y:S01]  /*08b0*/  ISETP.GE.U32.AND P0, PT, R7, R0, PT ;  /* 0x000000000700720c */ /* 0x000fe20003f06070 */
[----:B------:R0:W-:Y:S01]  /*08c0*/  STG.E.64 [R4.64], R14 ;  /* 0x0000000e04007986 */ /* 0x0001e2000c101b06 */
[----:B------:R-:W-:Y:S02]  /*08d0*/  SHF.L.U64.HI R7, R6, 0x2, R3 ;  /* 0x0000000206077819 */ /* 0x000fe40000010203 */
[----:B------:R-:W-:Y:S02]  /*08e0*/  ISETP.LT.U32.AND.EX P1, PT, R3, RZ, PT, P1 ;  /* 0x000000ff0300720c */ /* 0x000fe40003f21110 */
[----:B------:R-:W-:-:S13]  /*08f0*/  ISETP.GE.AND.EX P0, PT, R7, R2, PT, P0 ;  /* 0x000000020700720c */ /* 0x000fda0003f06300 */
[----:B0-----:R-:W-:Y:S05]  /*0900*/  @!P0 BRA P1, `(.L_x_26) ;  /* 0xfffffe2000008947 */ /* 0x001fea000083ffff */
[----:B------:R-:W-:Y:S05]  /*0910*/  EXIT ;  /* 0x000000000000794d */ /* 0x000fea0003800000 */
.L_x_27:
        /* <DEDUP_REMOVED lines=14> */
.L_x_5286:


//--------------------- .text._ZN2at6native57_GLOBAL__N__f3eca4a2_24_ForeachBinaryOpScalar_cu_86b9896c25multi_tensor_apply_kernelINS1_18TensorListMetadataILi2EEENS1_21BinaryOpScalarFunctorIlLi2ELi1ELi1EEEJNS0_7maximumIlEElEEEvT_T0_DpT1_ --------------------------
	.section	.text._ZN2at6native57_GLOBAL__N__f3eca4a2_24_ForeachBinaryOpScalar_cu_86b9896c25multi_tensor_apply_kernelINS1_18TensorListMetadataILi2EEENS1_21BinaryOpScalarFunctorIlLi2ELi1ELi1EEEJNS0_7maximumIlEElEEEvT_T0_DpT1_,"ax",@progbits
	.sectioninfo	@"SHI_REGISTERS=32"
	.align	128
.text._ZN2at6native57_GLOBAL__N__f3eca4a2_24_ForeachBinaryOpScalar_cu_86b9896c25multi_tensor_apply_kernelINS1_18TensorListMetadataILi2EEENS1_21BinaryOpScalarFunctorIlLi2ELi1ELi1EEEJNS0_7maximumIlEElEEEvT_T0_DpT1_:
        .type           _ZN2at6native57_GLOBAL__N__f3eca4a2_24_ForeachBinaryOpScalar_cu_86b9896c25multi_tensor_apply_kernelINS1_18TensorListMetadataILi2EEENS1_21BinaryOpScalarFunctorIlLi2ELi1ELi1EEEJNS0_7maximumIlEElEEEvT_T0_DpT1_,@function
        .size           _ZN2at6native57_GLOBAL__N__f3eca4a2_24_ForeachBinaryOpScalar_cu_86b9896c25multi_tensor_apply_kernelINS1_18TensorListMetadataILi2EEENS1_21BinaryOpScalarFunctorIlLi2ELi1ELi1EEEJNS0_7maximumIlEElEEEvT_T0_DpT1_,(.L_x_5287 - _ZN2at6native57_GLOBAL__N__f3eca4a2_24_ForeachBinaryOpScalar_cu_86b9896c25multi_tensor_apply_kernelINS1_18TensorListMetadataILi2EEENS1_21BinaryOpScalarFunctorIlLi2ELi1ELi1EEEJNS0_7maximumIlEElEEEvT_T0_DpT1_)
        .other          _ZN2at6native57_GLOBAL__N__f3eca4a2_24_ForeachBinaryOpScalar_cu_86b9896c25multi_tensor_apply_kernelINS1_18TensorListMetadataILi2EEENS1_21BinaryOpScalarFunctorIlLi2ELi1ELi1EEEJNS0_7maximumIlEElEEEvT_T0_DpT1_,@"STO_CUDA_ENTRY STV_DEFAULT"
_ZN2at6native57_GLOBAL__N__f3eca4a2_24_ForeachBinaryOpScalar_cu_86b9896c25multi_tensor_apply_kernelINS1_18TensorListMetadataILi2EEENS1_21BinaryOpScalarFunctorIlLi2ELi1ELi1EEEJNS0_7maximumIlEElEEEvT_T0_DpT1_:
        /* <DEDUP_REMOVED lines=29> */
.L_x_37:
[----:B0-----:R-:W-:Y:S01]  /*01d0*/  IADD3 R3, P0, R0, R4, RZ ;  /* 0x0000000400037210 */ /* 0x001fe20007f1e0ff */
[----:B------:R-:W-:Y:S01]  /*01e0*/  IMAD R8, R2, 0x3, RZ ;  /* 0x0000000302087824 */ /* 0x000fe200078e02ff */
[----:B-----5:R-:W-:Y:S01]  /*01f0*/  CS2R R10, SRZ ;  /* 0x00000000000a7805 */ /* 0x020fe2000001ff00 */
[----:B------:R-:W-:Y:S01]  /*0200*/  CS2R R12, SRZ ;  /* 0x00000000000c7805 */ /* 0x000fe2000001ff00 */
[C---:B------:R-:W-:Y:S01]  /*0210*/  IADD3 R7, P3, R3.reuse, c[0x0][0x0], RZ ;  /* 0x0000000003077a10 */ /* 0x040fe20007f7e0ff */
[----:B------:R-:W-:Y:S01]  /*0220*/  IMAD.X R6, RZ, RZ, R5, P0 ;  /* 0x000000ffff067224 */ /* 0x000fe200000e0605 */
[C---:B------:R-:W-:Y:S02]  /*0230*/  ISETP.GE.U32.AND P2, PT, R3.reuse, 0x10000, PT ;  /* 0x000100000300780c */ /* 0x040fe40003f46070 */
[----:B------:R-:W-:Y:S01]  /*0240*/  ISETP.LT.U32.AND P1, PT, R3, UR12, PT ;  /* 0x0000000c03007c0c */ /* 0x000fe2000bf21070 */
[----:B------:R-:W-:Y:S01]  /*0250*/  IMAD.X R24, RZ, RZ, R6, P3 ;  /* 0x000000ffff187224 */ /* 0x000fe200018e0606 */
[----:B------:R-:W-:-:S02]  /*0260*/  IADD3 R8, P6, R8, R3, RZ ;  /* 0x0000000308087210 */ /* 0x000fc40007fde0ff */
[----:B------:R-:W-:Y:S02]  /*0270*/  LEA R9, P5, R2, R3, 0x1 ;  /* 0x0000000302097211 */ /* 0x000fe400078a08ff */
[C---:B------:R-:W-:Y:S01]  /*0280*/  ISETP.GE.U32.AND.EX P2, PT, R6.reuse, RZ, PT, P2 ;  /* 0x000000ff0600720c */ /* 0x040fe20003f46120 */
[--C-:B------:R-:W-:Y:S01]  /*0290*/  IMAD.X R25, RZ, RZ, R6.reuse, P6 ;  /* 0x000000ffff197224 */ /* 0x100fe200030e0606 */
[C---:B------:R-:W-:Y:S01]  /*02a0*/  ISETP.GE.U32.AND P4, PT, R7.reuse, 0x10000, PT ;  /* 0x000100000700780c */ /* 0x040fe20003f86070 */
[----:B------:R-:W-:Y:S01]  /*02b0*/  IMAD.X R26, RZ, RZ, R6, P5 ;  /* 0x000000ffff1a7224 */ /* 0x000fe200028e0606 */
[----:B------:R-:W-:Y:S02]  /*02c0*/  ISETP.LT.AND.EX P1, PT, R6, UR4, !P2, P1 ;  /* 0x0000000406007c0c */ /* 0x000fe4000d721310 */
[----:B------:R-:W-:Y:S02]  /*02d0*/  ISETP.LT.U32.AND P0, PT, R7, UR12, PT ;  /* 0x0000000c07007c0c */ /* 0x000fe4000bf01070 */
[----:B------:R-:W-:-:S02]  /*02e0*/  ISETP.GE.U32.AND.EX P4, PT, R24, RZ, PT, P4 ;  /* 0x000000ff1800720c */ /* 0x000fc40003f86140 */
[C---:B------:R-:W-:Y:S02]  /*02f0*/  ISETP.GE.U32.AND P2, PT, R9.reuse, 0x10000, PT ;  /* 0x000100000900780c */ /* 0x040fe40003f46070 */
[----:B------:R-:W-:Y:S02]  /*0300*/  ISETP.GE.U32.AND P5, PT, R8, 0x10000, PT ;  /* 0x000100000800780c */ /* 0x000fe40003fa6070 */
[----:B------:R-:W-:Y:S02]  /*0310*/  ISETP.LT.AND.EX P0, PT, R24, UR4, !P4, P0 ;  /* 0x0000000418007c0c */ /* 0x000fe4000e701300 */
[----:B------:R-:W-:Y:S02]  /*0320*/  ISETP.LT.U32.AND P3, PT, R9, UR12, PT ;  /* 0x0000000c09007c0c */ /* 0x000fe4000bf61070 */
[----:B------:R-:W-:Y:S02]  /*0330*/  ISETP.LT.U32.AND P4, PT, R8, UR12, PT ;  /* 0x0000000c08007c0c */ /* 0x000fe4000bf81070 */
[----:B------:R-:W-:-:S02]  /*0340*/  ISETP.GE.U32.AND.EX P2, PT, R26, RZ, PT, P2 ;  /* 0x000000ff1a00720c */ /* 0x000fc40003f46120 */
        /* <DEDUP_REMOVED lines=19> */
[----:B-----5:R-:W-:Y:S02]  /*0480*/  ISETP.GT.U32.AND P1, PT, R10, c[0x0][0xdb0], PT ;  /* 0x00036c000a007a0c */ /* 0x020fe40003f24070 */
[----:B0-----:R-:W-:Y:S02]  /*0490*/  LEA R18, P2, R3, UR8, 0x3 ;  /* 0x0000000803127c11 */ /* 0x001fe4000f8418ff */
[----:B------:R-:W-:-:S02]  /*04a0*/  ISETP.GT.AND.EX P1, PT, R11, c[0x0][0xdb4], PT, P1 ;  /* 0x00036d000b007a0c */ /* 0x000fc40003f24310 */
[----:B------:R-:W-:Y:S02]  /*04b0*/  LEA.HI.X R19, R3, UR9, R6, 0x3, P2 ;  /* 0x0000000903137c11 */ /* 0x000fe400090f1c06 */
[----:B------:R-:W-:Y:S02]  /*04c0*/  SEL R10, R10, c[0x0][0xdb0], P1 ;  /* 0x00036c000a0a7a07 */ /* 0x000fe40000800000 */
[----:B------:R-:W-:-:S05]  /*04d0*/  SEL R11, R11, c[0x0][0xdb4], P1 ;  /* 0x00036d000b0b7a07 */ /* 0x000fca0000800000 */
[----:B------:R0:W-:Y:S02]  /*04e0*/  STG.E.64 [R18.64], R10 ;  /* 0x0000000a12007986 */ /* 0x0001e4000c101b0a */
.L_x_30:
[----:B------:R-:W-:Y:S05]  /*04f0*/  BSYNC B0 ;  /* 0x0000000000007941 */ /* 0x000fea0003800000 */
.L_x_29:
[----:B------:R-:W-:Y:S01]  /*0500*/  BSSY B0, `(.L_x_31) ;  /* 0x0000009000007945 */ /* 0x000fe20003800000 */
[----:B------:R-:W-:Y:S05]  /*0510*/  @!P0 BRA `(.L_x_32) ;  /* 0x0000007000008947 */ /* 0x000fea0003800000 */
[C---:B-----5:R-:W-:Y:S02]  /*0520*/  ISETP.GT.U32.AND P0, PT, R12.reuse, c[0x0][0xdb0], PT ;  /* 0x00036c000c007a0c */ /* 0x060fe40003f04070 */
[----:B------:R-:W-:Y:S02]  /*0530*/  LEA R6, P1, R7, UR8, 0x3 ;  /* 0x0000000807067c11 */ /* 0x000fe4000f8218ff */
[----:B------:R-:W-:Y:S02]  /*0540*/  ISETP.GT.AND.EX P0, PT, R13, c[0x0][0xdb4], PT, P0 ;  /* 0x00036d000d007a0c */ /* 0x000fe40003f04300 */
[----:B------:R-:W-:Y:S02]  /*0550*/  LEA.HI.X R7, R7, UR9, R24, 0x3, P1 ;  /* 0x0000000907077c11 */ /* 0x000fe400088f1c18 */
[----:B0-----:R-:W-:Y:S02]  /*0560*/  SEL R10, R12, c[0x0][0xdb0], P0 ;  /* 0x00036c000c0a7a07 */ /* 0x001fe40000000000 */
[----:B------:R-:W-:-:S05]  /*0570*/  SEL R11, R13, c[0x0][0xdb4], P0 ;  /* 0x00036d000d0b7a07 */ /* 0x000fca0000000000 */
[----:B------:R0:W-:Y:S02]  /*0580*/  STG.E.64 [R6.64], R10 ;  /* 0x0000000a06007986 */ /* 0x0001e4000c101b0a */
.L_x_32:
[----:B------:R-:W-:Y:S05]  /*0590*/  BSYNC B0 ;  /* 0x0000000000007941 */ /* 0x000fea0003800000 */
.L_x_31:
[----:B------:R-:W-:Y:S01]  /*05a0*/  BSSY B0, `(.L_x_33) ;  /* 0x0000009000007945 */ /* 0x000fe20003800000 */
[----:B------:R-:W-:Y:S05]  /*05b0*/  @!P3 BRA `(.L_x_34) ;  /* 0x000000700000b947 */ /* 0x000fea0003800000 */
[C---:B-----5:R-:W-:Y:S02]  /*05c0*/  ISETP.GT.U32.AND P0, PT, R14.reuse, c[0x0][0xdb0], PT ;  /* 0x00036c000e007a0c */ /* 0x060fe40003f04070 */
[----:B0-----:R-:W-:Y:S02]  /*05d0*/  LEA R10, P1, R9, UR8, 0x3 ;  /* 0x00000008090a7c11 */ /* 0x001fe4000f8218ff */
[----:B------:R-:W-:Y:S02]  /*05e0*/  ISETP.GT.AND.EX P0, PT, R15, c[0x0][0xdb4], PT, P0 ;  /* 0x00036d000f007a0c */ /* 0x000fe40003f04300 */
[----:B------:R-:W-:Y:S02]  /*05f0*/  LEA.HI.X R11, R9, UR9, R26, 0x3, P1 ;  /* 0x00000009090b7c11 */ /* 0x000fe400088f1c1a */
[----:B------:R-:W-:Y:S02]  /*0600*/  SEL R6, R14, c[0x0][0xdb0], P0 ;  /* 0x00036c000e067a07 */ /* 0x000fe40000000000 */
[----:B------:R-:W-:-:S05]  /*0610*/  SEL R7, R15, c[0x0][0xdb4], P0 ;  /* 0x00036d000f077a07 */ /* 0x000fca0000000000 */
[----:B------:R0:W-:Y:S02]  /*0620*/  STG.E.64 [R10.64], R6 ;  /* 0x000000060a007986 */ /* 0x0001e4000c101b0a */
.L_x_34:
[----:B------:R-:W-:Y:S05]  /*0630*/  BSYNC B0 ;  /* 0x0000000000007941 */ /* 0x000fea0003800000 */
.L_x_33:
[----:B------:R-:W-:Y:S01]  /*0640*/  BSSY B0, `(.L_x_35) ;  /* 0x0000009000007945 */ /* 0x000fe20003800000 */
[----:B------:R-:W-:Y:S05]  /*0650*/  @!P4 BRA `(.L_x_36) ;  /* 0x000000700000c947 */ /* 0x000fea0003800000 */
[----:B-----5:R-:W-:Y:S02]  /*0660*/  ISETP.GT.U32.AND P0, PT, R16, c[0x0][0xdb0], PT ;  /* 0x00036c0010007a0c */ /* 0x020fe40003f04070 */
[C---:B0-----:R-:W-:Y:S02]  /*0670*/  LEA R10, P1, R8.reuse, UR8, 0x3 ;  /* 0x00000008080a7c11 */ /* 0x041fe4000f8218ff */
[C---:B------:R-:W-:Y:S02]  /*0680*/  ISETP.GT.AND.EX P0, PT, R17.reuse, c[0x0][0xdb4], PT, P0 ;  /* 0x00036d0011007a0c */ /* 0x040fe40003f04300 */
[----:B------:R-:W-:Y:S02]  /*0690*/  LEA.HI.X R11, R8, UR9, R25, 0x3, P1 ;  /* 0x00000009080b7c11 */ /* 0x000fe400088f1c19 */
[----:B------:R-:W-:Y:S02]  /*06a0*/  SEL R6, R16, c[0x0][0xdb0], P0 ;  /* 0x00036c0010067a07 */ /* 0x000fe40000000000 */
[----:B------:R-:W-:-:S05]  /*06b0*/  SEL R7, R17, c[0x0][0xdb4], P0 ;  /* 0x00036d0011077a07 */ /* 0x000fca0000000000 */
[----:B------:R0:W-:Y:S02]  /*06c0*/  STG.E.64 [R10.64], R6 ;  /* 0x000000060a007986 */ /* 0x0001e4000c101b0a */
.L_x_36:
[----:B------:R-:W-:Y:S05]  /*06d0*/  BSYNC B0 ;  /* 0x0000000000007941 */ /* 0x000fea0003800000 */
.L_x_35:
        /* <DEDUP_REMOVED lines=8> */
.L_x_28:
[----:B------:R-:W0:Y:S02]  /*0760*/  S2R R13, SR_TID.X ;  /* 0x00000000000d7919 */ /* 0x000e240000002100 */
[----:B0-----:R-:W-:-:S05]  /*0770*/  IMAD.WIDE.U32 R2, R13, 0x4, RZ ;  /* 0x000000040d027825 */ /* 0x001fca00078e00ff */
[----:B------:R-:W-:-:S04]  /*0780*/  ISETP.GE.U32.AND P0, PT, R2, UR12, PT ;  /* 0x0000000c02007c0c */ /* 0x000fc8000bf06070 */
[----:B------:R-:W-:-:S04]  /*0790*/  ISETP.GE.AND.EX P0, PT, R3, UR4, PT, P0 ;  /* 0x0000000403007c0c */ /* 0x000fc8000bf06300 */
[----:B------:R-:W-:-:S13]  /*07a0*/  ISETP.GT.U32.OR P0, PT, R13, 0x3fff, P0 ;  /* 0x00003fff0d00780c */ /* 0x000fda0000704470 */
[----:B------:R-:W-:Y:S05]  /*07b0*/  @P0 EXIT ;  /* 0x000000000000094d */ /* 0x000fea0003800000 */
[----:B------:R-:W-:-:S04]  /*07c0*/  IMAD.MOV.U32 R0, RZ, RZ, RZ ;  /* 0x000000ffff007224 */ /* 0x000fc800078e00ff */
.L_x_38:
[C---:B------:R-:W-:Y:S01]  /*07d0*/  IMAD.SHL.U32 R2, R13.reuse, 0x20, RZ ;  /* 0x000000200d027824 */ /* 0x040fe200078e00ff */
[----:B------:R-:W-:-:S04]  /*07e0*/  SHF.L.U64.HI R3, R13, 0x5, R0 ;  /* 0x000000050d037819 */ /* 0x000fc80000010200 */
[----:B------:R-:W-:-:S04]  /*07f0*/  IADD3 R14, P0, R2, UR6, RZ ;  /* 0x00000006020e7c10 */ /* 0x000fc8000ff1e0ff */
[----:B------:R-:W-:-:S05]  /*0800*/  IADD3.X R15, R3, UR7, RZ, P0, !PT ;  /* 0x00000007030f7c10 */ /* 0x000fca00087fe4ff */
[----:B------:R-:W2:Y:S04]  /*0810*/  LDG.E.128 R8, [R14.64] ;  /* 0x0000000a0e087981 */ /* 0x000ea8000c1e1d00 */
[----:B------:R-:W3:Y:S01]  /*0820*/  LDG.E.128 R4, [R14.64+0x10] ;  /* 0x0000100a0e047981 */ /* 0x000ee2000c1e1d00 */
[----:B------:R-:W-:-:S04]  /*0830*/  IADD3 R2, P4, R2, UR8, RZ ;  /* 0x0000000802027c10 */ /* 0x000fc8000ff9e0ff */
[----:B------:R-:W-:Y:S02]  /*0840*/  IADD3.X R3, R3, UR9, RZ, P4, !PT ;  /* 0x0000000903037c10 */ /* 0x000fe4000a7fe4ff */
[----:B--2---:R-:W-:Y:S02]  /*0850*/  ISETP.GT.U32.AND P0, PT, R10, c[0x0][0xdb0], PT ;  /* 0x00036c000a007a0c */ /* 0x004fe40003f04070 */
[----:B------:R-:W-:Y:S02]  /*0860*/  ISETP.GT.U32.AND P1, PT, R8, c[0x0][0xdb0], PT ;  /* 0x00036c0008007a0c */ /* 0x000fe40003f24070 */
[----:B------:R-:W-:Y:S02]  /*0870*/  ISETP.GT.AND.EX P0, PT, R11, c[0x0][0xdb4], PT, P0 ;  /* 0x00036d000b007a0c */ /* 0x000fe40003f04300 */
[----:B---3--:R-:W-:Y:S02]  /*0880*/  ISETP.GT.U32.AND P2, PT, R6, c[0x0][0xdb0], PT ;  /* 0x00036c0006007a0c */ /* 0x008fe40003f44070 */
[----:B------:R-:W-:-:S02]  /*0890*/  SEL R16, R10, c[0x0][0xdb0], P0 ;  /* 0x00036c000a107a07 */ /* 0x000fc40000000000 */
[----:B------:R-:W-:Y:S02]  /*08a0*/  SEL R17, R11, c[0x0][0xdb4], P0 ;  /* 0x00036d000b117a07 */ /* 0x000fe40000000000 */
[C---:B------:R-:W-:Y:S02]  /*08b0*/  ISETP.GT.AND.EX P0, PT, R9.reuse, c[0x0][0xdb4], PT, P1 ;  /* 0x00036d0009007a0c */ /* 0x040fe40003f04310 */
[----:B------:R-:W-:Y:S02]  /*08c0*/  ISETP.GT.U32.AND P3, PT, R4, c[0x0][0xdb0], PT ;  /* 0x00036c0004007a0c */ /* 0x000fe40003f64070 */
[----:B------:R-:W-:Y:S02]  /*08d0*/  SEL R12, R8, c[0x0][0xdb0], P0 ;  /* 0x00036c00080c7a07 */ /* 0x000fe40000000000 */
[----:B------:R-:W-:Y:S02]  /*08e0*/  SEL R15, R9, c[0x0][0xdb4], P0 ;  /* 0x00036d00090f7a07 */ /* 0x000fe40000000000 */
[----:B------:R-:W-:-:S02]  /*08f0*/  ISETP.GT.AND.EX P1, PT, R7, c[0x0][0xdb4], PT, P2 ;  /* 0x00036d0007007a0c */ /* 0x000fc40003f24320 */
[----:B------:R-:W-:Y:S02]  /*0900*/  ISETP.GT.AND.EX P0, PT, R5, c[0x0][0xdb4], PT, P3 ;  /* 0x00036d0005007a0c */ /* 0x000fe40003f04330 */
[----:B------:R-:W-:Y:S01]  /*0910*/  SEL R10, R6, c[0x0][0xdb0], P1 ;  /* 0x00036c00060a7a07 */ /* 0x000fe20000800000 */
[----:B------:R-:W-:Y:S01]  /*0920*/  IMAD.MOV.U32 R6, RZ, RZ, R16 ;  /* 0x000000ffff067224 */ /* 0x000fe200078e0010 */
[----:B------:R-:W-:Y:S01]  /*0930*/  SEL R11, R7, c[0x0][0xdb4], P1 ;  /* 0x00036d00070b7a07 */ /* 0x000fe20000800000 */
[----:B------:R-:W-:Y:S01]  /*0940*/  IMAD.MOV.U32 R7, RZ, RZ, R17 ;  /* 0x000000ffff077224 */ /* 0x000fe200078e0011 */
[----:B------:R-:W-:Y:S01]  /*0950*/  SEL R8, R4, c[0x0][0xdb0], P0 ;  /* 0x00036c0004087a07 */ /* 0x000fe20000000000 */
[----:B------:R-:W-:Y:S01]  /*0960*/  IMAD.MOV.U32 R4, RZ, RZ, R12 ;  /* 0x000000ffff047224 */ /* 0x000fe200078e000c */
[----:B------:R-:W-:Y:S01]  /*0970*/  SEL R9, R5, c[0x0][0xdb4], P0 ;  /* 0x00036d0005097a07 */ /* 0x000fe20000000000 */
[----:B------:R-:W-:Y:S01]  /*0980*/  IMAD.MOV.U32 R5, RZ, RZ, R15 ;  /* 0x000000ffff057224 */ /* 0x000fe200078e000f */
[----:B------:R-:W-:-:S04]  /*0990*/  IADD3 R13, P0, R13, c[0x0][0x0], RZ ;  /* 0x000000000d0d7a10 */ /* 0x000fc80007f1e0ff */
[----:B------:R0:W-:Y:S01]  /*09a0*/  STG.E.128 [R2.64], R4 ;  /* 0x0000000402007986 */ /* 0x0001e2000c101d0a */
[----:B------:R-:W-:Y:S01]  /*09b0*/  IMAD.X R0, RZ, RZ, R0, P0 ;  /* 0x000000ffff007224 */ /* 0x000fe200000e0600 */
[----:B------:R-:W-:-:S04]  /*09c0*/  ISETP.LT.U32.AND P1, PT, R13, 0x4000, PT ;  /* 0x000040000d00780c */ /* 0x000fc80003f21070 */
        /* <DEDUP_REMOVED lines=12> */
.L_x_39:
        /* <DEDUP_REMOVED lines=15> */
.L_x_5287:


//--------------------- .text._ZN2at6native57_GLOBAL__N__f3eca4a2_24_ForeachBinaryOpScalar_cu_86b9896c25multi_tensor_apply_kernelINS1_18TensorListMetadataILi2EEENS1_21BinaryOpScalarFunctorIiLi2ELi1ELi1EEEJNS0_7maximumIiEEiEEEvT_T0_DpT1_ --------------------------
	.section	.text._ZN2at6native57_GLOBAL__N__f3eca4a2_24_ForeachBinaryOpScalar_cu_86b9896c25multi_tensor_apply_kernelINS1_18TensorListMetadataILi2EEENS1_21BinaryOpScalarFunctorIiLi2ELi1ELi1EEEJNS0_7maximumIiEEiEEEvT_T0_DpT1_,"ax",@progbits
	.sectioninfo	@"SHI_REGISTERS=32"
	.align	128
.text._ZN2at6native57_GLOBAL__N__f3eca4a2_24_ForeachBinaryOpScalar_cu_86b9896c25multi_tensor_apply_kernelINS1_18TensorListMetadataILi2EEENS1_21BinaryOpScalarFunctorIiLi2ELi1ELi1EEEJNS0_7maximumIiEEiEEEvT_T0_DpT1_:
        .type           _ZN2at6native57_GLOBAL__N__f3eca4a2_24_ForeachBinaryOpScalar_cu_86b9896c25multi_tensor_apply_kernelINS1_18TensorListMetadataILi2EEENS1_21BinaryOpScalarFunctorIiLi2ELi1ELi1EEEJNS0_7maximumIiEEiEEEvT_T0_DpT1_,@function
        .size           _ZN2at6native57_GLOBAL__N__f3eca4a2_24_ForeachBinaryOpScalar_cu_86b9896c25multi_tensor_apply_kernelINS1_18TensorListMetadataILi2EEENS1_21BinaryOpScalarFunctorIiLi2ELi1ELi1EEEJNS0_7maximumIiEEiEEEvT_T0_DpT1_,(.L_x_5288 - _ZN2at6native57_GLOBAL__N__f3eca4a2_24_ForeachBinaryOpScalar_cu_86b9896c25multi_tensor_apply_kernelINS1_18TensorListMetadataILi2EEENS1_21BinaryOpScalarFunctorIiLi2ELi1ELi1EEEJNS0_7maximumIiEEiEEEvT_T0_DpT1_)
        .other          _ZN2at6native57_GLOBAL__N__f3eca4a2_24_ForeachBinaryOpScalar_cu_86b9896c25multi_tensor_apply_kernelINS1_18TensorListMetadataILi2EEENS1_21BinaryOpScalarFunctorIiLi2ELi1ELi1EEEJNS0_7maximumIiEEiEEEvT_T0_DpT1_,@"STO_CUDA_ENTRY STV_DEFAULT"
_ZN2at6native57_GLOBAL__N__f3eca4a2_24_ForeachBinaryOpScalar_cu_86b9896c25multi_tensor_apply_kernelINS1_18TensorListMetadataILi2EEENS1_21BinaryOpScalarFunctorIiLi2ELi1ELi1EEEJNS0_7maximumIiEEiEEEvT_T0_DpT1_:
        /* <DEDUP_REMOVED lines=24> */
[----:B------:R-:W-:-:S06]  /*0180*/  CS2R R8, SRZ ;  /* 0x0000000000087805 */ /* 0x000fcc000001ff00 */
.L_x_41:
[----:B0-----:R-:W-:Y:S01]  /*0190*/  IADD3 R17, P1, R3, R8, RZ ;  /* 0x0000000803117210 */ /* 0x001fe20007f3e0ff */
[----:B------:R-:W-:Y:S02]  /*01a0*/  IMAD.MOV.U32 R4, RZ, RZ, c[0x0][0x0] ;  /* 0x00000000ff047624 */ /* 0x000fe400078e00ff */
[----:B------:R-:W-:Y:S01]  /*01b0*/  IMAD.MOV.U32 R24, RZ, RZ, RZ ;  /* 0x000000ffff187224 */ /* 0x000fe200078e00ff */
[C---:B------:R-:W-:Y:S01]  /*01c0*/  ISETP.GE.U32.AND P0, PT, R17.reuse, 0x10000, PT ;  /* 0x000100001100780c */ /* 0x040fe20003f06070 */
[----:B------:R-:W-:Y:S01]  /*01d0*/  IMAD.X R15, RZ, RZ, R9, P1 ;  /* 0x000000ffff0f7224 */ /* 0x000fe200008e0609 */
[C---:B------:R-:W-:Y:S01]  /*01e0*/  IADD3 R6, P1, R17.reuse, c[0x0][0x0], RZ ;  /* 0x0000000011067a10 */ /* 0x040fe20007f3e0ff */
[C---:B------:R-:W-:Y:S01]  /*01f0*/  IMAD R14, R4.reuse, 0x3, RZ ;  /* 0x00000003040e7824 */ /* 0x040fe200078e02ff */
[----:B------:R-:W-:Y:S01]  /*0200*/  ISETP.LT.U32.AND P2, PT, R17, R0, PT ;  /* 0x000000001100720c */ /* 0x000fe20003f41070 */
[----:B------:R-:W-:Y:S01]  /*0210*/  IMAD.MOV.U32 R22, RZ, RZ, RZ ;  /* 0x000000ffff167224 */ /* 0x000fe200078e00ff */
[----:B------:R-:W-:Y:S01]  /*0220*/  LEA R25, P4, R4, R17, 0x1 ;  /* 0x0000001104197211 */ /* 0x000fe200078808ff */
[----:B------:R-:W-:Y:S01]  /*0230*/  IMAD.X R5, RZ, RZ, R15, P1 ;  /* 0x000000ffff057224 */ /* 0x000fe200008e060f */
[----:B------:R-:W-:-:S02]  /*0240*/  ISETP.GE.U32.AND.EX P0, PT, R15, RZ, PT, P0 ;  /* 0x000000ff0f00720c */ /* 0x000fc40003f06100 */
[C---:B------:R-:W-:Y:S01]  /*0250*/  ISETP.GE.U32.AND P3, PT, R6.reuse, 0x10000, PT ;  /* 0x000100000600780c */ /* 0x040fe20003f66070 */
[----:B------:R-:W-:Y:S01]  /*0260*/  IMAD.X R19, RZ, RZ, R15, P4 ;  /* 0x000000ffff137224 */ /* 0x000fe200020e060f */
[----:B------:R-:W-:Y:S02]  /*0270*/  ISETP.LT.AND.EX P0, PT, R15, R2, !P0, P2 ;  /* 0x000000020f00720c */ /* 0x000fe40004701320 */
[----:B------:R-:W-:Y:S02]  /*0280*/  ISETP.GE.U32.AND P2, PT, R25, 0x10000, PT ;  /* 0x000100001900780c */ /* 0x000fe40003f46070 */
[----:B------:R-:W-:Y:S02]  /*0290*/  ISETP.LT.U32.AND P1, PT, R6, R0, PT ;  /* 0x000000000600720c */ /* 0x000fe40003f21070 */
[----:B------:R-:W-:Y:S02]  /*02a0*/  ISETP.GE.U32.AND.EX P3, PT, R5, RZ, PT, P3 ;  /* 0x000000ff0500720c */ /* 0x000fe40003f66130 */
[----:B------:R-:W-:-:S02]  /*02b0*/  IADD3 R21, P5, R14, R17, RZ ;  /* 0x000000110e157210 */ /* 0x000fc40007fbe0ff */
[----:B------:R-:W-:Y:S02]  /*02c0*/  ISETP.LT.U32.AND P4, PT, R25, R0, PT ;  /* 0x000000001900720c */ /* 0x000fe40003f81070 */
[----:B------:R-:W-:Y:S01]  /*02d0*/  ISETP.GE.U32.AND.EX P2, PT, R19, RZ, PT, P2 ;  /* 0x000000ff1300720c */ /* 0x000fe20003f46120 */
[----:B------:R-:W-:Y:S01]  /*02e0*/  IMAD.X R23, RZ, RZ, R15, P5 ;  /* 0x000000ffff177224 */ /* 0x000fe200028e060f */
[-C--:B------:R-:W-:Y:S02]  /*02f0*/  ISETP.LT.AND.EX P1, PT, R5, R2.reuse, !P3, P1 ;  /* 0x000000020500720c */ /* 0x080fe40005f21310 */
[----:B------:R-:W-:Y:S02]  /*0300*/  ISETP.GE.U32.AND P3, PT, R21, 0x10000, PT ;  /* 0x000100001500780c */ /* 0x000fe40003f66070 */
[----:B------:R-:W-:Y:S02]  /*0310*/  ISETP.LT.AND.EX P2, PT, R19, R2, !P2, P4 ;  /* 0x000000021300720c */ /* 0x000fe40005741340 */
[----:B------:R-:W-:-:S02]  /*0320*/  @P0 LEA R26, P5, R17, R10, 0x2 ;  /* 0x0000000a111a0211 */ /* 0x000fc400078a10ff */
[----:B------:R-:W-:Y:S02]  /*0330*/  ISETP.LT.U32.AND P4, PT, R21, R0, PT ;  /* 0x000000001500720c */ /* 0x000fe40003f81070 */
[----:B------:R-:W-:Y:S02]  /*0340*/  ISETP.GE.U32.AND.EX P3, PT, R23, RZ, PT, P3 ;  /* 0x000000ff1700720c */ /* 0x000fe40003f66130 */
[----:B------:R-:W-:Y:S02]  /*0350*/  @P0 LEA.HI.X R27, R17, R11, R15, 0x2, P5 ;  /* 0x0000000b111b0211 */ /* 0x000fe400028f140f */
[----:B------:R-:W-:Y:S02]  /*0360*/  ISETP.LT.AND.EX P4, PT, R23, R2, !P3, P4 ;  /* 0x000000021700720c */ /* 0x000fe40005f81340 */
[----:B------:R-:W-:Y:S01]  /*0370*/  @P1 LEA R28, P5, R6, R10, 0x2 ;  /* 0x0000000a061c1211 */ /* 0x000fe200078a10ff */
[----:B------:R0:W2:Y:S01]  /*0380*/  @P0 LDG.E R24, [R26.64] ;  /* 0x000000041a180981 */ /* 0x0000a2000c1e1900 */
[----:B------:R-:W-:-:S02]  /*0390*/  IMAD.MOV.U32 R7, RZ, RZ, RZ ;  /* 0x000000ffff077224 */ /* 0x000fc400078e00ff */
[----:B------:R-:W-:-:S05]  /*03a0*/  @P1 LEA.HI.X R29, R6, R11, R5, 0x2, P5 ;  /* 0x0000000b061d1211 */ /* 0x000fca00028f1405 */
[----:B------:R1:W3:Y:S01]  /*03b0*/  @P1 LDG.E R22, [R28.64] ;  /* 0x000000041c161981 */ /* 0x0002e2000c1e1900 */
[----:B0-----:R-:W-:-:S04]  /*03c0*/  @P2 LEA R26, P3, R25, R10, 0x2 ;  /* 0x0000000a191a2211 */ /* 0x001fc800078610ff */
[----:B------:R-:W-:Y:S02]  /*03d0*/  @P2 LEA.HI.X R27, R25, R11, R19, 0x2, P3 ;  /* 0x0000000b191b2211 */ /* 0x000fe400018f1413 */
[----:B-1----:R-:W-:-:S03]  /*03e0*/  @P4 LEA R28, P3, R21, R10, 0x2 ;  /* 0x0000000a151c4211 */ /* 0x002fc600078610ff */
[----:B------:R0:W4:Y:S01]  /*03f0*/  @P2 LDG.E R7, [R26.64] ;  /* 0x000000041a072981 */ /* 0x000122000c1e1900 */
[----:B------:R-:W-:Y:S01]  /*0400*/  @P4 LEA.HI.X R29, R21, R11, R23, 0x2, P3 ;  /* 0x0000000b151d4211 */ /* 0x000fe200018f1417 */
[----:B0-----:R-:W-:-:S06]  /*0410*/  IMAD.MOV.U32 R26, RZ, RZ, RZ ;  /* 0x000000ffff1a7224 */ /* 0x001fcc00078e00ff */
[----:B------:R-:W5:Y:S01]  /*0420*/  @P4 LDG.E R26, [R28.64] ;  /* 0x000000041c1a4981 */ /* 0x000f62000c1e1900 */
[-C--:B------:R-:W-:Y:S02]  /*0430*/  @P0 LEA R14, P5, R17, R12.reuse, 0x2 ;  /* 0x0000000c110e0211 */ /* 0x080fe400078a10ff */
[CC--:B------:R-:W-:Y:S02]  /*0440*/  @P1 LEA R16, P3, R6.reuse, R12.reuse, 0x2 ;  /* 0x0000000c06101211 */ /* 0x0c0fe400078610ff */
[-C--:B------:R-:W-:Y:S02]  /*0450*/  @P4 LEA R20, P6, R21, R12.reuse, 0x2 ;  /* 0x0000000c15144211 */ /* 0x080fe400078c10ff */
[-C--:B------:R-:W-:Y:S02]  /*0460*/  @P0 LEA.HI.X R15, R17, R13.reuse, R15, 0x2, P5 ;  /* 0x0000000d110f0211 */ /* 0x080fe400028f140f */
[----:B------:R-:W-:Y:S02]  /*0470*/  @P2 LEA R18, P5, R25, R12, 0x2 ;  /* 0x0000000c19122211 */ /* 0x000fe400078a10ff */
[----:B------:R-:W-:-:S02]  /*0480*/  @P1 LEA.HI.X R17, R6, R13, R5, 0x2, P3 ;  /* 0x0000000d06111211 */ /* 0x000fc400018f1405 */
[-C--:B------:R-:W-:Y:S02]  /*0490*/  @P4 LEA.HI.X R21, R21, R13.reuse, R23, 0x2, P6 ;  /* 0x0000000d15154211 */ /* 0x080fe400030f1417 */
[----:B------:R-:W-:Y:S01]  /*04a0*/  @P2 LEA.HI.X R19, R25, R13, R19, 0x2, P5 ;  /* 0x0000000d19132211 */ /* 0x000fe200028f1413 */
[----:B------:R-:W-:Y:S01]  /*04b0*/  IMAD.WIDE.U32 R8, R4, 0x4, R8 ;  /* 0x0000000404087825 */ /* 0x000fe200078e0008 */
[----:B--2---:R-:W-:Y:S02]  /*04c0*/  @P0 IMNMX R5, R24, c[0x0][0xdac], !PT ;  /* 0x00036b0018050a17 */ /* 0x004fe40007800200 */
[----:B---3--:R-:W-:-:S03]  /*04d0*/  @P1 IMNMX R23, R22, c[0x0][0xdac], !PT ;  /* 0x00036b0016171a17 */ /* 0x008fc60007800200 */
[----:B------:R0:W-:Y:S01]  /*04e0*/  @P0 STG.E [R14.64], R5 ;  /* 0x000000050e000986 */ /* 0x0001e2000c101904 */
[----:B------:R-:W-:-:S03]  /*04f0*/  ISETP.GE.U32.AND P0, PT, R8, 0x10000, PT ;  /* 0x000100000800780c */ /* 0x000fc60003f06070 */
[----:B------:R0:W-:Y:S01]  /*0500*/  @P1 STG.E [R16.64], R23 ;  /* 0x0000001710001986 */ /* 0x0001e2000c101904 */
[----:B----4-:R-:W-:Y:S02]  /*0510*/  @P2 IMNMX R7, R7, c[0x0][0xdac], !PT ;  /* 0x00036b0007072a17 */ /* 0x010fe40007800200 */
[----:B------:R-:W-:-:S03]  /*0520*/  ISETP.LT.U32.AND P1, PT, R8, R0, PT ;  /* 0x000000000800720c */ /* 0x000fc60003f21070 */
[----:B------:R0:W-:Y:S01]  /*0530*/  @P2 STG.E [R18.64], R7 ;  /* 0x0000000712002986 */ /* 0x0001e2000c101904 */
[----:B------:R-:W-:Y:S02]  /*0540*/  ISETP.GE.U32.AND.EX P0, PT, R9, RZ, PT, P0 ;  /* 0x000000ff0900720c */ /* 0x000fe40003f06100 */
[----:B-----5:R-:W-:-:S05]  /*0550*/  @P4 IMNMX R25, R26, c[0x0][0xdac], !PT ;  /* 0x00036b001a194a17 */ /* 0x020fca0007800200 */
[----:B------:R0:W-:Y:S01]  /*0560*/  @P4 STG.E [R20.64], R25 ;  /* 0x0000001914004986 */ /* 0x0001e2000c101904 */
[----:B------:R-:W-:-:S13]  /*0570*/  ISETP.LT.AND.EX P1, PT, R9, R2, PT, P1 ;  /* 0x000000020900720c */ /* 0x000fda0003f21310 */
[----:B0-----:R-:W-:Y:S05]  /*0580*/  @!P0 BRA P1, `(.L_x_41) ;  /* 0xfffffc0000008947 */ /* 0x001fea000083ffff */
[----:B------:R-:W-:Y:S05]  /*0590*/  EXIT ;  /* 0x000000000000794d */ /* 0x000fea0003800000 */
.L_x_40:
[----:B------:R-:W0:Y:S02]  /*05a0*/  S2R R16, SR_TID.X ;  /* 0x0000000000107919 */ /* 0x000e240000002100 */
[----:B0-----:R-:W-:-:S05]  /*05b0*/  IMAD.WIDE.U32 R4, R16, 0x4, RZ ;  /* 0x0000000410047825 */ /* 0x001fca00078e00ff */
[----:B------:R-:W-:-:S04]  /*05c0*/  ISETP.GE.U32.AND P0, PT, R4, R0, PT ;  /* 0x000000000400720c */ /* 0x000fc80003f06070 */
[----:B------:R-:W-:-:S04]  /*05d0*/  ISETP.GE.AND.EX P0, PT, R5, R2, PT, P0 ;  /* 0x000000020500720c */ /* 0x000fc80003f06300 */
[----:B------:R-:W-:-:S13]  /*05e0*/  ISETP.GT.U32.OR P0, PT, R16, 0x3fff, P0 ;  /* 0x00003fff1000780c */ /* 0x000fda0000704470 */
[----:B------:R-:W-:Y:S05]  /*05f0*/  @P0 EXIT ;  /* 0x000000000000094d */ /* 0x000fea0003800000 */
[----:B------:R-:W-:-:S04]  /*0600*/  IMAD.MOV.U32 R17, RZ, RZ, RZ ;  /* 0x000000ffff117224 */ /* 0x000fc800078e00ff */
.L_x_42:
[C---:B0-----:R-:W-:Y:S01]  /*0610*/  IMAD.SHL.U32 R15, R16.reuse, 0x10, RZ ;  /* 0x00000010100f7824 */ /* 0x041fe200078e00ff */
[----:B------:R-:W-:-:S04]  /*0620*/  SHF.L.U64.HI R3, R16, 0x4, R17 ;  /* 0x0000000410037819 */ /* 0x000fc80000010211 */
[----:B------:R-:W-:-:S05]  /*0630*/  IADD3 R8, P0, R10, R15, RZ ;  /* 0x0000000f0a087210 */ /* 0x000fca0007f1e0ff */
[----:B------:R-:W-:-:S05]  /*0640*/  IMAD.X R9, R11, 0x1, R3, P0 ;  /* 0x000000010b097824 */ /* 0x000fca00000e0603 */
[----:B------:R-:W2:Y:S01]  /*0650*/  LDG.E.128 R4, [R8.64] ;  /* 0x0000000408047981 */ /* 0x000ea2000c1e1d00 */
[----:B------:R-:W-:-:S05]  /*0660*/  IADD3 R14, P0, R12, R15, RZ ;  /* 0x0000000f0c0e7210 */ /* 0x000fca0007f1e0ff */
[----:B------:R-:W-:Y:S01]  /*0670*/  IMAD.X R15, R13, 0x1, R3, P0 ;  /* 0x000000010d0f7824 */ /* 0x000fe200000e0603 */
[----:B------:R-:W-:-:S04]  /*0680*/  IADD3 R16, P0, R16, c[0x0][0x0], RZ ;  /* 0x0000000010107a10 */ /* 0x000fc80007f1e0ff */
[C---:B------:R-:W-:Y:S01]  /*0690*/  ISETP.LT.U32.AND P1, PT, R16.reuse, 0x4000, PT ;  /* 0x000040001000780c */ /* 0x040fe20003f21070 */
[----:B------:R-:W-:Y:S02]  /*06a0*/  IMAD.SHL.U32 R3, R16, 0x4, RZ ;  /* 0x0000000410037824 */ /* 0x000fe400078e00ff */
[----:B------:R-:W-:-:S03]  /*06b0*/  IMAD.X R17, RZ, RZ, R17, P0 ;  /* 0x000000ffff117224 */ /* 0x000fc600000e0611 */
[----:B------:R-:W-:Y:S02]  /*06c0*/  ISETP.GE.U32.AND P0, PT, R3, R0, PT ;  /* 0x000000000300720c */ /* 0x000fe40003f06070 */
[----:B------:R-:W-:Y:S02]  /*06d0*/  SHF.L.U64.HI R3, R16, 0x2, R17 ;  /* 0x0000000210037819 */ /* 0x000fe40000010211 */
[----:B------:R-:W-:Y:S02]  /*06e0*/  ISETP.LT.U32.AND.EX P1, PT, R17, RZ, PT, P1 ;  /* 0x000000ff1100720c */ /* 0x000fe40003f21110 */
[----:B------:R-:W-:Y:S02]  /*06f0*/  ISETP.GE.AND.EX P0, PT, R3, R2, PT, P0 ;  /* 0x000000020300720c */ /* 0x000fe40003f06300 */
[----:B--2---:R-:W-:Y:S02]  /*0700*/  IMNMX R7, R7, c[0x0][0xdac], !PT ;  /* 0x00036b0007077a17 */ /* 0x004fe40007800200 */
[----:B------:R-:W-:-:S02]  /*0710*/  IMNMX R6, R6, c[0x0][0xdac], !PT ;  /* 0x00036b0006067a17 */ /* 0x000fc40007800200 */
[----:B------:R-:W-:Y:S02]  /*0720*/  IMNMX R5, R5, c[0x0][0xdac], !PT ;  /* 0x00036b0005057a17 */ /* 0x000fe40007800200 */
[----:B------:R-:W-:-:S05]  /*0730*/  IMNMX R4, R4, c[0x0][0xdac], !PT ;  /* 0x00036b0004047a17 */ /* 0x000fca0007800200 */
[----:B------:R0:W-:Y:S01]  /*0740*/  STG.E.128 [R14.64], R4 ;  /* 0x000000040e007986 */ /* 0x0001e2000c101d04 */
[----:B------:R-:W-:Y:S05]  /*0750*/  @!P0 BRA P1, `(.L_x_42) ;  /* 0xfffffeb000008947 */ /* 0x000fea000083ffff */
[----:B------:R-:W-:Y:S05]  /*0760*/  EXIT ;  /* 0x000000000000794d */ /* 0x000fea0003800000 */
.L_x_43:
        /* <DEDUP_REMOVED lines=9> */
.L_x_5288:


//--------------------- .text._ZN2at6native57_GLOBAL__N__f3eca4a2_24_ForeachBinaryOpScalar_cu_86b9896c25multi_tensor_apply_kernelINS1_18TensorListMetadataILi2EEENS1_21BinaryOpScalarFunctorIaLi2ELi1ELi1EEEJNS0_7maximumIaEEaEEEvT_T0_DpT1_ --------------------------
	.section	.text._ZN2at6native57_GLOBAL__N__f3eca4a2_24_ForeachBinaryOpScalar_cu_86b9896c25multi_tensor_apply_kernelINS1_18TensorListMetadataILi2EEENS1_21BinaryOpScalarFunctorIaLi2ELi1ELi1EEEJNS0_7maximumIaEEaEEEvT_T0_DpT1_,"ax",@progbits
	.sectioninfo	@"SHI_REGISTERS=32"
	.align	128
.text._ZN2at6native57_GLOBAL__N__f3eca4a2_24_ForeachBinaryOpScalar_cu_86b9896c25multi_tensor_apply_kernelINS1_18TensorListMetadataILi2EEENS1_21BinaryOpScalarFunctorIaLi2ELi1ELi1EEEJNS0_7maximumIaEEaEEEvT_T0_DpT1_:
        .type           _ZN2at6native57_GLOBAL__N__f3eca4a2_24_ForeachBinaryOpScalar_cu_86b9896c25multi_tensor_apply_kernelINS1_18TensorListMetadataILi2EEENS1_21BinaryOpScalarFunctorIaLi2ELi1ELi1EEEJNS0_7maximumIaEEaEEEvT_T0_DpT1_,@function
        .size           _ZN2at6native57_GLOBAL__N__f3eca4a2_24_ForeachBinaryOpScalar_cu_86b9896c25multi_tensor_apply_kernelINS1_18TensorListMetadataILi2EEENS1_21BinaryOpScalarFunctorIaLi2ELi1ELi1EEEJNS0_7maximumIaEEaEEEvT_T0_DpT1_,(.L_x_5289 - _ZN2at6native57_GLOBAL__N__f3eca4a2_24_ForeachBinaryOpScalar_cu_86b9896c25multi_tensor_apply_kernelINS1_18TensorListMetadataILi2EEENS1_21BinaryOpScalarFunctorIaLi2ELi1ELi1EEEJNS0_7maximumIaEEaEEEvT_T0_DpT1_)
        .other          _ZN2at6native57_GLOBAL__N__f3eca4a2_24_ForeachBinaryOpScalar_cu_86b9896c25multi_tensor_apply_kernelINS1_18TensorListMetadataILi2EEENS1_21BinaryOpScalarFunctorIaLi2ELi1ELi1EEEJNS0_7maximumIaEEaEEEvT_T0_DpT1_,@"STO_CUDA_ENTRY STV_DEFAULT"
_ZN2at6native57_GLOBAL__N__f3eca4a2_24_ForeachBinaryOpScalar_cu_86b9896c25multi_tensor_apply_kernelINS1_18TensorListMetadataILi2EEENS1_21BinaryOpScalarFunctorIaLi2ELi1ELi1EEEJNS0_7maximumIaEEaEEEvT_T0_DpT1_:
        /* <DEDUP_REMOVED lines=12> */
[----:B0-----:R-:W-:-:S05]  /*00c0*/  IADD3 R0, P1, R12, R10, RZ ;  /* 0x0000000a0c007210 */ /* 0x001fca0007f3e0ff */
[----:B------:R-:W-:Y:S01]  /*00d0*/  IMAD.X R10, R13, 0x1, R11, P1 ;  /* 0x000000010d0a7824 */ /* 0x000fe200008e060b */
[----:B-1----:R-:W-:-:S05]  /*00e0*/  IADD3 R9, P2, R12, R2, RZ ;  /* 0x000000020c097210 */ /* 0x002fca0007f5e0ff */
[----:B------:R-:W-:Y:S01]  /*00f0*/  IMAD.X R11, R13, 0x1, R3, P2 ;  /* 0x000000010d0b7824 */ /* 0x000fe200010e0603 */
[----:B--2---:R-:W-:-:S04]  /*0100*/  IADD3 R8, P3, -R12, R4, RZ ;  /* 0x000000040c087210 */ /* 0x004fc80007f7e1ff */
[----:B------:R-:W-:Y:S01]  /*0110*/  LOP3.LUT R2, R8, R9, R0, 0xfe, !PT ;  /* 0x0000000908027212 */ /* 0x000fe200078efe00 */
[----:B------:R-:W-:-:S03]  /*0120*/  IMAD.X R12, R5, 0x1, ~R13, P3 ;  /* 0x00000001050c7824 */ /* 0x000fc600018e0e0d */
[----:B------:R-:W-:-:S13]  /*0130*/  LOP3.LUT P0, RZ, R2, 0x3, RZ, 0xc0, !PT ;  /* 0x0000000302ff7812 */ /* 0x000fda000780c0ff */
[----:B------:R-:W-:Y:S05]  /*0140*/  @!P0 BRA `(.L_x_44) ;  /* 0x0000051000008947 */ /* 0x000fea0003800000 */
[----:B------:R-:W-:-:S04]  /*0150*/  ISETP.GE.U32.AND P0, PT, R8, 0x1, PT ;  /* 0x000000010800780c */ /* 0x000fc80003f06070 */
[----:B------:R-:W-:-:S13]  /*0160*/  ISETP.GE.AND.EX P0, PT, R12, RZ, PT, P0 ;  /* 0x000000ff0c00720c */ /* 0x000fda0003f06300 */
[----:B------:R-:W-:Y:S05]  /*0170*/  @!P0 EXIT ;  /* 0x000000000000894d */ /* 0x000fea0003800000 */
[----:B------:R-:W0:Y:S01]  /*0180*/  S2R R13, SR_TID.X ;  /* 0x00000000000d7919 */ /* 0x000e220000002100 */
[----:B------:R-:W-:Y:S01]  /*0190*/  IMAD.MOV.U32 R14, RZ, RZ, c[0x0][0x0] ;  /* 0x00000000ff0e7624 */ /* 0x000fe200078e00ff */
[----:B------:R-:W-:-:S06]  /*01a0*/  CS2R R16, SRZ ;  /* 0x0000000000107805 */ /* 0x000fcc000001ff00 */
.L_x_45:
        /* <DEDUP_REMOVED lines=9> */
[----:B------:R-:W-:Y:S02]  /*0240*/  ISETP.LT.U32.AND P2, PT, R29, R8, PT ;  /* 0x000000081d00720c */ /* 0x000fe40003f41070 */
[----:B------:R-:W-:Y:S02]  /*0250*/  ISETP.LT.AND.EX P0, PT, R27, R12, !P0, P1 ;  /* 0x0000000c1b00720c */ /* 0x000fe40004701310 */
[----:B------:R-:W-:-:S04]  /*0260*/  ISETP.GE.U32.AND P1, PT, R29, 0x10000, PT ;  /* 0x000100001d00780c */ /* 0x000fc80003f26070 */
[----:B------:R-:W-:-:S04]  /*0270*/  ISETP.GE.U32.AND.EX P1, PT, R23, RZ, PT, P1 ;  /* 0x000000ff1700720c */ /* 0x000fc80003f26110 */
[----:B------:R-:W-:Y:S02]  /*0280*/  ISETP.LT.AND.EX P1, PT, R23, R12, !P1, P2 ;  /* 0x0000000c1700720c */ /* 0x000fe40004f21320 */
[----:B------:R-:W-:Y:S02]  /*0290*/  LEA R25, P2, R14, R22, 0x1 ;  /* 0x000000160e197211 */ /* 0x000fe400078408ff */
[----:B------:R-:W-:Y:S02]  /*02a0*/  @P0 IADD3 R2, P3, R22, R0, RZ ;  /* 0x0000000016020210 */ /* 0x000fe40007f7e0ff */
[----:B------:R-:W-:Y:S01]  /*02b0*/  ISETP.GE.U32.AND P4, PT, R25, 0x10000, PT ;  /* 0x000100001900780c */ /* 0x000fe20003f86070 */
[----:B------:R-:W-:Y:S01]  /*02c0*/  IMAD.X R15, RZ, RZ, R27, P2 ;  /* 0x000000ffff0f7224 */ /* 0x000fe200010e061b */
[----:B------:R-:W-:Y:S01]  /*02d0*/  IADD3 R21, P6, R21, R22, RZ ;  /* 0x0000001615157210 */ /* 0x000fe20007fde0ff */
[----:B------:R-:W-:Y:S01]  /*02e0*/  @P0 IMAD.X R3, R27, 0x1, R10, P3 ;  /* 0x000000011b030824 */ /* 0x000fe200018e060a */
[----:B------:R-:W-:-:S02]  /*02f0*/  ISETP.LT.U32.AND P3, PT, R25, R8, PT ;  /* 0x000000081900720c */ /* 0x000fc40003f61070 */
[----:B------:R-:W-:Y:S01]  /*0300*/  ISETP.GE.U32.AND.EX P4, PT, R15, RZ, PT, P4 ;  /* 0x000000ff0f00720c */ /* 0x000fe20003f86140 */
[----:B------:R-:W-:Y:S01]  /*0310*/  IMAD.X R19, RZ, RZ, R27, P6 ;  /* 0x000000ffff137224 */ /* 0x000fe200030e061b */
[----:B------:R-:W-:Y:S01]  /*0320*/  ISETP.GE.U32.AND P2, PT, R21, 0x10000, PT ;  /* 0x000100001500780c */ /* 0x000fe20003f46070 */
[----:B------:R0:W2:Y:S01]  /*0330*/  @P0 LDG.E.U8 R24, [R2.64] ;  /* 0x0000000602180981 */ /* 0x0000a2000c1e1100 */
[----:B------:R-:W-:Y:S02]  /*0340*/  ISETP.LT.AND.EX P3, PT, R15, R12, !P4, P3 ;  /* 0x0000000c0f00720c */ /* 0x000fe40006761330 */
[----:B------:R-:W-:Y:S02]  /*0350*/  @P1 IADD3 R6, P5, R29, R0, RZ ;  /* 0x000000001d061210 */ /* 0x000fe40007fbe0ff */
[----:B------:R-:W-:Y:S02]  /*0360*/  ISETP.LT.U32.AND P4, PT, R21, R8, PT ;  /* 0x000000081500720c */ /* 0x000fe40003f81070 */
[----:B------:R-:W-:Y:S01]  /*0370*/  ISETP.GE.U32.AND.EX P2, PT, R19, RZ, PT, P2 ;  /* 0x000000ff1300720c */ /* 0x000fe20003f46120 */
[----:B------:R-:W-:Y:S01]  /*0380*/  @P1 IMAD.X R7, R23, 0x1, R10, P5 ;  /* 0x0000000117071824 */ /* 0x000fe200028e060a */
[----:B------:R-:W-:-:S02]  /*0390*/  PRMT R26, RZ, 0x7610, R26 ;  /* 0x00007610ff1a7816 */ /* 0x000fc4000000001a */
[----:B------:R-:W-:-:S04]  /*03a0*/  ISETP.LT.AND.EX P2, PT, R19, R12, !P2, P4 ;  /* 0x0000000c1300720c */ /* 0x000fc80005741340 */
[----:B------:R1:W3:Y:S01]  /*03b0*/  @P1 LDG.E.U8 R26, [R6.64] ;  /* 0x00000006061a1981 */ /* 0x0002e2000c1e1100 */
[----:B0-----:R-:W-:Y:S02]  /*03c0*/  @P3 IADD3 R2, P4, R25, R0, RZ ;  /* 0x0000000019023210 */ /* 0x001fe40007f9e0ff */
[----:B------:R-:W-:-:S03]  /*03d0*/  PRMT R18, RZ, 0x7610, R18 ;  /* 0x00007610ff127816 */ /* 0x000fc60000000012 */
[----:B------:R-:W-:-:S03]  /*03e0*/  @P3 IMAD.X R3, R15, 0x1, R10, P4 ;  /* 0x000000010f033824 */ /* 0x000fc600020e060a */
[----:B------:R-:W-:Y:S02]  /*03f0*/  @P2 IADD3 R4, P4, R21, R0, RZ ;  /* 0x0000000015042210 */ /* 0x000fe40007f9e0ff */
[----:B------:R-:W-:Y:S01]  /*0400*/  PRMT R20, RZ, 0x7610, R20 ;  /* 0x00007610ff147816 */ /* 0x000fe20000000014 */
[----:B------:R2:W4:Y:S02]  /*0410*/  @P3 LDG.E.U8 R18, [R2.64] ;  /* 0x0000000602123981 */ /* 0x000524000c1e1100 */
[----:B------:R-:W-:-:S05]  /*0420*/  @P2 IMAD.X R5, R19, 0x1, R10, P4 ;  /* 0x0000000113052824 */ /* 0x000fca00020e060a */
[----:B------:R0:W5:Y:S01]  /*0430*/  @P2 LDG.E.U8 R20, [R4.64] ;  /* 0x0000000604142981 */ /* 0x000162000c1e1100 */
[----:B------:R-:W2:Y:S08]  /*0440*/  @P1 LDC.S8 R28, c[0x0][0xdaa] ;  /* 0x00036a80ff1c1b82 */ /* 0x000eb00000000200 */
[----:B-1----:R-:W1:Y:S01]  /*0450*/  @P0 LDC.S8 R6, c[0x0][0xdaa] ;  /* 0x00036a80ff060b82 */ /* 0x002e620000000200 */
[----:B0-----:R-:W-:-:S05]  /*0460*/  @P1 IADD3 R4, P5, R29, R9, RZ ;  /* 0x000000091d041210 */ /* 0x001fca0007fbe0ff */
[----:B------:R-:W-:Y:S02]  /*0470*/  @P1 IMAD.X R5, R23, 0x1, R11, P5 ;  /* 0x0000000117051824 */ /* 0x000fe400028e060b */
[----:B------:R-:W0:Y:S02]  /*0480*/  @P3 LDC.S8 R7, c[0x0][0xdaa] ;  /* 0x00036a80ff073b82 */ /* 0x000e240000000200 */
[----:B0-----:R-:W-:Y:S01]  /*0490*/  @P3 IMAD.MOV.U32 R23, RZ, RZ, R7 ;  /* 0x000000ffff173224 */ /* 0x001fe200078e0007 */
[----:B--2---:R-:W-:-:S05]  /*04a0*/  @P0 PRMT R3, R24, 0x8880, RZ ;  /* 0x0000888018030816 */ /* 0x004fca00000000ff */
[----:B------:R-:W0:Y:S01]  /*04b0*/  @P2 LDC.S8 R24, c[0x0][0xdaa] ;  /* 0x00036a80ff182b82 */ /* 0x000e220000000200 */
[----:B---3--:R-:W-:Y:S02]  /*04c0*/  @P1 PRMT R2, R26, 0x8880, RZ ;  /* 0x000088801a021816 */ /* 0x008fe400000000ff */
[----:B-1----:R-:W-:Y:S02]  /*04d0*/  @P0 IMNMX R26, R6, R3, !PT ;  /* 0x00000003061a0217 */ /* 0x002fe40007800200 */
[----:B------:R-:W-:Y:S02]  /*04e0*/  @P1 IMNMX R28, R28, R2, !PT ;  /* 0x000000021c1c1217 */ /* 0x000fe40007800200 */
[----:B------:R-:W-:-:S05]  /*04f0*/  @P0 IADD3 R2, P4, R22, R9, RZ ;  /* 0x0000000916020210 */ /* 0x000fca0007f9e0ff */
[----:B------:R-:W-:Y:S01]  /*0500*/  @P0 IMAD.X R3, R27, 0x1, R11, P4 ;  /* 0x000000011b030824 */ /* 0x000fe200020e060b */
[----:B----4-:R-:W-:-:S04]  /*0510*/  @P3 PRMT R18, R18, 0x8880, RZ ;  /* 0x0000888012123816 */ /* 0x010fc800000000ff */
[----:B------:R1:W-:Y:S01]  /*0520*/  @P0 STG.E.U8 [R2.64], R26 ;  /* 0x0000001a02000986 */ /* 0x0003e2000c101106 */
[-C--:B------:R-:W-:Y:S02]  /*0530*/  @P3 IADD3 R6, P0, R25, R9.reuse, RZ ;  /* 0x0000000919063210 */ /* 0x080fe40007f1e0ff */
[----:B-----5:R-:W-:Y:S01]  /*0540*/  @P2 PRMT R22, R20, 0x8880, RZ ;  /* 0x0000888014162816 */ /* 0x020fe200000000ff */
[----:B------:R0:W-:Y:S01]  /*0550*/  @P1 STG.E.U8 [R4.64], R28 ;  /* 0x0000001c04001986 */ /* 0x0001e2000c101106 */
[----:B------:R-:W-:Y:S01]  /*0560*/  @P3 IMAD.MOV.U32 R20, RZ, RZ, R18 ;  /* 0x000000ffff143224 */ /* 0x000fe200078e0012 */
[----:B------:R-:W-:Y:S01]  /*0570*/  @P2 IADD3 R18, P1, R21, R9, RZ ;  /* 0x0000000915122210 */ /* 0x000fe20007f3e0ff */
[--C-:B------:R-:W-:Y:S02]  /*0580*/  @P3 IMAD.X R7, R15, 0x1, R11.reuse, P0 ;  /* 0x000000010f073824 */ /* 0x100fe400000e060b */
[----:B------:R-:W-:Y:S02]  /*0590*/  IMAD.MOV.U32 R15, RZ, RZ, c[0x0][0x0] ;  /* 0x00000000ff0f7624 */ /* 0x000fe400078e00ff */
[----:B------:R-:W-:Y:S01]  /*05a0*/  @P2 IMAD.X R19, R19, 0x1, R11, P1 ;  /* 0x0000000113132824 */ /* 0x000fe200008e060b */
[----:B-1----:R-:W-:Y:S01]  /*05b0*/  @P3 IMNMX R3, R23, R20, !PT ;  /* 0x0000001417033217 */ /* 0x002fe20007800200 */
[----:B------:R-:W-:Y:S01]  /*05c0*/  IMAD.WIDE.U32 R16, R15, 0x4, R16 ;  /* 0x000000040f107825 */ /* 0x000fe200078e0010 */
[----:B0-----:R-:W-:-:S03]  /*05d0*/  @P2 IMNMX R5, R24, R22, !PT ;  /* 0x0000001618052217 */ /* 0x001fc60007800200 */
[----:B------:R0:W-:Y:S01]  /*05e0*/  @P3 STG.E.U8 [R6.64], R3 ;  /* 0x0000000306003986 */ /* 0x0001e2000c101106 */
[C---:B------:R-:W-:Y:S02]  /*05f0*/  ISETP.GE.U32.AND P0, PT, R16.reuse, 0x10000, PT ;  /* 0x000100001000780c */ /* 0x040fe40003f06070 */
[----:B------:R-:W-:Y:S01]  /*0600*/  ISETP.LT.U32.AND P1, PT, R16, R8, PT ;  /* 0x000000081000720c */ /* 0x000fe20003f21070 */
[----:B------:R0:W-:Y:S01]  /*0610*/  @P2 STG.E.U8 [R18.64], R5 ;  /* 0x0000000512002986 */ /* 0x0001e2000c101106 */
[C---:B------:R-:W-:Y:S02]  /*0620*/  ISETP.GE.U32.AND.EX P0, PT, R17.reuse, RZ, PT, P0 ;  /* 0x000000ff1100720c */ /* 0x040fe40003f06100 */
[----:B------:R-:W-:-:S13]  /*0630*/  ISETP.LT.AND.EX P1, PT, R17, R12, PT, P1 ;  /* 0x0000000c1100720c */ /* 0x000fda0003f21310 */
[----:B0-----:R-:W-:Y:S05]  /*0640*/  @!P0 BRA P1, `(.L_x_45) ;  /* 0xfffffb6000008947 */ /* 0x001fea000083ffff */
[----:B------:R-:W-:Y:S05]  /*0650*/  EXIT ;  /* 0x000000000000794d */ /* 0x000fea0003800000 */
.L_x_44:
[----:B------:R-:W0:Y:S02]  /*0660*/  S2R R5, SR_TID.X ;  /* 0x0000000000057919 */ /* 0x000e240000002100 */
[----:B0-----:R-:W-:-:S05]  /*0670*/  IMAD.WIDE.U32 R2, R5, 0x4, RZ ;  /* 0x0000000405027825 */ /* 0x001fca00078e00ff */
[----:B------:R-:W-:-:S04]  /*0680*/  ISETP.GE.U32.AND P0, PT, R2, R8, PT ;  /* 0x000000080200720c */ /* 0x000fc80003f06070 */
[----:B------:R-:W-:-:S04]  /*0690*/  ISETP.GE.AND.EX P0, PT, R3, R12, PT, P0 ;  /* 0x0000000c0300720c */ /* 0x000fc80003f06300 */
[----:B------:R-:W-:-:S13]  /*06a0*/  ISETP.GT.U32.OR P0, PT, R5, 0x3fff, P0 ;  /* 0x00003fff0500780c */ /* 0x000fda0000704470 */
[----:B------:R-:W-:Y:S05]  /*06b0*/  @P0 EXIT ;  /* 0x000000000000094d */ /* 0x000fea0003800000 */
[----:B------:R-:W-:Y:S01]  /*06c0*/  IMAD.MOV.U32 R4, RZ, RZ, RZ ;  /* 0x000000ffff047224 */ /* 0x000fe200078e00ff */
[----:B------:R-:W-:-:S03]  /*06d0*/  ULDC.S8 UR4, c[0x0][0xdaa] ;  /* 0x00036a8000047ab9 */ /* 0x000fc60000000200 */
.L_x_46:
[C---:B------:R-:W-:Y:S01]  /*06e0*/  IMAD.SHL.U32 R15, R5.reuse, 0x4, RZ ;  /* 0x00000004050f7824 */ /* 0x040fe200078e00ff */
[----:B------:R-:W-:-:S04]  /*06f0*/  SHF.L.U64.HI R16, R5, 0x2, R4 ;  /* 0x0000000205107819 */ /* 0x000fc80000010204 */
[----:B------:R-:W-:-:S05]  /*0700*/  IADD3 R2, P0, R15, R0, RZ ;  /* 0x000000000f027210 */ /* 0x000fca0007f1e0ff */
[----:B------:R-:W-:-:S05]  /*0710*/  IMAD.X R3, R16, 0x1, R10, P0 ;  /* 0x0000000110037824 */ /* 0x000fca00000e060a */
[----:B------:R-:W2:Y:S02]  /*0720*/  LDG.E R2, [R2.64] ;  /* 0x0000000602027981 */ /* 0x000ea4000c1e1900 */
[C---:B--2---:R-:W-:Y:S02]  /*0730*/  PRMT R6, R2.reuse, 0x9991, RZ ;  /* 0x0000999102067816 */ /* 0x044fe400000000ff */
[C---:B------:R-:W-:Y:S02]  /*0740*/  PRMT R7, R2.reuse, 0x8880, RZ ;  /* 0x0000888002077816 */ /* 0x040fe400000000ff */
[----:B------:R-:W-:Y:S02]  /*0750*/  PRMT R14, R2, 0xaaa2, RZ ;  /* 0x0000aaa2020e7816 */ /* 0x000fe400000000ff */
[----:B------:R-:W-:Y:S02]  /*0760*/  IMNMX R6, R6, UR4, !PT ;  /* 0x0000000406067c17 */ /* 0x000fe4000f800200 */
[----:B------:R-:W-:-:S02]  /*0770*/  IMNMX R7, R7, UR4, !PT ;  /* 0x0000000407077c17 */ /* 0x000fc4000f800200 */
[----:B------:R-:W-:Y:S02]  /*0780*/  PRMT R13, R2, 0xbbb3, RZ ;  /* 0x0000bbb3020d7816 */ /* 0x000fe400000000ff */
[----:B------:R-:W-:Y:S02]  /*0790*/  IMNMX R3, R14, UR4, !PT ;  /* 0x000000040e037c17 */ /* 0x000fe4000f800200 */
[----:B------:R-:W-:Y:S02]  /*07a0*/  PRMT R14, R6, 0x7604, R7 ;  /* 0x00007604060e7816 */ /* 0x000fe40000000007 */
[----:B------:R-:W-:Y:S02]  /*07b0*/  IADD3 R2, P0, R15, R9, RZ ;  /* 0x000000090f027210 */ /* 0x000fe40007f1e0ff */
[----:B------:R-:W-:Y:S02]  /*07c0*/  PRMT R7, R3, 0x7054, R14 ;  /* 0x0000705403077816 */ /* 0x000fe4000000000e */
[----:B------:R-:W-:Y:S01]  /*07d0*/  IMNMX R6, R13, UR4, !PT ;  /* 0x000000040d067c17 */ /* 0x000fe2000f800200 */
[----:B------:R-:W-:Y:S01]  /*07e0*/  IMAD.X R3, R16, 0x1, R11, P0 ;  /* 0x0000000110037824 */ /* 0x000fe200000e060b */
[----:B------:R-:W-:-:S02]  /*07f0*/  IADD3 R5, P0, R5, c[0x0][0x0], RZ ;  /* 0x0000000005057a10 */ /* 0x000fc40007f1e0ff */
[----:B------:R-:W-:Y:S02]  /*0800*/  PRMT R7, R6, 0x654, R7 ;  /* 0x0000065406077816 */ /* 0x000fe40000000007 */
[C---:B------:R-:W-:Y:S01]  /*0810*/  ISETP.LT.U32.AND P1, PT, R5.reuse, 0x4000, PT ;  /* 0x000040000500780c */ /* 0x040fe20003f21070 */
[----:B------:R-:W-:Y:S02]  /*0820*/  IMAD.SHL.U32 R13, R5, 0x4, RZ ;  /* 0x00000004050d7824 */ /* 0x000fe400078e00ff */
[----:B------:R-:W-:Y:S01]  /*0830*/  IMAD.X R4, RZ, RZ, R4, P0 ;  /* 0x000000ffff047224 */ /* 0x000fe200000e0604 */
[----:B------:R0:W-:Y:S02]  /*0840*/  STG.E [R2.64], R7 ;  /* 0x0000000702007986 */ /* 0x0001e4000c101906 */
[----:B------:R-:W-:Y:S02]  /*0850*/  ISETP.GE.U32.AND P0, PT, R13, R8, PT ;  /* 0x000000080d00720c */ /* 0x000fe40003f06070 */
[----:B------:R-:W-:-:S02]  /*0860*/  SHF.L.U64.HI R13, R5, 0x2, R4 ;  /* 0x00000002050d7819 */ /* 0x000fc40000010204 */
[----:B------:R-:W-:Y:S02]  /*0870*/  ISETP.LT.U32.AND.EX P1, PT, R4, RZ, PT, P1 ;  /* 0x000000ff0400720c */ /* 0x000fe40003f21110 */
[----:B------:R-:W-:-:S13]  /*0880*/  ISETP.GE.AND.EX P0, PT, R13, R12, PT, P0 ;  /* 0x0000000c0d00720c */ /* 0x000fda0003f06300 */
[----:B0-----:R-:W-:Y:S05]  /*0890*/  @!P0 BRA P1, `(.L_x_46) ;  /* 0xfffffe4000008947 */ /* 0x001fea000083ffff */
[----:B------:R-:W-:Y:S05]  /*08a0*/  EXIT ;  /* 0x000000000000794d */ /* 0x000fea0003800000 */
.L_x_47:
        /* <DEDUP_REMOVED lines=13> */
.L_x_5289:


//--------------------- .text._ZN2at6native57_GLOBAL__N__f3eca4a2_24_ForeachBinaryOpScalar_cu_86b9896c25multi_tensor_apply_kernelINS1_18TensorListMetadataILi2EEENS1_21BinaryOpScalarFunctorIhLi2ELi1ELi1EEEJNS0_7maximumIhEEhEEEvT_T0_DpT1_ --------------------------
	.section	.text._ZN2at6native57_GLOBAL__N__f3eca4a2_24_ForeachBinaryOpScalar_cu_86b9896c25multi_tensor_apply_kernelINS1_18TensorListMetadataILi2EEENS1_21BinaryOpScalarFunctorIhLi2ELi1ELi1EEEJNS0_7maximumIhEEhEEEvT_T0_DpT1_,"ax",@progbits
	.sectioninfo	@"SHI_REGISTERS=32"
	.align	128
.text._ZN2at6native57_GLOBAL__N__f3eca4a2_24_ForeachBinaryOpScalar_cu_86b9896c25multi_tensor_apply_kernelINS1_18TensorListMetadataILi2EEENS1_21BinaryOpScalarFunctorIhLi2ELi1ELi1EEEJNS0_7maximumIhEEhEEEvT_T0_DpT1_:
        .type           _ZN2at6native57_GLOBAL__N__f3eca4a2_24_ForeachBinaryOpScalar_cu_86b9896c25multi_tensor_apply_kernelINS1_18TensorListMetadataILi2EEENS1_21BinaryOpScalarFunctorIhLi2ELi1ELi1EEEJNS0_7maximumIhEEhEEEvT_T0_DpT1_,@function
        .size           _ZN2at6native57_GLOBAL__N__f3eca4a2_24_ForeachBinaryOpScalar_cu_86b9896c25multi_tensor_apply_kernelINS1_18TensorListMetadataILi2EEENS1_21BinaryOpScalarFunctorIhLi2ELi1ELi1EEEJNS0_7maximumIhEEhEEEvT_T0_DpT1_,(.L_x_5290 - _ZN2at6native57_GLOBAL__N__f3eca4a2_24_ForeachBinaryOpScalar_cu_86b9896c25multi_tensor_apply_kernelINS1_18TensorListMetadataILi2EEENS1_21BinaryOpScalarFunctorIhLi2ELi1ELi1EEEJNS0_7maximumIhEEhEEEvT_T0_DpT1_)
        .other          _ZN2at6native57_GLOBAL__N__f3eca4a2_24_ForeachBinaryOpScalar_cu_86b9896c25multi_tensor_apply_kernelINS1_18TensorListMetadataILi2EEENS1_21BinaryOpScalarFunctorIhLi2ELi1ELi1EEEJNS0_7maximumIhEEhEEEvT_T0_DpT1_,@"STO_CUDA_ENTRY STV_DEFAULT"
_ZN2at6native57_GLOBAL__N__f3eca4a2_24_ForeachBinaryOpScalar_cu_86b9896c25multi_tensor_apply_kernelINS1_18TensorListMetadataILi2EEENS1_21BinaryOpScalarFunctorIhLi2ELi1ELi1EEEJNS0_7maximumIhEEhEEEvT_T0_DpT1_:
[----:B------:R-:W-:Y:S02]  /*0000*/  IMAD.MOV.U32 R1, RZ, RZ, c[0x0][0x28] ;  /* 0x00000a00ff017624 */ /* 0x000fe400078e00ff */
[----:B------:R-:W0:Y:S01]  /*0010*/  S2R R2, SR_CTAID.X ;  /* 0x0000000000027919 */ /* 0x000e220000002500 */
[----:B------:R-:W-:Y:S01]  /*0020*/  IMAD.MOV.U32 R13, RZ, RZ, 0x4 ;  /* 0x00000004ff0d7424 */ /* 0x000fe200078e00ff */
[----:B------:R-:W-:Y:S02]  /*0030*/  ULDC.64 UR4, c[0x0][0x118] ;  /* 0x0000460000047ab9 */ /* 0x000fe40000000a00 */
[----:B------:R-:W-:Y:S01]  /*0040*/  ULDC.U8 UR6, c[0x0][0xdaa] ;  /* 0x00036a8000067ab9 */ /* 0x000fe20000000000 */
[----:B0-----:R-:W0:Y:S01]  /*0050*/  LDC.U8 R0, c[0x0][R2+0x760] ;  /* 0x0001d80002007b82 */ /* 0x001e220000000000 */
[----:B------:R-:W-:-:S07]  /*0060*/  IMAD R13, R2, R13, c[0x2][0x0] ;  /* 0x00800000020d7624 */ /* 0x000fce00078e020d */
[----:B------:R-:W1:Y:S01]  /*0070*/  LDC R6, c[0x0][R13+0x160] ;  /* 0x000058000d067b82 */ /* 0x000e620000000800 */
[----:B0-----:R-:W-:-:S07]  /*0080*/  IMAD.SHL.U32 R12, R0, 0x8, RZ ;  /* 0x00000008000c7824 */ /* 0x001fce00078e00ff */
[----:B------:R-:W0:Y:S01]  /*0090*/  LDC.64 R4, c[0x0][R12+0x160] ;  /* 0x000058000c047b82 */ /* 0x000e220000000a00 */
[----:B-1----:R-:W-:-:S07]  /*00a0*/  IMAD.WIDE R6, R6, 0x10000, RZ ;  /* 0x0001000006067825 */ /* 0x002fce00078e02ff */
[----:B------:R-:W1:Y:S08]  /*00b0*/  LDC.64 R8, c[0x0][R12+0x360] ;  /* 0x0000d8000c087b82 */ /* 0x000e700000000a00 */
[----:B------:R-:W2:Y:S01]  /*00c0*/  LDC.64 R10, c[0x0][R12+0x560] ;  /* 0x000158000c0a7b82 */ /* 0x000ea20000000a00 */
[C---:B0-----:R-:W-:Y:S02]  /*00d0*/  IADD3 R0, P1, R6.reuse, R4, RZ ;  /* 0x0000000406007210 */ /* 0x041fe40007f3e0ff */
[----:B-1----:R-:W-:-:S02]  /*00e0*/  IADD3 R3, P2, R6, R8, RZ ;  /* 0x0000000806037210 */ /* 0x002fc40007f5e0ff */
[----:B--2---:R-:W-:-:S04]  /*00f0*/  IADD3 R2, P3, -R6, R10, RZ ;  /* 0x0000000a06027210 */ /* 0x004fc80007f7e1ff */
[----:B------:R-:W-:Y:S01]  /*0100*/  LOP3.LUT R4, R2, R3, R0, 0xfe, !PT ;  /* 0x0000000302047212 */ /* 0x000fe200078efe00 */
[----:B------:R-:W-:-:S03]  /*0110*/  IMAD.X R6, R11, 0x1, ~R7, P3 ;  /* 0x000000010b067824 */ /* 0x000fc600018e0e07 */
[----:B------:R-:W-:Y:S01]  /*0120*/  LOP3.LUT P0, RZ, R4, 0x3, RZ, 0xc0, !PT ;  /* 0x0000000304ff7812 */ /* 0x000fe2000780c0ff */
[C---:B------:R-:W-:Y:S02]  /*0130*/  IMAD.X R4, R7.reuse, 0x1, R5, P1 ;  /* 0x0000000107047824 */ /* 0x040fe400008e0605 */
[----:B------:R-:W-:-:S10]  /*0140*/  IMAD.X R5, R7, 0x1, R9, P2 ;  /* 0x0000000107057824 */ /* 0x000fd400010e0609 */
[----:B------:R-:W-:Y:S05]  /*0150*/  @!P0 BRA `(.L_x_48) ;  /* 0x000004e000008947 */ /* 0x000fea0003800000 */
[----:B------:R-:W-:-:S04]  /*0160*/  ISETP.GE.U32.AND P0, PT, R2, 0x1, PT ;  /* 0x000000010200780c */ /* 0x000fc80003f06070 */
[----:B------:R-:W-:-:S13]  /*0170*/  ISETP.GE.AND.EX P0, PT, R6, RZ, PT, P0 ;  /* 0x000000ff0600720c */ /* 0x000fda0003f06300 */
[----:B------:R-:W-:Y:S05]  /*0180*/  @!P0 EXIT ;  /* 0x000000000000894d */ /* 0x000fea0003800000 */
[----:B------:R-:W0:Y:S01]  /*0190*/  S2R R7, SR_TID.X ;  /* 0x0000000000077919 */ /* 0x000e220000002100 */
[----:B------:R-:W-:Y:S02]  /*01a0*/  IMAD.MOV.U32 R8, RZ, RZ, c[0x0][0x0] ;  /* 0x00000000ff087624 */ /* 0x000fe400078e00ff */
[----:B------:R-:W-:Y:S02]  /*01b0*/  IMAD.MOV.U32 R10, RZ, RZ, RZ ;  /* 0x000000ffff0a7224 */ /* 0x000fe400078e00ff */
[----:B------:R-:W-:-:S03]  /*01c0*/  IMAD.MOV.U32 R13, RZ, RZ, RZ ;  /* 0x000000ffff0d7224 */ /* 0x000fc600078e00ff */
.L_x_49:
[----:B0-----:R-:W-:Y:S01]  /*01d0*/  IADD3 R22, P0, R7, R10, RZ ;  /* 0x0000000a07167210 */ /* 0x001fe20007f1e0ff */
[----:B------:R-:W-:Y:S01]  /*01e0*/  IMAD R25, R8, 0x3, RZ ;  /* 0x0000000308197824 */ /* 0x000fe200078e02ff */
[----:B------:R-:W-:Y:S02]  /*01f0*/  PRMT R24, RZ, 0x7610, R24 ;  /* 0x00007610ff187816 */ /* 0x000fe40000000018 */
[C---:B------:R-:W-:Y:S01]  /*0200*/  ISETP.GE.U32.AND P4, PT, R22.reuse, 0x10000, PT ;  /* 0x000100001600780c */ /* 0x040fe20003f86070 */
[----:B------:R-:W-:Y:S01]  /*0210*/  IMAD.X R23, RZ, RZ, R13, P0 ;  /* 0x000000ffff177224 */ /* 0x000fe200000e060d */
[----:B------:R-:W-:-:S02]  /*0220*/  IADD3 R26, P1, R22, c[0x0][0x0], RZ ;  /* 0x00000000161a7a10 */ /* 0x000fc40007f3e0ff */
[----:B------:R-:W-:Y:S02]  /*0230*/  ISETP.LT.U32.AND P3, PT, R22, R2, PT ;  /* 0x000000021600720c */ /* 0x000fe40003f61070 */
[C---:B------:R-:W-:Y:S01]  /*0240*/  ISETP.GE.U32.AND.EX P4, PT, R23.reuse, RZ, PT, P4 ;  /* 0x000000ff1700720c */ /* 0x040fe20003f86140 */
[--C-:B------:R-:W-:Y:S01]  /*0250*/  IMAD.X R29, RZ, RZ, R23.reuse, P1 ;  /* 0x000000ffff1d7224 */ /* 0x100fe200008e0617 */
[----:B------:R-:W-:Y:S02]  /*0260*/  ISETP.GE.U32.AND P0, PT, R26, 0x10000, PT ;  /* 0x000100001a00780c */ /* 0x000fe40003f06070 */
[----:B------:R-:W-:Y:S02]  /*0270*/  LEA R27, P1, R8, R22, 0x1 ;  /* 0x00000016081b7211 */ /* 0x000fe400078208ff */
[----:B------:R-:W-:Y:S02]  /*0280*/  ISETP.LT.AND.EX P3, PT, R23, R6, !P4, P3 ;  /* 0x000000061700720c */ /* 0x000fe40006761330 */
[----:B------:R-:W-:Y:S01]  /*0290*/  ISETP.LT.U32.AND P2, PT, R26, R2, PT ;  /* 0x000000021a00720c */ /* 0x000fe20003f41070 */
[----:B------:R-:W-:Y:S01]  /*02a0*/  IMAD.X R11, RZ, RZ, R23, P1 ;  /* 0x000000ffff0b7224 */ /* 0x000fe200008e0617 */
[----:B------:R-:W-:-:S02]  /*02b0*/  ISETP.GE.U32.AND.EX P4, PT, R29, RZ, PT, P0 ;  /* 0x000000ff1d00720c */ /* 0x000fc40003f86100 */
[----:B------:R-:W-:Y:S02]  /*02c0*/  ISETP.GE.U32.AND P0, PT, R27, 0x10000, PT ;  /* 0x000100001b00780c */ /* 0x000fe40003f06070 */
[----:B------:R-:W-:Y:S02]  /*02d0*/  IADD3 R25, P5, R25, R22, RZ ;  /* 0x0000001619197210 */ /* 0x000fe40007fbe0ff */
[----:B------:R-:W-:Y:S02]  /*02e0*/  ISETP.LT.AND.EX P2, PT, R29, R6, !P4, P2 ;  /* 0x000000061d00720c */ /* 0x000fe40006741320 */
[----:B------:R-:W-:Y:S01]  /*02f0*/  ISETP.LT.U32.AND P1, PT, R27, R2, PT ;  /* 0x000000021b00720c */ /* 0x000fe20003f21070 */
[----:B------:R-:W-:Y:S01]  /*0300*/  IMAD.X R9, RZ, RZ, R23, P5 ;  /* 0x000000ffff097224 */ /* 0x000fe200028e0617 */
[----:B------:R-:W-:Y:S02]  /*0310*/  ISETP.GE.U32.AND.EX P0, PT, R11, RZ, PT, P0 ;  /* 0x000000ff0b00720c */ /* 0x000fe40003f06100 */
[----:B------:R-:W-:-:S02]  /*0320*/  ISETP.GE.U32.AND P4, PT, R25, 0x10000, PT ;  /* 0x000100001900780c */ /* 0x000fc40003f86070 */
[----:B------:R-:W-:Y:S02]  /*0330*/  ISETP.LT.AND.EX P1, PT, R11, R6, !P0, P1 ;  /* 0x000000060b00720c */ /* 0x000fe40004721310 */
[----:B------:R-:W-:Y:S02]  /*0340*/  @P3 IADD3 R18, P5, R22, R0, RZ ;  /* 0x0000000016123210 */ /* 0x000fe40007fbe0ff */
[----:B------:R-:W-:Y:S02]  /*0350*/  ISETP.LT.U32.AND P0, PT, R25, R2, PT ;  /* 0x000000021900720c */ /* 0x000fe40003f01070 */
[----:B------:R-:W-:Y:S01]  /*0360*/  ISETP.GE.U32.AND.EX P4, PT, R9, RZ, PT, P4 ;  /* 0x000000ff0900720c */ /* 0x000fe20003f86140 */
[----:B------:R-:W-:Y:S01]  /*0370*/  @P3 IMAD.X R19, R23, 0x1, R4, P5 ;  /* 0x0000000117133824 */ /* 0x000fe200028e0604 */
[----:B------:R-:W-:Y:S02]  /*0380*/  @P2 IADD3 R14, P5, R26, R0, RZ ;  /* 0x000000001a0e2210 */ /* 0x000fe40007fbe0ff */
[----:B------:R-:W-:-:S02]  /*0390*/  ISETP.LT.AND.EX P0, PT, R9, R6, !P4, P0 ;  /* 0x000000060900720c */ /* 0x000fc40006701300 */
[----:B------:R-:W-:Y:S01]  /*03a0*/  PRMT R12, RZ, 0x7610, R12 ;  /* 0x00007610ff0c7816 */ /* 0x000fe2000000000c */
[--C-:B------:R-:W-:Y:S01]  /*03b0*/  @P2 IMAD.X R15, R29, 0x1, R4.reuse, P5 ;  /* 0x000000011d0f2824 */ /* 0x100fe200028e0604 */
[-C--:B------:R-:W-:Y:S01]  /*03c0*/  @P1 IADD3 R16, P4, R27, R0.reuse, RZ ;  /* 0x000000001b101210 */ /* 0x080fe20007f9e0ff */
[----:B------:R0:W2:Y:S04]  /*03d0*/  @P3 LDG.E.U8 R24, [R18.64] ;  /* 0x0000000412183981 */ /* 0x0000a8000c1e1100 */
[----:B------:R1:W3:Y:S01]  /*03e0*/  @P2 LDG.E.U8 R12, [R14.64] ;  /* 0x000000040e0c2981 */ /* 0x0002e2000c1e1100 */
[----:B------:R-:W-:Y:S01]  /*03f0*/  @P1 IMAD.X R17, R11, 0x1, R4, P4 ;  /* 0x000000010b111824 */ /* 0x000fe200020e0604 */
[----:B------:R-:W-:Y:S02]  /*0400*/  PRMT R28, RZ, 0x7610, R28 ;  /* 0x00007610ff1c7816 */ /* 0x000fe4000000001c */
[----:B------:R-:W-:-:S04]  /*0410*/  @P0 IADD3 R20, P4, R25, R0, RZ ;  /* 0x0000000019140210 */ /* 0x000fc80007f9e0ff */
[----:B------:R4:W5:Y:S01]  /*0420*/  @P1 LDG.E.U8 R28, [R16.64] ;  /* 0x00000004101c1981 */ /* 0x000962000c1e1100 */
[----:B------:R-:W-:Y:S01]  /*0430*/  @P0 IMAD.X R21, R9, 0x1, R4, P4 ;  /* 0x0000000109150824 */ /* 0x000fe200020e0604 */
[----:B-1----:R-:W-:-:S06]  /*0440*/  PRMT R14, RZ, 0x7610, R14 ;  /* 0x00007610ff0e7816 */ /* 0x002fcc000000000e */
[----:B------:R1:W5:Y:S01]  /*0450*/  @P0 LDG.E.U8 R14, [R20.64] ;  /* 0x00000004140e0981 */ /* 0x000362000c1e1100 */
[-C--:B------:R-:W-:Y:S02]  /*0460*/  @P3 IADD3 R22, P4, R22, R3.reuse, RZ ;  /* 0x0000000316163210 */ /* 0x080fe40007f9e0ff */
[----:B0-----:R-:W-:-:S03]  /*0470*/  @P2 IADD3 R18, P5, R26, R3, RZ ;  /* 0x000000031a122210 */ /* 0x001fc60007fbe0ff */
[--C-:B------:R-:W-:Y:S02]  /*0480*/  @P3 IMAD.X R23, R23, 0x1, R5.reuse, P4 ;  /* 0x0000000117173824 */ /* 0x100fe400020e0605 */
[----:B------:R-:W-:Y:S01]  /*0490*/  @P2 IMAD.X R19, R29, 0x1, R5, P5 ;  /* 0x000000011d132824 */ /* 0x000fe200028e0605 */
[----:B--2---:R-:W-:Y:S02]  /*04a0*/  @P3 LOP3.LUT R24, R24, 0xff, RZ, 0xc0, !PT ;  /* 0x000000ff18183812 */ /* 0x004fe400078ec0ff */
[----:B---3--:R-:W-:Y:S02]  /*04b0*/  @P2 LOP3.LUT R12, R12, 0xff, RZ, 0xc0, !PT ;  /* 0x000000ff0c0c2812 */ /* 0x008fe400078ec0ff */
[----:B------:R-:W-:Y:S02]  /*04c0*/  @P3 IMNMX.U32 R15, R24, UR6, !PT ;  /* 0x00000006180f3c17 */ /* 0x000fe4000f800000 */
[----:B------:R-:W-:-:S03]  /*04d0*/  @P2 IMNMX.U32 R29, R12, UR6, !PT ;  /* 0x000000060c1d2c17 */ /* 0x000fc6000f800000 */
[----:B------:R0:W-:Y:S01]  /*04e0*/  @P3 STG.E.U8 [R22.64], R15 ;  /* 0x0000000f16003986 */ /* 0x0001e2000c101104 */
[-C--:B----4-:R-:W-:Y:S01]  /*04f0*/  @P1 IADD3 R16, P3, R27, R3.reuse, RZ ;  /* 0x000000031b101210 */ /* 0x090fe20007f7e0ff */
[----:B------:R-:W-:Y:S01]  /*0500*/  IMAD.MOV.U32 R27, RZ, RZ, c[0x0][0x0] ;  /* 0x00000000ff1b7624 */ /* 0x000fe200078e00ff */
[----:B-----5:R-:W-:Y:S01]  /*0510*/  @P1 LOP3.LUT R28, R28, 0xff, RZ, 0xc0, !PT ;  /* 0x000000ff1c1c1812 */ /* 0x020fe200078ec0ff */
[----:B------:R0:W-:Y:S01]  /*0520*/  @P2 STG.E.U8 [R18.64], R29 ;  /* 0x0000001d12002986 */ /* 0x0001e2000c101104 */
[----:B-1----:R-:W-:Y:S01]  /*0530*/  @P0 IADD3 R20, P2, R25, R3, RZ ;  /* 0x0000000319140210 */ /* 0x002fe20007f5e0ff */
[----:B------:R-:W-:Y:S01]  /*0540*/  @P1 IMAD.X R17, R11, 0x1, R5, P3 ;  /* 0x000000010b111824 */ /* 0x000fe200018e0605 */
[----:B------:R-:W-:Y:S01]  /*0550*/  @P1 IMNMX.U32 R25, R28, UR6, !PT ;  /* 0x000000061c191c17 */ /* 0x000fe2000f800000 */
[----:B------:R-:W-:Y:S01]  /*0560*/  IMAD.MOV.U32 R11, RZ, RZ, R13 ;  /* 0x000000ffff0b7224 */ /* 0x000fe200078e000d */
[----:B------:R-:W-:Y:S01]  /*0570*/  @P0 LOP3.LUT R14, R14, 0xff, RZ, 0xc0, !PT ;  /* 0x000000ff0e0e0812 */ /* 0x000fe200078ec0ff */
[----:B------:R-:W-:-:S02]  /*0580*/  @P0 IMAD.X R21, R9, 0x1, R5, P2 ;  /* 0x0000000109150824 */ /* 0x000fc400010e0605 */
[----:B------:R-:W-:Y:S01]  /*0590*/  IMAD.WIDE.U32 R10, R27, 0x4, R10 ;  /* 0x000000041b0a7825 */ /* 0x000fe200078e000a */
[----:B------:R-:W-:Y:S01]  /*05a0*/  @P0 IMNMX.U32 R9, R14, UR6, !PT ;  /* 0x000000060e090c17 */ /* 0x000fe2000f800000 */
[----:B------:R0:W-:Y:S02]  /*05b0*/  @P1 STG.E.U8 [R16.64], R25 ;  /* 0x0000001910001986 */ /* 0x0001e4000c101104 */
[----:B------:R-:W-:Y:S01]  /*05c0*/  IMAD.MOV.U32 R13, RZ, RZ, R11 ;  /* 0x000000ffff0d7224 */ /* 0x000fe200078e000b */
[C---:B------:R-:W-:Y:S01]  /*05d0*/  ISETP.LT.U32.AND P1, PT, R10.reuse, R2, PT ;  /* 0x000000020a00720c */ /* 0x040fe20003f21070 */
[----:B------:R0:W-:Y:S01]  /*05e0*/  @P0 STG.E.U8 [R20.64], R9 ;  /* 0x0000000914000986 */ /* 0x0001e2000c101104 */
[----:B------:R-:W-:Y:S02]  /*05f0*/  ISETP.GE.U32.AND P0, PT, R10, 0x10000, PT ;  /* 0x000100000a00780c */ /* 0x000fe40003f06070 */
[C---:B------:R-:W-:Y:S02]  /*0600*/  ISETP.LT.AND.EX P1, PT, R11.reuse, R6, PT, P1 ;  /* 0x000000060b00720c */ /* 0x040fe40003f21310 */
[----:B------:R-:W-:-:S13]  /*0610*/  ISETP.GE.U32.AND.EX P0, PT, R11, RZ, PT, P0 ;  /* 0x000000ff0b00720c */ /* 0x000fda0003f06100 */
[----:B0-----:R-:W-:Y:S05]  /*0620*/  @!P0 BRA P1, `(.L_x_49) ;  /* 0xfffffba000008947 */ /* 0x001fea000083ffff */
[----:B------:R-:W-:Y:S05]  /*0630*/  EXIT ;  /* 0x000000000000794d */ /* 0x000fea0003800000 */
.L_x_48:
[----:B------:R-:W0:Y:S02]  /*0640*/  S2R R16, SR_TID.X ;  /* 0x0000000000107919 */ /* 0x000e240000002100 */
[----:B0-----:R-:W-:-:S05]  /*0650*/  IMAD.WIDE.U32 R8, R16, 0x4, RZ ;  /* 0x0000000410087825 */ /* 0x001fca00078e00ff */
[----:B------:R-:W-:-:S04]  /*0660*/  ISETP.GE.U32.AND P0, PT, R8, R2, PT ;  /* 0x000000020800720c */ /* 0x000fc80003f06070 */
[----:B------:R-:W-:-:S04]  /*0670*/  ISETP.GE.AND.EX P0, PT, R9, R6, PT, P0 ;  /* 0x000000060900720c */ /* 0x000fc80003f06300 */
[----:B------:R-:W-:-:S13]  /*0680*/  ISETP.GT.U32.OR P0, PT, R16, 0x3fff, P0 ;  /* 0x00003fff1000780c */ /* 0x000fda0000704470 */
[----:B------:R-:W-:Y:S05]  /*0690*/  @P0 EXIT ;  /* 0x000000000000094d */ /* 0x000fea0003800000 */
[----:B------:R-:W-:-:S04]  /*06a0*/  IMAD.MOV.U32 R17, RZ, RZ, RZ ;  /* 0x000000ffff117224 */ /* 0x000fc800078e00ff */
.L_x_50:
[C---:B------:R-:W-:Y:S01]  /*06b0*/  IMAD.SHL.U32 R14, R16.reuse, 0x4, RZ ;  /* 0x00000004100e7824 */ /* 0x040fe200078e00ff */
[----:B------:R-:W-:-:S04]  /*06c0*/  SHF.L.U64.HI R15, R16, 0x2, R17 ;  /* 0x00000002100f7819 */ /* 0x000fc80000010211 */
[----:B------:R-:W-:-:S05]  /*06d0*/  IADD3 R10, P0, R14, R0, RZ ;  /* 0x000000000e0a7210 */ /* 0x000fca0007f1e0ff */
[----:B------:R-:W-:-:S05]  /*06e0*/  IMAD.X R11, R15, 0x1, R4, P0 ;  /* 0x000000010f0b7824 */ /* 0x000fca00000e0604 */
[----:B------:R-:W2:Y:S02]  /*06f0*/  LDG.E R10, [R10.64] ;  /* 0x000000040a0a7981 */ /* 0x000ea4000c1e1900 */
[C---:B--2---:R-:W-:Y:S02]  /*0700*/  PRMT R7, R10.reuse, 0x7770, RZ ;  /* 0x000077700a077816 */ /* 0x044fe400000000ff */
[----:B------:R-:W-:Y:S02]  /*0710*/  PRMT R8, R10, 0x7771, RZ ;  /* 0x000077710a087816 */ /* 0x000fe400000000ff */
[----:B------:R-:W-:Y:S02]  /*0720*/  IMNMX.U32 R13, R7, UR6, !PT ;  /* 0x00000006070d7c17 */ /* 0x000fe4000f800000 */
[----:B------:R-:W-:Y:S02]  /*0730*/  IMNMX.U32 R8, R8, UR6, !PT ;  /* 0x0000000608087c17 */ /* 0x000fe4000f800000 */
[----:B------:R-:W-:-:S02]  /*0740*/  PRMT R9, R10, 0x7772, RZ ;  /* 0x000077720a097816 */ /* 0x000fc400000000ff */
[----:B------:R-:W-:Y:S02]  /*0750*/  PRMT R12, R8, 0x7604, R13 ;  /* 0x00007604080c7816 */ /* 0x000fe4000000000d */
[----:B------:R-:W-:Y:S02]  /*0760*/  IMNMX.U32 R9, R9, UR6, !PT ;  /* 0x0000000609097c17 */ /* 0x000fe4000f800000 */
[----:B------:R-:W-:Y:S02]  /*0770*/  IADD3 R8, P0, R14, R3, RZ ;  /* 0x000000030e087210 */ /* 0x000fe40007f1e0ff */
[----:B------:R-:W-:Y:S02]  /*0780*/  PRMT R7, R10, 0x7773, RZ ;  /* 0x000077730a077816 */ /* 0x000fe400000000ff */
[----:B------:R-:W-:Y:S01]  /*0790*/  PRMT R12, R9, 0x7054, R12 ;  /* 0x00007054090c7816 */ /* 0x000fe2000000000c */
[----:B------:R-:W-:Y:S01]  /*07a0*/  IMAD.X R9, R15, 0x1, R5, P0 ;  /* 0x000000010f097824 */ /* 0x000fe200000e0605 */
[----:B------:R-:W-:-:S02]  /*07b0*/  IADD3 R16, P0, R16, c[0x0][0x0], RZ ;  /* 0x0000000010107a10 */ /* 0x000fc40007f1e0ff */
[----:B------:R-:W-:Y:S02]  /*07c0*/  IMNMX.U32 R7, R7, UR6, !PT ;  /* 0x0000000607077c17 */ /* 0x000fe4000f800000 */
[C---:B------:R-:W-:Y:S01]  /*07d0*/  ISETP.LT.U32.AND P1, PT, R16.reuse, 0x4000, PT ;  /* 0x000040001000780c */ /* 0x040fe20003f21070 */
[----:B------:R-:W-:Y:S01]  /*07e0*/  IMAD.SHL.U32 R11, R16, 0x4, RZ ;  /* 0x00000004100b7824 */ /* 0x000fe200078e00ff */
[----:B------:R-:W-:Y:S01]  /*07f0*/  PRMT R7, R7, 0x654, R12 ;  /* 0x0000065407077816 */ /* 0x000fe2000000000c */
[----:B------:R-:W-:-:S03]  /*0800*/  IMAD.X R17, RZ, RZ, R17, P0 ;  /* 0x000000ffff117224 */ /* 0x000fc600000e0611 */
[----:B------:R-:W-:Y:S01]  /*0810*/  ISETP.GE.U32.AND P0, PT, R11, R2, PT ;  /* 0x000000020b00720c */ /* 0x000fe20003f06070 */
[----:B------:R0:W-:Y:S01]  /*0820*/  STG.E [R8.64], R7 ;  /* 0x0000000708007986 */ /* 0x0001e2000c101904 */
[----:B------:R-:W-:Y:S02]  /*0830*/  SHF.L.U64.HI R11, R16, 0x2, R17 ;  /* 0x00000002100b7819 */ /* 0x000fe40000010211 */
[----:B------:R-:W-:Y:S02]  /*0840*/  ISETP.LT.U32.AND.EX P1, PT, R17, RZ, PT, P1 ;  /* 0x000000ff1100720c */ /* 0x000fe40003f21110 */
[----:B------:R-:W-:-:S13]  /*0850*/  ISETP.GE.AND.EX P0, PT, R11, R6, PT, P0 ;  /* 0x000000060b00720c */ /* 0x000fda0003f06300 */
[----:B0-----:R-:W-:Y:S05]  /*0860*/  @!P0 BRA P1, `(.L_x_50) ;  /* 0xfffffe4000008947 */ /* 0x001fea000083ffff */
[----:B------:R-:W-:Y:S05]  /*0870*/  EXIT ;  /* 0x000000000000794d */ /* 0x000fea0003800000 */
.L_x_51:
        /* <DEDUP_REMOVED lines=16> */
.L_x_5290:


//--------------------- .text._ZN2at6native57_GLOBAL__N__f3eca4a2_24_ForeachBinaryOpScalar_cu_86b9896c25multi_tensor_apply_kernelINS1_18TensorListMetadataILi1EEENS1_21BinaryOpScalarFunctorIN3c108BFloat16ELi1ELi1ELi0EEEJNS0_7maximumIfEEfEEEvT_T0_DpT1_ --------------------------
	.section	.text._ZN2at6native57_GLOBAL__N__f3eca4a2_24_ForeachBinaryOpScalar_cu_86b9896c25multi_tensor_apply_kernelINS1_18TensorListMetadataILi1EEENS1_21BinaryOpScalarFunctorIN3c108BFloat16ELi1ELi1ELi0EEEJNS0_7maximumIfEEfEEEvT_T0_DpT1_,"ax",@progbits
	.sectioninfo	@"SHI_REGISTERS=24"
	.align	128
.text._ZN2at6native57_GLOBAL__N__f3eca4a2_24_ForeachBinaryOpScalar_cu_86b9896c25multi_tensor_apply_kernelINS1_18TensorListMetadataILi1EEENS1_21BinaryOpScalarFunctorIN3c108BFloat16ELi1ELi1ELi0EEEJNS0_7maximumIfEEfEEEvT_T0_DpT1_:
        .type           _ZN2at6native57_GLOBAL__N__f3eca4a2_24_ForeachBinaryOpScalar_cu_86b9896c25multi_tensor_apply_kernelINS1_18TensorListMetadataILi1EEENS1_21BinaryOpScalarFunctorIN3c108BFloat16ELi1ELi1ELi0EEEJNS0_7maximumIfEEfEEEvT_T0_DpT1_,@function
        .size           _ZN2at6native57_GLOBAL__N__f3eca4a2_24_ForeachBinaryOpScalar_cu_86b9896c25multi_tensor_apply_kernelINS1_18TensorListMetadataILi1EEENS1_21BinaryOpScalarFunctorIN3c108BFloat16ELi1ELi1ELi0EEEJNS0_7maximumIfEEfEEEvT_T0_DpT1_,(.L_x_5291 - _ZN2at6native57_GLOBAL__N__f3eca4a2_24_ForeachBinaryOpScalar_cu_86b9896c25multi_tensor_apply_kernelINS1_18TensorListMetadataILi1EEENS1_21BinaryOpScalarFunctorIN3c108BFloat16ELi1ELi1ELi0EEEJNS0_7maximumIfEEfEEEvT_T0_DpT1_)
        .other          _ZN2at6native57_GLOBAL__N__f3eca4a2_24_ForeachBinaryOpScalar_cu_86b9896c25multi_tensor_apply_kernelINS1_18TensorListMetadataILi1EEENS1_21BinaryOpScalarFunctorIN3c108BFloat16ELi1ELi1ELi0EEEJNS0_7maximumIfEEfEEEvT_T0_DpT1_,@"STO_CUDA_ENTRY STV_DEFAULT"
_ZN2at6native57_GLOBAL__N__f3eca4a2_24_ForeachBinaryOpScalar_cu_86b9896c25multi_tensor_apply_kernelINS1_18TensorListMetadataILi1EEENS1_21BinaryOpScalarFunctorIN3c108BFloat16ELi1ELi1ELi0EEEJNS0_7maximumIfEEfEEEvT_T0_DpT1_:
        /* <DEDUP_REMOVED lines=10> */
[----:B------:R-:W1:Y:S01]  /*00a0*/  LDC.64 R2, c[0x0][R6+0x160] ;  /* 0x0000580006027b82 */ /* 0x000e620000000a00 */
[----:B0-----:R-:W-:-:S04]  /*00b0*/  IADD3 R0, P1, -R12, R4, RZ ;  /* 0x000000040c007210 */ /* 0x001fc80007f3e1ff */
[----:B------:R-:W-:Y:S01]  /*00c0*/  LOP3.LUT R9, R0, 0x3, RZ, 0xc0, !PT ;  /* 0x0000000300097812 */ /* 0x000fe200078ec0ff */
[----:B------:R-:W-:Y:S02]  /*00d0*/  IMAD.X R12, R5, 0x1, ~R13, P1 ;  /* 0x00000001050c7824 */ /* 0x000fe400008e0e0d */
[----:B-1----:R-:W-:-:S05]  /*00e0*/  IMAD.WIDE R2, R7, 0x20000, R2 ;  /* 0x0002000007027825 */ /* 0x002fca00078e0202 */
[----:B------:R-:W-:-:S04]  /*00f0*/  LOP3.LUT P0, RZ, R9, 0x7, R2, 0xf8, !PT ;  /* 0x0000000709ff7812 */ /* 0x000fc8000780f802 */
        /* <DEDUP_REMOVED lines=8> */
.L_x_53:
[----:B0-----:R-:W-:Y:S01]  /*0180*/  IADD3 R19, P0, R13, R16, RZ ;  /* 0x000000100d137210 */ /* 0x001fe20007f1e0ff */
[----:B------:R-:W-:Y:S01]  /*0190*/  IMAD R4, R14, 0x3, RZ ;  /* 0x000000030e047824 */ /* 0x000fe200078e02ff */
[----:B------:R-:W-:Y:S02]  /*01a0*/  PRMT R18, RZ, 0x7610, R18 ;  /* 0x00007610ff127816 */ /* 0x000fe40000000012 */
[C---:B------:R-:W-:Y:S01]  /*01b0*/  IADD3 R5, P1, R19.reuse, c[0x0][0x0], RZ ;  /* 0x0000000013057a10 */ /* 0x040fe20007f3e0ff */
[----:B------:R-:W-:Y:S01]  /*01c0*/  IMAD.X R21, RZ, RZ, R17, P0 ;  /* 0x000000ffff157224 */ /* 0x000fe200000e0611 */
[----:B------:R-:W-:Y:S02]  /*01d0*/  ISETP.GE.U32.AND P4, PT, R19, 0x10000, PT ;  /* 0x000100001300780c */ /* 0x000fe40003f86070 */
[C---:B------:R-:W-:Y:S01]  /*01e0*/  ISETP.GE.U32.AND P2, PT, R5.reuse, 0x10000, PT ;  /* 0x000100000500780c */ /* 0x040fe20003f46070 */
[----:B------:R-:W-:Y:S01]  /*01f0*/  IMAD.X R9, RZ, RZ, R21, P1 ;  /* 0x000000ffff097224 */ /* 0x000fe200008e0615 */
[----:B------:R-:W-:-:S02]  /*0200*/  ISETP.LT.U32.AND P0, PT, R5, R0, PT ;  /* 0x000000000500720c */ /* 0x000fc40003f01070 */
[----:B------:R-:W-:Y:S02]  /*0210*/  LEA R6, P1, R5, R2, 0x1 ;  /* 0x0000000205067211 */ /* 0x000fe400078208ff */
[----:B------:R-:W-:Y:S02]  /*0220*/  ISETP.GE.U32.AND.EX P2, PT, R9, RZ, PT, P2 ;  /* 0x000000ff0900720c */ /* 0x000fe40003f46120 */
[----:B------:R-:W-:Y:S02]  /*0230*/  LEA.HI.X R7, R5, R3, R9, 0x1, P1 ;  /* 0x0000000305077211 */ /* 0x000fe400008f0c09 */
[----:B------:R-:W-:Y:S02]  /*0240*/  ISETP.LT.AND.EX P2, PT, R9, R12, !P2, P0 ;  /* 0x0000000c0900720c */ /* 0x000fe40005741300 */
[----:B------:R-:W-:Y:S02]  /*0250*/  LEA R9, P1, R14, R19, 0x1 ;  /* 0x000000130e097211 */ /* 0x000fe400078208ff */
[----:B------:R-:W-:-:S02]  /*0260*/  ISETP.LT.U32.AND P3, PT, R19, R0, PT ;  /* 0x000000001300720c */ /* 0x000fc40003f61070 */
[----:B------:R-:W-:Y:S01]  /*0270*/  ISETP.GE.U32.AND.EX P4, PT, R21, RZ, PT, P4 ;  /* 0x000000ff1500720c */ /* 0x000fe20003f86140 */
[----:B------:R-:W-:Y:S01]  /*0280*/  IMAD.X R15, RZ, RZ, R21, P1 ;  /* 0x000000ffff0f7224 */ /* 0x000fe200008e0615 */
[C---:B------:R-:W-:Y:S02]  /*0290*/  ISETP.GE.U32.AND P0, PT, R9.reuse, 0x10000, PT ;  /* 0x000100000900780c */ /* 0x040fe40003f06070 */
[----:B------:R-:W-:Y:S02]  /*02a0*/  LEA R10, P5, R9, R2, 0x1 ;  /* 0x00000002090a7211 */ /* 0x000fe400078a08ff */
[----:B------:R-:W-:Y:S01]  /*02b0*/  ISETP.LT.AND.EX P3, PT, R21, R12, !P4, P3 ;  /* 0x0000000c1500720c */ /* 0x000fe20006761330 */
[----:B------:R-:W2:Y:S01]  /*02c0*/  @P2 LDG.E.U16 R18, [R6.64] ;  /* 0x0000000406122981 */ /* 0x000ea2000c1e1500 */
[----:B------:R-:W-:Y:S02]  /*02d0*/  ISETP.GE.U32.AND.EX P6, PT, R15, RZ, PT, P0 ;  /* 0x000000ff0f00720c */ /* 0x000fe40003fc6100 */
[----:B------:R-:W-:-:S02]  /*02e0*/  LEA R8, P0, R19, R2, 0x1 ;  /* 0x0000000213087211 */ /* 0x000fc400078008ff */
[----:B------:R-:W-:Y:S02]  /*02f0*/  IADD3 R5, P4, R4, R19, RZ ;  /* 0x0000001304057210 */ /* 0x000fe40007f9e0ff */
[C---:B------:R-:W-:Y:S02]  /*0300*/  ISETP.LT.U32.AND P1, PT, R9.reuse, R0, PT ;  /* 0x000000000900720c */ /* 0x040fe40003f21070 */
[-C--:B------:R-:W-:Y:S02]  /*0310*/  LEA.HI.X R11, R9, R3.reuse, R15, 0x1, P5 ;  /* 0x00000003090b7211 */ /* 0x080fe400028f0c0f */
[--C-:B------:R-:W-:Y:S01]  /*0320*/  LEA.HI.X R9, R19, R3, R21.reuse, 0x1, P0 ;  /* 0x0000000313097211 */ /* 0x100fe200000f0c15 */
[----:B------:R-:W-:Y:S01]  /*0330*/  IMAD.X R21, RZ, RZ, R21, P4 ;  /* 0x000000ffff157224 */ /* 0x000fe200020e0615 */
[----:B------:R-:W-:Y:S02]  /*0340*/  ISETP.LT.AND.EX P1, PT, R15, R12, !P6, P1 ;  /* 0x0000000c0f00720c */ /* 0x000fe40007721310 */
[----:B------:R-:W-:-:S02]  /*0350*/  ISETP.GE.U32.AND P0, PT, R5, 0x10000, PT ;  /* 0x000100000500780c */ /* 0x000fc40003f06070 */
[----:B------:R-:W-:Y:S02]  /*0360*/  PRMT R15, RZ, 0x7610, R15 ;  /* 0x00007610ff0f7816 */ /* 0x000fe4000000000f */
[----:B------:R-:W-:Y:S02]  /*0370*/  ISETP.LT.U32.AND P4, PT, R5, R0, PT ;  /* 0x000000000500720c */ /* 0x000fe40003f81070 */
[C---:B------:R-:W-:Y:S02]  /*0380*/  ISETP.GE.U32.AND.EX P0, PT, R21.reuse, RZ, PT, P0 ;  /* 0x000000ff1500720c */ /* 0x040fe40003f06100 */
[----:B------:R-:W3:Y:S01]  /*0390*/  @P3 LDG.E.U16 R15, [R8.64] ;  /* 0x00000004080f3981 */ /* 0x000ee2000c1e1500 */
[----:B------:R-:W-:Y:S02]  /*03a0*/  PRMT R19, RZ, 0x7610, R19 ;  /* 0x00007610ff137816 */ /* 0x000fe40000000013 */
[----:B------:R-:W-:Y:S02]  /*03b0*/  ISETP.LT.AND.EX P0, PT, R21, R12, !P0, P4 ;  /* 0x0000000c1500720c */ /* 0x000fe40004701340 */
[----:B------:R-:W-:-:S02]  /*03c0*/  LEA R4, P4, R5, R2, 0x1 ;  /* 0x0000000205047211 */ /* 0x000fc400078808ff */
[----:B------:R-:W-:Y:S01]  /*03d0*/  PRMT R20, RZ, 0x7610, R20 ;  /* 0x00007610ff147816 */ /* 0x000fe20000000014 */
[----:B------:R-:W4:Y:S01]  /*03e0*/  @P1 LDG.E.U16 R19, [R10.64] ;  /* 0x000000040a131981 */ /* 0x000f22000c1e1500 */
[----:B------:R-:W-:-:S07]  /*03f0*/  LEA.HI.X R5, R5, R3, R21, 0x1, P4 ;  /* 0x0000000305057211 */ /* 0x000fce00020f0c15 */
[----:B------:R-:W5:Y:S01]  /*0400*/  @P0 LDG.E.U16 R20, [R4.64] ;  /* 0x0000000404140981 */ /* 0x000f62000c1e1500 */
[----:B--2---:R-:W-:-:S04]  /*0410*/  PRMT R18, RZ, 0x5410, R18 ;  /* 0x00005410ff127816 */ /* 0x004fc80000000012 */
[----:B------:R-:W-:Y:S02]  /*0420*/  FSETP.GT.FTZ.AND P6, PT, R18, c[0x0][0xe8c], PT ;  /* 0x0003a30012007a0b */ /* 0x000fe40003fd4000 */
[----:B---3--:R-:W-:-:S04]  /*0430*/  PRMT R15, RZ, 0x5410, R15 ;  /* 0x00005410ff0f7816 */ /* 0x008fc8000000000f */
[C---:B------:R-:W-:Y:S02]  /*0440*/  FSETP.GTU.FTZ.AND P4, PT, |R15|.reuse, +INF , PT ;  /* 0x7f8000000f00780b */ /* 0x040fe40003f9c200 */
[C---:B------:R-:W-:Y:S02]  /*0450*/  FSETP.GT.FTZ.AND P5, PT, R15.reuse, c[0x0][0xe8c], PT ;  /* 0x0003a3000f007a0b */ /* 0x040fe40003fb4000 */
[----:B----4-:R-:W-:Y:S02]  /*0460*/  PRMT R19, RZ, 0x5410, R19 ;  /* 0x00005410ff137816 */ /* 0x010fe40000000013 */
[----:B------:R-:W-:Y:S02]  /*0470*/  PLOP3.LUT P4, PT, P5, P4, PT, 0xa8, 0x0 ;  /* 0x000000000000781c */ /* 0x000fe40002f89570 */
[----:B------:R-:W-:Y:S02]  /*0480*/  FSETP.GTU.FTZ.AND P5, PT, |R18|, +INF , PT ;  /* 0x7f8000001200780b */ /* 0x000fe40003fbc200 */
[----:B------:R-:W-:-:S02]  /*0490*/  FSEL R15, R15, c[0x0][0xe8c], P4 ;  /* 0x0003a3000f0f7a08 */ /* 0x000fc40002000000 */
[----:B------:R-:W-:Y:S02]  /*04a0*/  PLOP3.LUT P4, PT, P6, P5, PT, 0xa8, 0x0 ;  /* 0x000000000000781c */ /* 0x000fe4000378b570 */
[C---:B------:R-:W-:Y:S02]  /*04b0*/  FSETP.GTU.FTZ.AND P5, PT, |R19|.reuse, +INF , PT ;  /* 0x7f8000001300780b */ /* 0x040fe40003fbc200 */
[----:B------:R-:W-:Y:S02]  /*04c0*/  FSETP.GT.FTZ.AND P6, PT, R19, c[0x0][0xe8c], PT ;  /* 0x0003a30013007a0b */ /* 0x000fe40003fd4000 */
[----:B-----5:R-:W-:Y:S02]  /*04d0*/  PRMT R20, RZ, 0x5410, R20 ;  /* 0x00005410ff147816 */ /* 0x020fe40000000014 */
[----:B------:R-:W-:Y:S02]  /*04e0*/  FSEL R18, R18, c[0x0][0xe8c], P4 ;  /* 0x0003a30012127a08 */ /* 0x000fe40002000000 */
[----:B------:R-:W-:-:S02]  /*04f0*/  PLOP3.LUT P5, PT, P6, P5, PT, 0xa8, 0x0 ;  /* 0x000000000000781c */ /* 0x000fc400037ab570 */
[C---:B------:R-:W-:Y:S02]  /*0500*/  FSETP.GTU.FTZ.AND P4, PT, |R20|.reuse, +INF , PT ;  /* 0x7f8000001400780b */ /* 0x040fe40003f9c200 */
[C---:B------:R-:W-:Y:S02]  /*0510*/  FSETP.GT.FTZ.AND P6, PT, R20.reuse, c[0x0][0xe8c], PT ;  /* 0x0003a30014007a0b */ /* 0x040fe40003fd4000 */
[----:B------:R-:W-:Y:S02]  /*0520*/  F2FP.BF16.PACK_AB R15, RZ, R15 ;  /* 0x0000000fff0f723e */ /* 0x000fe400000010ff */
[----:B------:R-:W-:Y:S02]  /*0530*/  PLOP3.LUT P4, PT, P6, P4, PT, 0xa8, 0x0 ;  /* 0x000000000000781c */ /* 0x000fe40003789570 */
[----:B------:R-:W-:Y:S02]  /*0540*/  FSEL R19, R19, c[0x0][0xe8c], P5 ;  /* 0x0003a30013137a08 */ /* 0x000fe40002800000 */
[----:B------:R-:W-:-:S02]  /*0550*/  FSEL R20, R20, c[0x0][0xe8c], P4 ;  /* 0x0003a30014147a08 */ /* 0x000fc40002000000 */
[----:B------:R-:W-:Y:S01]  /*0560*/  PRMT R21, R15, 0x7610, R21 ;  /* 0x000076100f157816 */ /* 0x000fe20000000015 */
[----:B------:R-:W-:Y:S01]  /*0570*/  IMAD.MOV.U32 R15, RZ, RZ, c[0x0][0x0] ;  /* 0x00000000ff0f7624 */ /* 0x000fe200078e00ff */
[----:B------:R-:W-:Y:S02]  /*0580*/  F2FP.BF16.PACK_AB R18, RZ, R18 ;  /* 0x00000012ff12723e */ /* 0x000fe400000010ff */
[----:B------:R-:W-:Y:S01]  /*0590*/  F2FP.BF16.PACK_AB R19, RZ, R19 ;  /* 0x00000013ff13723e */ /* 0x000fe200000010ff */
[----:B------:R-:W-:Y:S01]  /*05a0*/  IMAD.WIDE.U32 R16, R15, 0x4, R16 ;  /* 0x000000040f107825 */ /* 0x000fe200078e0010 */
        /* <DEDUP_REMOVED lines=11> */
.L_x_52:
[----:B------:R-:W0:Y:S02]  /*0660*/  S2R R11, SR_TID.X ;  /* 0x00000000000b7919 */ /* 0x000e240000002100 */
[----:B0-----:R-:W-:-:S05]  /*0670*/  IMAD.WIDE.U32 R4, R11, 0x4, RZ ;  /* 0x000000040b047825 */ /* 0x001fca00078e00ff */
[----:B------:R-:W-:-:S04]  /*0680*/  ISETP.GE.U32.AND P0, PT, R4, R0, PT ;  /* 0x000000000400720c */ /* 0x000fc80003f06070 */
[----:B------:R-:W-:-:S04]  /*0690*/  ISETP.GE.AND.EX P0, PT, R5, R12, PT, P0 ;  /* 0x0000000c0500720c */ /* 0x000fc80003f06300 */
[----:B------:R-:W-:-:S13]  /*06a0*/  ISETP.GT.U32.OR P0, PT, R11, 0x3fff, P0 ;  /* 0x00003fff0b00780c */ /* 0x000fda0000704470 */
[----:B------:R-:W-:Y:S05]  /*06b0*/  @P0 EXIT ;  /* 0x000000000000094d */ /* 0x000fea0003800000 */
[----:B------:R-:W-:Y:S02]  /*06c0*/  IMAD.MOV.U32 R10, RZ, RZ, RZ ;  /* 0x000000ffff0a7224 */ /* 0x000fe400078e00ff */
.L_x_54:
[----:B------:R-:W-:-:S04]  /*06d0*/  LEA R4, P0, R11, R2, 0x3 ;  /* 0x000000020b047211 */ /* 0x000fc800078018ff */
[----:B------:R-:W-:-:S05]  /*06e0*/  LEA.HI.X R5, R11, R3, R10, 0x3, P0 ;  /* 0x000000030b057211 */ /* 0x000fca00000f1c0a */
        /* <DEDUP_REMOVED lines=9> */
[----:B------:R-:W-:Y:S02]  /*0780*/  PLOP3.LUT P0, PT, P2, P0, PT, 0xa8, 0x0 ;  /* 0x000000000000781c */ /* 0x000fe40001701570 */
[C---:B------:R-:W-:Y:S02]  /*0790*/  FSETP.GTU.FTZ.AND P4, PT, |R8|.reuse, +INF , PT ;  /* 0x7f8000000800780b */ /* 0x040fe40003f9c200 */
[----:B------:R-:W-:-:S02]  /*07a0*/  FSETP.GT.FTZ.AND P3, PT, R8, c[0x0][0xe8c], PT ;  /* 0x0003a30008007a0b */ /* 0x000fc40003f74000 */
[C---:B------:R-:W-:Y:S02]  /*07b0*/  FSETP.GTU.FTZ.AND P1, PT, |R9|.reuse, +INF , PT ;  /* 0x7f8000000900780b */ /* 0x040fe40003f3c200 */
[----:B------:R-:W-:Y:S02]  /*07c0*/  FSETP.GT.FTZ.AND P2, PT, R9, c[0x0][0xe8c], PT ;  /* 0x0003a30009007a0b */ /* 0x000fe40003f54000 */
[----:B------:R-:W-:Y:S02]  /*07d0*/  PLOP3.LUT P5, PT, P6, P5, PT, 0xa8, 0x0 ;  /* 0x000000000000781c */ /* 0x000fe400037ab570 */
[----:B------:R-:W-:Y:S02]  /*07e0*/  PLOP3.LUT P3, PT, P3, P4, PT, 0xa8, 0x0 ;  /* 0x000000000000781c */ /* 0x000fe40001f69570 */
[----:B------:R-:W-:Y:S02]  /*07f0*/  PLOP3.LUT P1, PT, P2, P1, PT, 0xa8, 0x0 ;  /* 0x000000000000781c */ /* 0x000fe40001723570 */
[----:B------:R-:W-:-:S02]  /*0800*/  FSEL R6, R6, c[0x0][0xe8c], P0 ;  /* 0x0003a30006067a08 */ /* 0x000fc40000000000 */
[----:B------:R-:W-:Y:S02]  /*0810*/  FSEL R7, R7, c[0x0][0xe8c], P5 ;  /* 0x0003a30007077a08 */ /* 0x000fe40002800000 */
[----:B------:R-:W-:Y:S02]  /*0820*/  FSEL R8, R8, c[0x0][0xe8c], P3 ;  /* 0x0003a30008087a08 */ /* 0x000fe40001800000 */
[----:B------:R-:W-:Y:S02]  /*0830*/  FSEL R9, R9, c[0x0][0xe8c], P1 ;  /* 0x0003a30009097a08 */ /* 0x000fe40000800000 */
[----:B------:R-:W-:Y:S02]  /*0840*/  IADD3 R11, P0, R11, c[0x0][0x0], RZ ;  /* 0x000000000b0b7a10 */ /* 0x000fe40007f1e0ff */
[----:B------:R-:W-:Y:S02]  /*0850*/  F2FP.BF16.PACK_AB R6, R7, R6 ;  /* 0x000000060706723e */ /* 0x000fe400000010ff */
        /* <DEDUP_REMOVED lines=11> */
.L_x_55:
        /* <DEDUP_REMOVED lines=15> */
.L_x_5291:


//--------------------- .text._ZN2at6native57_GLOBAL__N__f3eca4a2_24_ForeachBinaryOpScalar_cu_86b9896c25multi_tensor_apply_kernelINS1_18TensorListMetadataILi1EEENS1_21BinaryOpScalarFunctorIN3c104HalfELi1ELi1ELi0EEEJNS0_7maximumIfEEfEEEvT_T0_DpT1_ --------------------------
	.section	.text._ZN2at6native57_GLOBAL__N__f3eca4a2_24_ForeachBinaryOpScalar_cu_86b9896c25multi_tensor_apply_kernelINS1_18TensorListMetadataILi1EEENS1_21BinaryOpScalarFunctorIN3c104HalfELi1ELi1ELi0EEEJNS0_7maximumIfEEfEEEvT_T0_DpT1_,"ax",@progbits
	.sectioninfo	@"SHI_REGISTERS=26"
	.align	128
.text._ZN2at6native57_GLOBAL__N__f3eca4a2_24_ForeachBinaryOpScalar_cu_86b9896c25multi_tensor_apply_kernelINS1_18TensorListMetadataILi1EEENS1_21BinaryOpScalarFunctorIN3c104HalfELi1ELi1ELi0EEEJNS0_7maximumIfEEfEEEvT_T0_DpT1_:
        .type           _ZN2at6native57_GLOBAL__N__f3eca4a2_24_ForeachBinaryOpScalar_cu_86b9896c25multi_tensor_apply_kernelINS1_18TensorListMetadataILi1EEENS1_21BinaryOpScalarFunctorIN3c104HalfELi1ELi1ELi0EEEJNS0_7maximumIfEEfEEEvT_T0_DpT1_,@function
        .size           _ZN2at6native57_GLOBAL__N__f3eca4a2_24_ForeachBinaryOpScalar_cu_86b9896c25multi_tensor_apply_kernelINS1_18TensorListMetadataILi1EEENS1_21BinaryOpScalarFunctorIN3c104HalfELi1ELi1ELi0EEEJNS0_7maximumIfEEfEEEvT_T0_DpT1_,(.L_x_5292 - _ZN2at6native57_GLOBAL__N__f3eca4a2_24_ForeachBinaryOpScalar_cu_86b9896c25multi_tensor_apply_kernelINS1_18TensorListMetadataILi1EEENS1_21BinaryOpScalarFunctorIN3c104HalfELi1ELi1ELi0EEEJNS0_7maximumIfEEfEEEvT_T0_DpT1_)
        .other          _ZN2at6native57_GLOBAL__N__f3eca4a2_24_ForeachBinaryOpScalar_cu_86b9896c25multi_tensor_apply_kernelINS1_18TensorListMetadataILi1EEENS1_21BinaryOpScalarFunctorIN3c104HalfELi1ELi1ELi0EEEJNS0_7maximumIfEEfEEEvT_T0_DpT1_,@"STO_CUDA_ENTRY STV_DEFAULT"
_ZN2at6native57_GLOBAL__N__f3eca4a2_24_ForeachBinaryOpScalar_cu_86b9896c25multi_tensor_apply_kernelINS1_18TensorListMetadataILi1EEENS1_21BinaryOpScalarFunctorIN3c104HalfELi1ELi1ELi0EEEJNS0_7maximumIfEEfEEEvT_T0_DpT1_:
        /* <DEDUP_REMOVED lines=24> */
.L_x_57:
[----:B0-----:R-:W-:Y:S01]  /*0180*/  IADD3 R19, P0, R13, R16, RZ ;  /* 0x000000100d137210 */ /* 0x001fe20007f1e0ff */
[C---:B------:R-:W-:Y:S01]  /*0190*/  IMAD R4, R14.reuse, 0x3, RZ ;  /* 0x000000030e047824 */ /* 0x040fe200078e02ff */
[----:B------:R-:W-:Y:S02]  /*01a0*/  PRMT R15, RZ, 0x7610, R15 ;  /* 0x00007610ff0f7816 */ /* 0x000fe4000000000f */
[----:B------:R-:W-:Y:S01]  /*01b0*/  IADD3 R5, P2, R19, c[0x0][0x0], RZ ;  /* 0x0000000013057a10 */ /* 0x000fe20007f5e0ff */
[----:B------:R-:W-:Y:S01]  /*01c0*/  IMAD.X R23, RZ, RZ, R17, P0 ;  /* 0x000000ffff177224 */ /* 0x000fe200000e0611 */
[----:B------:R-:W-:Y:S02]  /*01d0*/  LEA R11, P5, R14, R19, 0x1 ;  /* 0x000000130e0b7211 */ /* 0x000fe400078a08ff */
[C---:B------:R-:W-:Y:S01]  /*01e0*/  ISETP.GE.U32.AND P1, PT, R5.reuse, 0x10000, PT ;  /* 0x000100000500780c */ /* 0x040fe20003f26070 */
[--C-:B------:R-:W-:Y:S01]  /*01f0*/  IMAD.X R9, RZ, RZ, R23.reuse, P2 ;  /* 0x000000ffff097224 */ /* 0x100fe200010e0617 */
[----:B------:R-:W-:Y:S01]  /*0200*/  LEA R6, P2, R5, R2, 0x1 ;  /* 0x0000000205067211 */ /* 0x000fe200078408ff */
[----:B------:R-:W-:Y:S01]  /*0210*/  IMAD.X R21, RZ, RZ, R23, P5 ;  /* 0x000000ffff157224 */ /* 0x000fe200028e0617 */
[----:B------:R-:W-:-:S02]  /*0220*/  ISETP.LT.U32.AND P3, PT, R19, R0, PT ;  /* 0x000000001300720c */ /* 0x000fc40003f61070 */
[----:B------:R-:W-:Y:S02]  /*0230*/  LEA.HI.X R7, R5, R3, R9, 0x1, P2 ;  /* 0x0000000305077211 */ /* 0x000fe400010f0c09 */
[----:B------:R-:W-:Y:S02]  /*0240*/  ISETP.GE.U32.AND P2, PT, R19, 0x10000, PT ;  /* 0x000100001300780c */ /* 0x000fe40003f46070 */
[----:B------:R-:W-:Y:S02]  /*0250*/  ISETP.LT.U32.AND P0, PT, R5, R0, PT ;  /* 0x000000000500720c */ /* 0x000fe40003f01070 */
[----:B------:R-:W-:Y:S02]  /*0260*/  ISETP.GE.U32.AND.EX P2, PT, R23, RZ, PT, P2 ;  /* 0x000000ff1700720c */ /* 0x000fe40003f46120 */
[----:B------:R-:W-:Y:S02]  /*0270*/  ISETP.GE.U32.AND.EX P1, PT, R9, RZ, PT, P1 ;  /* 0x000000ff0900720c */ /* 0x000fe40003f26110 */
[----:B------:R-:W-:-:S02]  /*0280*/  ISETP.LT.AND.EX P2, PT, R23, R12, !P2, P3 ;  /* 0x0000000c1700720c */ /* 0x000fc40005741330 */
[----:B------:R-:W-:Y:S02]  /*0290*/  ISETP.LT.AND.EX P1, PT, R9, R12, !P1, P0 ;  /* 0x0000000c0900720c */ /* 0x000fe40004f21300 */
[----:B------:R-:W-:Y:S02]  /*02a0*/  LEA R8, P4, R19, R2, 0x1 ;  /* 0x0000000213087211 */ /* 0x000fe400078808ff */
[----:B------:R-:W-:Y:S02]  /*02b0*/  IADD3 R5, P3, R4, R19, RZ ;  /* 0x0000001304057210 */ /* 0x000fe40007f7e0ff */
[----:B------:R-:W-:Y:S02]  /*02c0*/  ISETP.GE.U32.AND P0, PT, R11, 0x10000, PT ;  /* 0x000100000b00780c */ /* 0x000fe40003f06070 */
[--C-:B------:R-:W-:Y:S01]  /*02d0*/  LEA.HI.X R9, R19, R3, R23.reuse, 0x1, P4 ;  /* 0x0000000313097211 */ /* 0x100fe200020f0c17 */
[----:B------:R-:W-:Y:S01]  /*02e0*/  IMAD.X R19, RZ, RZ, R23, P3 ;  /* 0x000000ffff137224 */ /* 0x000fe200018e0617 */
[----:B------:R-:W-:-:S02]  /*02f0*/  ISETP.LT.U32.AND P4, PT, R11, R0, PT ;  /* 0x000000000b00720c */ /* 0x000fc40003f81070 */
[----:B------:R-:W-:Y:S01]  /*0300*/  ISETP.GE.U32.AND.EX P0, PT, R21, RZ, PT, P0 ;  /* 0x000000ff1500720c */ /* 0x000fe20003f06100 */
[----:B------:R-:W2:Y:S01]  /*0310*/  @P2 LDG.E.U16 R15, [R8.64] ;  /* 0x00000004080f2981 */ /* 0x000ea2000c1e1500 */
[----:B------:R-:W-:Y:S02]  /*0320*/  ISETP.GE.U32.AND P3, PT, R5, 0x10000, PT ;  /* 0x000100000500780c */ /* 0x000fe40003f66070 */
[----:B------:R-:W-:Y:S02]  /*0330*/  ISETP.LT.AND.EX P0, PT, R21, R12, !P0, P4 ;  /* 0x0000000c1500720c */ /* 0x000fe40004701340 */
[----:B------:R-:W-:Y:S02]  /*0340*/  ISETP.LT.U32.AND P6, PT, R5, R0, PT ;  /* 0x000000000500720c */ /* 0x000fe40003fc1070 */
[----:B------:R-:W-:Y:S02]  /*0350*/  ISETP.GE.U32.AND.EX P3, PT, R19, RZ, PT, P3 ;  /* 0x000000ff1300720c */ /* 0x000fe40003f66130 */
[----:B------:R-:W-:-:S02]  /*0360*/  LEA R4, P5, R5, R2, 0x1 ;  /* 0x0000000205047211 */ /* 0x000fc400078a08ff */
[----:B------:R-:W-:Y:S02]  /*0370*/  PRMT R18, RZ, 0x7610, R18 ;  /* 0x00007610ff127816 */ /* 0x000fe40000000012 */
[----:B------:R-:W-:Y:S02]  /*0380*/  LEA R10, P4, R11, R2, 0x1 ;  /* 0x000000020b0a7211 */ /* 0x000fe400078808ff */
[----:B------:R-:W-:Y:S02]  /*0390*/  ISETP.LT.AND.EX P3, PT, R19, R12, !P3, P6 ;  /* 0x0000000c1300720c */ /* 0x000fe40005f61360 */
[-CC-:B------:R-:W-:Y:S01]  /*03a0*/  LEA.HI.X R5, R5, R3.reuse, R19.reuse, 0x1, P5 ;  /* 0x0000000305057211 */ /* 0x180fe200028f0c13 */
[----:B------:R-:W3:Y:S01]  /*03b0*/  @P1 LDG.E.U16 R18, [R6.64] ;  /* 0x0000000406121981 */ /* 0x000ee2000c1e1500 */
[----:B------:R-:W-:Y:S02]  /*03c0*/  PRMT R19, RZ, 0x7610, R19 ;  /* 0x00007610ff137816 */ /* 0x000fe40000000013 */
[----:B------:R-:W-:-:S02]  /*03d0*/  LEA.HI.X R11, R11, R3, R21, 0x1, P4 ;  /* 0x000000030b0b7211 */ /* 0x000fc400020f0c15 */
[----:B------:R-:W-:-:S03]  /*03e0*/  PRMT R20, RZ, 0x7610, R20 ;  /* 0x00007610ff147816 */ /* 0x000fc60000000014 */
[----:B------:R-:W4:Y:S04]  /*03f0*/  @P0 LDG.E.U16 R19, [R10.64] ;  /* 0x000000040a130981 */ /* 0x000f28000c1e1500 */
[----:B------:R-:W5:Y:S01]  /*0400*/  @P3 LDG.E.U16 R20, [R4.64] ;  /* 0x0000000404143981 */ /* 0x000f62000c1e1500 */
[----:B--2---:R-:W-:-:S05]  /*0410*/  HADD2.F32 R15, -RZ, R15.H0_H0 ;  /* 0x2000000fff0f7230 */ /* 0x004fca0000004100 */
[C---:B------:R-:W-:Y:S02]  /*0420*/  FSETP.GTU.FTZ.AND P4, PT, |R15|.reuse, +INF , PT ;  /* 0x7f8000000f00780b */ /* 0x040fe40003f9c200 */
[----:B------:R-:W-:-:S04]  /*0430*/  FSETP.GT.FTZ.AND P5, PT, R15, c[0x0][0xe8c], PT ;  /* 0x0003a3000f007a0b */ /* 0x000fc80003fb4000 */
[----:B------:R-:W-:Y:S01]  /*0440*/  PLOP3.LUT P4, PT, P5, P4, PT, 0xa8, 0x0 ;  /* 0x000000000000781c */ /* 0x000fe20002f89570 */
[----:B---3--:R-:W-:-:S03]  /*0450*/  HADD2.F32 R18, -RZ, R18.H0_H0 ;  /* 0x20000012ff127230 */ /* 0x008fc60000004100 */
[----:B------:R-:W-:Y:S02]  /*0460*/  FSEL R15, R15, c[0x0][0xe8c], P4 ;  /* 0x0003a3000f0f7a08 */ /* 0x000fe40002000000 */
[C---:B------:R-:W-:Y:S02]  /*0470*/  FSETP.GTU.FTZ.AND P5, PT, |R18|.reuse, +INF , PT ;  /* 0x7f8000001200780b */ /* 0x040fe40003fbc200 */
[----:B------:R-:W-:Y:S01]  /*0480*/  FSETP.GT.FTZ.AND P6, PT, R18, c[0x0][0xe8c], PT ;  /* 0x0003a30012007a0b */ /* 0x000fe20003fd4000 */
[----:B----4-:R-:W-:-:S03]  /*0490*/  HADD2.F32 R19, -RZ, R19.H0_H0 ;  /* 0x20000013ff137230 */ /* 0x010fc60000004100 */
[----:B------:R-:W-:Y:S01]  /*04a0*/  PLOP3.LUT P4, PT, P6, P5, PT, 0xa8, 0x0 ;  /* 0x000000000000781c */ /* 0x000fe2000378b570 */
[----:B-----5:R-:W-:Y:S01]  /*04b0*/  HADD2.F32 R20, -RZ, R20.H0_H0 ;  /* 0x20000014ff147230 */ /* 0x020fe20000004100 */
[C---:B------:R-:W-:Y:S02]  /*04c0*/  FSETP.GTU.FTZ.AND P5, PT, |R19|.reuse, +INF , PT ;  /* 0x7f8000001300780b */ /* 0x040fe40003fbc200 */
[----:B------:R-:W-:Y:S02]  /*04d0*/  FSETP.GT.FTZ.AND P6, PT, R19, c[0x0][0xe8c], PT ;  /* 0x0003a30013007a0b */ /* 0x000fe40003fd4000 */
[----:B------:R-:W-:Y:S02]  /*04e0*/  FSEL R18, R18, c[0x0][0xe8c], P4 ;  /* 0x0003a30012127a08 */ /* 0x000fe40002000000 */
[----:B------:R-:W-:Y:S02]  /*04f0*/  PLOP3.LUT P5, PT, P6, P5, PT, 0xa8, 0x0 ;  /* 0x000000000000781c */ /* 0x000fe400037ab570 */
[----:B------:R-:W-:-:S02]  /*0500*/  FSETP.GTU.FTZ.AND P4, PT, |R20|, +INF , PT ;  /* 0x7f8000001400780b */ /* 0x000fc40003f9c200 */
[C---:B------:R-:W-:Y:S02]  /*0510*/  FSETP.GT.FTZ.AND P6, PT, R20.reuse, c[0x0][0xe8c], PT ;  /* 0x0003a30014007a0b */ /* 0x040fe40003fd4000 */
[----:B------:R-:W-:Y:S02]  /*0520*/  F2FP.PACK_AB R15, RZ, R15 ;  /* 0x0000000fff0f723e */ /* 0x000fe400000000ff */
[----:B------:R-:W-:Y:S02]  /*0530*/  PLOP3.LUT P4, PT, P6, P4, PT, 0xa8, 0x0 ;  /* 0x000000000000781c */ /* 0x000fe40003789570 */
[----:B------:R-:W-:Y:S02]  /*0540*/  FSEL R19, R19, c[0x0][0xe8c], P5 ;  /* 0x0003a30013137a08 */ /* 0x000fe40002800000 */
[----:B------:R-:W-:Y:S02]  /*0550*/  FSEL R20, R20, c[0x0][0xe8c], P4 ;  /* 0x0003a30014147a08 */ /* 0x000fe40002000000 */
[----:B------:R-:W-:Y:S01]  /*0560*/  PRMT R21, R15, 0x7610, R21 ;  /* 0x000076100f157816 */ /* 0x000fe20000000015 */
[----:B------:R-:W-:Y:S01]  /*0570*/  IMAD.MOV.U32 R15, RZ, RZ, c[0x0][0x0] ;  /* 0x00000000ff0f7624 */ /* 0x000fe200078e00ff */
[----:B------:R-:W-:-:S02]  /*0580*/  F2FP.PACK_AB R18, RZ, R18 ;  /* 0x00000012ff12723e */ /* 0x000fc400000000ff */
[----:B------:R-:W-:Y:S01]  /*0590*/  F2FP.PACK_AB R19, RZ, R19 ;  /* 0x00000013ff13723e */ /* 0x000fe200000000ff */
[----:B------:R-:W-:Y:S01]  /*05a0*/  IMAD.WIDE.U32 R16, R15, 0x4, R16 ;  /* 0x000000040f107825 */ /* 0x000fe200078e0010 */
[----:B------:R-:W-:Y:S01]  /*05b0*/  F2FP.PACK_AB R20, RZ, R20 ;  /* 0x00000014ff14723e */ /* 0x000fe200000000ff */
[----:B------:R0:W-:Y:S04]  /*05c0*/  @P2 STG.E.U16 [R8.64], R21 ;  /* 0x0000001508002986 */ /* 0x0001e8000c101504 */
[----:B------:R0:W-:Y:S01]  /*05d0*/  @P1 STG.E.U16 [R6.64], R18 ;  /* 0x0000001206001986 */ /* 0x0001e2000c101504 */
[----:B------:R-:W-:-:S03]  /*05e0*/  ISETP.LT.U32.AND P1, PT, R16, R0, PT ;  /* 0x000000001000720c */ /* 0x000fc60003f21070 */
[----:B------:R0:W-:Y:S01]  /*05f0*/  @P0 STG.E.U16 [R10.64], R19 ;  /* 0x000000130a000986 */ /* 0x0001e2000c101504 */
[----:B------:R-:W-:-:S03]  /*0600*/  ISETP.GE.U32.AND P0, PT, R16, 0x10000, PT ;  /* 0x000100001000780c */ /* 0x000fc60003f06070 */
[----:B------:R0:W-:Y:S01]  /*0610*/  @P3 STG.E.U16 [R4.64], R20 ;  /* 0x0000001404003986 */ /* 0x0001e2000c101504 */
[C---:B------:R-:W-:Y:S02]  /*0620*/  ISETP.GE.U32.AND.EX P0, PT, R17.reuse, RZ, PT, P0 ;  /* 0x000000ff1100720c */ /* 0x040fe40003f06100 */
[----:B------:R-:W-:-:S13]  /*0630*/  ISETP.LT.AND.EX P1, PT, R17, R12, PT, P1 ;  /* 0x0000000c1100720c */ /* 0x000fda0003f21310 */
[----:B0-----:R-:W-:Y:S05]  /*0640*/  @!P0 BRA P1, `(.L_x_57) ;  /* 0xfffffb3000008947 */ /* 0x001fea000083ffff */
[----:B------:R-:W-:Y:S05]  /*0650*/  EXIT ;  /* 0x000000000000794d */ /* 0x000fea0003800000 */
.L_x_56:
[----:B------:R-:W0:Y:S02]  /*0660*/  S2R R11, SR_TID.X ;  /* 0x00000000000b7919 */ /* 0x000e240000002100 */
[----:B0-----:R-:W-:-:S05]  /*0670*/  IMAD.WIDE.U32 R4, R11, 0x4, RZ ;  /* 0x000000040b047825 */ /* 0x001fca00078e00ff */
[----:B------:R-:W-:-:S04]  /*0680*/  ISETP.GE.U32.AND P0, PT, R4, R0, PT ;  /* 0x000000000400720c */ /* 0x000fc80003f06070 */
[----:B------:R-:W-:-:S04]  /*0690*/  ISETP.GE.AND.EX P0, PT, R5, R12, PT, P0 ;  /* 0x0000000c0500720c */ /* 0x000fc80003f06300 */
[----:B------:R-:W-:-:S13]  /*06a0*/  ISETP.GT.U32.OR P0, PT, R11, 0x3fff, P0 ;  /* 0x00003fff0b00780c */ /* 0x000fda0000704470 */
[----:B------:R-:W-:Y:S05]  /*06b0*/  @P0 EXIT ;  /* 0x000000000000094d */ /* 0x000fea0003800000 */
[----:B------:R-:W-:Y:S02]  /*06c0*/  IMAD.MOV.U32 R10, RZ, RZ, RZ ;  /* 0x000000ffff0a7224 */ /* 0x000fe400078e00ff */
.L_x_58:
[----:B------:R-:W-:-:S04]  /*06d0*/  LEA R4, P0, R11, R2, 0x3 ;  /* 0x000000020b047211 */ /* 0x000fc800078018ff */
[----:B------:R-:W-:-:S05]  /*06e0*/  LEA.HI.X R5, R11, R3, R10, 0x3, P0 ;  /* 0x000000030b057211 */ /* 0x000fca00000f1c0a */
        /* <DEDUP_REMOVED lines=9> */
[----:B------:R-:W-:Y:S02]  /*0780*/  PLOP3.LUT P0, PT, P2, P0, PT, 0xa8, 0x0 ;  /* 0x000000000000781c */ /* 0x000fe40001701570 */
[C---:B------:R-:W-:Y:S02]  /*0790*/  FSETP.GTU.FTZ.AND P4, PT, |R8|.reuse, +INF , PT ;  /* 0x7f8000000800780b */ /* 0x040fe40003f9c200 */
[----:B------:R-:W-:Y:S02]  /*07a0*/  FSETP.GT.FTZ.AND P3, PT, R8, c[0x0][0xe8c], PT ;  /* 0x0003a30008007a0b */ /* 0x000fe40003f74000 */
        /* <DEDUP_REMOVED lines=8> */
[----:B------:R-:W-:Y:S02]  /*0830*/  FSEL R9, R9, c[0x0][0xe8c], P1 ;  /* 0x0003a30009097a08 */ /* 0x000fe40000800000 */
[----:B------:R-:W-:Y:S02]  /*0840*/  IADD3 R11, P0, R11, c[0x0][0x0], RZ ;  /* 0x000000000b0b7a10 */ /* 0x000fe40007f1e0ff */
[----:B------:R-:W-:Y:S02]  /*0850*/  F2FP.PACK_AB R6, R7, R6 ;  /* 0x000000060706723e */ /* 0x000fe400000000ff */
[----:B------:R-:W-:Y:S01]  /*0860*/  F2FP.PACK_AB R7, R9, R8 ;  /* 0x000000080907723e */ /* 0x000fe200000000ff */
[C---:B------:R-:W-:Y:S01]  /*0870*/  IMAD.SHL.U32 R9, R11.reuse, 0x4, RZ ;  /* 0x000000040b097824 */ /* 0x040fe200078e00ff */
[----:B------:R-:W-:Y:S01]  /*0880*/  ISETP.LT.U32.AND P1, PT, R11, 0x4000, PT ;  /* 0x000040000b00780c */ /* 0x000fe20003f21070 */
[----:B------:R-:W-:Y:S02]  /*0890*/  IMAD.X R10, RZ, RZ, R10, P0 ;  /* 0x000000ffff0a7224 */ /* 0x000fe400000e060a */
[----:B------:R0:W-:Y:S01]  /*08a0*/  STG.E.64 [R4.64], R6 ;  /* 0x0000000604007986 */ /* 0x0001e2000c101b04 */
[----:B------:R-:W-:-:S02]  /*08b0*/  ISETP.GE.U32.AND P0, PT, R9, R0, PT ;  /* 0x000000000900720c */ /* 0x000fc40003f06070 */
[----:B------:R-:W-:Y:S02]  /*08c0*/  SHF.L.U64.HI R9, R11, 0x2, R10 ;  /* 0x000000020b097819 */ /* 0x000fe4000001020a */
[----:B------:R-:W-:Y:S02]  /*08d0*/  ISETP.LT.U32.AND.EX P1, PT, R10, RZ, PT, P1 ;  /* 0x000000ff0a00720c */ /* 0x000fe40003f21110 */
[----:B------:R-:W-:-:S13]  /*08e0*/  ISETP.GE.AND.EX P0, PT, R9, R12, PT, P0 ;  /* 0x0000000c0900720c */ /* 0x000fda0003f06300 */
[----:B0-----:R-:W-:Y:S05]  /*08f0*/  @!P0 BRA P1, `(.L_x_58) ;  /* 0xfffffdd000008947 */ /* 0x001fea000083ffff */
[----:B------:R-:W-:Y:S05]  /*0900*/  EXIT ;  /* 0x000000000000794d */ /* 0x000fea0003800000 */
.L_x_59:
        /* <DEDUP_REMOVED lines=15> */
.L_x_5292:


//--------------------- .text._ZN2at6native57_GLOBAL__N__f3eca4a2_24_ForeachBinaryOpScalar_cu_86b9896c25multi_tensor_apply_kernelINS1_18TensorListMetadataILi1EEENS1_21BinaryOpScalarFunctorIfLi1ELi1ELi0EEEJNS0_7maximumIfEEfEEEvT_T0_DpT1_ --------------------------
	.section	.text._ZN2at6native57_GLOBAL__N__f3eca4a2_24_ForeachBinaryOpScalar_cu_86b9896c25multi_tensor_apply_kernelINS1_18TensorListMetadataILi1EEENS1_21BinaryOpScalarFunctorIfLi1ELi1ELi0EEEJNS0_7maximumIfEEfEEEvT_T0_DpT1_,"ax",@progbits
	.sectioninfo	@"SHI_REGISTERS=28"
	.align	128
.text._ZN2at6native57_GLOBAL__N__f3eca4a2_24_ForeachBinaryOpScalar_cu_86b9896c25multi_tensor_apply_kernelINS1_18TensorListMetadataILi1EEENS1_21BinaryOpScalarFunctorIfLi1ELi1ELi0EEEJNS0_7maximumIfEEfEEEvT_T0_DpT1_:
        .type           _ZN2at6native57_GLOBAL__N__f3eca4a2_24_ForeachBinaryOpScalar_cu_86b9896c25multi_tensor_apply_kernelINS1_18TensorListMetadataILi1EEENS1_21BinaryOpScalarFunctorIfLi1ELi1ELi0EEEJNS0_7maximumIfEEfEEEvT_T0_DpT1_,@function
        .size           _ZN2at6native57_GLOBAL__N__f3eca4a2_24_ForeachBinaryOpScalar_cu_86b9896c25multi_tensor_apply_kernelINS1_18TensorListMetadataILi1EEENS1_21BinaryOpScalarFunctorIfLi1ELi1ELi0EEEJNS0_7maximumIfEEfEEEvT_T0_DpT1_,(.L_x_5293 - _ZN2at6native57_GLOBAL__N__f3eca4a2_24_ForeachBinaryOpScalar_cu_86b9896c25multi_tensor_apply_kernelINS1_18TensorListMetadataILi1EEENS1_21BinaryOpScalarFunctorIfLi1ELi1ELi0EEEJNS0_7maximumIfEEfEEEvT_T0_DpT1_)
        .other          _ZN2at6native57_GLOBAL__N__f3eca4a2_24_ForeachBinaryOpScalar_cu_86b9896c25multi_tensor_apply_kernelINS1_18TensorListMetadataILi1EEENS1_21BinaryOpScalarFunctorIfLi1ELi1ELi0EEEJNS0_7maximumIfEEfEEEvT_T0_DpT1_,@"STO_CUDA_ENTRY STV_DEFAULT"
_ZN2at6native57_GLOBAL__N__f3eca4a2_24_ForeachBinaryOpScalar_cu_86b9896c25multi_tensor_apply_kernelINS1_18TensorListMetadataILi1EEENS1_21BinaryOpScalarFunctorIfLi1ELi1ELi0EEEJNS0_7maximumIfEEfEEEvT_T0_DpT1_:
        /* <DEDUP_REMOVED lines=24> */
.L_x_61:
[----:B0-----:R-:W-:Y:S01]  /*0180*/  IADD3 R15, P0, R5, R16, RZ ;  /* 0x00000010050f7210 */ /* 0x001fe20007f1e0ff */
[----:B------:R-:W-:Y:S02]  /*0190*/  IMAD R6, R14, 0x3, RZ ;  /* 0x000000030e067824 */ /* 0x000fe400078e02ff */
[----:B------:R-:W-:Y:S01]  /*01a0*/  IMAD.MOV.U32 R18, RZ, RZ, RZ ;  /* 0x000000ffff127224 */ /* 0x000fe200078e00ff */
[C---:B------:R-:W-:Y:S01]  /*01b0*/  IADD3 R7, P1, R15.reuse, c[0x0][0x0], RZ ;  /* 0x000000000f077a10 */ /* 0x040fe20007f3e0ff */
[----:B------:R-:W-:Y:S01]  /*01c0*/  IMAD.X R19, RZ, RZ, R17, P0 ;  /* 0x000000ffff137224 */ /* 0x000fe200000e0611 */
[----:B------:R-:W-:Y:S02]  /*01d0*/  ISETP.GE.U32.AND P3, PT, R15, 0x10000, PT ;  /* 0x000100000f00780c */ /* 0x000fe40003f66070 */
[C---:B------:R-:W-:Y:S01]  /*01e0*/  ISETP.GE.U32.AND P2, PT, R7.reuse, 0x10000, PT ;  /* 0x000100000700780c */ /* 0x040fe20003f46070 */
[----:B------:R-:W-:Y:S01]  /*01f0*/  IMAD.X R11, RZ, RZ, R19, P1 ;  /* 0x000000ffff0b7224 */ /* 0x000fe200008e0613 */
[----:B------:R-:W-:-:S02]  /*0200*/  LEA R8, P1, R7, R2, 0x2 ;  /* 0x0000000207087211 */ /* 0x000fc400078210ff */
[-C--:B------:R-:W-:Y:S02]  /*0210*/  ISETP.LT.U32.AND P5, PT, R15, R0.reuse, PT ;  /* 0x000000000f00720c */ /* 0x080fe40003fa1070 */
[----:B------:R-:W-:Y:S02]  /*0220*/  LEA.HI.X R9, R7, R3, R11, 0x2, P1 ;  /* 0x0000000307097211 */ /* 0x000fe400008f140b */
[----:B------:R-:W-:Y:S02]  /*0230*/  LEA R13, P1, R14, R15, 0x1 ;  /* 0x0000000f0e0d7211 */ /* 0x000fe400078208ff */
[----:B------:R-:W-:Y:S02]  /*0240*/  ISETP.GE.U32.AND.EX P3, PT, R19, RZ, PT, P3 ;  /* 0x000000ff1300720c */ /* 0x000fe40003f66130 */
[----:B------:R-:W-:Y:S01]  /*0250*/  ISETP.LT.U32.AND P0, PT, R7, R0, PT ;  /* 0x000000000700720c */ /* 0x000fe20003f01070 */
[----:B------:R-:W-:Y:S01]  /*0260*/  IMAD.X R21, RZ, RZ, R19, P1 ;  /* 0x000000ffff157224 */ /* 0x000fe200008e0613 */
[----:B------:R-:W-:-:S02]  /*0270*/  ISETP.GE.U32.AND.EX P2, PT, R11, RZ, PT, P2 ;  /* 0x000000ff0b00720c */ /* 0x000fc40003f46120 */
[-C--:B------:R-:W-:Y:S02]  /*0280*/  ISETP.LT.AND.EX P3, PT, R19, R4.reuse, !P3, P5 ;  /* 0x000000041300720c */ /* 0x080fe40005f61350 */
        /* <DEDUP_REMOVED lines=8> */
[----:B------:R-:W-:Y:S01]  /*0310*/  IMAD.MOV.U32 R15, RZ, RZ, RZ ;  /* 0x000000ffff0f7224 */ /* 0x000fe200078e00ff */
[----:B------:R-:W-:Y:S01]  /*0320*/  ISETP.GE.U32.AND P4, PT, R7, 0x10000, PT ;  /* 0x000100000700780c */ /* 0x000fe20003f86070 */
[----:B------:R-:W2:Y:S01]  /*0330*/  @P3 LDG.E R18, [R10.64] ;  /* 0x000000040a123981 */ /* 0x000ea2000c1e1900 */
[----:B------:R-:W-:Y:S02]  /*0340*/  ISETP.LT.AND.EX P1, PT, R21, R4, !P5, P1 ;  /* 0x000000041500720c */ /* 0x000fe40006f21310 */
[----:B------:R-:W-:Y:S01]  /*0350*/  ISETP.LT.U32.AND P0, PT, R7, R0, PT ;  /* 0x000000000700720c */ /* 0x000fe20003f01070 */
[----:B------:R-:W-:Y:S01]  /*0360*/  IMAD.MOV.U32 R20, RZ, RZ, RZ ;  /* 0x000000ffff147224 */ /* 0x000fe200078e00ff */
[----:B------:R-:W-:Y:S01]  /*0370*/  ISETP.GE.U32.AND.EX P4, PT, R19, RZ, PT, P4 ;  /* 0x000000ff1300720c */ /* 0x000fe20003f86140 */
[----:B------:R-:W3:Y:S01]  /*0380*/  @P2 LDG.E R15, [R8.64] ;  /* 0x00000004080f2981 */ /* 0x000ee2000c1e1900 */
[----:B------:R-:W-:-:S02]  /*0390*/  LEA R12, P5, R13, R2, 0x2 ;  /* 0x000000020d0c7211 */ /* 0x000fc400078a10ff */
[----:B------:R-:W-:Y:S02]  /*03a0*/  ISETP.LT.AND.EX P0, PT, R19, R4, !P4, P0 ;  /* 0x000000041300720c */ /* 0x000fe40006701300 */
[----:B------:R-:W-:Y:S02]  /*03b0*/  LEA R6, P4, R7, R2, 0x2 ;  /* 0x0000000207067211 */ /* 0x000fe400078810ff */
[-C--:B------:R-:W-:Y:S02]  /*03c0*/  LEA.HI.X R13, R13, R3.reuse, R21, 0x2, P5 ;  /* 0x000000030d0d7211 */ /* 0x080fe400028f1415 */
[----:B------:R-:W-:Y:S01]  /*03d0*/  LEA.HI.X R7, R7, R3, R19, 0x2, P4 ;  /* 0x0000000307077211 */ /* 0x000fe200020f1413 */
[----:B------:R-:W-:Y:S02]  /*03e0*/  IMAD.MOV.U32 R19, RZ, RZ, RZ ;  /* 0x000000ffff137224 */ /* 0x000fe400078e00ff */
[----:B------:R-:W4:Y:S04]  /*03f0*/  @P1 LDG.E R20, [R12.64] ;  /* 0x000000040c141981 */ /* 0x000f28000c1e1900 */
[----:B------:R-:W5:Y:S01]  /*0400*/  @P0 LDG.E R19, [R6.64] ;  /* 0x0000000406130981 */ /* 0x000f62000c1e1900 */
[----:B------:R-:W-:-:S04]  /*0410*/  IMAD.MOV.U32 R25, RZ, RZ, c[0x0][0x0] ;  /* 0x00000000ff197624 */ /* 0x000fc800078e00ff */
[----:B------:R-:W-:Y:S01]  /*0420*/  IMAD.WIDE.U32 R16, R25, 0x4, R16 ;  /* 0x0000000419107825 */ /* 0x000fe200078e0010 */
[C---:B--2---:R-:W-:Y:S02]  /*0430*/  @P3 FSETP.GT.FTZ.AND P4, PT, R18.reuse, c[0x0][0xe8c], PT ;  /* 0x0003a30012003a0b */ /* 0x044fe40003f94000 */
[----:B------:R-:W-:-:S04]  /*0440*/  @P3 FSETP.GTU.FTZ.AND P5, PT, |R18|, +INF , PT ;  /* 0x7f8000001200380b */ /* 0x000fc80003fbc200 */
[----:B------:R-:W-:Y:S02]  /*0450*/  @P3 PLOP3.LUT P4, PT, P4, P5, PT, 0xa8, 0x0 ;  /* 0x000000000000381c */ /* 0x000fe4000278b570 */
[C---:B---3--:R-:W-:Y:S02]  /*0460*/  @P2 FSETP.GTU.FTZ.AND P5, PT, |R15|.reuse, +INF , PT ;  /* 0x7f8000000f00280b */ /* 0x048fe40003fbc200 */
[----:B------:R-:W-:Y:S02]  /*0470*/  @P2 FSETP.GT.FTZ.AND P6, PT, R15, c[0x0][0xe8c], PT ;  /* 0x0003a3000f002a0b */ /* 0x000fe40003fd4000 */
[----:B------:R-:W-:Y:S02]  /*0480*/  @P3 FSEL R21, R18, c[0x0][0xe8c], P4 ;  /* 0x0003a30012153a08 */ /* 0x000fe40002000000 */
[----:B------:R-:W-:Y:S02]  /*0490*/  @P2 PLOP3.LUT P4, PT, P6, P5, PT, 0xa8, 0x0 ;  /* 0x000000000000281c */ /* 0x000fe4000378b570 */
[----:B----4-:R-:W-:-:S02]  /*04a0*/  @P1 FSETP.GT.FTZ.AND P5, PT, R20, c[0x0][0xe8c], PT ;  /* 0x0003a30014001a0b */ /* 0x010fc40003fb4000 */
[----:B------:R-:W-:Y:S02]  /*04b0*/  @P1 FSETP.GTU.FTZ.AND P6, PT, |R20|, +INF , PT ;  /* 0x7f8000001400180b */ /* 0x000fe40003fdc200 */
[----:B------:R-:W-:Y:S02]  /*04c0*/  @P2 FSEL R15, R15, c[0x0][0xe8c], P4 ;  /* 0x0003a3000f0f2a08 */ /* 0x000fe40002000000 */
[----:B------:R-:W-:Y:S02]  /*04d0*/  @P1 PLOP3.LUT P5, PT, P5, P6, PT, 0xa8, 0x0 ;  /* 0x000000000000181c */ /* 0x000fe40002fad570 */
[C---:B-----5:R-:W-:Y:S02]  /*04e0*/  @P0 FSETP.GTU.FTZ.AND P4, PT, |R19|.reuse, +INF , PT ;  /* 0x7f8000001300080b */ /* 0x060fe40003f9c200 */
[----:B------:R-:W-:-:S04]  /*04f0*/  @P0 FSETP.GT.FTZ.AND P6, PT, R19, c[0x0][0xe8c], PT ;  /* 0x0003a30013000a0b */ /* 0x000fc80003fd4000 */
[----:B------:R-:W-:Y:S02]  /*0500*/  @P0 PLOP3.LUT P4, PT, P6, P4, PT, 0xa8, 0x0 ;  /* 0x000000000000081c */ /* 0x000fe40003789570 */
[----:B------:R-:W-:Y:S02]  /*0510*/  @P1 FSEL R23, R20, c[0x0][0xe8c], P5 ;  /* 0x0003a30014171a08 */ /* 0x000fe40002800000 */
[----:B------:R-:W-:Y:S01]  /*0520*/  @P0 FSEL R19, R19, c[0x0][0xe8c], P4 ;  /* 0x0003a30013130a08 */ /* 0x000fe20002000000 */
[----:B------:R0:W-:Y:S04]  /*0530*/  @P3 STG.E [R10.64], R21 ;  /* 0x000000150a003986 */ /* 0x0001e8000c101904 */
[----:B------:R0:W-:Y:S04]  /*0540*/  @P2 STG.E [R8.64], R15 ;  /* 0x0000000f08002986 */ /* 0x0001e8000c101904 */
[----:B------:R0:W-:Y:S01]  /*0550*/  @P1 STG.E [R12.64], R23 ;  /* 0x000000170c001986 */ /* 0x0001e2000c101904 */
[----:B------:R-:W-:-:S03]  /*0560*/  ISETP.LT.U32.AND P1, PT, R16, R0, PT ;  /* 0x000000001000720c */ /* 0x000fc60003f21070 */
[----:B------:R0:W-:Y:S01]  /*0570*/  @P0 STG.E [R6.64], R19 ;  /* 0x0000001306000986 */ /* 0x0001e2000c101904 */
[----:B------:R-:W-:Y:S02]  /*0580*/  ISETP.GE.U32.AND P0, PT, R16, 0x10000, PT ;  /* 0x000100001000780c */ /* 0x000fe40003f06070 */
[C---:B------:R-:W-:Y:S02]  /*0590*/  ISETP.LT.AND.EX P1, PT, R17.reuse, R4, PT, P1 ;  /* 0x000000041100720c */ /* 0x040fe40003f21310 */
[----:B------:R-:W-:-:S13]  /*05a0*/  ISETP.GE.U32.AND.EX P0, PT, R17, RZ, PT, P0 ;  /* 0x000000ff1100720c */ /* 0x000fda0003f06100 */
[----:B0-----:R-:W-:Y:S05]  /*05b0*/  @!P0 BRA P1, `(.L_x_61) ;  /* 0xfffffbc000008947 */ /* 0x001fea000083ffff */
[----:B------:R-:W-:Y:S05]  /*05c0*/  EXIT ;  /* 0x000000000000794d */ /* 0x000fea0003800000 */
.L_x_60:
[----:B------:R-:W0:Y:S02]  /*05d0*/  S2R R13, SR_TID.X ;  /* 0x00000000000d7919 */ /* 0x000e240000002100 */
[----:B0-----:R-:W-:-:S05]  /*05e0*/  IMAD.WIDE.U32 R6, R13, 0x4, RZ ;  /* 0x000000040d067825 */ /* 0x001fca00078e00ff */
[----:B------:R-:W-:-:S04]  /*05f0*/  ISETP.GE.U32.AND P0, PT, R6, R0, PT ;  /* 0x000000000600720c */ /* 0x000fc80003f06070 */
[----:B------:R-:W-:-:S04]  /*0600*/  ISETP.GE.AND.EX P0, PT, R7, R4, PT, P0 ;  /* 0x000000040700720c */ /* 0x000fc80003f06300 */
[----:B------:R-:W-:-:S13]  /*0610*/  ISETP.GT.U32.OR P0, PT, R13, 0x3fff, P0 ;  /* 0x00003fff0d00780c */ /* 0x000fda0000704470 */
[----:B------:R-:W-:Y:S05]  /*0620*/  @P0 EXIT ;  /* 0x000000000000094d */ /* 0x000fea0003800000 */
[----:B------:R-:W-:Y:S02]  /*0630*/  IMAD.MOV.U32 R12, RZ, RZ, RZ ;  /* 0x000000ffff0c7224 */ /* 0x000fe400078e00ff */
.L_x_62:
[----:B------:R-:W-:-:S04]  /*0640*/  LEA R6, P0, R13, R2, 0x4 ;  /* 0x000000020d067211 */ /* 0x000fc800078020ff */
[----:B------:R-:W-:-:S05]  /*0650*/  LEA.HI.X R7, R13, R3, R12, 0x4, P0 ;  /* 0x000000030d077211 */ /* 0x000fca00000f240c */
[----:B------:R-:W2:Y:S02]  /*0660*/  LDG.E.128 R8, [R6.64] ;  /* 0x0000000406087981 */ /* 0x000ea4000c1e1d00 */
[C---:B--2---:R-:W-:Y:S02]  /*0670*/  FSETP.GTU.FTZ.AND P0, PT, |R8|.reuse, +INF , PT ;  /* 0x7f8000000800780b */ /* 0x044fe40003f1c200 */
[----:B------:R-:W-:Y:S02]  /*0680*/  FSETP.GT.FTZ.AND P2, PT, R8, c[0x0][0xe8c], PT ;  /* 0x0003a30008007a0b */ /* 0x000fe40003f54000 */
[C---:B------:R-:W-:Y:S02]  /*0690*/  FSETP.GTU.FTZ.AND P5, PT, |R9|.reuse, +INF , PT ;  /* 0x7f8000000900780b */ /* 0x040fe40003fbc200 */
[----:B------:R-:W-:Y:S02]  /*06a0*/  PLOP3.LUT P0, PT, P2, P0, PT, 0xa8, 0x0 ;  /* 0x000000000000781c */ /* 0x000fe40001701570 */
[----:B------:R-:W-:-:S02]  /*06b0*/  FSETP.GT.FTZ.AND P6, PT, R9, c[0x0][0xe8c], PT ;  /* 0x0003a30009007a0b */ /* 0x000fc40003fd4000 */
        /* <DEDUP_REMOVED lines=9> */
[----:B------:R-:W-:Y:S01]  /*0750*/  PLOP3.LUT P1, PT, P2, P1, PT, 0xa8, 0x0 ;  /* 0x000000000000781c */ /* 0x000fe20001723570 */
[----:B------:R-:W-:Y:S01]  /*0760*/  IMAD.X R12, RZ, RZ, R12, P0 ;  /* 0x000000ffff0c7224 */ /* 0x000fe200000e060c */
[----:B------:R-:W-:Y:S02]  /*0770*/  FSEL R9, R9, c[0x0][0xe8c], P5 ;  /* 0x0003a30009097a08 */ /* 0x000fe40002800000 */
[----:B------:R-:W-:Y:S02]  /*0780*/  FSEL R10, R10, c[0x0][0xe8c], P3 ;  /* 0x0003a3000a0a7a08 */ /* 0x000fe40001800000 */
[----:B------:R-:W-:-:S02]  /*0790*/  FSEL R11, R11, c[0x0][0xe8c], P1 ;  /* 0x0003a3000b0b7a08 */ /* 0x000fc40000800000 */
[----:B------:R-:W-:Y:S02]  /*07a0*/  ISETP.GE.U32.AND P0, PT, R5, R0, PT ;  /* 0x000000000500720c */ /* 0x000fe40003f06070 */
[C---:B------:R-:W-:Y:S01]  /*07b0*/  ISETP.LT.U32.AND P1, PT, R13.reuse, 0x4000, PT ;  /* 0x000040000d00780c */ /* 0x040fe20003f21070 */
[----:B------:R0:W-:Y:S01]  /*07c0*/  STG.E.128 [R6.64], R8 ;  /* 0x0000000806007986 */ /* 0x0001e2000c101d04 */
[----:B------:R-:W-:Y:S02]  /*07d0*/  SHF.L.U64.HI R5, R13, 0x2, R12 ;  /* 0x000000020d057819 */ /* 0x000fe4000001020c */
[----:B------:R-:W-:Y:S02]  /*07e0*/  ISETP.LT.U32.AND.EX P1, PT, R12, RZ, PT, P1 ;  /* 0x000000ff0c00720c */ /* 0x000fe40003f21110 */
[----:B------:R-:W-:-:S13]  /*07f0*/  ISETP.GE.AND.EX P0, PT, R5, R4, PT, P0 ;  /* 0x000000040500720c */ /* 0x000fda0003f06300 */
[----:B0-----:R-:W-:Y:S05]  /*0800*/  @!P0 BRA P1, `(.L_x_62) ;  /* 0xfffffe3000008947 */ /* 0x001fea000083ffff */
[----:B------:R-:W-:Y:S05]  /*0810*/  EXIT ;  /* 0x000000000000794d */ /* 0x000fea0003800000 */
.L_x_63:
        /* <DEDUP_REMOVED lines=14> */
.L_x_5293:


//--------------------- .text._ZN2at6native57_GLOBAL__N__f3eca4a2_24_ForeachBinaryOpScalar_cu_86b9896c25multi_tensor_apply_kernelINS1_18TensorListMetadataILi1EEENS1_21BinaryOpScalarFunctorIdLi1ELi1ELi0EEEJNS0_7maximumIdEEdEEEvT_T0_DpT1_ --------------------------
	.section	.text._ZN2at6native57_GLOBAL__N__f3eca4a2_24_ForeachBinaryOpScalar_cu_86b9896c25multi_tensor_apply_kernelINS1_18TensorListMetadataILi1EEENS1_21BinaryOpScalarFunctorIdLi1ELi1ELi0EEEJNS0_7maximumIdEEdEEEvT_T0_DpT1_,"ax",@progbits
	.sectioninfo	@"SHI_REGISTERS=28"
	.align	128
.text._ZN2at6native57_GLOBAL__N__f3eca4a2_24_ForeachBinaryOpScalar_cu_86b9896c25multi_tensor_apply_kernelINS1_18TensorListMetadataILi1EEENS1_21BinaryOpScalarFunctorIdLi1ELi1ELi0EEEJNS0_7maximumIdEEdEEEvT_T0_DpT1_:
        .type           _ZN2at6native57_GLOBAL__N__f3eca4a2_24_ForeachBinaryOpScalar_cu_86b9896c25multi_tensor_apply_kernelINS1_18TensorListMetadataILi1EEENS1_21BinaryOpScalarFunctorIdLi1ELi1ELi0EEEJNS0_7maximumIdEEdEEEvT_T0_DpT1_,@function
        .size           _ZN2at6native57_GLOBAL__N__f3eca4a2_24_ForeachBinaryOpScalar_cu_86b9896c25multi_tensor_apply_kernelINS1_18TensorListMetadataILi1EEENS1_21BinaryOpScalarFunctorIdLi1ELi1ELi0EEEJNS0_7maximumIdEEdEEEvT_T0_DpT1_,(.L_x_5294 - _ZN2at6native57_GLOBAL__N__f3eca4a2_24_ForeachBinaryOpScalar_cu_86b9896c25multi_tensor_apply_kernelINS1_18TensorListMetadataILi1EEENS1_21BinaryOpScalarFunctorIdLi1ELi1ELi0EEEJNS0_7maximumIdEEdEEEvT_T0_DpT1_)
        .other          _ZN2at6native57_GLOBAL__N__f3eca4a2_24_ForeachBinaryOpScalar_cu_86b9896c25multi_tensor_apply_kernelINS1_18TensorListMetadataILi1EEENS1_21BinaryOpScalarFunctorIdLi1ELi1ELi0EEEJNS0_7maximumIdEEdEEEvT_T0_DpT1_,@"STO_CUDA_ENTRY STV_DEFAULT"
_ZN2at6native57_GLOBAL__N__f3eca4a2_24_ForeachBinaryOpScalar_cu_86b9896c25multi_tensor_apply_kernelINS1_18TensorListMetadataILi1EEENS1_21BinaryOpScalarFunctorIdLi1ELi1ELi0EEEJNS0_7maximumIdEEdEEEvT_T0_DpT1_:
        /* <DEDUP_REMOVED lines=24> */
.L_x_65:
[----:B0-----:R-:W-:Y:S01]  /*0180*/  IADD3 R13, P0, R3, R6, RZ ;  /* 0x00000006030d7210 */ /* 0x001fe20007f1e0ff */
[----:B------:R-:W-:Y:S01]  /*0190*/  IMAD R10, R4, 0x3, RZ ;  /* 0x00000003040a7824 */ /* 0x000fe200078e02ff */
[----:B------:R-:W-:Y:S02]  /*01a0*/  CS2R R20, SRZ ;  /* 0x0000000000147805 */ /* 0x000fe4000001ff00 */
[C---:B------:R-:W-:Y:S01]  /*01b0*/  IADD3 R5, P1, R13.reuse, c[0x0][0x0], RZ ;  /* 0x000000000d057a10 */ /* 0x040fe20007f3e0ff */
[----:B------:R-:W-:Y:S01]  /*01c0*/  IMAD.X R23, RZ, RZ, R7, P0 ;  /* 0x000000ffff177224 */ /* 0x000fe200000e0607 */
[----:B------:R-:W-:Y:S02]  /*01d0*/  ISETP.GE.U32.AND P3, PT, R13, 0x10000, PT ;  /* 0x000100000d00780c */ /* 0x000fe40003f66070 */
[C---:B------:R-:W-:Y:S01]  /*01e0*/  ISETP.GE.U32.AND P2, PT, R5.reuse, 0x10000, PT ;  /* 0x000100000500780c */ /* 0x040fe20003f46070 */
[----:B------:R-:W-:Y:S01]  /*01f0*/  IMAD.X R11, RZ, RZ, R23, P1 ;  /* 0x000000ffff0b7224 */ /* 0x000fe200008e0617 */
[----:B------:R-:W-:-:S02]  /*0200*/  LEA R14, P1, R5, R8, 0x3 ;  /* 0x00000008050e7211 */ /* 0x000fc400078218ff */
[-C--:B------:R-:W-:Y:S02]  /*0210*/  ISETP.LT.U32.AND P0, PT, R5, R0.reuse, PT ;  /* 0x000000000500720c */ /* 0x080fe40003f01070 */
[----:B------:R-:W-:Y:S02]  /*0220*/  ISETP.GE.U32.AND.EX P2, PT, R11, RZ, PT, P2 ;  /* 0x000000ff0b00720c */ /* 0x000fe40003f46120 */
[----:B------:R-:W-:Y:S02]  /*0230*/  LEA.HI.X R15, R5, R9, R11, 0x3, P1 ;  /* 0x00000009050f7211 */ /* 0x000fe400008f1c0b */
[----:B------:R-:W-:Y:S02]  /*0240*/  ISETP.LT.U32.AND P1, PT, R13, R0, PT ;  /* 0x000000000d00720c */ /* 0x000fe40003f21070 */
[----:B------:R-:W-:Y:S02]  /*0250*/  ISETP.GE.U32.AND.EX P3, PT, R23, RZ, PT, P3 ;  /* 0x000000ff1700720c */ /* 0x000fe40003f66130 */
[----:B------:R-:W-:-:S02]  /*0260*/  ISETP.LT.AND.EX P2, PT, R11, R2, !P2, P0 ;  /* 0x000000020b00720c */ /* 0x000fc40005741300 */
[-C--:B------:R-:W-:Y:S02]  /*0270*/  LEA R11, P5, R4, R13.reuse, 0x1 ;  /* 0x0000000d040b7211 */ /* 0x080fe400078a08ff */
[----:B------:R-:W-:Y:S02]  /*0280*/  LEA R16, P4, R13, R8, 0x3 ;  /* 0x000000080d107211 */ /* 0x000fe400078818ff */
[----:B------:R-:W-:Y:S01]  /*0290*/  IADD3 R5, P6, R10, R13, RZ ;  /* 0x0000000d0a057210 */ /* 0x000fe20007fde0ff */
[--C-:B------:R-:W-:Y:S01]  /*02a0*/  IMAD.X R19, RZ, RZ, R23.reuse, P5 ;  /* 0x000000ffff137224 */ /* 0x100fe200028e0617 */
[----:B------:R-:W-:Y:S02]  /*02b0*/  ISETP.LT.AND.EX P3, PT, R23, R2, !P3, P1 ;  /* 0x000000021700720c */ /* 0x000fe40005f61310 */
[--C-:B------:R-:W-:Y:S01]  /*02c0*/  LEA.HI.X R17, R13, R9, R23.reuse, 0x3, P4 ;  /* 0x000000090d117211 */ /* 0x100fe200020f1c17 */
[----:B------:R-:W-:Y:S01]  /*02d0*/  IMAD.X R13, RZ, RZ, R23, P6 ;  /* 0x000000ffff0d7224 */ /* 0x000fe200030e0617 */
[----:B------:R-:W-:-:S02]  /*02e0*/  ISETP.GE.U32.AND P0, PT, R11, 0x10000, PT ;  /* 0x000100000b00780c */ /* 0x000fc40003f06070 */
[----:B------:R-:W-:Y:S02]  /*02f0*/  ISETP.GE.U32.AND P4, PT, R5, 0x10000, PT ;  /* 0x000100000500780c */ /* 0x000fe40003f86070 */
[-C--:B------:R-:W-:Y:S02]  /*0300*/  ISETP.LT.U32.AND P1, PT, R11, R0.reuse, PT ;  /* 0x000000000b00720c */ /* 0x080fe40003f21070 */
[----:B------:R-:W-:Y:S02]  /*0310*/  ISETP.GE.U32.AND.EX P5, PT, R19, RZ, PT, P0 ;  /* 0x000000ff1300720c */ /* 0x000fe40003fa6100 */
[----:B------:R-:W-:Y:S01]  /*0320*/  ISETP.LT.U32.AND P0, PT, R5, R0, PT ;  /* 0x000000000500720c */ /* 0x000fe20003f01070 */
[----:B------:R-:W2:Y:S01]  /*0330*/  @P3 LDG.E.64 R20, [R16.64] ;  /* 0x0000000410143981 */ /* 0x000ea2000c1e1b00 */
[----:B------:R-:W-:Y:S02]  /*0340*/  ISETP.GE.U32.AND.EX P6, PT, R13, RZ, PT, P4 ;  /* 0x000000ff0d00720c */ /* 0x000fe40003fc6140 */
[----:B------:R-:W-:-:S02]  /*0350*/  ISETP.LT.AND.EX P1, PT, R19, R2, !P5, P1 ;  /* 0x000000021300720c */ /* 0x000fc40006f21310 */
[----:B------:R-:W-:Y:S02]  /*0360*/  ISETP.LT.AND.EX P0, PT, R13, R2, !P6, P0 ;  /* 0x000000020d00720c */ /* 0x000fe40007701300 */
[-C--:B------:R-:W-:Y:S01]  /*0370*/  LEA R10, P5, R11, R8.reuse, 0x3 ;  /* 0x000000080b0a7211 */ /* 0x080fe200078a18ff */
[----:B------:R-:W-:Y:S01]  /*0380*/  CS2R R22, SRZ ;  /* 0x0000000000167805 */ /* 0x000fe2000001ff00 */
[----:B------:R-:W-:Y:S01]  /*0390*/  LEA R12, P4, R5, R8, 0x3 ;  /* 0x00000008050c7211 */ /* 0x000fe200078818ff */
[----:B------:R-:W-:Y:S01]  /*03a0*/  CS2R R24, SRZ ;  /* 0x0000000000187805 */ /* 0x000fe2000001ff00 */
[-C--:B------:R-:W-:Y:S02]  /*03b0*/  LEA.HI.X R11, R11, R9.reuse, R19, 0x3, P5 ;  /* 0x000000090b0b7211 */ /* 0x080fe400028f1c13 */
[----:B------:R-:W-:Y:S01]  /*03c0*/  CS2R R18, SRZ ;  /* 0x0000000000127805 */ /* 0x000fe2000001ff00 */
[----:B------:R-:W-:Y:S01]  /*03d0*/  LEA.HI.X R13, R5, R9, R13, 0x3, P4 ;  /* 0x00000009050d7211 */ /* 0x000fe200020f1c0d */
[----:B------:R-:W3:Y:S04]  /*03e0*/  @P2 LDG.E.64 R22, [R14.64] ;  /* 0x000000040e162981 */ /* 0x000ee8000c1e1b00 */
[----:B------:R-:W4:Y:S04]  /*03f0*/  @P1 LDG.E.64 R24, [R10.64] ;  /* 0x000000040a181981 */ /* 0x000f28000c1e1b00 */
[----:B------:R-:W5:Y:S01]  /*0400*/  @P0 LDG.E.64 R18, [R12.64] ;  /* 0x000000040c120981 */ /* 0x000f62000c1e1b00 */
[----:B------:R-:W-:-:S04]  /*0410*/  IMAD.MOV.U32 R5, RZ, RZ, c[0x0][0x0] ;  /* 0x00000000ff057624 */ /* 0x000fc800078e00ff */
[----:B------:R-:W-:Y:S01]  /*0420*/  IMAD.WIDE.U32 R6, R5, 0x4, R6 ;  /* 0x0000000405067825 */ /* 0x000fe200078e0006 */
[----:B--2---:R-:W0:-:S06]  /*0430*/  @P3 DSETP.GTU.AND P4, PT, |R20|, +INF , PT ;  /* 0x7ff000001400342a */ /* 0x004e0c0003f8c200 */
[----:B0-----:R-:W0:-:S06]  /*0440*/  @P3 DSETP.GT.OR P5, PT, R20, c[0x0][0xe90], P4 ;  /* 0x0003a4001400362a */ /* 0x001e0c00027a4400 */
[----:B0-----:R-:W-:Y:S02]  /*0450*/  @P3 FSEL R20, R20, c[0x0][0xe90], P5 ;  /* 0x0003a40014143a08 */ /* 0x001fe40002800000 */
[----:B------:R-:W-:Y:S01]  /*0460*/  @P3 FSEL R21, R21, c[0x0][0xe94], P5 ;  /* 0x0003a50015153a08 */ /* 0x000fe20002800000 */
[----:B---3--:R-:W0:-:S04]  /*0470*/  @P2 DSETP.GTU.AND P6, PT, |R22|, +INF , PT ;  /* 0x7ff000001600242a */ /* 0x008e080003fcc200 */
[----:B----4-:R-:W1:-:S04]  /*0480*/  @P1 DSETP.GTU.AND P4, PT, |R24|, +INF , PT ;  /* 0x7ff000001800142a */ /* 0x010e480003f8c200 */
[----:B-----5:R-:W2:-:S04]  /*0490*/  @P0 DSETP.GTU.AND P5, PT, |R18|, +INF , PT ;  /* 0x7ff000001200042a */ /* 0x020e880003fac200 */
[----:B0-----:R-:W0:-:S04]  /*04a0*/  @P2 DSETP.GT.OR P6, PT, R22, c[0x0][0xe90], P6 ;  /* 0x0003a4001600262a */ /* 0x001e0800037c4400 */
[----:B-1----:R-:W1:-:S04]  /*04b0*/  @P1 DSETP.GT.OR P4, PT, R24, c[0x0][0xe90], P4 ;  /* 0x0003a4001800162a */ /* 0x002e480002784400 */
[----:B--2---:R-:W2:Y:S01]  /*04c0*/  @P0 DSETP.GT.OR P5, PT, R18, c[0x0][0xe90], P5 ;  /* 0x0003a4001200062a */ /* 0x004ea20002fa4400 */
[----:B0-----:R-:W-:Y:S02]  /*04d0*/  @P2 FSEL R22, R22, c[0x0][0xe90], P6 ;  /* 0x0003a40016162a08 */ /* 0x001fe40003000000 */
[----:B------:R-:W-:Y:S02]  /*04e0*/  @P2 FSEL R23, R23, c[0x0][0xe94], P6 ;  /* 0x0003a50017172a08 */ /* 0x000fe40003000000 */
[----:B-1----:R-:W-:Y:S02]  /*04f0*/  @P1 FSEL R24, R24, c[0x0][0xe90], P4 ;  /* 0x0003a40018181a08 */ /* 0x002fe40002000000 */
[----:B------:R-:W-:Y:S02]  /*0500*/  @P1 FSEL R25, R25, c[0x0][0xe94], P4 ;  /* 0x0003a50019191a08 */ /* 0x000fe40002000000 */
[----:B--2---:R-:W-:Y:S02]  /*0510*/  @P0 FSEL R18, R18, c[0x0][0xe90], P5 ;  /* 0x0003a40012120a08 */ /* 0x004fe40002800000 */
[----:B------:R-:W-:Y:S01]  /*0520*/  @P0 FSEL R19, R19, c[0x0][0xe94], P5 ;  /* 0x0003a50013130a08 */ /* 0x000fe20002800000 */
[----:B------:R0:W-:Y:S04]  /*0530*/  @P3 STG.E.64 [R16.64], R20 ;  /* 0x0000001410003986 */ /* 0x0001e8000c101b04 */
[----:B------:R0:W-:Y:S04]  /*0540*/  @P2 STG.E.64 [R14.64], R22 ;  /* 0x000000160e002986 */ /* 0x0001e8000c101b04 */
[----:B------:R0:W-:Y:S01]  /*0550*/  @P1 STG.E.64 [R10.64], R24 ;  /* 0x000000180a001986 */ /* 0x0001e2000c101b04 */
[----:B------:R-:W-:-:S03]  /*0560*/  ISETP.LT.U32.AND P1, PT, R6, R0, PT ;  /* 0x000000000600720c */ /* 0x000fc60003f21070 */
[----:B------:R0:W-:Y:S01]  /*0570*/  @P0 STG.E.64 [R12.64], R18 ;  /* 0x000000120c000986 */ /* 0x0001e2000c101b04 */
[----:B------:R-:W-:Y:S02]  /*0580*/  ISETP.GE.U32.AND P0, PT, R6, 0x10000, PT ;  /* 0x000100000600780c */ /* 0x000fe40003f06070 */
[C---:B------:R-:W-:Y:S02]  /*0590*/  ISETP.LT.AND.EX P1, PT, R7.reuse, R2, PT, P1 ;  /* 0x000000020700720c */ /* 0x040fe40003f21310 */
[----:B------:R-:W-:-:S13]  /*05a0*/  ISETP.GE.U32.AND.EX P0, PT, R7, RZ, PT, P0 ;  /* 0x000000ff0700720c */ /* 0x000fda0003f06100 */
[----:B0-----:R-:W-:Y:S05]  /*05b0*/  @!P0 BRA P1, `(.L_x_65) ;  /* 0xfffffbc000008947 */ /* 0x001fea000083ffff */
[----:B------:R-:W-:Y:S05]  /*05c0*/  EXIT ;  /* 0x000000000000794d */ /* 0x000fea0003800000 */
.L_x_64:
[----:B------:R-:W0:Y:S02]  /*05d0*/  S2R R3, SR_TID.X ;  /* 0x0000000000037919 */ /* 0x000e240000002100 */
[----:B0-----:R-:W-:-:S05]  /*05e0*/  IMAD.WIDE.U32 R4, R3, 0x4, RZ ;  /* 0x0000000403047825 */ /* 0x001fca00078e00ff */
[----:B------:R-:W-:-:S04]  /*05f0*/  ISETP.GE.U32.AND P0, PT, R4, R0, PT ;  /* 0x000000000400720c */ /* 0x000fc80003f06070 */
[----:B------:R-:W-:-:S04]  /*0600*/  ISETP.GE.AND.EX P0, PT, R5, R2, PT, P0 ;  /* 0x000000020500720c */ /* 0x000fc80003f06300 */
[----:B------:R-:W-:-:S13]  /*0610*/  ISETP.GT.U32.OR P0, PT, R3, 0x3fff, P0 ;  /* 0x00003fff0300780c */ /* 0x000fda0000704470 */
[----:B------:R-:W-:Y:S05]  /*0620*/  @P0 EXIT ;  /* 0x000000000000094d */ /* 0x000fea0003800000 */
[----:B------:R-:W-:Y:S02]  /*0630*/  IMAD.MOV.U32 R16, RZ, RZ, RZ ;  /* 0x000000ffff107224 */ /* 0x000fe400078e00ff */
.L_x_66:
[----:B------:R-:W-:-:S04]  /*0640*/  LEA R10, P0, R3, R8, 0x5 ;  /* 0x00000008030a7211 */ /* 0x000fc800078028ff */
[----:B------:R-:W-:-:S05]  /*0650*/  LEA.HI.X R11, R3, R9, R16, 0x5, P0 ;  /* 0x00000009030b7211 */ /* 0x000fca00000f2c10 */
        /* <DEDUP_REMOVED lines=14> */
[----:B0-----:R-:W-:-:S02]  /*0740*/  FSEL R13, R13, c[0x0][0xe94], P2 ;  /* 0x0003a5000d0d7a08 */ /* 0x001fc40001000000 */
[----:B------:R-:W-:Y:S01]  /*0750*/  FSEL R12, R12, c[0x0][0xe90], P2 ;  /* 0x0003a4000c0c7a08 */ /* 0x000fe20001000000 */
[----:B------:R0:W-:Y:S01]  /*0760*/  STG.E.128 [R10.64], R4 ;  /* 0x000000040a007986 */ /* 0x0001e2000c101d04 */
[----:B-1----:R-:W-:Y:S02]  /*0770*/  FSEL R14, R14, c[0x0][0xe90], P3 ;  /* 0x0003a4000e0e7a08 */ /* 0x002fe40001800000 */
[----:B------:R-:W-:Y:S02]  /*0780*/  FSEL R15, R15, c[0x0][0xe94], P3 ;  /* 0x0003a5000f0f7a08 */ /* 0x000fe40001800000 */
[----:B------:R-:W-:-:S04]  /*0790*/  IADD3 R3, P0, R3, c[0x0][0x0], RZ ;  /* 0x0000000003037a10 */ /* 0x000fc80007f1e0ff */
        /* <DEDUP_REMOVED lines=9> */
[----:B------:R-:W-:Y:S02]  /*0830*/  ISETP.GE.U32.AND P0, PT, R13, R0, PT ;  /* 0x000000000d00720c */ /* 0x000fe40003f06070 */
[----:B------:R-:W-:-:S04]  /*0840*/  SHF.L.U64.HI R13, R3, 0x2, R16 ;  /* 0x00000002030d7819 */ /* 0x000fc80000010210 */
[----:B------:R-:W-:-:S13]  /*0850*/  ISETP.GE.AND.EX P0, PT, R13, R2, PT, P0 ;  /* 0x000000020d00720c */ /* 0x000fda0003f06300 */
[----:B0-----:R-:W-:Y:S05]  /*0860*/  @!P0 BRA P1, `(.L_x_66) ;  /* 0xfffffdd000008947 */ /* 0x001fea000083ffff */
[----:B------:R-:W-:Y:S05]  /*0870*/  EXIT ;  /* 0x000000000000794d */ /* 0x000fea0003800000 */
.L_x_67:
        /* <DEDUP_REMOVED lines=16> */
.L_x_5294:


//--------------------- .text._ZN2at6native57_GLOBAL__N__f3eca4a2_24_ForeachBinaryOpScalar_cu_86b9896c25multi_tensor_apply_kernelINS1_18TensorListMetadataILi1EEENS1_21BinaryOpScalarFunctorIsLi1ELi1ELi0EEEJNS0_7maximumIsEEsEEEvT_T0_DpT1_ --------------------------
	.section	.text._ZN2at6native57_GLOBAL__N__f3eca4a2_24_ForeachBinaryOpScalar_cu_86b9896c25multi_tensor_apply_kernelINS1_18TensorListMetadataILi1EEENS1_21BinaryOpScalarFunctorIsLi1ELi1ELi0EEEJNS0_7maximumIsEEsEEEvT_T0_DpT1_,"ax",@progbits
	.sectioninfo	@"SHI_REGISTERS=29"
	.align	128
.text._ZN2at6native57_GLOBAL__N__f3eca4a2_24_ForeachBinaryOpScalar_cu_86b9896c25multi_tensor_apply_kernelINS1_18TensorListMetadataILi1EEENS1_21BinaryOpScalarFunctorIsLi1ELi1ELi0EEEJNS0_7maximumIsEEsEEEvT_T0_DpT1_:
        .type           _ZN2at6native57_GLOBAL__N__f3eca4a2_24_ForeachBinaryOpScalar_cu_86b9896c25multi_tensor_apply_kernelINS1_18TensorListMetadataILi1EEENS1_21BinaryOpScalarFunctorIsLi1ELi1ELi0EEEJNS0_7maximumIsEEsEEEvT_T0_DpT1_,@function
        .size           _ZN2at6native57_GLOBAL__N__f3eca4a2_24_ForeachBinaryOpScalar_cu_86b9896c25multi_tensor_apply_kernelINS1_18TensorListMetadataILi1EEENS1_21BinaryOpScalarFunctorIsLi1ELi1ELi0EEEJNS0_7maximumIsEEsEEEvT_T0_DpT1_,(.L_x_5295 - _ZN2at6native57_GLOBAL__N__f3eca4a2_24_ForeachBinaryOpScalar_cu_86b9896c25multi_tensor_apply_kernelINS1_18TensorListMetadataILi1EEENS1_21BinaryOpScalarFunctorIsLi1ELi1ELi0EEEJNS0_7maximumIsEEsEEEvT_T0_DpT1_)
        .other          _ZN2at6native57_GLOBAL__N__f3eca4a2_24_ForeachBinaryOpScalar_cu_86b9896c25multi_tensor_apply_kernelINS1_18TensorListMetadataILi1EEENS1_21BinaryOpScalarFunctorIsLi1ELi1ELi0EEEJNS0_7maximumIsEEsEEEvT_T0_DpT1_,@"STO_CUDA_ENTRY STV_DEFAULT"
_ZN2at6native57_GLOBAL__N__f3eca4a2_24_ForeachBinaryOpScalar_cu_86b9896c25multi_tensor_apply_kernelINS1_18TensorListMetadataILi1EEENS1_21BinaryOpScalarFunctorIsLi1ELi1ELi0EEEJNS0_7maximumIsEEsEEEvT_T0_DpT1_:
        /* <DEDUP_REMOVED lines=24> */
.L_x_69:
        /* <DEDUP_REMOVED lines=14> */
[----:B------:R-:W-:-:S02]  /*0260*/  LEA R11, P2, R14, R9, 0x1 ;  /* 0x000000090e0b7211 */ /* 0x000fc400078408ff */
[-C--:B------:R-:W-:Y:S02]  /*0270*/  ISETP.LT.AND.EX P0, PT, R7, R12.reuse, !P0, P1 ;  /* 0x0000000c0700720c */ /* 0x080fe40004701310 */
[----:B------:R-:W-:Y:S01]  /*0280*/  ISETP.LT.AND.EX P3, PT, R19, R12, !P6, P3 ;  /* 0x0000000c1300720c */ /* 0x000fe20007761330 */
[--C-:B------:R-:W-:Y:S01]  /*0290*/  IMAD.X R21, RZ, RZ, R19.reuse, P2 ;  /* 0x000000ffff157224 */ /* 0x100fe200010e0613 */
[----:B------:R-:W-:Y:S02]  /*02a0*/  IADD3 R7, P5, R6, R9, RZ ;  /* 0x0000000906077210 */ /* 0x000fe40007fbe0ff */
[----:B------:R-:W-:Y:S02]  /*02b0*/  LEA R8, P4, R9, R2, 0x1 ;  /* 0x0000000209087211 */ /* 0x000fe400078808ff */
[----:B------:R-:W-:Y:S02]  /*02c0*/  ISETP.GE.U32.AND P1, PT, R11, 0x10000, PT ;  /* 0x000100000b00780c */ /* 0x000fe40003f26070 */
[--C-:B------:R-:W-:Y:S01]  /*02d0*/  LEA.HI.X R9, R9, R3, R19.reuse, 0x1, P4 ;  /* 0x0000000309097211 */ /* 0x100fe200020f0c13 */
[----:B------:R-:W-:Y:S01]  /*02e0*/  IMAD.X R19, RZ, RZ, R19, P5 ;  /* 0x000000ffff137224 */ /* 0x000fe200028e0613 */
[----:B------:R-:W-:-:S02]  /*02f0*/  ISETP.LT.U32.AND P2, PT, R11, R0, PT ;  /* 0x000000000b00720c */ /* 0x000fc40003f41070 */
[----:B------:R-:W-:Y:S01]  /*0300*/  ISETP.GE.U32.AND P4, PT, R7, 0x10000, PT ;  /* 0x000100000700780c */ /* 0x000fe20003f86070 */
[----:B------:R-:W2:Y:S01]  /*0310*/  @P3 LDG.E.U16 R15, [R8.64] ;  /* 0x00000006080f3981 */ /* 0x000ea2000c1e1500 */
[----:B------:R-:W-:Y:S02]  /*0320*/  ISETP.GE.U32.AND.EX P5, PT, R21, RZ, PT, P1 ;  /* 0x000000ff1500720c */ /* 0x000fe40003fa6110 */
[----:B------:R-:W-:Y:S02]  /*0330*/  ISETP.LT.U32.AND P1, PT, R7, R0, PT ;  /* 0x000000000700720c */ /* 0x000fe40003f21070 */
[----:B------:R-:W-:Y:S02]  /*0340*/  ISETP.GE.U32.AND.EX P4, PT, R19, RZ, PT, P4 ;  /* 0x000000ff1300720c */ /* 0x000fe40003f86140 */
[----:B------:R-:W-:Y:S02]  /*0350*/  ISETP.LT.AND.EX P2, PT, R21, R12, !P5, P2 ;  /* 0x0000000c1500720c */ /* 0x000fe40006f41320 */
[----:B------:R-:W-:-:S02]  /*0360*/  LEA R10, P6, R11, R2, 0x1 ;  /* 0x000000020b0a7211 */ /* 0x000fc400078c08ff */
[----:B------:R-:W-:Y:S02]  /*0370*/  ISETP.LT.AND.EX P1, PT, R19, R12, !P4, P1 ;  /* 0x0000000c1300720c */ /* 0x000fe40006721310 */
[----:B------:R-:W-:Y:S02]  /*0380*/  PRMT R22, RZ, 0x7610, R22 ;  /* 0x00007610ff167816 */ /* 0x000fe40000000016 */
[----:B------:R-:W-:Y:S02]  /*0390*/  LEA R6, P5, R7, R2, 0x1 ;  /* 0x0000000207067211 */ /* 0x000fe400078a08ff */
[-C--:B------:R-:W-:Y:S02]  /*03a0*/  LEA.HI.X R11, R11, R3.reuse, R21, 0x1, P6 ;  /* 0x000000030b0b7211 */ /* 0x080fe400030f0c15 */
[----:B------:R-:W-:Y:S02]  /*03b0*/  PRMT R23, RZ, 0x7610, R23 ;  /* 0x00007610ff177816 */ /* 0x000fe40000000017 */
[----:B------:R-:W-:Y:S01]  /*03c0*/  PRMT R21, RZ, 0x7610, R21 ;  /* 0x00007610ff157816 */ /* 0x000fe20000000015 */
[----:B------:R-:W3:Y:S01]  /*03d0*/  @P2 LDG.E.U16 R22, [R10.64] ;  /* 0x000000060a162981 */ /* 0x000ee2000c1e1500 */
[----:B------:R-:W-:-:S03]  /*03e0*/  LEA.HI.X R7, R7, R3, R19, 0x1, P5 ;  /* 0x0000000307077211 */ /* 0x000fc600028f0c13 */
[----:B------:R-:W4:Y:S04]  /*03f0*/  @P0 LDG.E.U16 R23, [R4.64] ;  /* 0x0000000604170981 */ /* 0x000f28000c1e1500 */
[----:B------:R-:W5:Y:S01]  /*0400*/  @P1 LDG.E.U16 R21, [R6.64] ;  /* 0x0000000606151981 */ /* 0x000f62000c1e1500 */
[----:B------:R-:W0:Y:S08]  /*0410*/  @P3 LDC.U16 R24, c[0x0][0xe8a] ;  /* 0x0003a280ff183b82 */ /* 0x000e300000000400 */
[----:B------:R-:W1:Y:S08]  /*0420*/  @P0 LDC.U16 R19, c[0x0][0xe8a] ;  /* 0x0003a280ff130b82 */ /* 0x000e700000000400 */
[----:B------:R-:W0:Y:S08]  /*0430*/  @P2 LDC.U16 R18, c[0x0][0xe8a] ;  /* 0x0003a280ff122b82 */ /* 0x000e300000000400 */
[----:B------:R-:W0:Y:S02]  /*0440*/  @P1 LDC.U16 R20, c[0x0][0xe8a] ;  /* 0x0003a280ff141b82 */ /* 0x000e240000000400 */
[----:B0-----:R-:W-:-:S02]  /*0450*/  @P1 PRMT R26, R20, 0x9910, RZ ;  /* 0x00009910141a1816 */ /* 0x001fc400000000ff */
[----:B--2---:R-:W-:Y:S02]  /*0460*/  @P3 PRMT R25, R15, 0x9910, RZ ;  /* 0x000099100f193816 */ /* 0x004fe400000000ff */
[----:B------:R-:W-:-:S03]  /*0470*/  @P3 PRMT R15, R24, 0x9910, RZ ;  /* 0x00009910180f3816 */ /* 0x000fc600000000ff */
[----:B------:R-:W-:-:S05]  /*0480*/  @P3 IMAD.MOV.U32 R24, RZ, RZ, R25 ;  /* 0x000000ffff183224 */ /* 0x000fca00078e0019 */
[----:B------:R-:W-:Y:S02]  /*0490*/  @P3 IMNMX R15, R15, R24, !PT ;  /* 0x000000180f0f3217 */ /* 0x000fe40007800200 */
[----:B------:R-:W-:Y:S02]  /*04a0*/  @P2 PRMT R25, R18, 0x9910, RZ ;  /* 0x0000991012192816 */ /* 0x000fe400000000ff */
[----:B---3--:R-:W-:Y:S02]  /*04b0*/  @P2 PRMT R24, R22, 0x9910, RZ ;  /* 0x0000991016182816 */ /* 0x008fe400000000ff */
[----:B-1----:R-:W-:Y:S02]  /*04c0*/  @P0 PRMT R22, R19, 0x9910, RZ ;  /* 0x0000991013160816 */ /* 0x002fe400000000ff */
[----:B----4-:R-:W-:Y:S01]  /*04d0*/  @P0 PRMT R23, R23, 0x9910, RZ ;  /* 0x0000991017170816 */ /* 0x010fe200000000ff */
[----:B------:R-:W-:Y:S01]  /*04e0*/  @P2 IMAD.MOV.U32 R18, RZ, RZ, R24 ;  /* 0x000000ffff122224 */ /* 0x000fe200078e0018 */
[----:B-----5:R-:W-:-:S03]  /*04f0*/  @P1 PRMT R21, R21, 0x9910, RZ ;  /* 0x0000991015151816 */ /* 0x020fc600000000ff */
[----:B------:R-:W-:Y:S02]  /*0500*/  @P0 IMAD.MOV.U32 R19, RZ, RZ, R23 ;  /* 0x000000ffff130224 */ /* 0x000fe400078e0017 */
[----:B------:R-:W-:Y:S02]  /*0510*/  @P0 IMAD.MOV.U32 R20, RZ, RZ, R22 ;  /* 0x000000ffff140224 */ /* 0x000fe400078e0016 */
[----:B------:R-:W-:Y:S01]  /*0520*/  @P1 IMAD.MOV.U32 R23, RZ, RZ, R21 ;  /* 0x000000ffff171224 */ /* 0x000fe200078e0015 */
[----:B------:R-:W-:Y:S01]  /*0530*/  @P2 IMNMX R21, R25, R18, !PT ;  /* 0x0000001219152217 */ /* 0x000fe20007800200 */
[----:B------:R-:W-:Y:S01]  /*0540*/  @P1 IMAD.MOV.U32 R22, RZ, RZ, R26 ;  /* 0x000000ffff161224 */ /* 0x000fe200078e001a */
[----:B------:R-:W-:Y:S01]  /*0550*/  @P0 IMNMX R19, R20, R19, !PT ;  /* 0x0000001314130217 */ /* 0x000fe20007800200 */
[----:B------:R-:W-:Y:S01]  /*0560*/  IMAD.MOV.U32 R25, RZ, RZ, c[0x0][0x0] ;  /* 0x00000000ff197624 */ /* 0x000fe200078e00ff */
[----:B------:R0:W-:Y:S02]  /*0570*/  @P3 STG.E.U16 [R8.64], R15 ;  /* 0x0000000f08003986 */ /* 0x0001e4000c101506 */
[----:B------:R-:W-:Y:S01]  /*0580*/  @P1 IMNMX R23, R22, R23, !PT ;  /* 0x0000001716171217 */ /* 0x000fe20007800200 */
[----:B------:R-:W-:Y:S01]  /*0590*/  IMAD.WIDE.U32 R16, R25, 0x4, R16 ;  /* 0x0000000419107825 */ /* 0x000fe200078e0010 */
[----:B------:R0:W-:Y:S04]  /*05a0*/  @P0 STG.E.U16 [R4.64], R19 ;  /* 0x0000001304000986 */ /* 0x0001e8000c101506 */
[----:B------:R0:W-:Y:S01]  /*05b0*/  @P2 STG.E.U16 [R10.64], R21 ;  /* 0x000000150a002986 */ /* 0x0001e2000c101506 */
[----:B------:R-:W-:-:S03]  /*05c0*/  ISETP.GE.U32.AND P0, PT, R16, 0x10000, PT ;  /* 0x000100001000780c */ /* 0x000fc60003f06070 */
[----:B------:R0:W-:Y:S01]  /*05d0*/  @P1 STG.E.U16 [R6.64], R23 ;  /* 0x0000001706001986 */ /* 0x0001e2000c101506 */
[----:B------:R-:W-:Y:S02]  /*05e0*/  ISETP.LT.U32.AND P1, PT, R16, R0, PT ;  /* 0x000000001000720c */ /* 0x000fe40003f21070 */
[C---:B------:R-:W-:Y:S02]  /*05f0*/  ISETP.GE.U32.AND.EX P0, PT, R17.reuse, RZ, PT, P0 ;  /* 0x000000ff1100720c */ /* 0x040fe40003f06100 */
[----:B------:R-:W-:-:S13]  /*0600*/  ISETP.LT.AND.EX P1, PT, R17, R12, PT, P1 ;  /* 0x0000000c1100720c */ /* 0x000fda0003f21310 */
[----:B0-----:R-:W-:Y:S05]  /*0610*/  @!P0 BRA P1, `(.L_x_69) ;  /* 0xfffffb6000008947 */ /* 0x001fea000083ffff */
[----:B------:R-:W-:Y:S05]  /*0620*/  EXIT ;  /* 0x000000000000794d */ /* 0x000fea0003800000 */
.L_x_68:
        /* <DEDUP_REMOVED lines=9> */
.L_x_70:
[----:B------:R-:W-:-:S04]  /*06c0*/  LEA R4, P0, R11, R2, 0x3 ;  /* 0x000000020b047211 */ /* 0x000fc800078018ff */
[----:B------:R-:W-:-:S05]  /*06d0*/  LEA.HI.X R5, R11, R3, R10, 0x3, P0 ;  /* 0x000000030b057211 */ /* 0x000fca00000f1c0a */
[----:B------:R-:W2:Y:S01]  /*06e0*/  LDG.E.64 R6, [R4.64] ;  /* 0x0000000604067981 */ /* 0x000ea2000c1e1b00 */
[----:B------:R-:W-:-:S04]  /*06f0*/  IADD3 R11, P0, R11, c[0x0][0x0], RZ ;  /* 0x000000000b0b7a10 */ /* 0x000fc80007f1e0ff */
[----:B------:R-:W-:Y:S01]  /*0700*/  ISETP.LT.U32.AND P1, PT, R11, 0x4000, PT ;  /* 0x000040000b00780c */ /* 0x000fe20003f21070 */
[----:B------:R-:W-:-:S05]  /*0710*/  IMAD.X R10, RZ, RZ, R10, P0 ;  /* 0x000000ffff0a7224 */ /* 0x000fca00000e060a */
[----:B------:R-:W-:Y:S02]  /*0720*/  ISETP.LT.U32.AND.EX P1, PT, R10, RZ, PT, P1 ;  /* 0x000000ff0a00720c */ /* 0x000fe40003f21110 */
[C---:B--2---:R-:W-:Y:S02]  /*0730*/  PRMT R8, R7.reuse, 0xbb32, RZ ;  /* 0x0000bb3207087816 */ /* 0x044fe400000000ff */
[C---:B------:R-:W-:Y:S02]  /*0740*/  PRMT R9, R6.reuse, 0xbb32, RZ ;  /* 0x0000bb3206097816 */ /* 0x040fe400000000ff */
[----:B------:R-:W-:Y:S01]  /*0750*/  PRMT R13, R6, 0x9910, RZ ;  /* 0x00009910060d7816 */ /* 0x000fe200000000ff */
[----:B------:R-:W-:Y:S01]  /*0760*/  IMAD.MOV.U32 R6, RZ, RZ, R8 ;  /* 0x000000ffff067224 */ /* 0x000fe200078e0008 */
[----:B------:R-:W-:Y:S01]  /*0770*/  PRMT R7, R7, 0x9910, RZ ;  /* 0x0000991007077816 */ /* 0x000fe200000000ff */
[----:B------:R-:W-:Y:S02]  /*0780*/  IMAD.MOV.U32 R8, RZ, RZ, R9 ;  /* 0x000000ffff087224 */ /* 0x000fe400078e0009 */
[----:B------:R-:W-:Y:S01]  /*0790*/  IMAD.MOV.U32 R9, RZ, RZ, R13 ;  /* 0x000000ffff097224 */ /* 0x000fe200078e000d */
[----:B------:R-:W-:-:S02]  /*07a0*/  IMNMX R6, R6, UR4, !PT ;  /* 0x0000000406067c17 */ /* 0x000fc4000f800200 */
[----:B------:R-:W-:Y:S02]  /*07b0*/  IMNMX R7, R7, UR4, !PT ;  /* 0x0000000407077c17 */ /* 0x000fe4000f800200 */
[----:B------:R-:W-:Y:S02]  /*07c0*/  IMNMX R8, R8, UR4, !PT ;  /* 0x0000000408087c17 */ /* 0x000fe4000f800200 */
[----:B------:R-:W-:Y:S02]  /*07d0*/  IMNMX R9, R9, UR4, !PT ;  /* 0x0000000409097c17 */ /* 0x000fe4000f800200 */
[----:B------:R-:W-:Y:S02]  /*07e0*/  PRMT R7, R7, 0x5410, R6 ;  /* 0x0000541007077816 */ /* 0x000fe40000000006 */
[----:B------:R-:W-:Y:S01]  /*07f0*/  PRMT R6, R9, 0x5410, R8 ;  /* 0x0000541009067816 */ /* 0x000fe20000000008 */
[----:B------:R-:W-:-:S04]  /*0800*/  IMAD.SHL.U32 R9, R11, 0x4, RZ ;  /* 0x000000040b097824 */ /* 0x000fc800078e00ff */
[----:B------:R0:W-:Y:S01]  /*0810*/  STG.E.64 [R4.64], R6 ;  /* 0x0000000604007986 */ /* 0x0001e2000c101b06 */
[----:B------:R-:W-:Y:S02]  /*0820*/  ISETP.GE.U32.AND P0, PT, R9, R0, PT ;  /* 0x000000000900720c */ /* 0x000fe40003f06070 */
[----:B------:R-:W-:-:S04]  /*0830*/  SHF.L.U64.HI R9, R11, 0x2, R10 ;  /* 0x000000020b097819 */ /* 0x000fc8000001020a */
[----:B------:R-:W-:-:S13]  /*0840*/  ISETP.GE.AND.EX P0, PT, R9, R12, PT, P0 ;  /* 0x0000000c0900720c */ /* 0x000fda0003f06300 */
[----:B0-----:R-:W-:Y:S05]  /*0850*/  @!P0 BRA P1, `(.L_x_70) ;  /* 0xfffffe6000008947 */ /* 0x001fea000083ffff */
[----:B------:R-:W-:Y:S05]  /*0860*/  EXIT ;  /* 0x000000000000794d */ /* 0x000fea0003800000 */
.L_x_71:
        /* <DEDUP_REMOVED lines=9> */
.L_x_5295:


//--------------------- .text._ZN2at6native57_GLOBAL__N__f3eca4a2_24_ForeachBinaryOpScalar_cu_86b9896c25multi_tensor_apply_kernelINS1_18TensorListMetadataILi1EEENS1_21BinaryOpScalarFunctorIlLi1ELi1ELi0EEEJNS0_7maximumIlEElEEEvT_T0_DpT1_ --------------------------
	.section	.text._ZN2at6native57_GLOBAL__N__f3eca4a2_24_ForeachBinaryOpScalar_cu_86b9896c25multi_tensor_apply_kernelINS1_18TensorListMetadataILi1EEENS1_21BinaryOpScalarFunctorIlLi1ELi1ELi0EEEJNS0_7maximumIlEElEEEvT_T0_DpT1_,"ax",@progbits
	.sectioninfo	@"SHI_REGISTERS=28"
	.align	128
.text._ZN2at6native57_GLOBAL__N__f3eca4a2_24_ForeachBinaryOpScalar_cu_86b9896c25multi_tensor_apply_kernelINS1_18TensorListMetadataILi1EEENS1_21BinaryOpScalarFunctorIlLi1ELi1ELi0EEEJNS0_7maximumIlEElEEEvT_T0_DpT1_:
        .type           _ZN2at6native57_GLOBAL__N__f3eca4a2_24_ForeachBinaryOpScalar_cu_86b9896c25multi_tensor_apply_kernelINS1_18TensorListMetadataILi1EEENS1_21BinaryOpScalarFunctorIlLi1ELi1ELi0EEEJNS0_7maximumIlEElEEEvT_T0_DpT1_,@function
        .size           _ZN2at6native57_GLOBAL__N__f3eca4a2_24_ForeachBinaryOpScalar_cu_86b9896c25multi_tensor_apply_kernelINS1_18TensorListMetadataILi1EEENS1_21BinaryOpScalarFunctorIlLi1ELi1ELi0EEEJNS0_7maximumIlEElEEEvT_T0_DpT1_,(.L_x_5296 - _ZN2at6native57_GLOBAL__N__f3eca4a2_24_ForeachBinaryOpScalar_cu_86b9896c25multi_tensor_apply_kernelINS1_18TensorListMetadataILi1EEENS1_21BinaryOpScalarFunctorIlLi1ELi1ELi0EEEJNS0_7maximumIlEElEEEvT_T0_DpT1_)
        .other          _ZN2at6native57_GLOBAL__N__f3eca4a2_24_ForeachBinaryOpScalar_cu_86b9896c25multi_tensor_apply_kernelINS1_18TensorListMetadataILi1EEENS1_21BinaryOpScalarFunctorIlLi1ELi1ELi0EEEJNS0_7maximumIlEElEEEvT_T0_DpT1_,@"STO_CUDA_ENTRY STV_DEFAULT"
_ZN2at6native57_GLOBAL__N__f3eca4a2_24_ForeachBinaryOpScalar_cu_86b9896c25multi_tensor_apply_kernelINS1_18TensorListMetadataILi1EEENS1_21BinaryOpScalarFunctorIlLi1ELi1ELi0EEEJNS0_7maximumIlEElEEEvT_T0_DpT1_:
        /* <DEDUP_REMOVED lines=24> */
.L_x_73:
[----:B0-----:R-:W-:Y:S01]  /*0180*/  IADD3 R13, P0, R3, R6, RZ ;  /* 0x00000006030d7210 */ /* 0x001fe20007f1e0ff */
[----:B------:R-:W-:Y:S01]  /*0190*/  IMAD R10, R4, 0x3, RZ ;  /* 0x00000003040a7824 */ /* 0x000fe200078e02ff */
[----:B------:R-:W-:Y:S01]  /*01a0*/  CS2R R20, SRZ ;  /* 0x0000000000147805 */ /* 0x000fe2000001ff00 */
[----:B------:R-:W-:Y:S01]  /*01b0*/  CS2R R22, SRZ ;  /* 0x0000000000167805 */ /* 0x000fe2000001ff00 */
[C---:B------:R-:W-:Y:S01]  /*01c0*/  IADD3 R5, P1, R13.reuse, c[0x0][0x0], RZ ;  /* 0x000000000d057a10 */ /* 0x040fe20007f3e0ff */
[----:B------:R-:W-:Y:S01]  /*01d0*/  IMAD.X R25, RZ, RZ, R7, P0 ;  /* 0x000000ffff197224 */ /* 0x000fe200000e0607 */
[-C--:B------:R-:W-:Y:S02]  /*01e0*/  LEA R16, P3, R13, R8.reuse, 0x3 ;  /* 0x000000080d107211 */ /* 0x080fe400078618ff */
[C---:B------:R-:W-:Y:S01]  /*01f0*/  ISETP.GE.U32.AND P0, PT, R5.reuse, 0x10000, PT ;  /* 0x000100000500780c */ /* 0x040fe20003f06070 */
[----:B------:R-:W-:Y:S01]  /*0200*/  IMAD.X R11, RZ, RZ, R25, P1 ;  /* 0x000000ffff0b7224 */ /* 0x000fe200008e0619 */
[----:B------:R-:W-:-:S02]  /*0210*/  LEA R14, P2, R5, R8, 0x3 ;  /* 0x00000008050e7211 */ /* 0x000fc400078418ff */
[----:B------:R-:W-:Y:S02]  /*0220*/  ISETP.LT.U32.AND P1, PT, R5, R0, PT ;  /* 0x000000000500720c */ /* 0x000fe40003f21070 */
[----:B------:R-:W-:Y:S02]  /*0230*/  ISETP.GE.U32.AND.EX P0, PT, R11, RZ, PT, P0 ;  /* 0x000000ff0b00720c */ /* 0x000fe40003f06100 */
[----:B------:R-:W-:Y:S02]  /*0240*/  LEA.HI.X R15, R5, R9, R11, 0x3, P2 ;  /* 0x00000009050f7211 */ /* 0x000fe400010f1c0b */
[----:B------:R-:W-:Y:S02]  /*0250*/  ISETP.GE.U32.AND P2, PT, R13, 0x10000, PT ;  /* 0x000100000d00780c */ /* 0x000fe40003f46070 */
[----:B------:R-:W-:Y:S02]  /*0260*/  ISETP.LT.AND.EX P0, PT, R11, R2, !P0, P1 ;  /* 0x000000020b00720c */ /* 0x000fe40004701310 */
[----:B------:R-:W-:-:S02]  /*0270*/  ISETP.LT.U32.AND P1, PT, R13, R0, PT ;  /* 0x000000000d00720c */ /* 0x000fc40003f21070 */
[C---:B------:R-:W-:Y:S02]  /*0280*/  ISETP.GE.U32.AND.EX P2, PT, R25.reuse, RZ, PT, P2 ;  /* 0x000000ff1900720c */ /* 0x040fe40003f46120 */
[-C--:B------:R-:W-:Y:S02]  /*0290*/  LEA R11, P4, R4, R13.reuse, 0x1 ;  /* 0x0000000d040b7211 */ /* 0x080fe400078808ff */
[----:B------:R-:W-:Y:S02]  /*02a0*/  ISETP.LT.AND.EX P1, PT, R25, R2, !P2, P1 ;  /* 0x000000021900720c */ /* 0x000fe40005721310 */
[----:B------:R-:W-:Y:S01]  /*02b0*/  IADD3 R5, P2, R10, R13, RZ ;  /* 0x0000000d0a057210 */ /* 0x000fe20007f5e0ff */
[--C-:B------:R-:W-:Y:S01]  /*02c0*/  IMAD.X R19, RZ, RZ, R25.reuse, P4 ;  /* 0x000000ffff137224 */ /* 0x100fe200020e0619 */
[--C-:B------:R-:W-:Y:S01]  /*02d0*/  LEA.HI.X R17, R13, R9, R25.reuse, 0x3, P3 ;  /* 0x000000090d117211 */ /* 0x100fe200018f1c19 */
[----:B------:R-:W2:Y:S01]  /*02e0*/  @P0 LDG.E.64 R22, [R14.64] ;  /* 0x000000040e160981 */ /* 0x000ea2000c1e1b00 */
[----:B------:R-:W-:Y:S01]  /*02f0*/  ISETP.GE.U32.AND P5, PT, R11, 0x10000, PT ;  /* 0x000100000b00780c */ /* 0x000fe20003fa6070 */
[----:B------:R-:W-:Y:S01]  /*0300*/  IMAD.X R13, RZ, RZ, R25, P2 ;  /* 0x000000ffff0d7224 */ /* 0x000fe200010e0619 */
[----:B------:R-:W-:-:S02]  /*0310*/  ISETP.GE.U32.AND P2, PT, R5, 0x10000, PT ;  /* 0x000100000500780c */ /* 0x000fc40003f46070 */
[-C--:B------:R-:W-:Y:S02]  /*0320*/  ISETP.LT.U32.AND P4, PT, R11, R0.reuse, PT ;  /* 0x000000000b00720c */ /* 0x080fe40003f81070 */
[----:B------:R-:W-:Y:S01]  /*0330*/  ISETP.GE.U32.AND.EX P5, PT, R19, RZ, PT, P5 ;  /* 0x000000ff1300720c */ /* 0x000fe20003fa6150 */
[----:B------:R-:W3:Y:S01]  /*0340*/  @P1 LDG.E.64 R20, [R16.64] ;  /* 0x0000000410141981 */ /* 0x000ee2000c1e1b00 */
[----:B------:R-:W-:Y:S02]  /*0350*/  ISETP.LT.U32.AND P3, PT, R5, R0, PT ;  /* 0x000000000500720c */ /* 0x000fe40003f61070 */
[----:B------:R-:W-:Y:S02]  /*0360*/  ISETP.GE.U32.AND.EX P2, PT, R13, RZ, PT, P2 ;  /* 0x000000ff0d00720c */ /* 0x000fe40003f46120 */
[-C--:B------:R-:W-:Y:S02]  /*0370*/  ISETP.LT.AND.EX P4, PT, R19, R2.reuse, !P5, P4 ;  /* 0x000000021300720c */ /* 0x080fe40006f81340 */
[----:B------:R-:W-:-:S02]  /*0380*/  ISETP.LT.AND.EX P3, PT, R13, R2, !P2, P3 ;  /* 0x000000020d00720c */ /* 0x000fc40005761330 */
[-C--:B------:R-:W-:Y:S02]  /*0390*/  LEA R10, P5, R11, R8.reuse, 0x3 ;  /* 0x000000080b0a7211 */ /* 0x080fe400078a18ff */
[----:B------:R-:W-:Y:S01]  /*03a0*/  LEA R12, P2, R5, R8, 0x3 ;  /* 0x00000008050c7211 */ /* 0x000fe200078418ff */
[----:B------:R-:W-:Y:S01]  /*03b0*/  CS2R R24, SRZ ;  /* 0x0000000000187805 */ /* 0x000fe2000001ff00 */
[-C--:B------:R-:W-:Y:S02]  /*03c0*/  LEA.HI.X R11, R11, R9.reuse, R19, 0x3, P5 ;  /* 0x000000090b0b7211 */ /* 0x080fe400028f1c13 */
[----:B------:R-:W-:Y:S01]  /*03d0*/  CS2R R18, SRZ ;  /* 0x0000000000127805 */ /* 0x000fe2000001ff00 */
[----:B------:R-:W-:Y:S02]  /*03e0*/  LEA.HI.X R13, R5, R9, R13, 0x3, P2 ;  /* 0x00000009050d7211 */ /* 0x000fe400010f1c0d */
[----:B------:R-:W4:Y:S04]  /*03f0*/  @P4 LDG.E.64 R24, [R10.64] ;  /* 0x000000040a184981 */ /* 0x000f28000c1e1b00 */
[----:B------:R-:W5:Y:S01]  /*0400*/  @P3 LDG.E.64 R18, [R12.64] ;  /* 0x000000040c123981 */ /* 0x000f62000c1e1b00 */
[----:B------:R-:W-:-:S04]  /*0410*/  IMAD.MOV.U32 R5, RZ, RZ, c[0x0][0x0] ;  /* 0x00000000ff057624 */ /* 0x000fc800078e00ff */
[----:B------:R-:W-:Y:S01]  /*0420*/  IMAD.WIDE.U32 R6, R5, 0x4, R6 ;  /* 0x0000000405067825 */ /* 0x000fe200078e0006 */
[----:B--2---:R-:W-:Y:S02]  /*0430*/  @P0 ISETP.GT.U32.AND P2, PT, R22, c[0x0][0xe90], PT ;  /* 0x0003a40016000a0c */ /* 0x004fe40003f44070 */
[----:B---3--:R-:W-:Y:S02]  /*0440*/  @P1 ISETP.GT.U32.AND P5, PT, R20, c[0x0][0xe90], PT ;  /* 0x0003a40014001a0c */ /* 0x008fe40003fa4070 */
[----:B------:R-:W-:Y:S02]  /*0450*/  @P0 ISETP.GT.AND.EX P2, PT, R23, c[0x0][0xe94], PT, P2 ;  /* 0x0003a50017000a0c */ /* 0x000fe40003f44320 */
[----:B------:R-:W-:Y:S02]  /*0460*/  @P1 ISETP.GT.AND.EX P5, PT, R21, c[0x0][0xe94], PT, P5 ;  /* 0x0003a50015001a0c */ /* 0x000fe40003fa4350 */
[----:B------:R-:W-:Y:S02]  /*0470*/  @P0 SEL R22, R22, c[0x0][0xe90], P2 ;  /* 0x0003a40016160a07 */ /* 0x000fe40001000000 */
[----:B------:R-:W-:-:S02]  /*0480*/  @P1 SEL R20, R20, c[0x0][0xe90], P5 ;  /* 0x0003a40014141a07 */ /* 0x000fc40002800000 */
[----:B------:R-:W-:Y:S02]  /*0490*/  @P1 SEL R21, R21, c[0x0][0xe94], P5 ;  /* 0x0003a50015151a07 */ /* 0x000fe40002800000 */
[----:B------:R-:W-:Y:S02]  /*04a0*/  @P0 SEL R23, R23, c[0x0][0xe94], P2 ;  /* 0x0003a50017170a07 */ /* 0x000fe40001000000 */
[----:B----4-:R-:W-:Y:S02]  /*04b0*/  @P4 ISETP.GT.U32.AND P5, PT, R24, c[0x0][0xe90], PT ;  /* 0x0003a40018004a0c */ /* 0x010fe40003fa4070 */
[----:B-----5:R-:W-:Y:S02]  /*04c0*/  @P3 ISETP.GT.U32.AND P2, PT, R18, c[0x0][0xe90], PT ;  /* 0x0003a40012003a0c */ /* 0x020fe40003f44070 */
[----:B------:R-:W-:Y:S02]  /*04d0*/  @P4 ISETP.GT.AND.EX P5, PT, R25, c[0x0][0xe94], PT, P5 ;  /* 0x0003a50019004a0c */ /* 0x000fe40003fa4350 */
[----:B------:R-:W-:-:S02]  /*04e0*/  @P3 ISETP.GT.AND.EX P2, PT, R19, c[0x0][0xe94], PT, P2 ;  /* 0x0003a50013003a0c */ /* 0x000fc40003f44320 */
[----:B------:R-:W-:Y:S02]  /*04f0*/  @P4 SEL R24, R24, c[0x0][0xe90], P5 ;  /* 0x0003a40018184a07 */ /* 0x000fe40002800000 */
[----:B------:R-:W-:Y:S02]  /*0500*/  @P4 SEL R25, R25, c[0x0][0xe94], P5 ;  /* 0x0003a50019194a07 */ /* 0x000fe40002800000 */
[----:B------:R-:W-:Y:S02]  /*0510*/  @P3 SEL R18, R18, c[0x0][0xe90], P2 ;  /* 0x0003a40012123a07 */ /* 0x000fe40001000000 */
[----:B------:R-:W-:Y:S01]  /*0520*/  @P3 SEL R19, R19, c[0x0][0xe94], P2 ;  /* 0x0003a50013133a07 */ /* 0x000fe20001000000 */
[----:B------:R0:W-:Y:S01]  /*0530*/  @P1 STG.E.64 [R16.64], R20 ;  /* 0x0000001410001986 */ /* 0x0001e2000c101b04 */
[----:B------:R-:W-:-:S03]  /*0540*/  ISETP.LT.U32.AND P1, PT, R6, R0, PT ;  /* 0x000000000600720c */ /* 0x000fc60003f21070 */
[----:B------:R0:W-:Y:S01]  /*0550*/  @P0 STG.E.64 [R14.64], R22 ;  /* 0x000000160e000986 */ /* 0x0001e2000c101b04 */
[----:B------:R-:W-:-:S03]  /*0560*/  ISETP.GE.U32.AND P0, PT, R6, 0x10000, PT ;  /* 0x000100000600780c */ /* 0x000fc60003f06070 */
[----:B------:R0:W-:Y:S04]  /*0570*/  @P4 STG.E.64 [R10.64], R24 ;  /* 0x000000180a004986 */ /* 0x0001e8000c101b04 */
[----:B------:R0:W-:Y:S01]  /*0580*/  @P3 STG.E.64 [R12.64], R18 ;  /* 0x000000120c003986 */ /* 0x0001e2000c101b04 */
[C---:B------:R-:W-:Y:S02]  /*0590*/  ISETP.GE.U32.AND.EX P0, PT, R7.reuse, RZ, PT, P0 ;  /* 0x000000ff0700720c */ /* 0x040fe40003f06100 */
[----:B------:R-:W-:-:S13]  /*05a0*/  ISETP.LT.AND.EX P1, PT, R7, R2, PT, P1 ;  /* 0x000000020700720c */ /* 0x000fda0003f21310 */
[----:B0-----:R-:W-:Y:S05]  /*05b0*/  @!P0 BRA P1, `(.L_x_73) ;  /* 0xfffffbc000008947 */ /* 0x001fea000083ffff */
[----:B------:R-:W-:Y:S05]  /*05c0*/  EXIT ;  /* 0x000000000000794d */ /* 0x000fea0003800000 */
.L_x_72:
[----:B------:R-:W0:Y:S02]  /*05d0*/  S2R R3, SR_TID.X ;  /* 0x0000000000037919 */ /* 0x000e240000002100 */
[----:B0-----:R-:W-:-:S05]  /*05e0*/  IMAD.WIDE.U32 R4, R3, 0x4, RZ ;  /* 0x0000000403047825 */ /* 0x001fca00078e00ff */
[----:B------:R-:W-:-:S04]  /*05f0*/  ISETP.GE.U32.AND P0, PT, R4, R0, PT ;  /* 0x000000000400720c */ /* 0x000fc80003f06070 */
[----:B------:R-:W-:-:S04]  /*0600*/  ISETP.GE.AND.EX P0, PT, R5, R2, PT, P0 ;  /* 0x000000020500720c */ /* 0x000fc80003f06300 */
[----:B------:R-:W-:-:S13]  /*0610*/  ISETP.GT.U32.OR P0, PT, R3, 0x3fff, P0 ;  /* 0x00003fff0300780c */ /* 0x000fda0000704470 */
[----:B------:R-:W-:Y:S05]  /*0620*/  @P0 EXIT ;  /* 0x000000000000094d */ /* 0x000fea0003800000 */
[----:B------:R-:W-:Y:S02]  /*0630*/  IMAD.MOV.U32 R16, RZ, RZ, RZ ;  /* 0x000000ffff107224 */ /* 0x000fe400078e00ff */
.L_x_74:
[----:B------:R-:W-:-:S04]  /*0640*/  LEA R10, P0, R3, R8, 0x5 ;  /* 0x00000008030a7211 */ /* 0x000fc800078028ff */
[----:B------:R-:W-:-:S05]  /*0650*/  LEA.HI.X R11, R3, R9, R16, 0x5, P0 ;  /* 0x00000009030b7211 */ /* 0x000fca00000f2c10 */
[----:B------:R-:W2:Y:S04]  /*0660*/  LDG.E.128 R4, [R10.64] ;  /* 0x000000040a047981 */ /* 0x000ea8000c1e1d00 */
[----:B------:R-:W3:Y:S01]  /*0670*/  LDG.E.128 R12, [R10.64+0x10] ;  /* 0x000010040a0c7981 */ /* 0x000ee2000c1e1d00 */
[----:B--2---:R-:W-:Y:S02]  /*0680*/  ISETP.GT.U32.AND P0, PT, R6, c[0x0][0xe90], PT ;  /* 0x0003a40006007a0c */ /* 0x004fe40003f04070 */
[----:B------:R-:W-:Y:S02]  /*0690*/  ISETP.GT.U32.AND P1, PT, R4, c[0x0][0xe90], PT ;  /* 0x0003a40004007a0c */ /* 0x000fe40003f24070 */
[----:B------:R-:W-:Y:S02]  /*06a0*/  ISETP.GT.AND.EX P0, PT, R7, c[0x0][0xe94], PT, P0 ;  /* 0x0003a50007007a0c */ /* 0x000fe40003f04300 */
[----:B---3--:R-:W-:-:S02]  /*06b0*/  ISETP.GT.U32.AND P2, PT, R14, c[0x0][0xe90], PT ;  /* 0x0003a4000e007a0c */ /* 0x008fc40003f44070 */
[----:B------:R-:W-:Y:S02]  /*06c0*/  ISETP.GT.U32.AND P3, PT, R12, c[0x0][0xe90], PT ;  /* 0x0003a4000c007a0c */ /* 0x000fe40003f64070 */
[----:B------:R-:W-:Y:S02]  /*06d0*/  SEL R6, R6, c[0x0][0xe90], P0 ;  /* 0x0003a40006067a07 */ /* 0x000fe40000000000 */
[----:B------:R-:W-:Y:S02]  /*06e0*/  SEL R7, R7, c[0x0][0xe94], P0 ;  /* 0x0003a50007077a07 */ /* 0x000fe40000000000 */
[----:B------:R-:W-:Y:S02]  /*06f0*/  ISETP.GT.AND.EX P1, PT, R5, c[0x0][0xe94], PT, P1 ;  /* 0x0003a50005007a0c */ /* 0x000fe40003f24310 */
[----:B------:R-:W-:Y:S02]  /*0700*/  ISETP.GT.AND.EX P0, PT, R15, c[0x0][0xe94], PT, P2 ;  /* 0x0003a5000f007a0c */ /* 0x000fe40003f04320 */
[----:B------:R-:W-:-:S02]  /*0710*/  ISETP.GT.AND.EX P2, PT, R13, c[0x0][0xe94], PT, P3 ;  /* 0x0003a5000d007a0c */ /* 0x000fc40003f44330 */
[----:B------:R-:W-:Y:S02]  /*0720*/  SEL R4, R4, c[0x0][0xe90], P1 ;  /* 0x0003a40004047a07 */ /* 0x000fe40000800000 */
[----:B------:R-:W-:Y:S02]  /*0730*/  SEL R5, R5, c[0x0][0xe94], P1 ;  /* 0x0003a50005057a07 */ /* 0x000fe40000800000 */
[----:B------:R-:W-:Y:S02]  /*0740*/  SEL R14, R14, c[0x0][0xe90], P0 ;  /* 0x0003a4000e0e7a07 */ /* 0x000fe40000000000 */
[----:B------:R-:W-:Y:S01]  /*0750*/  SEL R15, R15, c[0x0][0xe94], P0 ;  /* 0x0003a5000f0f7a07 */ /* 0x000fe20000000000 */
[----:B------:R0:W-:Y:S01]  /*0760*/  STG.E.128 [R10.64], R4 ;  /* 0x000000040a007986 */ /* 0x0001e2000c101d04 */
[----:B------:R-:W-:Y:S02]  /*0770*/  SEL R13, R13, c[0x0][0xe94], P2 ;  /* 0x0003a5000d0d7a07 */ /* 0x000fe40001000000 */
[----:B------:R-:W-:-:S02]  /*0780*/  SEL R12, R12, c[0x0][0xe90], P2 ;  /* 0x0003a4000c0c7a07 */ /* 0x000fc40001000000 */
        /* <DEDUP_REMOVED lines=15> */
.L_x_75:
        /* <DEDUP_REMOVED lines=16> */
.L_x_5296:


//--------------------- .text._ZN2at6native57_GLOBAL__N__f3eca4a2_24_ForeachBinaryOpScalar_cu_86b9896c25multi_tensor_apply_kernelINS1_18TensorListMetadataILi1EEENS1_21BinaryOpScalarFunctorIiLi1ELi1ELi0EEEJNS0_7maximumIiEEiEEEvT_T0_DpT1_ --------------------------
	.section	.text._ZN2at6native57_GLOBAL__N__f3eca4a2_24_ForeachBinaryOpScalar_cu_86b9896c25multi_tensor_apply_kernelINS1_18TensorListMetadataILi1EEENS1_21BinaryOpScalarFunctorIiLi1ELi1ELi0EEEJNS0_7maximumIiEEiEEEvT_T0_DpT1_,"ax",@progbits
	.sectioninfo	@"SHI_REGISTERS=26"
	.align	128
.text._ZN2at6native57_GLOBAL__N__f3eca4a2_24_ForeachBinaryOpScalar_cu_86b9896c25multi_tensor_apply_kernelINS1_18TensorListMetadataILi1EEENS1_21BinaryOpScalarFunctorIiLi1ELi1ELi0EEEJNS0_7maximumIiEEiEEEvT_T0_DpT1_:
        .type           _ZN2at6native57_GLOBAL__N__f3eca4a2_24_ForeachBinaryOpScalar_cu_86b9896c25multi_tensor_apply_kernelINS1_18TensorListMetadataILi1EEENS1_21BinaryOpScalarFunctorIiLi1ELi1ELi0EEEJNS0_7maximumIiEEiEEEvT_T0_DpT1_,@function
        .size           _ZN2at6native57_GLOBAL__N__f3eca4a2_24_ForeachBinaryOpScalar_cu_86b9896c25multi_tensor_apply_kernelINS1_18TensorListMetadataILi1EEENS1_21BinaryOpScalarFunctorIiLi1ELi1ELi0EEEJNS0_7maximumIiEEiEEEvT_T0_DpT1_,(.L_x_5297 - _ZN2at6native57_GLOBAL__N__f3eca4a2_24_ForeachBinaryOpScalar_cu_86b9896c25multi_tensor_apply_kernelINS1_18TensorListMetadataILi1EEENS1_21BinaryOpScalarFunctorIiLi1ELi1ELi0EEEJNS0_7maximumIiEEiEEEvT_T0_DpT1_)
        .other          _ZN2at6native57_GLOBAL__N__f3eca4a2_24_ForeachBinaryOpScalar_cu_86b9896c25multi_tensor_apply_kernelINS1_18TensorListMetadataILi1EEENS1_21BinaryOpScalarFunctorIiLi1ELi1ELi0EEEJNS0_7maximumIiEEiEEEvT_T0_DpT1_,@"STO_CUDA_ENTRY STV_DEFAULT"
_ZN2at6native57_GLOBAL__N__f3eca4a2_24_ForeachBinaryOpScalar_cu_86b9896c25multi_tensor_apply_kernelINS1_18TensorListMetadataILi1EEENS1_21BinaryOpScalarFunctorIiLi1ELi1ELi0EEEJNS0_7maximumIiEEiEEEvT_T0_DpT1_:
        /* <DEDUP_REMOVED lines=22> */
[----:B------:R-:W-:-:S06]  /*0160*/  CS2R R16, SRZ ;  /* 0x0000000000107805 */ /* 0x000fcc000001ff00 */
.L_x_77:
[----:B0-----:R-:W-:Y:S01]  /*0170*/  IADD3 R19, P0, R5, R16, RZ ;  /* 0x0000001005137210 */ /* 0x001fe20007f1e0ff */
[----:B------:R-:W-:Y:S02]  /*0180*/  IMAD.MOV.U32 R14, RZ, RZ, c[0x0][0x0] ;  /* 0x00000000ff0e7624 */ /* 0x000fe400078e00ff */
[----:B------:R-:W-:Y:S01]  /*0190*/  IMAD.MOV.U32 R20, RZ, RZ, RZ ;  /* 0x000000ffff147224 */ /* 0x000fe200078e00ff */
[----:B------:R-:W-:Y:S01]  /*01a0*/  IADD3 R9, P1, R19, c[0x0][0x0], RZ ;  /* 0x0000000013097a10 */ /* 0x000fe20007f3e0ff */
[----:B------:R-:W-:Y:S01]  /*01b0*/  IMAD.X R21, RZ, RZ, R17, P0 ;  /* 0x000000ffff157224 */ /* 0x000fe200000e0611 */
[C---:B------:R-:W-:Y:S01]  /*01c0*/  LEA R7, P4, R14.reuse, R19, 0x1 ;  /* 0x000000130e077211 */ /* 0x040fe200078808ff */
[----:B------:R-:W-:Y:S01]  /*01d0*/  IMAD R8, R14, 0x3, RZ ;  /* 0x000000030e087824 */ /* 0x000fe200078e02ff */
[C---:B------:R-:W-:Y:S01]  /*01e0*/  ISETP.GE.U32.AND P0, PT, R9.reuse, 0x10000, PT ;  /* 0x000100000900780c */ /* 0x040fe20003f06070 */
[----:B------:R-:W-:Y:S01]  /*01f0*/  IMAD.X R11, RZ, RZ, R21, P1 ;  /* 0x000000ffff0b7224 */ /* 0x000fe200008e0615 */
[----:B------:R-:W-:-:S02]  /*0200*/  ISETP.LT.U32.AND P2, PT, R9, R0, PT ;  /* 0x000000000900720c */ /* 0x000fc40003f41070 */
[----:B------:R-:W-:Y:S02]  /*0210*/  LEA R12, P3, R9, R2, 0x2 ;  /* 0x00000002090c7211 */ /* 0x000fe400078610ff */
[----:B------:R-:W-:Y:S02]  /*0220*/  ISETP.GE.U32.AND.EX P0, PT, R11, RZ, PT, P0 ;  /* 0x000000ff0b00720c */ /* 0x000fe40003f06100 */
[----:B------:R-:W-:Y:S02]  /*0230*/  LEA.HI.X R13, R9, R3, R11, 0x2, P3 ;  /* 0x00000003090d7211 */ /* 0x000fe400018f140b */
[----:B------:R-:W-:Y:S01]  /*0240*/  ISETP.LT.AND.EX P0, PT, R11, R4, !P0, P2 ;  /* 0x000000040b00720c */ /* 0x000fe20004701320 */
[----:B------:R-:W-:Y:S01]  /*0250*/  IMAD.X R11, RZ, RZ, R21, P4 ;  /* 0x000000ffff0b7224 */ /* 0x000fe200020e0615 */
[C---:B------:R-:W-:Y:S02]  /*0260*/  ISETP.GE.U32.AND P1, PT, R7.reuse, 0x10000, PT ;  /* 0x000100000700780c */ /* 0x040fe40003f26070 */
[----:B------:R-:W-:-:S02]  /*0270*/  ISETP.LT.U32.AND P3, PT, R7, R0, PT ;  /* 0x000000000700720c */ /* 0x000fc40003f61070 */
[----:B------:R-:W-:Y:S02]  /*0280*/  LEA R6, P4, R7, R2, 0x2 ;  /* 0x0000000207067211 */ /* 0x000fe400078810ff */
[----:B------:R-:W-:Y:S02]  /*0290*/  ISETP.GE.U32.AND.EX P1, PT, R11, RZ, PT, P1 ;  /* 0x000000ff0b00720c */ /* 0x000fe40003f26110 */
[----:B------:R-:W-:Y:S02]  /*02a0*/  IADD3 R9, P5, R8, R19, RZ ;  /* 0x0000001308097210 */ /* 0x000fe40007fbe0ff */
[----:B------:R-:W-:Y:S02]  /*02b0*/  ISETP.GE.U32.AND P2, PT, R19, 0x10000, PT ;  /* 0x000100001300780c */ /* 0x000fe40003f46070 */
[----:B------:R-:W-:Y:S01]  /*02c0*/  LEA.HI.X R7, R7, R3, R11, 0x2, P4 ;  /* 0x0000000307077211 */ /* 0x000fe200020f140b */
[----:B------:R-:W-:Y:S01]  /*02d0*/  IMAD.X R15, RZ, RZ, R21, P5 ;  /* 0x000000ffff0f7224 */ /* 0x000fe200028e0615 */
[----:B------:R-:W-:-:S02]  /*02e0*/  ISETP.LT.AND.EX P1, PT, R11, R4, !P1, P3 ;  /* 0x000000040b00720c */ /* 0x000fc40004f21330 */
[----:B------:R-:W-:Y:S02]  /*02f0*/  ISETP.LT.U32.AND P3, PT, R19, R0, PT ;  /* 0x000000001300720c */ /* 0x000fe40003f61070 */
[----:B------:R-:W-:Y:S02]  /*0300*/  ISETP.GE.U32.AND.EX P4, PT, R21, RZ, PT, P2 ;  /* 0x000000ff1500720c */ /* 0x000fe40003f86120 */
[----:B------:R-:W-:Y:S02]  /*0310*/  ISETP.GE.U32.AND P2, PT, R9, 0x10000, PT ;  /* 0x000100000900780c */ /* 0x000fe40003f46070 */
[----:B------:R-:W-:Y:S02]  /*0320*/  ISETP.LT.AND.EX P3, PT, R21, R4, !P4, P3 ;  /* 0x000000041500720c */ /* 0x000fe40006761330 */
[----:B------:R-:W-:Y:S02]  /*0330*/  ISETP.LT.U32.AND P4, PT, R9, R0, PT ;  /* 0x000000000900720c */ /* 0x000fe40003f81070 */
[----:B------:R-:W-:Y:S01]  /*0340*/  ISETP.GE.U32.AND.EX P2, PT, R15, RZ, PT, P2 ;  /* 0x000000ff0f00720c */ /* 0x000fe20003f46120 */
[----:B------:R-:W2:Y:S01]  /*0350*/  @P1 LDG.E R20, [R6.64] ;  /* 0x0000000406141981 */ /* 0x000ea2000c1e1900 */
[----:B------:R-:W-:-:S02]  /*0360*/  LEA R10, P5, R19, R2, 0x2 ;  /* 0x00000002130a7211 */ /* 0x000fc400078a10ff */
[----:B------:R-:W-:Y:S02]  /*0370*/  LEA R8, P6, R9, R2, 0x2 ;  /* 0x0000000209087211 */ /* 0x000fe400078c10ff */
[----:B------:R-:W-:Y:S02]  /*0380*/  ISETP.LT.AND.EX P2, PT, R15, R4, !P2, P4 ;  /* 0x000000040f00720c */ /* 0x000fe40005741340 */
[-C--:B------:R-:W-:Y:S02]  /*0390*/  LEA.HI.X R11, R19, R3.reuse, R21, 0x2, P5 ;  /* 0x00000003130b7211 */ /* 0x080fe400028f1415 */
[----:B------:R-:W-:Y:S01]  /*03a0*/  LEA.HI.X R9, R9, R3, R15, 0x2, P6 ;  /* 0x0000000309097211 */ /* 0x000fe200030f140f */
[----:B------:R-:W-:Y:S01]  /*03b0*/  CS2R R18, SRZ ;  /* 0x0000000000127805 */ /* 0x000fe2000001ff00 */
[----:B------:R-:W-:-:S05]  /*03c0*/  IMAD.MOV.U32 R15, RZ, RZ, RZ ;  /* 0x000000ffff0f7224 */ /* 0x000fca00078e00ff */
[----:B------:R-:W3:Y:S04]  /*03d0*/  @P3 LDG.E R18, [R10.64] ;  /* 0x000000040a123981 */ /* 0x000ee8000c1e1900 */
[----:B------:R-:W4:Y:S04]  /*03e0*/  @P0 LDG.E R15, [R12.64] ;  /* 0x000000040c0f0981 */ /* 0x000f28000c1e1900 */
[----:B------:R-:W5:Y:S01]  /*03f0*/  @P2 LDG.E R19, [R8.64] ;  /* 0x0000000408132981 */ /* 0x000f62000c1e1900 */
[----:B------:R-:W-:Y:S01]  /*0400*/  IMAD.WIDE.U32 R16, R14, 0x4, R16 ;  /* 0x000000040e107825 */ /* 0x000fe200078e0010 */
[----:B--2---:R-:W-:-:S02]  /*0410*/  @P1 IMNMX R23, R20, c[0x0][0xe8c], !PT ;  /* 0x0003a30014171a17 */ /* 0x004fc40007800200 */
[----:B---3--:R-:W-:Y:S02]  /*0420*/  @P3 IMNMX R21, R18, c[0x0][0xe8c], !PT ;  /* 0x0003a30012153a17 */ /* 0x008fe40007800200 */
[----:B----4-:R-:W-:-:S03]  /*0430*/  @P0 IMNMX R15, R15, c[0x0][0xe8c], !PT ;  /* 0x0003a3000f0f0a17 */ /* 0x010fc60007800200 */
[----:B------:R0:W-:Y:S01]  /*0440*/  @P3 STG.E [R10.64], R21 ;  /* 0x000000150a003986 */ /* 0x0001e2000c101904 */
[----:B-----5:R-:W-:-:S03]  /*0450*/  @P2 IMNMX R19, R19, c[0x0][0xe8c], !PT ;  /* 0x0003a30013132a17 */ /* 0x020fc60007800200 */
[----:B------:R0:W-:Y:S01]  /*0460*/  @P0 STG.E [R12.64], R15 ;  /* 0x0000000f0c000986 */ /* 0x0001e2000c101904 */
[----:B------:R-:W-:-:S03]  /*0470*/  ISETP.GE.U32.AND P0, PT, R16, 0x10000, PT ;  /* 0x000100001000780c */ /* 0x000fc60003f06070 */
[----:B------:R0:W-:Y:S01]  /*0480*/  @P1 STG.E [R6.64], R23 ;  /* 0x0000001706001986 */ /* 0x0001e2000c101904 */
[----:B------:R-:W-:-:S03]  /*0490*/  ISETP.LT.U32.AND P1, PT, R16, R0, PT ;  /* 0x000000001000720c */ /* 0x000fc60003f21070 */
[----:B------:R0:W-:Y:S01]  /*04a0*/  @P2 STG.E [R8.64], R19 ;  /* 0x0000001308002986 */ /* 0x0001e2000c101904 */
[C---:B------:R-:W-:Y:S02]  /*04b0*/  ISETP.GE.U32.AND.EX P0, PT, R17.reuse, RZ, PT, P0 ;  /* 0x000000ff1100720c */ /* 0x040fe40003f06100 */
[----:B------:R-:W-:-:S13]  /*04c0*/  ISETP.LT.AND.EX P1, PT, R17, R4, PT, P1 ;  /* 0x000000041100720c */ /* 0x000fda0003f21310 */
[----:B0-----:R-:W-:Y:S05]  /*04d0*/  @!P0 BRA P1, `(.L_x_77) ;  /* 0xfffffc9000008947 */ /* 0x001fea000083ffff */
[----:B------:R-:W-:Y:S05]  /*04e0*/  EXIT ;  /* 0x000000000000794d */ /* 0x000fea0003800000 */
.L_x_76:
[----:B------:R-:W0:Y:S02]  /*04f0*/  S2R R13, SR_TID.X ;  /* 0x00000000000d7919 */ /* 0x000e240000002100 */
[----:B0-----:R-:W-:-:S05]  /*0500*/  IMAD.WIDE.U32 R6, R13, 0x4, RZ ;  /* 0x000000040d067825 */ /* 0x001fca00078e00ff */
[----:B------:R-:W-:-:S04]  /*0510*/  ISETP.GE.U32.AND P0, PT, R6, R0, PT ;  /* 0x000000000600720c */ /* 0x000fc80003f06070 */
[----:B------:R-:W-:-:S04]  /*0520*/  ISETP.GE.AND.EX P0, PT, R7, R4, PT, P0 ;  /* 0x000000040700720c */ /* 0x000fc80003f06300 */
[----:B------:R-:W-:-:S13]  /*0530*/  ISETP.GT.U32.OR P0, PT, R13, 0x3fff, P0 ;  /* 0x00003fff0d00780c */ /* 0x000fda0000704470 */
[----:B------:R-:W-:Y:S05]  /*0540*/  @P0 EXIT ;  /* 0x000000000000094d */ /* 0x000fea0003800000 */
[----:B------:R-:W-:Y:S02]  /*0550*/  IMAD.MOV.U32 R12, RZ, RZ, RZ ;  /* 0x000000ffff0c7224 */ /* 0x000fe400078e00ff */
.L_x_78:
[----:B0-----:R-:W-:-:S04]  /*0560*/  LEA R6, P0, R13, R2, 0x4 ;  /* 0x000000020d067211 */ /* 0x001fc800078020ff */
[----:B------:R-:W-:-:S05]  /*0570*/  LEA.HI.X R7, R13, R3, R12, 0x4, P0 ;  /* 0x000000030d077211 */ /* 0x000fca00000f240c */
[----:B------:R-:W2:Y:S01]  /*0580*/  LDG.E.128 R8, [R6.64] ;  /* 0x0000000406087981 */ /* 0x000ea2000c1e1d00 */
        /* <DEDUP_REMOVED lines=15> */
.L_x_79:
        /* <DEDUP_REMOVED lines=16> */
.L_x_5297:


//--------------------- .text._ZN2at6native57_GLOBAL__N__f3eca4a2_24_ForeachBinaryOpScalar_cu_86b9896c25multi_tensor_apply_kernelINS1_18TensorListMetadataILi1EEENS1_21BinaryOpScalarFunctorIaLi1ELi1ELi0EEEJNS0_7maximumIaEEaEEEvT_T0_DpT1_ --------------------------
	.section	.text._ZN2at6native57_GLOBAL__N__f3eca4a2_24_ForeachBinaryOpScalar_cu_86b9896c25multi_tensor_apply_kernelINS1_18TensorListMetadataILi1EEENS1_21BinaryOpScalarFunctorIaLi1ELi1ELi0EEEJNS0_7maximumIaEEaEEEvT_T0_DpT1_,"ax",@progbits
	.sectioninfo	@"SHI_REGISTERS=28"
	.align	128
.text._ZN2at6native57_GLOBAL__N__f3eca4a2_24_ForeachBinaryOpScalar_cu_86b9896c25multi_tensor_apply_kernelINS1_18TensorListMetadataILi1EEENS1_21BinaryOpScalarFunctorIaLi1ELi1ELi0EEEJNS0_7maximumIaEEaEEEvT_T0_DpT1_:
        .type           _ZN2at6native57_GLOBAL__N__f3eca4a2_24_ForeachBinaryOpScalar_cu_86b9896c25multi_tensor_apply_kernelINS1_18TensorListMetadataILi1EEENS1_21BinaryOpScalarFunctorIaLi1ELi1ELi0EEEJNS0_7maximumIaEEaEEEvT_T0_DpT1_,@function
        .size           _ZN2at6native57_GLOBAL__N__f3eca4a2_24_ForeachBinaryOpScalar_cu_86b9896c25multi_tensor_apply_kernelINS1_18TensorListMetadataILi1EEENS1_21BinaryOpScalarFunctorIaLi1ELi1ELi0EEEJNS0_7maximumIaEEaEEEvT_T0_DpT1_,(.L_x_5298 - _ZN2at6native57_GLOBAL__N__f3eca4a2_24_ForeachBinaryOpScalar_cu_86b9896c25multi_tensor_apply_kernelINS1_18TensorListMetadataILi1EEENS1_21BinaryOpScalarFunctorIaLi1ELi1ELi0EEEJNS0_7maximumIaEEaEEEvT_T0_DpT1_)
        .other          _ZN2at6native57_GLOBAL__N__f3eca4a2_24_ForeachBinaryOpScalar_cu_86b9896c25multi_tensor_apply_kernelINS1_18TensorListMetadataILi1EEENS1_21BinaryOpScalarFunctorIaLi1ELi1ELi0EEEJNS0_7maximumIaEEaEEEvT_T0_DpT1_,@"STO_CUDA_ENTRY STV_DEFAULT"
_ZN2at6native57_GLOBAL__N__f3eca4a2_24_ForeachBinaryOpScalar_cu_86b9896c25multi_tensor_apply_kernelINS1_18TensorListMetadataILi1EEENS1_21BinaryOpScalarFunctorIaLi1ELi1ELi0EEEJNS0_7maximumIaEEaEEEvT_T0_DpT1_:
        /* <DEDUP_REMOVED lines=11> */
[----:B0-----:R-:W-:-:S05]  /*00b0*/  IADD3 R11, P1, R2, R12, RZ ;  /* 0x0000000c020b7210 */ /* 0x001fca0007f3e0ff */
[----:B------:R-:W-:Y:S01]  /*00c0*/  IMAD.X R10, R3, 0x1, R13, P1 ;  /* 0x00000001030a7824 */ /* 0x000fe200008e060d */
[----:B-1----:R-:W-:-:S04]  /*00d0*/  IADD3 R0, P2, -R12, R4, RZ ;  /* 0x000000040c007210 */ /* 0x002fc80007f5e1ff */
[----:B------:R-:W-:Y:S01]  /*00e0*/  LOP3.LUT P0, RZ, R0, 0x3, R11, 0xc8, !PT ;  /* 0x0000000300ff7812 */ /* 0x000fe2000780c80b */
[----:B------:R-:W-:-:S12]  /*00f0*/  IMAD.X R12, R5, 0x1, ~R13, P2 ;  /* 0x00000001050c7824 */ /* 0x000fd800010e0e0d */
[----:B------:R-:W-:Y:S05]  /*0100*/  @!P0 BRA `(.L_x_80) ;  /* 0x000004c000008947 */ /* 0x000fea0003800000 */
[----:B------:R-:W-:-:S04]  /*0110*/  ISETP.GE.U32.AND P0, PT, R0, 0x1, PT ;  /* 0x000000010000780c */ /* 0x000fc80003f06070 */
[----:B------:R-:W-:-:S13]  /*0120*/  ISETP.GE.AND.EX P0, PT, R12, RZ, PT, P0 ;  /* 0x000000ff0c00720c */ /* 0x000fda0003f06300 */
[----:B------:R-:W-:Y:S05]  /*0130*/  @!P0 EXIT ;  /* 0x000000000000894d */ /* 0x000fea0003800000 */
[----:B------:R-:W0:Y:S01]  /*0140*/  S2R R13, SR_TID.X ;  /* 0x00000000000d7919 */ /* 0x000e220000002100 */
[----:B------:R-:W-:Y:S01]  /*0150*/  IMAD.MOV.U32 R14, RZ, RZ, c[0x0][0x0] ;  /* 0x00000000ff0e7624 */ /* 0x000fe200078e00ff */
[----:B------:R-:W-:-:S06]  /*0160*/  CS2R R16, SRZ ;  /* 0x0000000000107805 */ /* 0x000fcc000001ff00 */
.L_x_81:
[----:B0-----:R-:W-:Y:S01]  /*0170*/  IADD3 R7, P0, R13, R16, RZ ;  /* 0x000000100d077210 */ /* 0x001fe20007f1e0ff */
[----:B------:R-:W-:Y:S01]  /*0180*/  IMAD R4, R14, 0x3, RZ ;  /* 0x000000030e047824 */ /* 0x000fe200078e02ff */
[----:B------:R-:W-:Y:S02]  /*0190*/  PRMT R15, RZ, 0x7610, R15 ;  /* 0x00007610ff0f7816 */ /* 0x000fe4000000000f */
[C---:B------:R-:W-:Y:S01]  /*01a0*/  IADD3 R2, P5, R7.reuse, c[0x0][0x0], RZ ;  /* 0x0000000007027a10 */ /* 0x040fe20007fbe0ff */
[----:B------:R-:W-:Y:S01]  /*01b0*/  IMAD.X R5, RZ, RZ, R17, P0 ;  /* 0x000000ffff057224 */ /* 0x000fe200000e0611 */
[C---:B------:R-:W-:Y:S02]  /*01c0*/  ISETP.GE.U32.AND P3, PT, R7.reuse, 0x10000, PT ;  /* 0x000100000700780c */ /* 0x040fe40003f66070 */
[----:B------:R-:W-:Y:S01]  /*01d0*/  ISETP.LT.U32.AND P1, PT, R7, R0, PT ;  /* 0x000000000700720c */ /* 0x000fe20003f21070 */
[----:B------:R-:W-:Y:S01]  /*01e0*/  IMAD.X R3, RZ, RZ, R5, P5 ;  /* 0x000000ffff037224 */ /* 0x000fe200028e0605 */
[----:B------:R-:W-:-:S02]  /*01f0*/  ISETP.GE.U32.AND.EX P3, PT, R5, RZ, PT, P3 ;  /* 0x000000ff0500720c */ /* 0x000fc40003f66130 */
[----:B------:R-:W-:Y:S02]  /*0200*/  ISETP.GE.U32.AND P4, PT, R2, 0x10000, PT ;  /* 0x000100000200780c */ /* 0x000fe40003f86070 */
[----:B------:R-:W-:Y:S02]  /*0210*/  LEA R8, P2, R14, R7, 0x1 ;  /* 0x000000070e087211 */ /* 0x000fe400078408ff */
[----:B------:R-:W-:Y:S02]  /*0220*/  IADD3 R6, P0, R7, R11, RZ ;  /* 0x0000000b07067210 */ /* 0x000fe40007f1e0ff */
[----:B------:R-:W-:Y:S01]  /*0230*/  IADD3 R4, P6, R4, R7, RZ ;  /* 0x0000000704047210 */ /* 0x000fe20007fde0ff */
[--C-:B------:R-:W-:Y:S01]  /*0240*/  IMAD.X R9, RZ, RZ, R5.reuse, P2 ;  /* 0x000000ffff097224 */ /* 0x100fe200010e0605 */
[C---:B------:R-:W-:Y:S01]  /*0250*/  ISETP.LT.AND.EX P1, PT, R5.reuse, R12, !P3, P1 ;  /* 0x0000000c0500720c */ /* 0x040fe20005f21310 */
[----:B------:R-:W-:Y:S01]  /*0260*/  IMAD.X R7, R5, 0x1, R10, P0 ;  /* 0x0000000105077824 */ /* 0x000fe200000e060a */
[----:B------:R-:W-:Y:S01]  /*0270*/  ISETP.LT.U32.AND P3, PT, R2, R0, PT ;  /* 0x000000000200720c */ /* 0x000fe20003f61070 */
[----:B------:R-:W-:Y:S01]  /*0280*/  IMAD.X R5, RZ, RZ, R5, P6 ;  /* 0x000000ffff057224 */ /* 0x000fe200030e0605 */
[----:B------:R-:W-:-:S02]  /*0290*/  ISETP.GE.U32.AND.EX P4, PT, R3, RZ, PT, P4 ;  /* 0x000000ff0300720c */ /* 0x000fc40003f86140 */
[----:B------:R-:W-:Y:S02]  /*02a0*/  IADD3 R2, P5, R2, R11, RZ ;  /* 0x0000000b02027210 */ /* 0x000fe40007fbe0ff */
[----:B------:R-:W-:Y:S02]  /*02b0*/  ISETP.GE.U32.AND P2, PT, R8, 0x10000, PT ;  /* 0x000100000800780c */ /* 0x000fe40003f46070 */
[C---:B------:R-:W-:Y:S01]  /*02c0*/  ISETP.LT.AND.EX P3, PT, R3.reuse, R12, !P4, P3 ;  /* 0x0000000c0300720c */ /* 0x040fe20006761330 */
[----:B------:R-:W-:Y:S01]  /*02d0*/  IMAD.X R3, R3, 0x1, R10, P5 ;  /* 0x0000000103037824 */ /* 0x000fe200028e060a */
[----:B------:R-:W-:Y:S01]  /*02e0*/  ISETP.GE.U32.AND P4, PT, R4, 0x10000, PT ;  /* 0x000100000400780c */ /* 0x000fe20003f86070 */
[----:B------:R-:W2:Y:S01]  /*02f0*/  @P1 LDG.E.U8 R15, [R6.64] ;  /* 0x00000006060f1981 */ /* 0x000ea2000c1e1100 */
[----:B------:R-:W-:Y:S02]  /*0300*/  ISETP.LT.U32.AND P0, PT, R8, R0, PT ;  /* 0x000000000800720c */ /* 0x000fe40003f01070 */
[----:B------:R-:W-:-:S02]  /*0310*/  ISETP.GE.U32.AND.EX P2, PT, R9, RZ, PT, P2 ;  /* 0x000000ff0900720c */ /* 0x000fc40003f46120 */
[----:B------:R-:W-:Y:S02]  /*0320*/  ISETP.LT.U32.AND P5, PT, R4, R0, PT ;  /* 0x000000000400720c */ /* 0x000fe40003fa1070 */
[----:B------:R-:W-:Y:S02]  /*0330*/  ISETP.GE.U32.AND.EX P4, PT, R5, RZ, PT, P4 ;  /* 0x000000ff0500720c */ /* 0x000fe40003f86140 */
[-C--:B------:R-:W-:Y:S02]  /*0340*/  ISETP.LT.AND.EX P0, PT, R9, R12.reuse, !P2, P0 ;  /* 0x0000000c0900720c */ /* 0x080fe40005701300 */
[----:B------:R-:W-:Y:S02]  /*0350*/  ISETP.LT.AND.EX P4, PT, R5, R12, !P4, P5 ;  /* 0x0000000c0500720c */ /* 0x000fe40006781350 */
[-C--:B------:R-:W-:Y:S02]  /*0360*/  IADD3 R8, P6, R8, R11.reuse, RZ ;  /* 0x0000000b08087210 */ /* 0x080fe40007fde0ff */
[----:B------:R-:W-:-:S02]  /*0370*/  IADD3 R4, P2, R4, R11, RZ ;  /* 0x0000000b04047210 */ /* 0x000fc40007f5e0ff */
[----:B------:R-:W-:Y:S01]  /*0380*/  PRMT R23, RZ, 0x7610, R23 ;  /* 0x00007610ff177816 */ /* 0x000fe20000000017 */
[----:B------:R-:W-:Y:S01]  /*0390*/  IMAD.X R9, R9, 0x1, R10, P6 ;  /* 0x0000000109097824 */ /* 0x000fe200030e060a */
[----:B------:R-:W-:Y:S01]  /*03a0*/  PRMT R22, RZ, 0x7610, R22 ;  /* 0x00007610ff167816 */ /* 0x000fe20000000016 */
[----:B------:R-:W-:Y:S01]  /*03b0*/  IMAD.X R5, R5, 0x1, R10, P2 ;  /* 0x0000000105057824 */ /* 0x000fe200010e060a */
[----:B------:R-:W-:Y:S02]  /*03c0*/  PRMT R19, RZ, 0x7610, R19 ;  /* 0x00007610ff137816 */ /* 0x000fe40000000013 */
[----:B------:R-:W3:Y:S04]  /*03d0*/  @P0 LDG.E.U8 R23, [R8.64] ;  /* 0x0000000608170981 */ /* 0x000ee8000c1e1100 */
[----:B------:R-:W4:Y:S04]  /*03e0*/  @P4 LDG.E.U8 R22, [R4.64] ;  /* 0x0000000604164981 */ /* 0x000f28000c1e1100 */
[----:B------:R-:W5:Y:S01]  /*03f0*/  @P3 LDG.E.U8 R19, [R2.64] ;  /* 0x0000000602133981 */ /* 0x000f62000c1e1100 */
[----:B------:R-:W0:Y:S08]  /*0400*/  @P1 LDC.S8 R24, c[0x0][0xe8a] ;  /* 0x0003a280ff181b82 */ /* 0x000e300000000200 */
[----:B------:R-:W1:Y:S08]  /*0410*/  @P3 LDC.S8 R21, c[0x0][0xe8a] ;  /* 0x0003a280ff153b82 */ /* 0x000e700000000200 */
[----:B------:R-:W0:Y:S08]  /*0420*/  @P0 LDC.S8 R20, c[0x0][0xe8a] ;  /* 0x0003a280ff140b82 */ /* 0x000e300000000200 */
[----:B------:R-:W0:Y:S01]  /*0430*/  @P4 LDC.S8 R18, c[0x0][0xe8a] ;  /* 0x0003a280ff124b82 */ /* 0x000e220000000200 */
[----:B--2---:R-:W-:Y:S01]  /*0440*/  @P1 PRMT R25, R15, 0x8880, RZ ;  /* 0x000088800f191816 */ /* 0x004fe200000000ff */
[----:B0-----:R-:W-:-:S04]  /*0450*/  @P1 IMAD.MOV.U32 R15, RZ, RZ, R24 ;  /* 0x000000ffff0f1224 */ /* 0x001fc800078e0018 */
[----:B------:R-:W-:-:S05]  /*0460*/  @P1 IMAD.MOV.U32 R24, RZ, RZ, R25 ;  /* 0x000000ffff181224 */ /* 0x000fca00078e0019 */
[----:B------:R-:W-:Y:S01]  /*0470*/  @P1 IMNMX R15, R15, R24, !PT ;  /* 0x000000180f0f1217 */ /* 0x000fe20007800200 */
[----:B------:R-:W-:Y:S01]  /*0480*/  IMAD.MOV.U32 R25, RZ, RZ, c[0x0][0x0] ;  /* 0x00000000ff197624 */ /* 0x000fe200078e00ff */
[----:B---3--:R-:W-:Y:S02]  /*0490*/  @P0 PRMT R23, R23, 0x8880, RZ ;  /* 0x0000888017170816 */ /* 0x008fe400000000ff */
[----:B----4-:R-:W-:Y:S01]  /*04a0*/  @P4 PRMT R24, R22, 0x8880, RZ ;  /* 0x0000888016184816 */ /* 0x010fe200000000ff */
[----:B-1----:R-:W-:Y:S02]  /*04b0*/  @P3 IMAD.MOV.U32 R22, RZ, RZ, R21 ;  /* 0x000000ffff163224 */ /* 0x002fe400078e0015 */
[----:B------:R-:W-:Y:S01]  /*04c0*/  @P0 IMAD.MOV.U32 R21, RZ, RZ, R23 ;  /* 0x000000ffff150224 */ /* 0x000fe200078e0017 */
[----:B-----5:R-:W-:Y:S01]  /*04d0*/  @P3 PRMT R19, R19, 0x8880, RZ ;  /* 0x0000888013133816 */ /* 0x020fe200000000ff */
[----:B------:R-:W-:-:S03]  /*04e0*/  @P4 IMAD.MOV.U32 R23, RZ, RZ, R24 ;  /* 0x000000ffff174224 */ /* 0x000fc600078e0018 */
[----:B------:R-:W-:Y:S02]  /*04f0*/  @P3 IMNMX R19, R22, R19, !PT ;  /* 0x0000001316133217 */ /* 0x000fe40007800200 */
[----:B------:R-:W-:Y:S01]  /*0500*/  @P0 IMNMX R21, R20, R21, !PT ;  /* 0x0000001514150217 */ /* 0x000fe20007800200 */
[----:B------:R-:W-:Y:S01]  /*0510*/  IMAD.WIDE.U32 R16, R25, 0x4, R16 ;  /* 0x0000000419107825 */ /* 0x000fe200078e0010 */
[----:B------:R-:W-:Y:S01]  /*0520*/  @P4 IMNMX R23, R18, R23, !PT ;  /* 0x0000001712174217 */ /* 0x000fe20007800200 */
[----:B------:R0:W-:Y:S04]  /*0530*/  @P1 STG.E.U8 [R6.64], R15 ;  /* 0x0000000f06001986 */ /* 0x0001e8000c101106 */
[----:B------:R0:W-:Y:S01]  /*0540*/  @P3 STG.E.U8 [R2.64], R19 ;  /* 0x0000001302003986 */ /* 0x0001e2000c101106 */
[----:B------:R-:W-:-:S03]  /*0550*/  ISETP.LT.U32.AND P1, PT, R16, R0, PT ;  /* 0x000000001000720c */ /* 0x000fc60003f21070 */
[----:B------:R0:W-:Y:S01]  /*0560*/  @P0 STG.E.U8 [R8.64], R21 ;  /* 0x0000001508000986 */ /* 0x0001e2000c101106 */
[----:B------:R-:W-:-:S03]  /*0570*/  ISETP.GE.U32.AND P0, PT, R16, 0x10000, PT ;  /* 0x000100001000780c */ /* 0x000fc60003f06070 */
[----:B------:R0:W-:Y:S01]  /*0580*/  @P4 STG.E.U8 [R4.64], R23 ;  /* 0x0000001704004986 */ /* 0x0001e2000c101106 */
[C---:B------:R-:W-:Y:S02]  /*0590*/  ISETP.GE.U32.AND.EX P0, PT, R17.reuse, RZ, PT, P0 ;  /* 0x000000ff1100720c */ /* 0x040fe40003f06100 */
[----:B------:R-:W-:-:S13]  /*05a0*/  ISETP.LT.AND.EX P1, PT, R17, R12, PT, P1 ;  /* 0x0000000c1100720c */ /* 0x000fda0003f21310 */
[----:B0-----:R-:W-:Y:S05]  /*05b0*/  @!P0 BRA P1, `(.L_x_81) ;  /* 0xfffffbb000008947 */ /* 0x001fea000083ffff */
[----:B------:R-:W-:Y:S05]  /*05c0*/  EXIT ;  /* 0x000000000000794d */ /* 0x000fea0003800000 */
.L_x_80:
[----:B------:R-:W0:Y:S02]  /*05d0*/  S2R R9, SR_TID.X ;  /* 0x0000000000097919 */ /* 0x000e240000002100 */
[----:B0-----:R-:W-:-:S05]  /*05e0*/  IMAD.WIDE.U32 R2, R9, 0x4, RZ ;  /* 0x0000000409027825 */ /* 0x001fca00078e00ff */
[----:B------:R-:W-:-:S04]  /*05f0*/  ISETP.GE.U32.AND P0, PT, R2, R0, PT ;  /* 0x000000000200720c */ /* 0x000fc80003f06070 */
[----:B------:R-:W-:-:S04]  /*0600*/  ISETP.GE.AND.EX P0, PT, R3, R12, PT, P0 ;  /* 0x0000000c0300720c */ /* 0x000fc80003f06300 */
[----:B------:R-:W-:-:S13]  /*0610*/  ISETP.GT.U32.OR P0, PT, R9, 0x3fff, P0 ;  /* 0x00003fff0900780c */ /* 0x000fda0000704470 */
[----:B------:R-:W-:Y:S05]  /*0620*/  @P0 EXIT ;  /* 0x000000000000094d */ /* 0x000fea0003800000 */
[----:B------:R-:W-:Y:S01]  /*0630*/  IMAD.MOV.U32 R14, RZ, RZ, RZ ;  /* 0x000000ffff0e7224 */ /* 0x000fe200078e00ff */
[----:B------:R-:W-:Y:S02]  /*0640*/  ULDC.S8 UR4, c[0x0][0xe8a] ;  /* 0x0003a28000047ab9 */ /* 0x000fe40000000200 */
.L_x_82:
[----:B------:R-:W-:-:S04]  /*0650*/  LEA R2, P0, R9, R11, 0x2 ;  /* 0x0000000b09027211 */ /* 0x000fc800078010ff */
[----:B------:R-:W-:-:S05]  /*0660*/  LEA.HI.X R3, R9, R10, R14, 0x2, P0 ;  /* 0x0000000a09037211 */ /* 0x000fca00000f140e */
[----:B------:R-:W2:Y:S01]  /*0670*/  LDG.E R4, [R2.64] ;  /* 0x0000000602047981 */ /* 0x000ea2000c1e1900 */
[----:B------:R-:W-:-:S04]  /*0680*/  IADD3 R9, P0, R9, c[0x0][0x0], RZ ;  /* 0x0000000009097a10 */ /* 0x000fc80007f1e0ff */
[----:B------:R-:W-:Y:S01]  /*0690*/  ISETP.LT.U32.AND P1, PT, R9, 0x4000, PT ;  /* 0x000040000900780c */ /* 0x000fe20003f21070 */
[----:B------:R-:W-:-:S05]  /*06a0*/  IMAD.X R14, RZ, RZ, R14, P0 ;  /* 0x000000ffff0e7224 */ /* 0x000fca00000e060e */
[----:B------:R-:W-:Y:S02]  /*06b0*/  ISETP.LT.U32.AND.EX P1, PT, R14, RZ, PT, P1 ;  /* 0x000000ff0e00720c */ /* 0x000fe40003f21110 */
[C---:B--2---:R-:W-:Y:S02]  /*06c0*/  PRMT R6, R4.reuse, 0x9991, RZ ;  /* 0x0000999104067816 */ /* 0x044fe400000000ff */
[C---:B------:R-:W-:Y:S02]  /*06d0*/  PRMT R7, R4.reuse, 0x8880, RZ ;  /* 0x0000888004077816 */ /* 0x040fe400000000ff */
[C---:B------:R-:W-:Y:S02]  /*06e0*/  PRMT R8, R4.reuse, 0xbbb3, RZ ;  /* 0x0000bbb304087816 */ /* 0x040fe400000000ff */
[----:B------:R-:W-:Y:S02]  /*06f0*/  PRMT R5, R4, 0xaaa2, RZ ;  /* 0x0000aaa204057816 */ /* 0x000fe400000000ff */
[----:B------:R-:W-:Y:S01]  /*0700*/  IMNMX R4, R6, UR4, !PT ;  /* 0x0000000406047c17 */ /* 0x000fe2000f800200 */
[----:B------:R-:W-:Y:S01]  /*0710*/  IMAD.MOV.U32 R6, RZ, RZ, R8 ;  /* 0x000000ffff067224 */ /* 0x000fe200078e0008 */
[----:B------:R-:W-:-:S02]  /*0720*/  IMNMX R7, R7, UR4, !PT ;  /* 0x0000000407077c17 */ /* 0x000fc4000f800200 */
[----:B------:R-:W-:Y:S02]  /*0730*/  IMNMX R5, R5, UR4, !PT ;  /* 0x0000000405057c17 */ /* 0x000fe4000f800200 */
[----:B------:R-:W-:Y:S01]  /*0740*/  PRMT R8, R4, 0x7604, R7 ;  /* 0x0000760404087816 */ /* 0x000fe20000000007 */
[----:B------:R-:W-:Y:S01]  /*0750*/  IMAD.SHL.U32 R7, R9, 0x4, RZ ;  /* 0x0000000409077824 */ /* 0x000fe200078e00ff */
[----:B------:R-:W-:Y:S02]  /*0760*/  IMNMX R4, R6, UR4, !PT ;  /* 0x0000000406047c17 */ /* 0x000fe4000f800200 */
[----:B------:R-:W-:Y:S02]  /*0770*/  PRMT R5, R5, 0x7054, R8 ;  /* 0x0000705405057816 */ /* 0x000fe40000000008 */
[----:B------:R-:W-:Y:S02]  /*0780*/  ISETP.GE.U32.AND P0, PT, R7, R0, PT ;  /* 0x000000000700720c */ /* 0x000fe40003f06070 */
[----:B------:R-:W-:-:S02]  /*0790*/  PRMT R5, R4, 0x654, R5 ;  /* 0x0000065404057816 */ /* 0x000fc40000000005 */
[----:B------:R-:W-:-:S03]  /*07a0*/  SHF.L.U64.HI R7, R9, 0x2, R14 ;  /* 0x0000000209077819 */ /* 0x000fc6000001020e */
[----:B------:R0:W-:Y:S01]  /*07b0*/  STG.E [R2.64], R5 ;  /* 0x0000000502007986 */ /* 0x0001e2000c101906 */
[----:B------:R-:W-:-:S13]  /*07c0*/  ISETP.GE.AND.EX P0, PT, R7, R12, PT, P0 ;  /* 0x0000000c0700720c */ /* 0x000fda0003f06300 */
[----:B0-----:R-:W-:Y:S05]  /*07d0*/  @!P0 BRA P1, `(.L_x_82) ;  /* 0xfffffe7000008947 */ /* 0x001fea000083ffff */
[----:B------:R-:W-:Y:S05]  /*07e0*/  EXIT ;  /* 0x000000000000794d */ /* 0x000fea0003800000 */
.L_x_83:
        /* <DEDUP_REMOVED lines=9> */
.L_x_5298:


//--------------------- .text._ZN2at6native57_GLOBAL__N__f3eca4a2_24_ForeachBinaryOpScalar_cu_86b9896c25multi_tensor_apply_kernelINS1_18TensorListMetadataILi1EEENS1_21BinaryOpScalarFunctorIhLi1ELi1ELi0EEEJNS0_7maximumIhEEhEEEvT_T0_DpT1_ --------------------------
	.section	.text._ZN2at6native57_GLOBAL__N__f3eca4a2_24_ForeachBinaryOpScalar_cu_86b9896c25multi_tensor_apply_kernelINS1_18TensorListMetadataILi1EEENS1_21BinaryOpScalarFunctorIhLi1ELi1ELi0EEEJNS0_7maximumIhEEhEEEvT_T0_DpT1_,"ax",@progbits
	.sectioninfo	@"SHI_REGISTERS=28"
	.align	128
.text._ZN2at6native57_GLOBAL__N__f3eca4a2_24_ForeachBinaryOpScalar_cu_86b9896c25multi_tensor_apply_kernelINS1_18TensorListMetadataILi1EEENS1_21BinaryOpScalarFunctorIhLi1ELi1ELi0EEEJNS0_7maximumIhEEhEEEvT_T0_DpT1_:
        .type           _ZN2at6native57_GLOBAL__N__f3eca4a2_24_ForeachBinaryOpScalar_cu_86b9896c25multi_tensor_apply_kernelINS1_18TensorListMetadataILi1EEENS1_21BinaryOpScalarFunctorIhLi1ELi1ELi0EEEJNS0_7maximumIhEEhEEEvT_T0_DpT1_,@function
        .size           _ZN2at6native57_GLOBAL__N__f3eca4a2_24_ForeachBinaryOpScalar_cu_86b9896c25multi_tensor_apply_kernelINS1_18TensorListMetadataILi1EEENS1_21BinaryOpScalarFunctorIhLi1ELi1ELi0EEEJNS0_7maximumIhEEhEEEvT_T0_DpT1_,(.L_x_5299 - _ZN2at6native57_GLOBAL__N__f3eca4a2_24_ForeachBinaryOpScalar_cu_86b9896c25multi_tensor_apply_kernelINS1_18TensorListMetadataILi1EEENS1_21BinaryOpScalarFunctorIhLi1ELi1ELi0EEEJNS0_7maximumIhEEhEEEvT_T0_DpT1_)
        .other          _ZN2at6native57_GLOBAL__N__f3eca4a2_24_ForeachBinaryOpScalar_cu_86b9896c25multi_tensor_apply_kernelINS1_18TensorListMetadataILi1EEENS1_21BinaryOpScalarFunctorIhLi1ELi1ELi0EEEJNS0_7maximumIhEEhEEEvT_T0_DpT1_,@"STO_CUDA_ENTRY STV_DEFAULT"
_ZN2at6native57_GLOBAL__N__f3eca4a2_24_ForeachBinaryOpScalar_cu_86b9896c25multi_tensor_apply_kernelINS1_18TensorListMetadataILi1EEENS1_21BinaryOpScalarFunctorIhLi1ELi1ELi0EEEJNS0_7maximumIhEEhEEEvT_T0_DpT1_:
        /* <DEDUP_REMOVED lines=24> */
.L_x_85:
[----:B0-----:R-:W-:Y:S01]  /*0180*/  IADD3 R7, P2, R13, R16, RZ ;  /* 0x000000100d077210 */ /* 0x001fe20007f5e0ff */
[C---:B------:R-:W-:Y:S01]  /*0190*/  IMAD R4, R14.reuse, 0x3, RZ ;  /* 0x000000030e047824 */ /* 0x040fe200078e02ff */
[----:B------:R-:W-:Y:S02]  /*01a0*/  PRMT R19, RZ, 0x7610, R19 ;  /* 0x00007610ff137816 */ /* 0x000fe40000000013 */
[C---:B------:R-:W-:Y:S01]  /*01b0*/  IADD3 R8, P3, R7.reuse, c[0x0][0x0], RZ ;  /* 0x0000000007087a10 */ /* 0x040fe20007f7e0ff */
[----:B------:R-:W-:Y:S01]  /*01c0*/  IMAD.X R21, RZ, RZ, R17, P2 ;  /* 0x000000ffff157224 */ /* 0x000fe200010e0611 */
[-C--:B------:R-:W-:Y:S02]  /*01d0*/  LEA R10, P2, R14, R7.reuse, 0x1 ;  /* 0x000000070e0a7211 */ /* 0x080fe400078408ff */
[C---:B------:R-:W-:Y:S01]  /*01e0*/  ISETP.GE.U32.AND P0, PT, R7.reuse, 0x10000, PT ;  /* 0x000100000700780c */ /* 0x040fe20003f06070 */
[--C-:B------:R-:W-:Y:S01]  /*01f0*/  IMAD.X R9, RZ, RZ, R21.reuse, P3 ;  /* 0x000000ffff097224 */ /* 0x100fe200018e0615 */
[----:B------:R-:W-:Y:S01]  /*0200*/  IADD3 R4, P6, R4, R7, RZ ;  /* 0x0000000704047210 */ /* 0x000fe20007fde0ff */
[----:B------:R-:W-:Y:S01]  /*0210*/  IMAD.X R11, RZ, RZ, R21, P2 ;  /* 0x000000ffff0b7224 */ /* 0x000fe200010e0615 */
[----:B------:R-:W-:-:S02]  /*0220*/  ISETP.LT.U32.AND P1, PT, R7, R3, PT ;  /* 0x000000030700720c */ /* 0x000fc40003f21070 */
[C---:B------:R-:W-:Y:S01]  /*0230*/  ISETP.GE.U32.AND.EX P0, PT, R21.reuse, RZ, PT, P0 ;  /* 0x000000ff1500720c */ /* 0x040fe20003f06100 */
[----:B------:R-:W-:Y:S01]  /*0240*/  IMAD.X R5, RZ, RZ, R21, P6 ;  /* 0x000000ffff057224 */ /* 0x000fe200030e0615 */
[----:B------:R-:W-:Y:S02]  /*0250*/  ISETP.GE.U32.AND P5, PT, R8, 0x10000, PT ;  /* 0x000100000800780c */ /* 0x000fe40003fa6070 */
[----:B------:R-:W-:Y:S02]  /*0260*/  ISETP.GE.U32.AND P3, PT, R10, 0x10000, PT ;  /* 0x000100000a00780c */ /* 0x000fe40003f66070 */
[----:B------:R-:W-:Y:S02]  /*0270*/  ISETP.LT.U32.AND P4, PT, R8, R3, PT ;  /* 0x000000030800720c */ /* 0x000fe40003f81070 */
[----:B------:R-:W-:Y:S02]  /*0280*/  ISETP.LT.AND.EX P1, PT, R21, R12, !P0, P1 ;  /* 0x0000000c1500720c */ /* 0x000fe40004721310 */
[----:B------:R-:W-:-:S02]  /*0290*/  ISETP.GE.U32.AND.EX P5, PT, R9, RZ, PT, P5 ;  /* 0x000000ff0900720c */ /* 0x000fc40003fa6150 */
[-C--:B------:R-:W-:Y:S02]  /*02a0*/  ISETP.LT.U32.AND P0, PT, R10, R3.reuse, PT ;  /* 0x000000030a00720c */ /* 0x080fe40003f01070 */
[C---:B------:R-:W-:Y:S02]  /*02b0*/  ISETP.GE.U32.AND P2, PT, R4.reuse, 0x10000, PT ;  /* 0x000100000400780c */ /* 0x040fe40003f46070 */
[----:B------:R-:W-:Y:S02]  /*02c0*/  ISETP.GE.U32.AND.EX P3, PT, R11, RZ, PT, P3 ;  /* 0x000000ff0b00720c */ /* 0x000fe40003f66130 */
[----:B------:R-:W-:Y:S02]  /*02d0*/  ISETP.LT.AND.EX P4, PT, R9, R12, !P5, P4 ;  /* 0x0000000c0900720c */ /* 0x000fe40006f81340 */
[----:B------:R-:W-:Y:S02]  /*02e0*/  IADD3 R6, P6, R7, R0, RZ ;  /* 0x0000000007067210 */ /* 0x000fe40007fde0ff */
[----:B------:R-:W-:-:S02]  /*02f0*/  ISETP.LT.U32.AND P5, PT, R4, R3, PT ;  /* 0x000000030400720c */ /* 0x000fc40003fa1070 */
[----:B------:R-:W-:Y:S01]  /*0300*/  ISETP.GE.U32.AND.EX P2, PT, R5, RZ, PT, P2 ;  /* 0x000000ff0500720c */ /* 0x000fe20003f46120 */
[--C-:B------:R-:W-:Y:S01]  /*0310*/  IMAD.X R7, R21, 0x1, R2.reuse, P6 ;  /* 0x0000000115077824 */ /* 0x100fe200030e0602 */
[----:B------:R-:W-:Y:S02]  /*0320*/  ISETP.LT.AND.EX P0, PT, R11, R12, !P3, P0 ;  /* 0x0000000c0b00720c */ /* 0x000fe40005f01300 */
[----:B------:R-:W-:Y:S02]  /*0330*/  IADD3 R8, P3, R8, R0, RZ ;  /* 0x0000000008087210 */ /* 0x000fe40007f7e0ff */
[----:B------:R-:W-:Y:S01]  /*0340*/  ISETP.LT.AND.EX P2, PT, R5, R12, !P2, P5 ;  /* 0x0000000c0500720c */ /* 0x000fe20005741350 */
[----:B------:R-:W2:Y:S01]  /*0350*/  @P1 LDG.E.U8 R19, [R6.64] ;  /* 0x0000000406131981 */ /* 0x000ea2000c1e1100 */
[-C--:B------:R-:W-:Y:S01]  /*0360*/  IADD3 R10, P6, R10, R0.reuse, RZ ;  /* 0x000000000a0a7210 */ /* 0x080fe20007fde0ff */
[----:B------:R-:W-:Y:S01]  /*0370*/  IMAD.X R9, R9, 0x1, R2, P3 ;  /* 0x0000000109097824 */ /* 0x000fe200018e0602 */
[----:B------:R-:W-:-:S02]  /*0380*/  IADD3 R4, P3, R4, R0, RZ ;  /* 0x0000000004047210 */ /* 0x000fc40007f7e0ff */
[----:B------:R-:W-:Y:S01]  /*0390*/  PRMT R18, RZ, 0x7610, R18 ;  /* 0x00007610ff127816 */ /* 0x000fe20000000012 */
[--C-:B------:R-:W-:Y:S01]  /*03a0*/  IMAD.X R11, R11, 0x1, R2.reuse, P6 ;  /* 0x000000010b0b7824 */ /* 0x100fe200030e0602 */
[----:B------:R-:W-:Y:S01]  /*03b0*/  PRMT R15, RZ, 0x7610, R15 ;  /* 0x00007610ff0f7816 */ /* 0x000fe2000000000f */
[----:B------:R-:W-:Y:S01]  /*03c0*/  IMAD.X R5, R5, 0x1, R2, P3 ;  /* 0x0000000105057824 */ /* 0x000fe200018e0602 */
[----:B------:R-:W-:Y:S02]  /*03d0*/  PRMT R20, RZ, 0x7610, R20 ;  /* 0x00007610ff147816 */ /* 0x000fe40000000014 */
[----:B------:R-:W3:Y:S04]  /*03e0*/  @P4 LDG.E.U8 R18, [R8.64] ;  /* 0x0000000408124981 */ /* 0x000ee8000c1e1100 */
[----:B------:R-:W4:Y:S04]  /*03f0*/  @P0 LDG.E.U8 R15, [R10.64] ;  /* 0x000000040a0f0981 */ /* 0x000f28000c1e1100 */
[----:B------:R-:W5:Y:S01]  /*0400*/  @P2 LDG.E.U8 R20, [R4.64] ;  /* 0x0000000404142981 */ /* 0x000f62000c1e1100 */
[----:B------:R-:W-:-:S04]  /*0410*/  IMAD.MOV.U32 R25, RZ, RZ, c[0x0][0x0] ;  /* 0x00000000ff197624 */ /* 0x000fc800078e00ff */
[----:B------:R-:W-:Y:S01]  /*0420*/  IMAD.WIDE.U32 R16, R25, 0x4, R16 ;  /* 0x0000000419107825 */ /* 0x000fe200078e0010 */
[----:B--2---:R-:W-:-:S04]  /*0430*/  @P1 LOP3.LUT R19, R19, 0xff, RZ, 0xc0, !PT ;  /* 0x000000ff13131812 */ /* 0x004fc800078ec0ff */
[----:B------:R-:W-:Y:S02]  /*0440*/  @P1 IMNMX.U32 R19, R19, UR6, !PT ;  /* 0x0000000613131c17 */ /* 0x000fe4000f800000 */
[----:B---3--:R-:W-:Y:S02]  /*0450*/  @P4 LOP3.LUT R18, R18, 0xff, RZ, 0xc0, !PT ;  /* 0x000000ff12124812 */ /* 0x008fe400078ec0ff */
[----:B----4-:R-:W-:Y:S02]  /*0460*/  @P0 LOP3.LUT R21, R15, 0xff, RZ, 0xc0, !PT ;  /* 0x000000ff0f150812 */ /* 0x010fe400078ec0ff */
[----:B------:R-:W-:Y:S02]  /*0470*/  @P4 IMNMX.U32 R15, R18, UR6, !PT ;  /* 0x00000006120f4c17 */ /* 0x000fe4000f800000 */
[----:B-----5:R-:W-:Y:S02]  /*0480*/  @P2 LOP3.LUT R20, R20, 0xff, RZ, 0xc0, !PT ;  /* 0x000000ff14142812 */ /* 0x020fe400078ec0ff */
[----:B------:R-:W-:-:S02]  /*0490*/  @P0 IMNMX.U32 R21, R21, UR6, !PT ;  /* 0x0000000615150c17 */ /* 0x000fc4000f800000 */
[----:B------:R-:W-:Y:S01]  /*04a0*/  @P2 IMNMX.U32 R23, R20, UR6, !PT ;  /* 0x0000000614172c17 */ /* 0x000fe2000f800000 */
[----:B------:R0:W-:Y:S01]  /*04b0*/  @P1 STG.E.U8 [R6.64], R19 ;  /* 0x0000001306001986 */ /* 0x0001e2000c101104 */
[----:B------:R-:W-:-:S03]  /*04c0*/  ISETP.LT.U32.AND P1, PT, R16, R3, PT ;  /* 0x000000031000720c */ /* 0x000fc60003f21070 */
[----:B------:R0:W-:Y:S04]  /*04d0*/  @P4 STG.E.U8 [R8.64], R15 ;  /* 0x0000000f08004986 */ /* 0x0001e8000c101104 */
[----:B------:R0:W-:Y:S01]  /*04e0*/  @P0 STG.E.U8 [R10.64], R21 ;  /* 0x000000150a000986 */ /* 0x0001e2000c101104 */
[----:B------:R-:W-:-:S03]  /*04f0*/  ISETP.GE.U32.AND P0, PT, R16, 0x10000, PT ;  /* 0x000100001000780c */ /* 0x000fc60003f06070 */
[----:B------:R0:W-:Y:S01]  /*0500*/  @P2 STG.E.U8 [R4.64], R23 ;  /* 0x0000001704002986 */ /* 0x0001e2000c101104 */
[C---:B------:R-:W-:Y:S02]  /*0510*/  ISETP.GE.U32.AND.EX P0, PT, R17.reuse, RZ, PT, P0 ;  /* 0x000000ff1100720c */ /* 0x040fe40003f06100 */
[----:B------:R-:W-:-:S13]  /*0520*/  ISETP.LT.AND.EX P1, PT, R17, R12, PT, P1 ;  /* 0x0000000c1100720c */ /* 0x000fda0003f21310 */
[----:B0-----:R-:W-:Y:S05]  /*0530*/  @!P0 BRA P1, `(.L_x_85) ;  /* 0xfffffc4000008947 */ /* 0x001fea000083ffff */
[----:B------:R-:W-:Y:S05]  /*0540*/  EXIT ;  /* 0x000000000000794d */ /* 0x000fea0003800000 */
.L_x_84:
[----:B------:R-:W0:Y:S02]  /*0550*/  S2R R11, SR_TID.X ;  /* 0x00000000000b7919 */ /* 0x000e240000002100 */
[----:B0-----:R-:W-:-:S05]  /*0560*/  IMAD.WIDE.U32 R4, R11, 0x4, RZ ;  /* 0x000000040b047825 */ /* 0x001fca00078e00ff */
[----:B------:R-:W-:-:S04]  /*0570*/  ISETP.GE.U32.AND P0, PT, R4, R3, PT ;  /* 0x000000030400720c */ /* 0x000fc80003f06070 */
[----:B------:R-:W-:-:S04]  /*0580*/  ISETP.GE.AND.EX P0, PT, R5, R12, PT, P0 ;  /* 0x0000000c0500720c */ /* 0x000fc80003f06300 */
[----:B------:R-:W-:-:S13]  /*0590*/  ISETP.GT.U32.OR P0, PT, R11, 0x3fff, P0 ;  /* 0x00003fff0b00780c */ /* 0x000fda0000704470 */
[----:B------:R-:W-:Y:S05]  /*05a0*/  @P0 EXIT ;  /* 0x000000000000094d */ /* 0x000fea0003800000 */
[----:B------:R-:W-:Y:S02]  /*05b0*/  IMAD.MOV.U32 R14, RZ, RZ, RZ ;  /* 0x000000ffff0e7224 */ /* 0x000fe400078e00ff */
.L_x_86:
        /* <DEDUP_REMOVED lines=9> */
[----:B------:R-:W-:Y:S02]  /*0650*/  PRMT R8, R9, 0x7772, RZ ;  /* 0x0000777209087816 */ /* 0x000fe400000000ff */
[----:B------:R-:W-:Y:S02]  /*0660*/  IMNMX.U32 R10, R6, UR6, !PT ;  /* 0x00000006060a7c17 */ /* 0x000fe4000f800000 */
[----:B------:R-:W-:-:S02]  /*0670*/  IMNMX.U32 R7, R7, UR6, !PT ;  /* 0x0000000607077c17 */ /* 0x000fc4000f800000 */
[----:B------:R-:W-:Y:S02]  /*0680*/  PRMT R6, R9, 0x7773, RZ ;  /* 0x0000777309067816 */ /* 0x000fe400000000ff */
[----:B------:R-:W-:Y:S02]  /*0690*/  IMNMX.U32 R8, R8, UR6, !PT ;  /* 0x0000000608087c17 */ /* 0x000fe4000f800000 */
[----:B------:R-:W-:Y:S02]  /*06a0*/  PRMT R7, R7, 0x7604, R10 ;  /* 0x0000760407077816 */ /* 0x000fe4000000000a */
[----:B------:R-:W-:Y:S02]  /*06b0*/  IMNMX.U32 R6, R6, UR6, !PT ;  /* 0x0000000606067c17 */ /* 0x000fe4000f800000 */
[----:B------:R-:W-:Y:S02]  /*06c0*/  PRMT R7, R8, 0x7054, R7 ;  /* 0x0000705408077816 */ /* 0x000fe40000000007 */
[----:B------:R-:W-:-:S02]  /*06d0*/  SHF.L.U64.HI R9, R11, 0x2, R14 ;  /* 0x000000020b097819 */ /* 0x000fc4000001020e */
[----:B------:R-:W-:Y:S01]  /*06e0*/  PRMT R7, R6, 0x654, R7 ;  /* 0x0000065406077816 */ /* 0x000fe20000000007 */
[----:B------:R-:W-:-:S04]  /*06f0*/  IMAD.SHL.U32 R6, R11, 0x4, RZ ;  /* 0x000000040b067824 */ /* 0x000fc800078e00ff */
[----:B------:R0:W-:Y:S01]  /*0700*/  STG.E [R4.64], R7 ;  /* 0x0000000704007986 */ /* 0x0001e2000c101904 */
[----:B------:R-:W-:-:S04]  /*0710*/  ISETP.GE.U32.AND P0, PT, R6, R3, PT ;  /* 0x000000030600720c */ /* 0x000fc80003f06070 */
[----:B------:R-:W-:-:S13]  /*0720*/  ISETP.GE.AND.EX P0, PT, R9, R12, PT, P0 ;  /* 0x0000000c0900720c */ /* 0x000fda0003f06300 */
[----:B0-----:R-:W-:Y:S05]  /*0730*/  @!P0 BRA P1, `(.L_x_86) ;  /* 0xfffffe8000008947 */ /* 0x001fea000083ffff */
[----:B------:R-:W-:Y:S05]  /*0740*/  EXIT ;  /* 0x000000000000794d */ /* 0x000fea0003800000 */
.L_x_87:
        /* <DEDUP_REMOVED lines=11> */
.L_x_5299:


//--------------------- .text._ZN2at6native57_GLOBAL__N__f3eca4a2_24_ForeachBinaryOpScalar_cu_86b9896c25multi_tensor_apply_kernelINS1_18TensorListMetadataILi2EEENS1_21BinaryOpScalarFunctorIN3c108BFloat16ELi2ELi1ELi1EEEJNS0_7minimumIfEEfEEEvT_T0_DpT1_ --------------------------
	.section	.text._ZN2at6native57_GLOBAL__N__f3eca4a2_24_ForeachBinaryOpScalar_cu_86b9896c25multi_tensor_apply_kernelINS1_18TensorListMetadataILi2EEENS1_21BinaryOpScalarFunctorIN3c108BFloat16ELi2ELi1ELi1EEEJNS0_7minimumIfEEfEEEvT_T0_DpT1_,"ax",@progbits
	.sectioninfo	@"SHI_REGISTERS=31"
	.align	128
.text._ZN2at6native57_GLOBAL__N__f3eca4a2_24_ForeachBinaryOpScalar_cu_86b9896c25multi_tensor_apply_kernelINS1_18TensorListMetadataILi2EEENS1_21BinaryOpScalarFunctorIN3c108BFloat16ELi2ELi1ELi1EEEJNS0_7minimumIfEEfEEEvT_T0_DpT1_:
        .type           _ZN2at6native57_GLOBAL__N__f3eca4a2_24_ForeachBinaryOpScalar_cu_86b9896c25multi_tensor_apply_kernelINS1_18TensorListMetadataILi2EEENS1_21BinaryOpScalarFunctorIN3c108BFloat16ELi2ELi1ELi1EEEJNS0_7minimumIfEEfEEEvT_T0_DpT1_,@function
        .size           _ZN2at6native57_GLOBAL__N__f3eca4a2_24_ForeachBinaryOpScalar_cu_86b9896c25multi_tensor_apply_kernelINS1_18TensorListMetadataILi2EEENS1_21BinaryOpScalarFunctorIN3c108BFloat16ELi2ELi1ELi1EEEJNS0_7minimumIfEEfEEEvT_T0_DpT1_,(.L_x_5300 - _ZN2at6native57_GLOBAL__N__f3eca4a2_24_ForeachBinaryOpScalar_cu_86b9896c25multi_tensor_apply_kernelINS1_18TensorListMetadataILi2EEENS1_21BinaryOpScalarFunctorIN3c108BFloat16ELi2ELi1ELi1EEEJNS0_7minimumIfEEfEEEvT_T0_DpT1_)
        .other          _ZN2at6native57_GLOBAL__N__f3eca4a2_24_ForeachBinaryOpScalar_cu_86b9896c25multi_tensor_apply_kernelINS1_18TensorListMetadataILi2EEENS1_21BinaryOpScalarFunctorIN3c108BFloat16ELi2ELi1ELi1EEEJNS0_7minimumIfEEfEEEvT_T0_DpT1_,@"STO_CUDA_ENTRY STV_DEFAULT"
_ZN2at6native57_GLOBAL__N__f3eca4a2_24_ForeachBinaryOpScalar_cu_86b9896c25multi_tensor_apply_kernelINS1_18TensorListMetadataILi2EEENS1_21BinaryOpScalarFunctorIN3c108BFloat16ELi2ELi1ELi1EEEJNS0_7minimumIfEEfEEEvT_T0_DpT1_:
        /* <DEDUP_REMOVED lines=26> */
.L_x_89:
        /* <DEDUP_REMOVED lines=47> */
[----:B------:R-:W-:-:S04]  /*0490*/  FSETP.GEU.FTZ.AND P6, PT, R22, c[0x0][0xdac], PT ;  /* 0x00036b0016007a0b */ /* 0x000fc80003fde000 */
[----:B------:R-:W-:Y:S02]  /*04a0*/  PLOP3.LUT P5, PT, P6, P5, PT, 0x8a, 0x0 ;  /* 0x000000000000781c */ /* 0x000fe400037ab172 */
[----:B---3--:R-:W-:-:S04]  /*04b0*/  PRMT R0, RZ, 0x5410, R0 ;  /* 0x00005410ff007816 */ /* 0x008fc80000000000 */
[C---:B------:R-:W-:Y:S02]  /*04c0*/  FSETP.GTU.FTZ.AND P4, PT, |R0|.reuse, +INF , PT ;  /* 0x7f8000000000780b */ /* 0x040fe40003f9c200 */
[----:B------:R-:W-:Y:S02]  /*04d0*/  FSETP.GEU.FTZ.AND P6, PT, R0, c[0x0][0xdac], PT ;  /* 0x00036b0000007a0b */ /* 0x000fe40003fde000 */
[----:B-----5:R-:W-:Y:S02]  /*04e0*/  PRMT R26, RZ, 0x5410, R26 ;  /* 0x00005410ff1a7816 */ /* 0x020fe4000000001a */
[----:B------:R-:W-:Y:S02]  /*04f0*/  PLOP3.LUT P4, PT, P6, P4, PT, 0x8a, 0x0 ;  /* 0x000000000000781c */ /* 0x000fe40003789172 */
[----:B------:R-:W-:Y:S02]  /*0500*/  @P2 LEA R6, P6, R27, R14, 0x1 ;  /* 0x0000000e1b062211 */ /* 0x000fe400078c08ff */
[----:B------:R-:W-:-:S02]  /*0510*/  FSEL R22, R22, c[0x0][0xdac], P5 ;  /* 0x00036b0016167a08 */ /* 0x000fc40002800000 */
[----:B------:R-:W-:Y:S02]  /*0520*/  @P2 LEA.HI.X R7, R27, R15, R9, 0x1, P6 ;  /* 0x0000000f1b072211 */ /* 0x000fe400030f0c09 */
[C---:B------:R-:W-:Y:S02]  /*0530*/  FSETP.GTU.FTZ.AND P5, PT, |R26|.reuse, +INF , PT ;  /* 0x7f8000001a00780b */ /* 0x040fe40003fbc200 */
[----:B------:R-:W-:Y:S02]  /*0540*/  FSETP.GEU.FTZ.AND P6, PT, R26, c[0x0][0xdac], PT ;  /* 0x00036b001a007a0b */ /* 0x000fe40003fde000 */
[----:B------:R-:W-:Y:S02]  /*0550*/  PRMT R28, RZ, 0x5410, R28 ;  /* 0x00005410ff1c7816 */ /* 0x000fe4000000001c */
[----:B------:R-:W-:Y:S02]  /*0560*/  PLOP3.LUT P5, PT, P6, P5, PT, 0x8a, 0x0 ;  /* 0x000000000000781c */ /* 0x000fe400037ab172 */
[----:B------:R-:W-:-:S02]  /*0570*/  FSEL R0, R0, c[0x0][0xdac], P4 ;  /* 0x00036b0000007a08 */ /* 0x000fc40002000000 */
[----:B------:R-:W-:Y:S02]  /*0580*/  FSEL R26, R26, c[0x0][0xdac], P5 ;  /* 0x00036b001a1a7a08 */ /* 0x000fe40002800000 */
[C---:B------:R-:W-:Y:S02]  /*0590*/  FSETP.GTU.FTZ.AND P4, PT, |R28|.reuse, +INF , PT ;  /* 0x7f8000001c00780b */ /* 0x040fe40003f9c200 */
[----:B------:R-:W-:Y:S02]  /*05a0*/  FSETP.GEU.FTZ.AND P5, PT, R28, c[0x0][0xdac], PT ;  /* 0x00036b001c007a0b */ /* 0x000fe40003fbe000 */
        /* <DEDUP_REMOVED lines=20> */
.L_x_88:
[----:B------:R-:W0:Y:S02]  /*06f0*/  S2R R10, SR_TID.X ;  /* 0x00000000000a7919 */ /* 0x000e240000002100 */
[----:B0-----:R-:W-:-:S05]  /*0700*/  IMAD.WIDE.U32 R4, R10, 0x4, RZ ;  /* 0x000000040a047825 */ /* 0x001fca00078e00ff */
[----:B------:R-:W-:-:S04]  /*0710*/  ISETP.GE.U32.AND P0, PT, R4, R2, PT ;  /* 0x000000020400720c */ /* 0x000fc80003f06070 */
[----:B------:R-:W-:-:S04]  /*0720*/  ISETP.GE.AND.EX P0, PT, R5, R3, PT, P0 ;  /* 0x000000030500720c */ /* 0x000fc80003f06300 */
[----:B------:R-:W-:-:S13]  /*0730*/  ISETP.GT.U32.OR P0, PT, R10, 0x3fff, P0 ;  /* 0x00003fff0a00780c */ /* 0x000fda0000704470 */
[----:B------:R-:W-:Y:S05]  /*0740*/  @P0 EXIT ;  /* 0x000000000000094d */ /* 0x000fea0003800000 */
[----:B------:R-:W-:-:S04]  /*0750*/  IMAD.MOV.U32 R17, RZ, RZ, RZ ;  /* 0x000000ffff117224 */ /* 0x000fc800078e00ff */
.L_x_90:
        /* <DEDUP_REMOVED lines=9> */
[----:B------:R-:W-:-:S02]  /*07f0*/  FSETP.GEU.FTZ.AND P3, PT, R0, c[0x0][0xdac], PT ;  /* 0x00036b0000007a0b */ /* 0x000fc40003f7e000 */
[----:B------:R-:W-:Y:S02]  /*0800*/  PRMT R7, RZ, 0x7610, R7 ;  /* 0x00007610ff077816 */ /* 0x000fe40000000007 */
[C---:B------:R-:W-:Y:S02]  /*0810*/  FSETP.GTU.FTZ.AND P5, PT, |R5|.reuse, +INF , PT ;  /* 0x7f8000000500780b */ /* 0x040fe40003fbc200 */
[----:B------:R-:W-:Y:S02]  /*0820*/  FSETP.GEU.FTZ.AND P6, PT, R5, c[0x0][0xdac], PT ;  /* 0x00036b0005007a0b */ /* 0x000fe40003fde000 */
[C---:B------:R-:W-:Y:S02]  /*0830*/  FSETP.GTU.FTZ.AND P0, PT, |R6|.reuse, +INF , PT ;  /* 0x7f8000000600780b */ /* 0x040fe40003f1c200 */
[----:B------:R-:W-:Y:S02]  /*0840*/  FSETP.GEU.FTZ.AND P4, PT, R6, c[0x0][0xdac], PT ;  /* 0x00036b0006007a0b */ /* 0x000fe40003f9e000 */
[----:B------:R-:W-:-:S02]  /*0850*/  PLOP3.LUT P1, PT, P3, P1, PT, 0x8a, 0x0 ;  /* 0x000000000000781c */ /* 0x000fc40001f23172 */
[C---:B------:R-:W-:Y:S02]  /*0860*/  FSETP.GTU.FTZ.AND P2, PT, |R7|.reuse, +INF , PT ;  /* 0x7f8000000700780b */ /* 0x040fe40003f5c200 */
[----:B------:R-:W-:Y:S02]  /*0870*/  FSETP.GEU.FTZ.AND P3, PT, R7, c[0x0][0xdac], PT ;  /* 0x00036b0007007a0b */ /* 0x000fe40003f7e000 */
        /* <DEDUP_REMOVED lines=22> */
.L_x_91:
        /* <DEDUP_REMOVED lines=10> */
.L_x_5300:


//--------------------- .text._ZN2at6native57_GLOBAL__N__f3eca4a2_24_ForeachBinaryOpScalar_cu_86b9896c25multi_tensor_apply_kernelINS1_18TensorListMetadataILi2EEENS1_21BinaryOpScalarFunctorIN3c104HalfELi2ELi1ELi1EEEJNS0_7minimumIfEEfEEEvT_T0_DpT1_ --------------------------
	.section	.text._ZN2at6native57_GLOBAL__N__f3eca4a2_24_ForeachBinaryOpScalar_cu_86b9896c25multi_tensor_apply_kernelINS1_18TensorListMetadataILi2EEENS1_21BinaryOpScalarFunctorIN3c104HalfELi2ELi1ELi1EEEJNS0_7minimumIfEEfEEEvT_T0_DpT1_,"ax",@progbits
	.sectioninfo	@"SHI_REGISTERS=32"
	.align	128
.text._ZN2at6native57_GLOBAL__N__f3eca4a2_24_ForeachBinaryOpScalar_cu_86b9896c25multi_tensor_apply_kernelINS1_18TensorListMetadataILi2EEENS1_21BinaryOpScalarFunctorIN3c104HalfELi2ELi1ELi1EEEJNS0_7minimumIfEEfEEEvT_T0_DpT1_:
        .type           _ZN2at6native57_GLOBAL__N__f3eca4a2_24_ForeachBinaryOpScalar_cu_86b9896c25multi_tensor_apply_kernelINS1_18TensorListMetadataILi2EEENS1_21BinaryOpScalarFunctorIN3c104HalfELi2ELi1ELi1EEEJNS0_7minimumIfEEfEEEvT_T0_DpT1_,@function
        .size           _ZN2at6native57_GLOBAL__N__f3eca4a2_24_ForeachBinaryOpScalar_cu_86b9896c25multi_tensor_apply_kernelINS1_18TensorListMetadataILi2EEENS1_21BinaryOpScalarFunctorIN3c104HalfELi2ELi1ELi1EEEJNS0_7minimumIfEEfEEEvT_T0_DpT1_,(.L_x_5301 - _ZN2at6native57_GLOBAL__N__f3eca4a2_24_ForeachBinaryOpScalar_cu_86b9896c25multi_tensor_apply_kernelINS1_18TensorListMetadataILi2EEENS1_21BinaryOpScalarFunctorIN3c104HalfELi2ELi1ELi1EEEJNS0_7minimumIfEEfEEEvT_T0_DpT1_)
        .other          _ZN2at6native57_GLOBAL__N__f3eca4a2_24_ForeachBinaryOpScalar_cu_86b9896c25multi_tensor_apply_kernelINS1_18TensorListMetadataILi2EEENS1_21BinaryOpScalarFunctorIN3c104HalfELi2ELi1ELi1EEEJNS0_7minimumIfEEfEEEvT_T0_DpT1_,@"STO_CUDA_ENTRY STV_DEFAULT"
_ZN2at6native57_GLOBAL__N__f3eca4a2_24_ForeachBinaryOpScalar_cu_86b9896c25multi_tensor_apply_kernelINS1_18TensorListMetadataILi2EEENS1_21BinaryOpScalarFunctorIN3c104HalfELi2ELi1ELi1EEEJNS0_7minimumIfEEfEEEvT_T0_DpT1_:
        /* <DEDUP_REMOVED lines=26> */
.L_x_93:
        /* <DEDUP_REMOVED lines=45> */
[----:B------:R-:W-:-:S04]  /*0470*/  FSETP.GEU.FTZ.AND P6, PT, R24, c[0x0][0xdac], PT ;  /* 0x00036b0018007a0b */ /* 0x000fc80003fde000 */
[----:B------:R-:W-:Y:S01]  /*0480*/  PLOP3.LUT P5, PT, P6, P5, PT, 0x8a, 0x0 ;  /* 0x000000000000781c */ /* 0x000fe200037ab172 */
[----:B---3--:R-:W-:-:S05]  /*0490*/  HADD2.F32 R18, -RZ, R18.H0_H0 ;  /* 0x20000012ff127230 */ /* 0x008fca0000004100 */
[C---:B------:R-:W-:Y:S02]  /*04a0*/  FSETP.GTU.FTZ.AND P4, PT, |R18|.reuse, +INF , PT ;  /* 0x7f8000001200780b */ /* 0x040fe40003f9c200 */
[----:B------:R-:W-:Y:S01]  /*04b0*/  FSETP.GEU.FTZ.AND P6, PT, R18, c[0x0][0xdac], PT ;  /* 0x00036b0012007a0b */ /* 0x000fe20003fde000 */
[----:B----4-:R-:W-:-:S03]  /*04c0*/  HADD2.F32 R22, -RZ, R22.H0_H0 ;  /* 0x20000016ff167230 */ /* 0x010fc60000004100 */
[----:B------:R-:W-:Y:S02]  /*04d0*/  PLOP3.LUT P4, PT, P6, P4, PT, 0x8a, 0x0 ;  /* 0x000000000000781c */ /* 0x000fe40003789172 */
[C---:B0-----:R-:W-:Y:S02]  /*04e0*/  @P2 LEA R8, P6, R15.reuse, R2, 0x1 ;  /* 0x000000020f082211 */ /* 0x041fe400078c08ff */
[----:B------:R-:W-:Y:S02]  /*04f0*/  FSEL R24, R24, c[0x0][0xdac], P5 ;  /* 0x00036b0018187a08 */ /* 0x000fe40002800000 */
[----:B------:R-:W-:Y:S02]  /*0500*/  @P2 LEA.HI.X R9, R15, R3, R19, 0x1, P6 ;  /* 0x000000030f092211 */ /* 0x000fe400030f0c13 */
[C---:B------:R-:W-:Y:S02]  /*0510*/  FSETP.GTU.FTZ.AND P5, PT, |R22|.reuse, +INF , PT ;  /* 0x7f8000001600780b */ /* 0x040fe40003fbc200 */
[----:B------:R-:W-:Y:S01]  /*0520*/  FSETP.GEU.FTZ.AND P6, PT, R22, c[0x0][0xdac], PT ;  /* 0x00036b0016007a0b */ /* 0x000fe20003fde000 */
[----:B-----5:R-:W-:-:S03]  /*0530*/  HADD2.F32 R26, -RZ, R26.H0_H0 ;  /* 0x2000001aff1a7230 */ /* 0x020fc60000004100 */
[----:B------:R-:W-:Y:S02]  /*0540*/  PLOP3.LUT P5, PT, P6, P5, PT, 0x8a, 0x0 ;  /* 0x000000000000781c */ /* 0x000fe400037ab172 */
[----:B------:R-:W-:Y:S02]  /*0550*/  FSEL R15, R18, c[0x0][0xdac], P4 ;  /* 0x00036b00120f7a08 */ /* 0x000fe40002000000 */
[----:B------:R-:W-:Y:S02]  /*0560*/  FSEL R22, R22, c[0x0][0xdac], P5 ;  /* 0x00036b0016167a08 */ /* 0x000fe40002800000 */
[C---:B------:R-:W-:Y:S02]  /*0570*/  FSETP.GTU.FTZ.AND P4, PT, |R26|.reuse, +INF , PT ;  /* 0x7f8000001a00780b */ /* 0x040fe40003f9c200 */
[----:B------:R-:W-:Y:S02]  /*0580*/  FSETP.GEU.FTZ.AND P5, PT, R26, c[0x0][0xdac], PT ;  /* 0x00036b001a007a0b */ /* 0x000fe40003fbe000 */
        /* <DEDUP_REMOVED lines=23> */
.L_x_92:
[----:B------:R-:W0:Y:S02]  /*0700*/  S2R R14, SR_TID.X ;  /* 0x00000000000e7919 */ /* 0x000e240000002100 */
[----:B0-----:R-:W-:-:S05]  /*0710*/  IMAD.WIDE.U32 R6, R14, 0x4, RZ ;  /* 0x000000040e067825 */ /* 0x001fca00078e00ff */
[----:B------:R-:W-:-:S04]  /*0720*/  ISETP.GE.U32.AND P0, PT, R6, R0, PT ;  /* 0x000000000600720c */ /* 0x000fc80003f06070 */
[----:B------:R-:W-:-:S04]  /*0730*/  ISETP.GE.AND.EX P0, PT, R7, R12, PT, P0 ;  /* 0x0000000c0700720c */ /* 0x000fc80003f06300 */
[----:B------:R-:W-:-:S13]  /*0740*/  ISETP.GT.U32.OR P0, PT, R14, 0x3fff, P0 ;  /* 0x00003fff0e00780c */ /* 0x000fda0000704470 */
[----:B------:R-:W-:Y:S05]  /*0750*/  @P0 EXIT ;  /* 0x000000000000094d */ /* 0x000fea0003800000 */
[----:B------:R-:W-:-:S04]  /*0760*/  IMAD.MOV.U32 R17, RZ, RZ, RZ ;  /* 0x000000ffff117224 */ /* 0x000fc800078e00ff */
.L_x_94:
        /* <DEDUP_REMOVED lines=10> */
[----:B------:R-:W-:Y:S02]  /*0810*/  FSETP.GEU.FTZ.AND P3, PT, R8, c[0x0][0xdac], PT ;  /* 0x00036b0008007a0b */ /* 0x000fe40003f7e000 */
[----:B------:R-:W-:-:S02]  /*0820*/  FSETP.GTU.FTZ.AND P5, PT, |R9|, +INF , PT ;  /* 0x7f8000000900780b */ /* 0x000fc40003fbc200 */
[----:B------:R-:W-:Y:S02]  /*0830*/  FSETP.GEU.FTZ.AND P6, PT, R9, c[0x0][0xdac], PT ;  /* 0x00036b0009007a0b */ /* 0x000fe40003fde000 */
[C---:B------:R-:W-:Y:S02]  /*0840*/  FSETP.GTU.FTZ.AND P0, PT, |R10|.reuse, +INF , PT ;  /* 0x7f8000000a00780b */ /* 0x040fe40003f1c200 */
[----:B------:R-:W-:Y:S02]  /*0850*/  FSETP.GEU.FTZ.AND P4, PT, R10, c[0x0][0xdac], PT ;  /* 0x00036b000a007a0b */ /* 0x000fe40003f9e000 */
[----:B------:R-:W-:Y:S02]  /*0860*/  PLOP3.LUT P1, PT, P3, P1, PT, 0x8a, 0x0 ;  /* 0x000000000000781c */ /* 0x000fe40001f23172 */
[C---:B------:R-:W-:Y:S02]  /*0870*/  FSETP.GTU.FTZ.AND P2, PT, |R11|.reuse, +INF , PT ;  /* 0x7f8000000b00780b */ /* 0x040fe40003f5c200 */
[----:B------:R-:W-:-:S02]  /*0880*/  FSETP.GEU.FTZ.AND P3, PT, R11, c[0x0][0xdac], PT ;  /* 0x00036b000b007a0b */ /* 0x000fc40003f7e000 */
        /* <DEDUP_REMOVED lines=22> */
.L_x_95:
        /* <DEDUP_REMOVED lines=9> */
.L_x_5301:


//--------------------- .text._ZN2at6native57_GLOBAL__N__f3eca4a2_24_ForeachBinaryOpScalar_cu_86b9896c25multi_tensor_apply_kernelINS1_18TensorListMetadataILi2EEENS1_21BinaryOpScalarFunctorIfLi2ELi1ELi1EEEJNS0_7minimumIfEEfEEEvT_T0_DpT1_ --------------------------
	.section	.text._ZN2at6native57_GLOBAL__N__f3eca4a2_24_ForeachBinaryOpScalar_cu_86b9896c25multi_tensor_apply_kernelINS1_18TensorListMetadataILi2EEENS1_21BinaryOpScalarFunctorIfLi2ELi1ELi1EEEJNS0_7minimumIfEEfEEEvT_T0_DpT1_,"ax",@progbits
	.sectioninfo	@"SHI_REGISTERS=32"
	.align	128
.text._ZN2at6native57_GLOBAL__N__f3eca4a2_24_ForeachBinaryOpScalar_cu_86b9896c25multi_tensor_apply_kernelINS1_18TensorListMetadataILi2EEENS1_21BinaryOpScalarFunctorIfLi2ELi1ELi1EEEJNS0_7minimumIfEEfEEEvT_T0_DpT1_:
        .type           _ZN2at6native57_GLOBAL__N__f3eca4a2_24_ForeachBinaryOpScalar_cu_86b9896c25multi_tensor_apply_kernelINS1_18TensorListMetadataILi2EEENS1_21BinaryOpScalarFunctorIfLi2ELi1ELi1EEEJNS0_7minimumIfEEfEEEvT_T0_DpT1_,@function
        .size           _ZN2at6native57_GLOBAL__N__f3eca4a2_24_ForeachBinaryOpScalar_cu_86b9896c25multi_tensor_apply_kernelINS1_18TensorListMetadataILi2EEENS1_21BinaryOpScalarFunctorIfLi2ELi1ELi1EEEJNS0_7minimumIfEEfEEEvT_T0_DpT1_,(.L_x_5302 - _ZN2at6native57_GLOBAL__N__f3eca4a2_24_ForeachBinaryOpScalar_cu_86b9896c25multi_tensor_apply_kernelINS1_18TensorListMetadataILi2EEENS1_21BinaryOpScalarFunctorIfLi2ELi1ELi1EEEJNS0_7minimumIfEEfEEEvT_T0_DpT1_)
        .other          _ZN2at6native57_GLOBAL__N__f3eca4a2_24_ForeachBinaryOpScalar_cu_86b9896c25multi_tensor_apply_kernelINS1_18TensorListMetadataILi2EEENS1_21BinaryOpScalarFunctorIfLi2ELi1ELi1EEEJNS0_7minimumIfEEfEEEvT_T0_DpT1_,@"STO_CUDA_ENTRY STV_DEFAULT"
_ZN2at6native57_GLOBAL__N__f3eca4a2_24_ForeachBinaryOpScalar_cu_86b9896c25multi_tensor_apply_kernelINS1_18TensorListMetadataILi2EEENS1_21BinaryOpScalarFunctorIfLi2ELi1ELi1EEEJNS0_7minimumIfEEfEEEvT_T0_DpT1_:
        /* <DEDUP_REMOVED lines=26> */
.L_x_97:
        /* <DEDUP_REMOVED lines=47> */
[C---:B--2---:R-:W-:Y:S02]  /*0490*/  @P3 FSETP.GEU.FTZ.AND P6, PT, R6.reuse, c[0x0][0xdac], PT ;  /* 0x00036b0006003a0b */ /* 0x044fe40003fde000 */
[----:B------:R-:W-:-:S04]  /*04a0*/  @P3 FSETP.GTU.FTZ.AND P4, PT, |R6|, +INF , PT ;  /* 0x7f8000000600380b */ /* 0x000fc80003f9c200 */
[----:B------:R-:W-:Y:S02]  /*04b0*/  @P3 PLOP3.LUT P4, PT, P6, P4, PT, 0x8a, 0x0 ;  /* 0x000000000000381c */ /* 0x000fe40003789172 */
[----:B------:R-:W-:-:S04]  /*04c0*/  @P0 LEA R22, P6, R23, R14, 0x2 ;  /* 0x0000000e17160211 */ /* 0x000fc800078c10ff */
[----:B------:R-:W-:Y:S02]  /*04d0*/  @P0 LEA.HI.X R23, R23, R15, R11, 0x2, P6 ;  /* 0x0000000f17170211 */ /* 0x000fe400030f140b */
[----:B------:R-:W-:Y:S02]  /*04e0*/  @P3 FSEL R11, R6, c[0x0][0xdac], P4 ;  /* 0x00036b00060b3a08 */ /* 0x000fe40002000000 */
[C---:B---3--:R-:W-:Y:S02]  /*04f0*/  @P0 FSETP.GTU.FTZ.AND P4, PT, |R24|.reuse, +INF , PT ;  /* 0x7f8000001800080b */ /* 0x048fe40003f9c200 */
[----:B------:R-:W-:Y:S01]  /*0500*/  @P0 FSETP.GEU.FTZ.AND P6, PT, R24, c[0x0][0xdac], PT ;  /* 0x00036b0018000a0b */ /* 0x000fe20003fde000 */
[----:B------:R0:W-:Y:S01]  /*0510*/  @P3 STG.E [R20.64], R11 ;  /* 0x0000000b14003986 */ /* 0x0001e2000c101904 */
[----:B----4-:R-:W-:Y:S02]  /*0520*/  @P1 FSETP.GTU.FTZ.AND P5, PT, |R26|, +INF , PT ;  /* 0x7f8000001a00180b */ /* 0x010fe40003fbc200 */
[----:B------:R-:W-:-:S02]  /*0530*/  @P0 PLOP3.LUT P6, PT, P6, P4, PT, 0x8a, 0x0 ;  /* 0x000000000000081c */ /* 0x000fc400037c9172 */
[----:B------:R-:W-:Y:S02]  /*0540*/  @P1 FSETP.GEU.FTZ.AND P4, PT, R26, c[0x0][0xdac], PT ;  /* 0x00036b001a001a0b */ /* 0x000fe40003f9e000 */
[----:B------:R-:W-:Y:S02]  /*0550*/  @P0 FSEL R17, R24, c[0x0][0xdac], P6 ;  /* 0x00036b0018110a08 */ /* 0x000fe40003000000 */
[----:B------:R-:W-:Y:S02]  /*0560*/  @P1 PLOP3.LUT P4, PT, P4, P5, PT, 0x8a, 0x0 ;  /* 0x000000000000181c */ /* 0x000fe4000278b172 */
[----:B------:R-:W-:Y:S01]  /*0570*/  @P2 LEA R6, P6, R10, R14, 0x2 ;  /* 0x0000000e0a062211 */ /* 0x000fe200078c10ff */
[----:B------:R1:W-:Y:S01]  /*0580*/  @P0 STG.E [R22.64], R17 ;  /* 0x0000001116000986 */ /* 0x0003e2000c101904 */
[----:B------:R-:W-:Y:S02]  /*0590*/  ISETP.GE.U32.AND P0, PT, R8, 0x10000, PT ;  /* 0x000100000800780c */ /* 0x000fe40003f06070 */
[----:B-----5:R-:W-:-:S02]  /*05a0*/  @P2 FSETP.GTU.FTZ.AND P3, PT, |R16|, +INF , PT ;  /* 0x7f8000001000280b */ /* 0x020fc40003f7c200 */
[----:B------:R-:W-:Y:S02]  /*05b0*/  @P2 FSETP.GEU.FTZ.AND P5, PT, R16, c[0x0][0xdac], PT ;  /* 0x00036b0010002a0b */ /* 0x000fe40003fbe000 */
[----:B------:R-:W-:Y:S02]  /*05c0*/  @P2 LEA.HI.X R7, R10, R15, R5, 0x2, P6 ;  /* 0x0000000f0a072211 */ /* 0x000fe400030f1405 */
[----:B------:R-:W-:Y:S02]  /*05d0*/  @P2 PLOP3.LUT P3, PT, P5, P3, PT, 0x8a, 0x0 ;  /* 0x000000000000281c */ /* 0x000fe40002f67172 */
[----:B------:R-:W-:Y:S02]  /*05e0*/  @P1 FSEL R5, R26, c[0x0][0xdac], P4 ;  /* 0x00036b001a051a08 */ /* 0x000fe40002000000 */
[----:B0-----:R-:W-:Y:S02]  /*05f0*/  @P2 FSEL R11, R16, c[0x0][0xdac], P3 ;  /* 0x00036b00100b2a08 */ /* 0x001fe40001800000 */
[----:B------:R-:W-:Y:S01]  /*0600*/  ISETP.GE.U32.AND.EX P0, PT, R9, RZ, PT, P0 ;  /* 0x000000ff0900720c */ /* 0x000fe20003f06100 */
[----:B------:R1:W-:Y:S01]  /*0610*/  @P1 STG.E [R28.64], R5 ;  /* 0x000000051c001986 */ /* 0x0003e2000c101904 */
[----:B------:R-:W-:-:S03]  /*0620*/  ISETP.LT.U32.AND P1, PT, R8, R0, PT ;  /* 0x000000000800720c */ /* 0x000fc60003f21070 */
[----:B------:R1:W-:Y:S01]  /*0630*/  @P2 STG.E [R6.64], R11 ;  /* 0x0000000b06002986 */ /* 0x0003e2000c101904 */
[----:B------:R-:W-:-:S13]  /*0640*/  ISETP.LT.AND.EX P1, PT, R9, R2, PT, P1 ;  /* 0x000000020900720c */ /* 0x000fda0003f21310 */
[----:B-1----:R-:W-:Y:S05]  /*0650*/  @!P0 BRA P1, `(.L_x_97) ;  /* 0xfffffb4000008947 */ /* 0x002fea000083ffff */
[----:B------:R-:W-:Y:S05]  /*0660*/  EXIT ;  /* 0x000000000000794d */ /* 0x000fea0003800000 */
.L_x_96:
[----:B------:R-:W0:Y:S02]  /*0670*/  S2R R10, SR_TID.X ;  /* 0x00000000000a7919 */ /* 0x000e240000002100 */
[----:B0-----:R-:W-:-:S05]  /*0680*/  IMAD.WIDE.U32 R4, R10, 0x4, RZ ;  /* 0x000000040a047825 */ /* 0x001fca00078e00ff */
[----:B------:R-:W-:-:S04]  /*0690*/  ISETP.GE.U32.AND P0, PT, R4, R0, PT ;  /* 0x000000000400720c */ /* 0x000fc80003f06070 */
[----:B------:R-:W-:-:S04]  /*06a0*/  ISETP.GE.AND.EX P0, PT, R5, R2, PT, P0 ;  /* 0x000000020500720c */ /* 0x000fc80003f06300 */
[----:B------:R-:W-:-:S13]  /*06b0*/  ISETP.GT.U32.OR P0, PT, R10, 0x3fff, P0 ;  /* 0x00003fff0a00780c */ /* 0x000fda0000704470 */
[----:B------:R-:W-:Y:S05]  /*06c0*/  @P0 EXIT ;  /* 0x000000000000094d */ /* 0x000fea0003800000 */
[----:B------:R-:W-:-:S04]  /*06d0*/  IMAD.MOV.U32 R11, RZ, RZ, RZ ;  /* 0x000000ffff0b7224 */ /* 0x000fc800078e00ff */
.L_x_98:
        /* <DEDUP_REMOVED lines=8> */
[----:B------:R-:W-:Y:S02]  /*0760*/  FSETP.GEU.FTZ.AND P1, PT, R4, c[0x0][0xdac], PT ;  /* 0x00036b0004007a0b */ /* 0x000fe40003f3e000 */
[C---:B------:R-:W-:Y:S02]  /*0770*/  FSETP.GTU.FTZ.AND P4, PT, |R5|.reuse, +INF , PT ;  /* 0x7f8000000500780b */ /* 0x040fe40003f9c200 */
[----:B------:R-:W-:Y:S02]  /*0780*/  FSETP.GEU.FTZ.AND P5, PT, R5, c[0x0][0xdac], PT ;  /* 0x00036b0005007a0b */ /* 0x000fe40003fbe000 */
[----:B------:R-:W-:Y:S02]  /*0790*/  PLOP3.LUT P0, PT, P1, P0, PT, 0x8a, 0x0 ;  /* 0x000000000000781c */ /* 0x000fe40000f01172 */
[----:B------:R-:W-:-:S02]  /*07a0*/  PLOP3.LUT P4, PT, P5, P4, PT, 0x8a, 0x0 ;  /* 0x000000000000781c */ /* 0x000fc40002f89172 */
[C---:B------:R-:W-:Y:S02]  /*07b0*/  FSETP.GTU.FTZ.AND P3, PT, |R6|.reuse, +INF , PT ;  /* 0x7f8000000600780b */ /* 0x040fe40003f7c200 */
[----:B------:R-:W-:Y:S02]  /*07c0*/  FSETP.GEU.FTZ.AND P2, PT, R6, c[0x0][0xdac], PT ;  /* 0x00036b0006007a0b */ /* 0x000fe40003f5e000 */
[C---:B------:R-:W-:Y:S02]  /*07d0*/  FSETP.GTU.FTZ.AND P1, PT, |R7|.reuse, +INF , PT ;  /* 0x7f8000000700780b */ /* 0x040fe40003f3c200 */
[----:B------:R-:W-:Y:S02]  /*07e0*/  FSETP.GEU.FTZ.AND P5, PT, R7, c[0x0][0xdac], PT ;  /* 0x00036b0007007a0b */ /* 0x000fe40003fbe000 */
        /* <DEDUP_REMOVED lines=17> */
.L_x_99:
        /* <DEDUP_REMOVED lines=16> */
.L_x_5302:


//--------------------- .text._ZN2at6native57_GLOBAL__N__f3eca4a2_24_ForeachBinaryOpScalar_cu_86b9896c25multi_tensor_apply_kernelINS1_18TensorListMetadataILi2EEENS1_21BinaryOpScalarFunctorIdLi2ELi1ELi1EEEJNS0_7minimumIdEEdEEEvT_T0_DpT1_ --------------------------
	.section	.text._ZN2at6native57_GLOBAL__N__f3eca4a2_24_ForeachBinaryOpScalar_cu_86b9896c25multi_tensor_apply_kernelINS1_18TensorListMetadataILi2EEENS1_21BinaryOpScalarFunctorIdLi2ELi1ELi1EEEJNS0_7minimumIdEEdEEEvT_T0_DpT1_,"ax",@progbits
	.sectioninfo	@"SHI_REGISTERS=32"
	.align	128
.text._ZN2at6native57_GLOBAL__N__f3eca4a2_24_ForeachBinaryOpScalar_cu_86b9896c25multi_tensor_apply_kernelINS1_18TensorListMetadataILi2EEENS1_21BinaryOpScalarFunctorIdLi2ELi1ELi1EEEJNS0_7minimumIdEEdEEEvT_T0_DpT1_:
        .type           _ZN2at6native57_GLOBAL__N__f3eca4a2_24_ForeachBinaryOpScalar_cu_86b9896c25multi_tensor_apply_kernelINS1_18TensorListMetadataILi2EEENS1_21BinaryOpScalarFunctorIdLi2ELi1ELi1EEEJNS0_7minimumIdEEdEEEvT_T0_DpT1_,@function
        .size           _ZN2at6native57_GLOBAL__N__f3eca4a2_24_ForeachBinaryOpScalar_cu_86b9896c25multi_tensor_apply_kernelINS1_18TensorListMetadataILi2EEENS1_21BinaryOpScalarFunctorIdLi2ELi1ELi1EEEJNS0_7minimumIdEEdEEEvT_T0_DpT1_,(.L_x_5303 - _ZN2at6native57_GLOBAL__N__f3eca4a2_24_ForeachBinaryOpScalar_cu_86b9896c25multi_tensor_apply_kernelINS1_18TensorListMetadataILi2EEENS1_21BinaryOpScalarFunctorIdLi2ELi1ELi1EEEJNS0_7minimumIdEEdEEEvT_T0_DpT1_)
        .other          _ZN2at6native57_GLOBAL__N__f3eca4a2_24_ForeachBinaryOpScalar_cu_86b9896c25multi_tensor_apply_kernelINS1_18TensorListMetadataILi2EEENS1_21BinaryOpScalarFunctorIdLi2ELi1ELi1EEEJNS0_7minimumIdEEdEEEvT_T0_DpT1_,@"STO_CUDA_ENTRY STV_DEFAULT"
_ZN2at6native57_GLOBAL__N__f3eca4a2_24_ForeachBinaryOpScalar_cu_86b9896c25multi_tensor_apply_kernelINS1_18TensorListMetadataILi2EEENS1_21BinaryOpScalarFunctorIdLi2ELi1ELi1EEEJNS0_7minimumIdEEdEEEvT_T0_DpT1_:
        /* <DEDUP_REMOVED lines=29> */
.L_x_109:
        /* <DEDUP_REMOVED lines=46> */
[----:B-1----:R-:W0:-:S06]  /*04b0*/  DSETP.LT.OR P0, PT, R10, c[0x0][0xdb0], P0 ;  /* 0x00036c000a00762a */ /* 0x002e0c0000701400 */
[----:B0-----:R-:W-:Y:S02]  /*04c0*/  FSEL R10, R10, c[0x0][0xdb0], P0 ;  /* 0x00036c000a0a7a08 */ /* 0x001fe40000000000 */
[----:B------:R-:W-:-:S05]  /*04d0*/  FSEL R11, R11, c[0x0][0xdb4], P0 ;  /* 0x00036d000b0b7a08 */ /* 0x000fca0000000000 */
[----:B------:R0:W-:Y:S02]  /*04e0*/  STG.E.64 [R18.64], R10 ;  /* 0x0000000a12007986 */ /* 0x0001e4000c101b0a */
.L_x_102:
[----:B------:R-:W-:Y:S05]  /*04f0*/  BSYNC B0 ;  /* 0x0000000000007941 */ /* 0x000fea0003800000 */
.L_x_101:
[----:B------:R-:W-:Y:S01]  /*0500*/  BSSY B0, `(.L_x_103) ;  /* 0x0000009000007945 */ /* 0x000fe20003800000 */
[----:B------:R-:W-:Y:S05]  /*0510*/  @!P4 BRA `(.L_x_104) ;  /* 0x000000700000c947 */ /* 0x000fea0003800000 */
[----:B-----5:R-:W1:Y:S01]  /*0520*/  DSETP.GTU.AND P0, PT, |R12|, +INF , PT ;  /* 0x7ff000000c00742a */ /* 0x020e620003f0c200 */
[----:B------:R-:W-:-:S04]  /*0530*/  LEA R6, P3, R7, UR8, 0x3 ;  /* 0x0000000807067c11 */ /* 0x000fc8000f8618ff */
[----:B------:R-:W-:Y:S01]  /*0540*/  LEA.HI.X R7, R7, UR9, R24, 0x3, P3 ;  /* 0x0000000907077c11 */ /* 0x000fe200098f1c18 */
[----:B-1----:R-:W1:-:S06]  /*0550*/  DSETP.LT.OR P0, PT, R12, c[0x0][0xdb0], P0 ;  /* 0x00036c000c00762a */ /* 0x002e4c0000701400 */
[----:B01----:R-:W-:Y:S02]  /*0560*/  FSEL R10, R12, c[0x0][0xdb0], P0 ;  /* 0x00036c000c0a7a08 */ /* 0x003fe40000000000 */
[----:B------:R-:W-:-:S05]  /*0570*/  FSEL R11, R13, c[0x0][0xdb4], P0 ;  /* 0x00036d000d0b7a08 */ /* 0x000fca0000000000 */
[----:B------:R0:W-:Y:S02]  /*0580*/  STG.E.64 [R6.64], R10 ;  /* 0x0000000a06007986 */ /* 0x0001e4000c101b0a */
.L_x_104:
[----:B------:R-:W-:Y:S05]  /*0590*/  BSYNC B0 ;  /* 0x0000000000007941 */ /* 0x000fea0003800000 */
.L_x_103:
        /* <DEDUP_REMOVED lines=9> */
.L_x_106:
[----:B------:R-:W-:Y:S05]  /*0630*/  BSYNC B0 ;  /* 0x0000000000007941 */ /* 0x000fea0003800000 */
.L_x_105:
        /* <DEDUP_REMOVED lines=9> */
.L_x_108:
[----:B------:R-:W-:Y:S05]  /*06d0*/  BSYNC B0 ;  /* 0x0000000000007941 */ /* 0x000fea0003800000 */
.L_x_107:
        /* <DEDUP_REMOVED lines=8> */
.L_x_100:
[----:B------:R-:W0:Y:S02]  /*0760*/  S2R R13, SR_TID.X ;  /* 0x00000000000d7919 */ /* 0x000e240000002100 */
[----:B0-----:R-:W-:-:S05]  /*0770*/  IMAD.WIDE.U32 R2, R13, 0x4, RZ ;  /* 0x000000040d027825 */ /* 0x001fca00078e00ff */
[----:B------:R-:W-:-:S04]  /*0780*/  ISETP.GE.U32.AND P0, PT, R2, UR12, PT ;  /* 0x0000000c02007c0c */ /* 0x000fc8000bf06070 */
[----:B------:R-:W-:-:S04]  /*0790*/  ISETP.GE.AND.EX P0, PT, R3, UR4, PT, P0 ;  /* 0x0000000403007c0c */ /* 0x000fc8000bf06300 */
[----:B------:R-:W-:-:S13]  /*07a0*/  ISETP.GT.U32.OR P0, PT, R13, 0x3fff, P0 ;  /* 0x00003fff0d00780c */ /* 0x000fda0000704470 */
[----:B------:R-:W-:Y:S05]  /*07b0*/  @P0 EXIT ;  /* 0x000000000000094d */ /* 0x000fea0003800000 */
[----:B------:R-:W-:-:S04]  /*07c0*/  IMAD.MOV.U32 R0, RZ, RZ, RZ ;  /* 0x000000ffff007224 */ /* 0x000fc800078e00ff */
.L_x_110:
        /* <DEDUP_REMOVED lines=10> */
[----:B0-----:R-:W0:-:S04]  /*0870*/  DSETP.LT.OR P1, PT, R8, c[0x0][0xdb0], P1 ;  /* 0x00036c000800762a */ /* 0x001e080000f21400 */
[----:B-1----:R-:W1:Y:S02]  /*0880*/  DSETP.LT.OR P2, PT, R10, c[0x0][0xdb0], P2 ;  /* 0x00036c000a00762a */ /* 0x002e640001741400 */
[----:B0-----:R-:W-:Y:S02]  /*0890*/  FSEL R12, R8, c[0x0][0xdb0], P1 ;  /* 0x00036c00080c7a08 */ /* 0x001fe40000800000 */
[----:B------:R-:W0:Y:S01]  /*08a0*/  DSETP.LT.OR P3, PT, R6, c[0x0][0xdb0], P3 ;  /* 0x00036c000600762a */ /* 0x000e220001f61400 */
[----:B------:R-:W-:Y:S02]  /*08b0*/  FSEL R17, R9, c[0x0][0xdb4], P1 ;  /* 0x00036d0009117a08 */ /* 0x000fe40000800000 */
[----:B-1----:R-:W-:Y:S01]  /*08c0*/  FSEL R14, R10, c[0x0][0xdb0], P2 ;  /* 0x00036c000a0e7a08 */ /* 0x002fe20001000000 */
[----:B------:R-:W1:Y:S01]  /*08d0*/  DSETP.LT.OR P0, PT, R4, c[0x0][0xdb0], P0 ;  /* 0x00036c000400762a */ /* 0x000e620000701400 */
        /* <DEDUP_REMOVED lines=27> */
.L_x_111:
        /* <DEDUP_REMOVED lines=15> */
.L_x_5303:


//--------------------- .text._ZN2at6native57_GLOBAL__N__f3eca4a2_24_ForeachBinaryOpScalar_cu_86b9896c25multi_tensor_apply_kernelINS1_18TensorListMetadataILi2EEENS1_21BinaryOpScalarFunctorIsLi2ELi1ELi1EEEJNS0_7minimumIsEEsEEEvT_T0_DpT1_ --------------------------
	.section	.text._ZN2at6native57_GLOBAL__N__f3eca4a2_24_ForeachBinaryOpScalar_cu_86b9896c25multi_tensor_apply_kernelINS1_18TensorListMetadataILi2EEENS1_21BinaryOpScalarFunctorIsLi2ELi1ELi1EEEJNS0_7minimumIsEEsEEEvT_T0_DpT1_,"ax",@progbits
	.sectioninfo	@"SHI_REGISTERS=32"
	.align	128
.text._ZN2at6native57_GLOBAL__N__f3eca4a2_24_ForeachBinaryOpScalar_cu_86b9896c25multi_tensor_apply_kernelINS1_18TensorListMetadataILi2EEENS1_21BinaryOpScalarFunctorIsLi2ELi1ELi1EEEJNS0_7minimumIsEEsEEEvT_T0_DpT1_:
        .type           _ZN2at6native57_GLOBAL__N__f3eca4a2_24_ForeachBinaryOpScalar_cu_86b9896c25multi_tensor_apply_kernelINS1_18TensorListMetadataILi2EEENS1_21BinaryOpScalarFunctorIsLi2ELi1ELi1EEEJNS0_7minimumIsEEsEEEvT_T0_DpT1_,@function
        .size           _ZN2at6native57_GLOBAL__N__f3eca4a2_24_ForeachBinaryOpScalar_cu_86b9896c25multi_tensor_apply_kernelINS1_18TensorListMetadataILi2EEENS1_21BinaryOpScalarFunctorIsLi2ELi1ELi1EEEJNS0_7minimumIsEEsEEEvT_T0_DpT1_,(.L_x_5304 - _ZN2at6native57_GLOBAL__N__f3eca4a2_24_ForeachBinaryOpScalar_cu_86b9896c25multi_tensor_apply_kernelINS1_18TensorListMetadataILi2EEENS1_21BinaryOpScalarFunctorIsLi2ELi1ELi1EEEJNS0_7minimumIsEEsEEEvT_T0_DpT1_)
        .other          _ZN2at6native57_GLOBAL__N__f3eca4a2_24_ForeachBinaryOpScalar_cu_86b9896c25multi_tensor_apply_kernelINS1_18TensorListMetadataILi2EEENS1_21BinaryOpScalarFunctorIsLi2ELi1ELi1EEEJNS0_7minimumIsEEsEEEvT_T0_DpT1_,@"STO_CUDA_ENTRY STV_DEFAULT"
_ZN2at6native57_GLOBAL__N__f3eca4a2_24_ForeachBinaryOpScalar_cu_86b9896c25multi_tensor_apply_kernelINS1_18TensorListMetadataILi2EEENS1_21BinaryOpScalarFunctorIsLi2ELi1ELi1EEEJNS0_7minimumIsEEsEEEvT_T0_DpT1_:
        /* <DEDUP_REMOVED lines=26> */
.L_x_113:
        /* <DEDUP_REMOVED lines=56> */
[----:B------:R-:W-:-:S05]  /*0520*/  @P0 IMNMX R27, R27, R16, PT ;  /* 0x000000101b1b0217 */ /* 0x000fca0003800200 */
        /* <DEDUP_REMOVED lines=8> */
[----:B------:R-:W-:Y:S01]  /*05b0*/  @P2 IMNMX R5, R6, R5, PT ;  /* 0x0000000506052217 */ /* 0x000fe20003800200 */
[----:B------:R-:W-:Y:S01]  /*05c0*/  @P3 IMAD.MOV.U32 R6, RZ, RZ, R26 ;  /* 0x000000ffff063224 */ /* 0x000fe200078e001a */
[----:B----4-:R-:W-:-:S04]  /*05d0*/  @P4 PRMT R7, R22, 0x9910, RZ ;  /* 0x0000991016074816 */ /* 0x010fc800000000ff */
[----:B------:R-:W-:Y:S02]  /*05e0*/  @P4 IMNMX R7, R20, R7, PT ;  /* 0x0000000714074217 */ /* 0x000fe40003800200 */
[----:B-----5:R-:W-:Y:S01]  /*05f0*/  @P3 PRMT R21, R21, 0x9910, RZ ;  /* 0x0000991015153816 */ /* 0x020fe200000000ff */
[----:B------:R0:W-:Y:S03]  /*0600*/  @P2 STG.E.U16 [R14.64], R5 ;  /* 0x000000050e002986 */ /* 0x0001e6000c101506 */
[----:B------:R-:W-:Y:S01]  /*0610*/  @P3 IMNMX R21, R6, R21, PT ;  /* 0x0000001506153217 */ /* 0x000fe20003800200 */
        /* <DEDUP_REMOVED lines=8> */
.L_x_112:
        /* <DEDUP_REMOVED lines=9> */
.L_x_114:
        /* <DEDUP_REMOVED lines=13> */
[----:B------:R-:W-:Y:S01]  /*0800*/  IMNMX R8, R5, UR4, PT ;  /* 0x0000000405087c17 */ /* 0x000fe2000b800200 */
[----:B------:R-:W-:Y:S01]  /*0810*/  IMAD.X R5, R13, 0x1, R17, P0 ;  /* 0x000000010d057824 */ /* 0x000fe200000e0611 */
[----:B------:R-:W-:Y:S02]  /*0820*/  IMNMX R7, R7, UR4, PT ;  /* 0x0000000407077c17 */ /* 0x000fe4000b800200 */
[----:B------:R-:W-:Y:S02]  /*0830*/  IMNMX R9, R14, UR4, PT ;  /* 0x000000040e097c17 */ /* 0x000fe4000b800200 */
[----:B------:R-:W-:Y:S02]  /*0840*/  IADD3 R6, P0, R6, c[0x0][0x0], RZ ;  /* 0x0000000006067a10 */ /* 0x000fe40007f1e0ff */
[----:B------:R-:W-:Y:S02]  /*0850*/  IMNMX R14, R15, UR4, PT ;  /* 0x000000040f0e7c17 */ /* 0x000fe4000b800200 */
        /* <DEDUP_REMOVED lines=12> */
.L_x_115:
        /* <DEDUP_REMOVED lines=14> */
.L_x_5304:


//--------------------- .text._ZN2at6native57_GLOBAL__N__f3eca4a2_24_ForeachBinaryOpScalar_cu_86b9896c25multi_tensor_apply_kernelINS1_18TensorListMetadataILi2EEENS1_21BinaryOpScalarFunctorIlLi2ELi1ELi1EEEJNS0_7minimumIlEElEEEvT_T0_DpT1_ --------------------------
	.section	.text._ZN2at6native57_GLOBAL__N__f3eca4a2_24_ForeachBinaryOpScalar_cu_86b9896c25multi_tensor_apply_kernelINS1_18TensorListMetadataILi2EEENS1_21BinaryOpScalarFunctorIlLi2ELi1ELi1EEEJNS0_7minimumIlEElEEEvT_T0_DpT1_,"ax",@progbits
	.sectioninfo	@"SHI_REGISTERS=32"
	.align	128
.text._ZN2at6native57_GLOBAL__N__f3eca4a2_24_ForeachBinaryOpScalar_cu_86b9896c25multi_tensor_apply_kernelINS1_18TensorListMetadataILi2EEENS1_21BinaryOpScalarFunctorIlLi2ELi1ELi1EEEJNS0_7minimumIlEElEEEvT_T0_DpT1_:
        .type           _ZN2at6native57_GLOBAL__N__f3eca4a2_24_ForeachBinaryOpScalar_cu_86b9896c25multi_tensor_apply_kernelINS1_18TensorListMetadataILi2EEENS1_21BinaryOpScalarFunctorIlLi2ELi1ELi1EEEJNS0_7minimumIlEElEEEvT_T0_DpT1_,@function
        .size           _ZN2at6native57_GLOBAL__N__f3eca4a2_24_ForeachBinaryOpScalar_cu_86b9896c25multi_tensor_apply_kernelINS1_18TensorListMetadataILi2EEENS1_21BinaryOpScalarFunctorIlLi2ELi1ELi1EEEJNS0_7minimumIlEElEEEvT_T0_DpT1_,(.L_x_5305 - _ZN2at6native57_GLOBAL__N__f3eca4a2_24_ForeachBinaryOpScalar_cu_86b9896c25multi_tensor_apply_kernelINS1_18TensorListMetadataILi2EEENS1_21BinaryOpScalarFunctorIlLi2ELi1ELi1EEEJNS0_7minimumIlEElEEEvT_T0_DpT1_)
        .other          _ZN2at6native57_GLOBAL__N__f3eca4a2_24_ForeachBinaryOpScalar_cu_86b9896c25multi_tensor_apply_kernelINS1_18TensorListMetadataILi2EEENS1_21BinaryOpScalarFunctorIlLi2ELi1ELi1EEEJNS0_7minimumIlEElEEEvT_T0_DpT1_,@"STO_CUDA_ENTRY STV_DEFAULT"
_ZN2at6native57_GLOBAL__N__f3eca4a2_24_ForeachBinaryOpScalar_cu_86b9896c25multi_tensor_apply_kernelINS1_18TensorListMetadataILi2EEENS1_21BinaryOpScalarFunctorIlLi2ELi1ELi1EEEJNS0_7minimumIlEElEEEvT_T0_DpT1_:
        /* <DEDUP_REMOVED lines=29> */
.L_x_125:
        /* <DEDUP_REMOVED lines=43> */
[----:B-----5:R-:W-:Y:S02]  /*0480*/  ISETP.LT.U32.AND P1, PT, R10, c[0x0][0xdb0], PT ;  /* 0x00036c000a007a0c */ /* 0x020fe40003f21070 */
[----:B0-----:R-:W-:Y:S02]  /*0490*/  LEA R18, P2, R3, UR8, 0x3 ;  /* 0x0000000803127c11 */ /* 0x001fe4000f8418ff */
[----:B------:R-:W-:-:S02]  /*04a0*/  ISETP.LT.AND.EX P1, PT, R11, c[0x0][0xdb4], PT, P1 ;  /* 0x00036d000b007a0c */ /* 0x000fc40003f21310 */
[----:B------:R-:W-:Y:S02]  /*04b0*/  LEA.HI.X R19, R3, UR9, R6, 0x3, P2 ;  /* 0x0000000903137c11 */ /* 0x000fe400090f1c06 */
[----:B------:R-:W-:Y:S02]  /*04c0*/  SEL R10, R10, c[0x0][0xdb0], P1 ;  /* 0x00036c000a0a7a07 */ /* 0x000fe40000800000 */
[----:B------:R-:W-:-:S05]  /*04d0*/  SEL R11, R11, c[0x0][0xdb4], P1 ;  /* 0x00036d000b0b7a07 */ /* 0x000fca0000800000 */
[----:B------:R0:W-:Y:S02]  /*04e0*/  STG.E.64 [R18.64], R10 ;  /* 0x0000000a12007986 */ /* 0x0001e4000c101b0a */
.L_x_118:
[----:B------:R-:W-:Y:S05]  /*04f0*/  BSYNC B0 ;  /* 0x0000000000007941 */ /* 0x000fea0003800000 */
.L_x_117:
[----:B------:R-:W-:Y:S01]  /*0500*/  BSSY B0, `(.L_x_119) ;  /* 0x0000009000007945 */ /* 0x000fe20003800000 */
[----:B------:R-:W-:Y:S05]  /*0510*/  @!P0 BRA `(.L_x_120) ;  /* 0x0000007000008947 */ /* 0x000fea0003800000 */
[C---:B-----5:R-:W-:Y:S02]  /*0520*/  ISETP.LT.U32.AND P0, PT, R12.reuse, c[0x0][0xdb0], PT ;  /* 0x00036c000c007a0c */ /* 0x060fe40003f01070 */
[----:B------:R-:W-:Y:S02]  /*0530*/  LEA R6, P1, R7, UR8, 0x3 ;  /* 0x0000000807067c11 */ /* 0x000fe4000f8218ff */
[----:B------:R-:W-:Y:S02]  /*0540*/  ISETP.LT.AND.EX P0, PT, R13, c[0x0][0xdb4], PT, P0 ;  /* 0x00036d000d007a0c */ /* 0x000fe40003f01300 */
[----:B------:R-:W-:Y:S02]  /*0550*/  LEA.HI.X R7, R7, UR9, R24, 0x3, P1 ;  /* 0x0000000907077c11 */ /* 0x000fe400088f1c18 */
[----:B0-----:R-:W-:Y:S02]  /*0560*/  SEL R10, R12, c[0x0][0xdb0], P0 ;  /* 0x00036c000c0a7a07 */ /* 0x001fe40000000000 */
[----:B------:R-:W-:-:S05]  /*0570*/  SEL R11, R13, c[0x0][0xdb4], P0 ;  /* 0x00036d000d0b7a07 */ /* 0x000fca0000000000 */
[----:B------:R0:W-:Y:S02]  /*0580*/  STG.E.64 [R6.64], R10 ;  /* 0x0000000a06007986 */ /* 0x0001e4000c101b0a */
.L_x_120:
[----:B------:R-:W-:Y:S05]  /*0590*/  BSYNC B0 ;  /* 0x0000000000007941 */ /* 0x000fea0003800000 */
.L_x_119:
[----:B------:R-:W-:Y:S01]  /*05a0*/  BSSY B0, `(.L_x_121) ;  /* 0x0000009000007945 */ /* 0x000fe20003800000 */
[----:B------:R-:W-:Y:S05]  /*05b0*/  @!P3 BRA `(.L_x_122) ;  /* 0x000000700000b947 */ /* 0x000fea0003800000 */
[C---:B-----5:R-:W-:Y:S02]  /*05c0*/  ISETP.LT.U32.AND P0, PT, R14.reuse, c[0x0][0xdb0], PT ;  /* 0x00036c000e007a0c */ /* 0x060fe40003f01070 */
[----:B0-----:R-:W-:Y:S02]  /*05d0*/  LEA R10, P1, R9, UR8, 0x3 ;  /* 0x00000008090a7c11 */ /* 0x001fe4000f8218ff */
[----:B------:R-:W-:Y:S02]  /*05e0*/  ISETP.LT.AND.EX P0, PT, R15, c[0x0][0xdb4], PT, P0 ;  /* 0x00036d000f007a0c */ /* 0x000fe40003f01300 */
[----:B------:R-:W-:Y:S02]  /*05f0*/  LEA.HI.X R11, R9, UR9, R26, 0x3, P1 ;  /* 0x00000009090b7c11 */ /* 0x000fe400088f1c1a */
[----:B------:R-:W-:Y:S02]  /*0600*/  SEL R6, R14, c[0x0][0xdb0], P0 ;  /* 0x00036c000e067a07 */ /* 0x000fe40000000000 */
[----:B------:R-:W-:-:S05]  /*0610*/  SEL R7, R15, c[0x0][0xdb4], P0 ;  /* 0x00036d000f077a07 */ /* 0x000fca0000000000 */
[----:B------:R0:W-:Y:S02]  /*0620*/  STG.E.64 [R10.64], R6 ;  /* 0x000000060a007986 */ /* 0x0001e4000c101b0a */
.L_x_122:
[----:B------:R-:W-:Y:S05]  /*0630*/  BSYNC B0 ;  /* 0x0000000000007941 */ /* 0x000fea0003800000 */
.L_x_121:
[----:B------:R-:W-:Y:S01]  /*0640*/  BSSY B0, `(.L_x_123) ;  /* 0x0000009000007945 */ /* 0x000fe20003800000 */
[----:B------:R-:W-:Y:S05]  /*0650*/  @!P4 BRA `(.L_x_124) ;  /* 0x000000700000c947 */ /* 0x000fea0003800000 */
[----:B-----5:R-:W-:Y:S02]  /*0660*/  ISETP.LT.U32.AND P0, PT, R16, c[0x0][0xdb0], PT ;  /* 0x00036c0010007a0c */ /* 0x020fe40003f01070 */
[C---:B0-----:R-:W-:Y:S02]  /*0670*/  LEA R10, P1, R8.reuse, UR8, 0x3 ;  /* 0x00000008080a7c11 */ /* 0x041fe4000f8218ff */
[C---:B------:R-:W-:Y:S02]  /*0680*/  ISETP.LT.AND.EX P0, PT, R17.reuse, c[0x0][0xdb4], PT, P0 ;  /* 0x00036d0011007a0c */ /* 0x040fe40003f01300 */
[----:B------:R-:W-:Y:S02]  /*0690*/  LEA.HI.X R11, R8, UR9, R25, 0x3, P1 ;  /* 0x00000009080b7c11 */ /* 0x000fe400088f1c19 */
[----:B------:R-:W-:Y:S02]  /*06a0*/  SEL R6, R16, c[0x0][0xdb0], P0 ;  /* 0x00036c0010067a07 */ /* 0x000fe40000000000 */
[----:B------:R-:W-:-:S05]  /*06b0*/  SEL R7, R17, c[0x0][0xdb4], P0 ;  /* 0x00036d0011077a07 */ /* 0x000fca0000000000 */
[----:B------:R0:W-:Y:S02]  /*06c0*/  STG.E.64 [R10.64], R6 ;  /* 0x000000060a007986 */ /* 0x0001e4000c101b0a */
.L_x_124:
[----:B------:R-:W-:Y:S05]  /*06d0*/  BSYNC B0 ;  /* 0x0000000000007941 */ /* 0x000fea0003800000 */
.L_x_123:
        /* <DEDUP_REMOVED lines=8> */
.L_x_116:
[----:B------:R-:W0:Y:S02]  /*0760*/  S2R R13, SR_TID.X ;  /* 0x00000000000d7919 */ /* 0x000e240000002100 */
[----:B0-----:R-:W-:-:S05]  /*0770*/  IMAD.WIDE.U32 R2, R13, 0x4, RZ ;  /* 0x000000040d027825 */ /* 0x001fca00078e00ff */
[----:B------:R-:W-:-:S04]  /*0780*/  ISETP.GE.U32.AND P0, PT, R2, UR12, PT ;  /* 0x0000000c02007c0c */ /* 0x000fc8000bf06070 */
[----:B------:R-:W-:-:S04]  /*0790*/  ISETP.GE.AND.EX P0, PT, R3, UR4, PT, P0 ;  /* 0x0000000403007c0c */ /* 0x000fc8000bf06300 */
[----:B------:R-:W-:-:S13]  /*07a0*/  ISETP.GT.U32.OR P0, PT, R13, 0x3fff, P0 ;  /* 0x00003fff0d00780c */ /* 0x000fda0000704470 */
[----:B------:R-:W-:Y:S05]  /*07b0*/  @P0 EXIT ;  /* 0x000000000000094d */ /* 0x000fea0003800000 */
[----:B------:R-:W-:-:S04]  /*07c0*/  IMAD.MOV.U32 R0, RZ, RZ, RZ ;  /* 0x000000ffff007224 */ /* 0x000fc800078e00ff */
.L_x_126:
        /* <DEDUP_REMOVED lines=8> */
[----:B--2---:R-:W-:Y:S02]  /*0850*/  ISETP.LT.U32.AND P0, PT, R10, c[0x0][0xdb0], PT ;  /* 0x00036c000a007a0c */ /* 0x004fe40003f01070 */
[----:B------:R-:W-:Y:S02]  /*0860*/  ISETP.LT.U32.AND P1, PT, R8, c[0x0][0xdb0], PT ;  /* 0x00036c0008007a0c */ /* 0x000fe40003f21070 */
[----:B------:R-:W-:Y:S02]  /*0870*/  ISETP.LT.AND.EX P0, PT, R11, c[0x0][0xdb4], PT, P0 ;  /* 0x00036d000b007a0c */ /* 0x000fe40003f01300 */
[----:B---3--:R-:W-:Y:S02]  /*0880*/  ISETP.LT.U32.AND P2, PT, R6, c[0x0][0xdb0], PT ;  /* 0x00036c0006007a0c */ /* 0x008fe40003f41070 */
[----:B------:R-:W-:-:S02]  /*0890*/  SEL R16, R10, c[0x0][0xdb0], P0 ;  /* 0x00036c000a107a07 */ /* 0x000fc40000000000 */
[----:B------:R-:W-:Y:S02]  /*08a0*/  SEL R17, R11, c[0x0][0xdb4], P0 ;  /* 0x00036d000b117a07 */ /* 0x000fe40000000000 */
[C---:B------:R-:W-:Y:S02]  /*08b0*/  ISETP.LT.AND.EX P0, PT, R9.reuse, c[0x0][0xdb4], PT, P1 ;  /* 0x00036d0009007a0c */ /* 0x040fe40003f01310 */
[----:B------:R-:W-:Y:S02]  /*08c0*/  ISETP.LT.U32.AND P3, PT, R4, c[0x0][0xdb0], PT ;  /* 0x00036c0004007a0c */ /* 0x000fe40003f61070 */
[----:B------:R-:W-:Y:S02]  /*08d0*/  SEL R12, R8, c[0x0][0xdb0], P0 ;  /* 0x00036c00080c7a07 */ /* 0x000fe40000000000 */
[----:B------:R-:W-:Y:S02]  /*08e0*/  SEL R15, R9, c[0x0][0xdb4], P0 ;  /* 0x00036d00090f7a07 */ /* 0x000fe40000000000 */
[----:B------:R-:W-:-:S02]  /*08f0*/  ISETP.LT.AND.EX P1, PT, R7, c[0x0][0xdb4], PT, P2 ;  /* 0x00036d0007007a0c */ /* 0x000fc40003f21320 */
[----:B------:R-:W-:Y:S02]  /*0900*/  ISETP.LT.AND.EX P0, PT, R5, c[0x0][0xdb4], PT, P3 ;  /* 0x00036d0005007a0c */ /* 0x000fe40003f01330 */
        /* <DEDUP_REMOVED lines=24> */
.L_x_127:
        /* <DEDUP_REMOVED lines=15> */
.L_x_5305:


//--------------------- .text._ZN2at6native57_GLOBAL__N__f3eca4a2_24_ForeachBinaryOpScalar_cu_86b9896c25multi_tensor_apply_kernelINS1_18TensorListMetadataILi2EEENS1_21BinaryOpScalarFunctorIiLi2ELi1ELi1EEEJNS0_7minimumIiEEiEEEvT_T0_DpT1_ --------------------------
	.section	.text._ZN2at6native57_GLOBAL__N__f3eca4a2_24_ForeachBinaryOpScalar_cu_86b9896c25multi_tensor_apply_kernelINS1_18TensorListMetadataILi2EEENS1_21BinaryOpScalarFunctorIiLi2ELi1ELi1EEEJNS0_7minimumIiEEiEEEvT_T0_DpT1_,"ax",@progbits
	.sectioninfo	@"SHI_REGISTERS=32"
	.align	128
.text._ZN2at6native57_GLOBAL__N__f3eca4a2_24_ForeachBinaryOpScalar_cu_86b9896c25multi_tensor_apply_kernelINS1_18TensorListMetadataILi2EEENS1_21BinaryOpScalarFunctorIiLi2ELi1ELi1EEEJNS0_7minimumIiEEiEEEvT_T0_DpT1_:
        .type           _ZN2at6native57_GLOBAL__N__f3eca4a2_24_ForeachBinaryOpScalar_cu_86b9896c25multi_tensor_apply_kernelINS1_18TensorListMetadataILi2EEENS1_21BinaryOpScalarFunctorIiLi2ELi1ELi1EEEJNS0_7minimumIiEEiEEEvT_T0_DpT1_,@function
        .size           _ZN2at6native57_GLOBAL__N__f3eca4a2_24_ForeachBinaryOpScalar_cu_86b9896c25multi_tensor_apply_kernelINS1_18TensorListMetadataILi2EEENS1_21BinaryOpScalarFunctorIiLi2ELi1ELi1EEEJNS0_7minimumIiEEiEEEvT_T0_DpT1_,(.L_x_5306 - _ZN2at6native57_GLOBAL__N__f3eca4a2_24_ForeachBinaryOpScalar_cu_86b9896c25multi_tensor_apply_kernelINS1_18TensorListMetadataILi2EEENS1_21BinaryOpScalarFunctorIiLi2ELi1ELi1EEEJNS0_7minimumIiEEiEEEvT_T0_DpT1_)
        .other          _ZN2at6native57_GLOBAL__N__f3eca4a2_24_ForeachBinaryOpScalar_cu_86b9896c25multi_tensor_apply_kernelINS1_18TensorListMetadataILi2EEENS1_21BinaryOpScalarFunctorIiLi2ELi1ELi1EEEJNS0_7minimumIiEEiEEEvT_T0_DpT1_,@"STO_CUDA_ENTRY STV_DEFAULT"
_ZN2at6native57_GLOBAL__N__f3eca4a2_24_ForeachBinaryOpScalar_cu_86b9896c25multi_tensor_apply_kernelINS1_18TensorListMetadataILi2EEENS1_21BinaryOpScalarFunctorIiLi2ELi1ELi1EEEJNS0_7minimumIiEEiEEEvT_T0_DpT1_:
        /* <DEDUP_REMOVED lines=25> */
.L_x_129:
        /* <DEDUP_REMOVED lines=51> */
[----:B--2---:R-:W-:Y:S02]  /*04c0*/  @P0 IMNMX R5, R24, c[0x0][0xdac], PT ;  /* 0x00036b0018050a17 */ /* 0x004fe40003800200 */
[----:B---3--:R-:W-:-:S03]  /*04d0*/  @P1 IMNMX R23, R22, c[0x0][0xdac], PT ;  /* 0x00036b0016171a17 */ /* 0x008fc60003800200 */
[----:B------:R0:W-:Y:S01]  /*04e0*/  @P0 STG.E [R14.64], R5 ;  /* 0x000000050e000986 */ /* 0x0001e2000c101904 */
[----:B------:R-:W-:-:S03]  /*04f0*/  ISETP.GE.U32.AND P0, PT, R8, 0x10000, PT ;  /* 0x000100000800780c */ /* 0x000fc60003f06070 */
[----:B------:R0:W-:Y:S01]  /*0500*/  @P1 STG.E [R16.64], R23 ;  /* 0x0000001710001986 */ /* 0x0001e2000c101904 */
[----:B----4-:R-:W-:Y:S02]  /*0510*/  @P2 IMNMX R7, R7, c[0x0][0xdac], PT ;  /* 0x00036b0007072a17 */ /* 0x010fe40003800200 */
[----:B------:R-:W-:-:S03]  /*0520*/  ISETP.LT.U32.AND P1, PT, R8, R0, PT ;  /* 0x000000000800720c */ /* 0x000fc60003f21070 */
[----:B------:R0:W-:Y:S01]  /*0530*/  @P2 STG.E [R18.64], R7 ;  /* 0x0000000712002986 */ /* 0x0001e2000c101904 */
[----:B------:R-:W-:Y:S02]  /*0540*/  ISETP.GE.U32.AND.EX P0, PT, R9, RZ, PT, P0 ;  /* 0x000000ff0900720c */ /* 0x000fe40003f06100 */
[----:B-----5:R-:W-:-:S05]  /*0550*/  @P4 IMNMX R25, R26, c[0x0][0xdac], PT ;  /* 0x00036b001a194a17 */ /* 0x020fca0003800200 */
[----:B------:R0:W-:Y:S01]  /*0560*/  @P4 STG.E [R20.64], R25 ;  /* 0x0000001914004986 */ /* 0x0001e2000c101904 */
[----:B------:R-:W-:-:S13]  /*0570*/  ISETP.LT.AND.EX P1, PT, R9, R2, PT, P1 ;  /* 0x000000020900720c */ /* 0x000fda0003f21310 */
[----:B0-----:R-:W-:Y:S05]  /*0580*/  @!P0 BRA P1, `(.L_x_129) ;  /* 0xfffffc0000008947 */ /* 0x001fea000083ffff */
[----:B------:R-:W-:Y:S05]  /*0590*/  EXIT ;  /* 0x000000000000794d */ /* 0x000fea0003800000 */
.L_x_128:
[----:B------:R-:W0:Y:S02]  /*05a0*/  S2R R16, SR_TID.X ;  /* 0x0000000000107919 */ /* 0x000e240000002100 */
[----:B0-----:R-:W-:-:S05]  /*05b0*/  IMAD.WIDE.U32 R4, R16, 0x4, RZ ;  /* 0x0000000410047825 */ /* 0x001fca00078e00ff */
[----:B------:R-:W-:-:S04]  /*05c0*/  ISETP.GE.U32.AND P0, PT, R4, R0, PT ;  /* 0x000000000400720c */ /* 0x000fc80003f06070 */
[----:B------:R-:W-:-:S04]  /*05d0*/  ISETP.GE.AND.EX P0, PT, R5, R2, PT, P0 ;  /* 0x000000020500720c */ /* 0x000fc80003f06300 */
[----:B------:R-:W-:-:S13]  /*05e0*/  ISETP.GT.U32.OR P0, PT, R16, 0x3fff, P0 ;  /* 0x00003fff1000780c */ /* 0x000fda0000704470 */
[----:B------:R-:W-:Y:S05]  /*05f0*/  @P0 EXIT ;  /* 0x000000000000094d */ /* 0x000fea0003800000 */
[----:B------:R-:W-:-:S04]  /*0600*/  IMAD.MOV.U32 R17, RZ, RZ, RZ ;  /* 0x000000ffff117224 */ /* 0x000fc800078e00ff */
.L_x_130:
        /* <DEDUP_REMOVED lines=15> */
[----:B--2---:R-:W-:Y:S02]  /*0700*/  IMNMX R7, R7, c[0x0][0xdac], PT ;  /* 0x00036b0007077a17 */ /* 0x004fe40003800200 */
[----:B------:R-:W-:-:S02]  /*0710*/  IMNMX R6, R6, c[0x0][0xdac], PT ;  /* 0x00036b0006067a17 */ /* 0x000fc40003800200 */
[----:B------:R-:W-:Y:S02]  /*0720*/  IMNMX R5, R5, c[0x0][0xdac], PT ;  /* 0x00036b0005057a17 */ /* 0x000fe40003800200 */
[----:B------:R-:W-:-:S05]  /*0730*/  IMNMX R4, R4, c[0x0][0xdac], PT ;  /* 0x00036b0004047a17 */ /* 0x000fca0003800200 */
[----:B------:R0:W-:Y:S01]  /*0740*/  STG.E.128 [R14.64], R4 ;  /* 0x000000040e007986 */ /* 0x0001e2000c101d04 */
[----:B------:R-:W-:Y:S05]  /*0750*/  @!P0 BRA P1, `(.L_x_130) ;  /* 0xfffffeb000008947 */ /* 0x000fea000083ffff */
[----:B------:R-:W-:Y:S05]  /*0760*/  EXIT ;  /* 0x000000000000794d */ /* 0x000fea0003800000 */
.L_x_131:
        /* <DEDUP_REMOVED lines=9> */
.L_x_5306:


//--------------------- .text._ZN2at6native57_GLOBAL__N__f3eca4a2_24_ForeachBinaryOpScalar_cu_86b9896c25multi_tensor_apply_kernelINS1_18TensorListMetadataILi2EEENS1_21BinaryOpScalarFunctorIaLi2ELi1ELi1EEEJNS0_7minimumIaEEaEEEvT_T0_DpT1_ --------------------------
	.section	.text._ZN2at6native57_GLOBAL__N__f3eca4a2_24_ForeachBinaryOpScalar_cu_86b9896c25multi_tensor_apply_kernelINS1_18TensorListMetadataILi2EEENS1_21BinaryOpScalarFunctorIaLi2ELi1ELi1EEEJNS0_7minimumIaEEaEEEvT_T0_DpT1_,"ax",@progbits
	.sectioninfo	@"SHI_REGISTERS=32"
	.align	128
.text._ZN2at6native57_GLOBAL__N__f3eca4a2_24_ForeachBinaryOpScalar_cu_86b9896c25multi_tensor_apply_kernelINS1_18TensorListMetadataILi2EEENS1_21BinaryOpScalarFunctorIaLi2ELi1ELi1EEEJNS0_7minimumIaEEaEEEvT_T0_DpT1_:
        .type           _ZN2at6native57_GLOBAL__N__f3eca4a2_24_ForeachBinaryOpScalar_cu_86b9896c25multi_tensor_apply_kernelINS1_18TensorListMetadataILi2EEENS1_21BinaryOpScalarFunctorIaLi2ELi1ELi1EEEJNS0_7minimumIaEEaEEEvT_T0_DpT1_,@function
        .size           _ZN2at6native57_GLOBAL__N__f3eca4a2_24_ForeachBinaryOpScalar_cu_86b9896c25multi_tensor_apply_kernelINS1_18TensorListMetadataILi2EEENS1_21BinaryOpScalarFunctorIaLi2ELi1ELi1EEEJNS0_7minimumIaEEaEEEvT_T0_DpT1_,(.L_x_5307 - _ZN2at6native57_GLOBAL__N__f3eca4a2_24_ForeachBinaryOpScalar_cu_86b9896c25multi_tensor_apply_kernelINS1_18TensorListMetadataILi2EEENS1_21BinaryOpScalarFunctorIaLi2ELi1ELi1EEEJNS0_7minimumIaEEaEEEvT_T0_DpT1_)
        .other          _ZN2at6native57_GLOBAL__N__f3eca4a2_24_ForeachBinaryOpScalar_cu_86b9896c25multi_tensor_apply_kernelINS1_18TensorListMetadataILi2EEENS1_21BinaryOpScalarFunctorIaLi2ELi1ELi1EEEJNS0_7minimumIaEEaEEEvT_T0_DpT1_,@"STO_CUDA_ENTRY STV_DEFAULT"
_ZN2at6native57_GLOBAL__N__f3eca4a2_24_ForeachBinaryOpScalar_cu_86b9896c25multi_tensor_apply_kernelINS1_18TensorListMetadataILi2EEENS1_21BinaryOpScalarFunctorIaLi2ELi1ELi1EEEJNS0_7minimumIaEEaEEEvT_T0_DpT1_:
        /* <DEDUP_REMOVED lines=27> */
.L_x_133:
        /* <DEDUP_REMOVED lines=50> */
[----:B-1----:R-:W-:Y:S02]  /*04d0*/  @P0 IMNMX R26, R6, R3, PT ;  /* 0x00000003061a0217 */ /* 0x002fe40003800200 */
[----:B------:R-:W-:Y:S02]  /*04e0*/  @P1 IMNMX R28, R28, R2, PT ;  /* 0x000000021c1c1217 */ /* 0x000fe40003800200 */
        /* <DEDUP_REMOVED lines=12> */
[----:B-1----:R-:W-:Y:S01]  /*05b0*/  @P3 IMNMX R3, R23, R20, PT ;  /* 0x0000001417033217 */ /* 0x002fe20003800200 */
[----:B------:R-:W-:Y:S01]  /*05c0*/  IMAD.WIDE.U32 R16, R15, 0x4, R16 ;  /* 0x000000040f107825 */ /* 0x000fe200078e0010 */
[----:B0-----:R-:W-:-:S03]  /*05d0*/  @P2 IMNMX R5, R24, R22, PT ;  /* 0x0000001618052217 */ /* 0x001fc60003800200 */
        /* <DEDUP_REMOVED lines=8> */
.L_x_132:
        /* <DEDUP_REMOVED lines=8> */
.L_x_134:
        /* <DEDUP_REMOVED lines=8> */
[----:B------:R-:W-:Y:S02]  /*0760*/  IMNMX R6, R6, UR4, PT ;  /* 0x0000000406067c17 */ /* 0x000fe4000b800200 */
[----:B------:R-:W-:-:S02]  /*0770*/  IMNMX R7, R7, UR4, PT ;  /* 0x0000000407077c17 */ /* 0x000fc4000b800200 */
[----:B------:R-:W-:Y:S02]  /*0780*/  PRMT R13, R2, 0xbbb3, RZ ;  /* 0x0000bbb3020d7816 */ /* 0x000fe400000000ff */
[----:B------:R-:W-:Y:S02]  /*0790*/  IMNMX R3, R14, UR4, PT ;  /* 0x000000040e037c17 */ /* 0x000fe4000b800200 */
[----:B------:R-:W-:Y:S02]  /*07a0*/  PRMT R14, R6, 0x7604, R7 ;  /* 0x00007604060e7816 */ /* 0x000fe40000000007 */
[----:B------:R-:W-:Y:S02]  /*07b0*/  IADD3 R2, P0, R15, R9, RZ ;  /* 0x000000090f027210 */ /* 0x000fe40007f1e0ff */
[----:B------:R-:W-:Y:S02]  /*07c0*/  PRMT R7, R3, 0x7054, R14 ;  /* 0x0000705403077816 */ /* 0x000fe4000000000e */
[----:B------:R-:W-:Y:S01]  /*07d0*/  IMNMX R6, R13, UR4, PT ;  /* 0x000000040d067c17 */ /* 0x000fe2000b800200 */
        /* <DEDUP_REMOVED lines=13> */
.L_x_135:
        /* <DEDUP_REMOVED lines=13> */
.L_x_5307:


//--------------------- .text._ZN2at6native57_GLOBAL__N__f3eca4a2_24_ForeachBinaryOpScalar_cu_86b9896c25multi_tensor_apply_kernelINS1_18TensorListMetadataILi2EEENS1_21BinaryOpScalarFunctorIhLi2ELi1ELi1EEEJNS0_7minimumIhEEhEEEvT_T0_DpT1_ --------------------------
	.section	.text._ZN2at6native57_GLOBAL__N__f3eca4a2_24_ForeachBinaryOpScalar_cu_86b9896c25multi_tensor_apply_kernelINS1_18TensorListMetadataILi2EEENS1_21BinaryOpScalarFunctorIhLi2ELi1ELi1EEEJNS0_7minimumIhEEhEEEvT_T0_DpT1_,"ax",@progbits
	.sectioninfo	@"SHI_REGISTERS=32"
	.align	128
.text._ZN2at6native57_GLOBAL__N__f3eca4a2_24_ForeachBinaryOpScalar_cu_86b9896c25multi_tensor_apply_kernelINS1_18TensorListMetadataILi2EEENS1_21BinaryOpScalarFunctorIhLi2ELi1ELi1EEEJNS0_7minimumIhEEhEEEvT_T0_DpT1_:
        .type           _ZN2at6native57_GLOBAL__N__f3eca4a2_24_ForeachBinaryOpScalar_cu_86b9896c25multi_tensor_apply_kernelINS1_18TensorListMetadataILi2EEENS1_21BinaryOpScalarFunctorIhLi2ELi1ELi1EEEJNS0_7minimumIhEEhEEEvT_T0_DpT1_,@function
        .size           _ZN2at6native57_GLOBAL__N__f3eca4a2_24_ForeachBinaryOpScalar_cu_86b9896c25multi_tensor_apply_kernelINS1_18TensorListMetadataILi2EEENS1_21BinaryOpScalarFunctorIhLi2ELi1ELi1EEEJNS0_7minimumIhEEhEEEvT_T0_DpT1_,(.L_x_5308 - _ZN2at6native57_GLOBAL__N__f3eca4a2_24_ForeachBinaryOpScalar_cu_86b9896c25multi_tensor_apply_kernelINS1_18TensorListMetadataILi2EEENS1_21BinaryOpScalarFunctorIhLi2ELi1ELi1EEEJNS0_7minimumIhEEhEEEvT_T0_DpT1_)
        .other          _ZN2at6native57_GLOBAL__N__f3eca4a2_24_ForeachBinaryOpScalar_cu_86b9896c25multi_tensor_apply_kernelINS1_18TensorListMetadataILi2EEENS1_21BinaryOpScalarFunctorIhLi2ELi1ELi1EEEJNS0_7minimumIhEEhEEEvT_T0_DpT1_,@"STO_CUDA_ENTRY STV_DEFAULT"
_ZN2at6native57_GLOBAL__N__f3eca4a2_24_ForeachBinaryOpScalar_cu_86b9896c25multi_tensor_apply_kernelINS1_18TensorListMetadataILi2EEENS1_21BinaryOpScalarFunctorIhLi2ELi1ELi1EEEJNS0_7minimumIhEEhEEEvT_T0_DpT1_:
        /* <DEDUP_REMOVED lines=29> */
.L_x_137:
        /* <DEDUP_REMOVED lines=47> */
[----:B------:R-:W-:Y:S02]  /*04c0*/  @P3 IMNMX.U32 R15, R24, UR6, PT ;  /* 0x00000006180f3c17 */ /* 0x000fe4000b800000 */
[----:B------:R-:W-:-:S03]  /*04d0*/  @P2 IMNMX.U32 R29, R12, UR6, PT ;  /* 0x000000060c1d2c17 */ /* 0x000fc6000b800000 */
[----:B------:R0:W-:Y:S01]  /*04e0*/  @P3 STG.E.U8 [R22.64], R15 ;  /* 0x0000000f16003986 */ /* 0x0001e2000c101104 */
[-C--:B----4-:R-:W-:Y:S01]  /*04f0*/  @P1 IADD3 R16, P3, R27, R3.reuse, RZ ;  /* 0x000000031b101210 */ /* 0x090fe20007f7e0ff */
[----:B------:R-:W-:Y:S01]  /*0500*/  IMAD.MOV.U32 R27, RZ, RZ, c[0x0][0x0] ;  /* 0x00000000ff1b7624 */ /* 0x000fe200078e00ff */
[----:B-----5:R-:W-:Y:S01]  /*0510*/  @P1 LOP3.LUT R28, R28, 0xff, RZ, 0xc0, !PT ;  /* 0x000000ff1c1c1812 */ /* 0x020fe200078ec0ff */
[----:B------:R0:W-:Y:S01]  /*0520*/  @P2 STG.E.U8 [R18.64], R29 ;  /* 0x0000001d12002986 */ /* 0x0001e2000c101104 */
[----:B-1----:R-:W-:Y:S01]  /*0530*/  @P0 IADD3 R20, P2, R25, R3, RZ ;  /* 0x0000000319140210 */ /* 0x002fe20007f5e0ff */
[----:B------:R-:W-:Y:S01]  /*0540*/  @P1 IMAD.X R17, R11, 0x1, R5, P3 ;  /* 0x000000010b111824 */ /* 0x000fe200018e0605 */
[----:B------:R-:W-:Y:S01]  /*0550*/  @P1 IMNMX.U32 R25, R28, UR6, PT ;  /* 0x000000061c191c17 */ /* 0x000fe2000b800000 */
[----:B------:R-:W-:Y:S01]  /*0560*/  IMAD.MOV.U32 R11, RZ, RZ, R13 ;  /* 0x000000ffff0b7224 */ /* 0x000fe200078e000d */
[----:B------:R-:W-:Y:S01]  /*0570*/  @P0 LOP3.LUT R14, R14, 0xff, RZ, 0xc0, !PT ;  /* 0x000000ff0e0e0812 */ /* 0x000fe200078ec0ff */
[----:B------:R-:W-:-:S02]  /*0580*/  @P0 IMAD.X R21, R9, 0x1, R5, P2 ;  /* 0x0000000109150824 */ /* 0x000fc400010e0605 */
[----:B------:R-:W-:Y:S01]  /*0590*/  IMAD.WIDE.U32 R10, R27, 0x4, R10 ;  /* 0x000000041b0a7825 */ /* 0x000fe200078e000a */
[----:B------:R-:W-:Y:S01]  /*05a0*/  @P0 IMNMX.U32 R9, R14, UR6, PT ;  /* 0x000000060e090c17 */ /* 0x000fe2000b800000 */
        /* <DEDUP_REMOVED lines=9> */
.L_x_136:
[----:B------:R-:W0:Y:S02]  /*0640*/  S2R R16, SR_TID.X ;  /* 0x0000000000107919 */ /* 0x000e240000002100 */
[----:B0-----:R-:W-:-:S05]  /*0650*/  IMAD.WIDE.U32 R8, R16, 0x4, RZ ;  /* 0x0000000410087825 */ /* 0x001fca00078e00ff */
[----:B------:R-:W-:-:S04]  /*0660*/  ISETP.GE.U32.AND P0, PT, R8, R2, PT ;  /* 0x000000020800720c */ /* 0x000fc80003f06070 */
[----:B------:R-:W-:-:S04]  /*0670*/  ISETP.GE.AND.EX P0, PT, R9, R6, PT, P0 ;  /* 0x000000060900720c */ /* 0x000fc80003f06300 */
[----:B------:R-:W-:-:S13]  /*0680*/  ISETP.GT.U32.OR P0, PT, R16, 0x3fff, P0 ;  /* 0x00003fff1000780c */ /* 0x000fda0000704470 */
[----:B------:R-:W-:Y:S05]  /*0690*/  @P0 EXIT ;  /* 0x000000000000094d */ /* 0x000fea0003800000 */
[----:B------:R-:W-:-:S04]  /*06a0*/  IMAD.MOV.U32 R17, RZ, RZ, RZ ;  /* 0x000000ffff117224 */ /* 0x000fc800078e00ff */
.L_x_138:
[C---:B------:R-:W-:Y:S01]  /*06b0*/  IMAD.SHL.U32 R14, R16.reuse, 0x4, RZ ;  /* 0x00000004100e7824 */ /* 0x040fe200078e00ff */
[----:B------:R-:W-:-:S04]  /*06c0*/  SHF.L.U64.HI R15, R16, 0x2, R17 ;  /* 0x00000002100f7819 */ /* 0x000fc80000010211 */
[----:B------:R-:W-:-:S05]  /*06d0*/  IADD3 R10, P0, R14, R0, RZ ;  /* 0x000000000e0a7210 */ /* 0x000fca0007f1e0ff */
[----:B------:R-:W-:-:S05]  /*06e0*/  IMAD.X R11, R15, 0x1, R4, P0 ;  /* 0x000000010f0b7824 */ /* 0x000fca00000e0604 */
[----:B------:R-:W2:Y:S02]  /*06f0*/  LDG.E R10, [R10.64] ;  /* 0x000000040a0a7981 */ /* 0x000ea4000c1e1900 */
[C---:B--2---:R-:W-:Y:S02]  /*0700*/  PRMT R7, R10.reuse, 0x7770, RZ ;  /* 0x000077700a077816 */ /* 0x044fe400000000ff */
[----:B------:R-:W-:Y:S02]  /*0710*/  PRMT R8, R10, 0x7771, RZ ;  /* 0x000077710a087816 */ /* 0x000fe400000000ff */
[----:B------:R-:W-:Y:S02]  /*0720*/  IMNMX.U32 R13, R7, UR6, PT ;  /* 0x00000006070d7c17 */ /* 0x000fe4000b800000 */
[----:B------:R-:W-:Y:S02]  /*0730*/  IMNMX.U32 R8, R8, UR6, PT ;  /* 0x0000000608087c17 */ /* 0x000fe4000b800000 */
[----:B------:R-:W-:-:S02]  /*0740*/  PRMT R9, R10, 0x7772, RZ ;  /* 0x000077720a097816 */ /* 0x000fc400000000ff */
[----:B------:R-:W-:Y:S02]  /*0750*/  PRMT R12, R8, 0x7604, R13 ;  /* 0x00007604080c7816 */ /* 0x000fe4000000000d */
[----:B------:R-:W-:Y:S02]  /*0760*/  IMNMX.U32 R9, R9, UR6, PT ;  /* 0x0000000609097c17 */ /* 0x000fe4000b800000 */
[----:B------:R-:W-:Y:S02]  /*0770*/  IADD3 R8, P0, R14, R3, RZ ;  /* 0x000000030e087210 */ /* 0x000fe40007f1e0ff */
[----:B------:R-:W-:Y:S02]  /*0780*/  PRMT R7, R10, 0x7773, RZ ;  /* 0x000077730a077816 */ /* 0x000fe400000000ff */
[----:B------:R-:W-:Y:S01]  /*0790*/  PRMT R12, R9, 0x7054, R12 ;  /* 0x00007054090c7816 */ /* 0x000fe2000000000c */
[----:B------:R-:W-:Y:S01]  /*07a0*/  IMAD.X R9, R15, 0x1, R5, P0 ;  /* 0x000000010f097824 */ /* 0x000fe200000e0605 */
[----:B------:R-:W-:-:S02]  /*07b0*/  IADD3 R16, P0, R16, c[0x0][0x0], RZ ;  /* 0x0000000010107a10 */ /* 0x000fc40007f1e0ff */
[----:B------:R-:W-:Y:S02]  /*07c0*/  IMNMX.U32 R7, R7, UR6, PT ;  /* 0x0000000607077c17 */ /* 0x000fe4000b800000 */
        /* <DEDUP_REMOVED lines=11> */
.L_x_139:
        /* <DEDUP_REMOVED lines=16> */
.L_x_5308:


//--------------------- .text._ZN2at6native57_GLOBAL__N__f3eca4a2_24_ForeachBinaryOpScalar_cu_86b9896c25multi_tensor_apply_kernelINS1_18TensorListMetadataILi1EEENS1_21BinaryOpScalarFunctorIN3c108BFloat16ELi1ELi1ELi0EEEJNS0_7minimumIfEEfEEEvT_T0_DpT1_ --------------------------
	.section	.text._ZN2at6native57_GLOBAL__N__f3eca4a2_24_ForeachBinaryOpScalar_cu_86b9896c25multi_tensor_apply_kernelINS1_18TensorListMetadataILi1EEENS1_21BinaryOpScalarFunctorIN3c108BFloat16ELi1ELi1ELi0EEEJNS0_7minimumIfEEfEEEvT_T0_DpT1_,"ax",@progbits
	.sectioninfo	@"SHI_REGISTERS=24"
	.align	128
.text._ZN2at6native57_GLOBAL__N__f3eca4a2_24_ForeachBinaryOpScalar_cu_86b9896c25multi_tensor_apply_kernelINS1_18TensorListMetadataILi1EEENS1_21BinaryOpScalarFunctorIN3c108BFloat16ELi1ELi1ELi0EEEJNS0_7minimumIfEEfEEEvT_T0_DpT1_:
        .type           _ZN2at6native57_GLOBAL__N__f3eca4a2_24_ForeachBinaryOpScalar_cu_86b9896c25multi_tensor_apply_kernelINS1_18TensorListMetadataILi1EEENS1_21BinaryOpScalarFunctorIN3c108BFloat16ELi1ELi1ELi0EEEJNS0_7minimumIfEEfEEEvT_T0_DpT1_,@function
        .size           _ZN2at6native57_GLOBAL__N__f3eca4a2_24_ForeachBinaryOpScalar_cu_86b9896c25multi_tensor_apply_kernelINS1_18TensorListMetadataILi1EEENS1_21BinaryOpScalarFunctorIN3c108BFloat16ELi1ELi1ELi0EEEJNS0_7minimumIfEEfEEEvT_T0_DpT1_,(.L_x_5309 - _ZN2at6native57_GLOBAL__N__f3eca4a2_24_ForeachBinaryOpScalar_cu_86b9896c25multi_tensor_apply_kernelINS1_18TensorListMetadataILi1EEENS1_21BinaryOpScalarFunctorIN3c108BFloat16ELi1ELi1ELi0EEEJNS0_7minimumIfEEfEEEvT_T0_DpT1_)
        .other          _ZN2at6native57_GLOBAL__N__f3eca4a2_24_ForeachBinaryOpScalar_cu_86b9896c25multi_tensor_apply_kernelINS1_18TensorListMetadataILi1EEENS1_21BinaryOpScalarFunctorIN3c108BFloat16ELi1ELi1ELi0EEEJNS0_7minimumIfEEfEEEvT_T0_DpT1_,@"STO_CUDA_ENTRY STV_DEFAULT"
_ZN2at6native57_GLOBAL__N__f3eca4a2_24_ForeachBinaryOpScalar_cu_86b9896c25multi_tensor_apply_kernelINS1_18TensorListMetadataILi1EEENS1_21BinaryOpScalarFunctorIN3c108BFloat16ELi1ELi1ELi0EEEJNS0_7minimumIfEEfEEEvT_T0_DpT1_:
        /* <DEDUP_REMOVED lines=24> */
.L_x_141:
        /* <DEDUP_REMOVED lines=42> */
[----:B------:R-:W-:Y:S02]  /*0420*/  FSETP.GEU.FTZ.AND P6, PT, R18, c[0x0][0xe8c], PT ;  /* 0x0003a30012007a0b */ /* 0x000fe40003fde000 */
[----:B---3--:R-:W-:-:S04]  /*0430*/  PRMT R15, RZ, 0x5410, R15 ;  /* 0x00005410ff0f7816 */ /* 0x008fc8000000000f */
[C---:B------:R-:W-:Y:S02]  /*0440*/  FSETP.GTU.FTZ.AND P4, PT, |R15|.reuse, +INF , PT ;  /* 0x7f8000000f00780b */ /* 0x040fe40003f9c200 */
[C---:B------:R-:W-:Y:S02]  /*0450*/  FSETP.GEU.FTZ.AND P5, PT, R15.reuse, c[0x0][0xe8c], PT ;  /* 0x0003a3000f007a0b */ /* 0x040fe40003fbe000 */
[----:B----4-:R-:W-:Y:S02]  /*0460*/  PRMT R19, RZ, 0x5410, R19 ;  /* 0x00005410ff137816 */ /* 0x010fe40000000013 */
[----:B------:R-:W-:Y:S02]  /*0470*/  PLOP3.LUT P4, PT, P5, P4, PT, 0x8a, 0x0 ;  /* 0x000000000000781c */ /* 0x000fe40002f89172 */
[----:B------:R-:W-:Y:S02]  /*0480*/  FSETP.GTU.FTZ.AND P5, PT, |R18|, +INF , PT ;  /* 0x7f8000001200780b */ /* 0x000fe40003fbc200 */
[----:B------:R-:W-:-:S02]  /*0490*/  FSEL R15, R15, c[0x0][0xe8c], P4 ;  /* 0x0003a3000f0f7a08 */ /* 0x000fc40002000000 */
[----:B------:R-:W-:Y:S02]  /*04a0*/  PLOP3.LUT P4, PT, P6, P5, PT, 0x8a, 0x0 ;  /* 0x000000000000781c */ /* 0x000fe4000378b172 */
[C---:B------:R-:W-:Y:S02]  /*04b0*/  FSETP.GTU.FTZ.AND P5, PT, |R19|.reuse, +INF , PT ;  /* 0x7f8000001300780b */ /* 0x040fe40003fbc200 */
[----:B------:R-:W-:Y:S02]  /*04c0*/  FSETP.GEU.FTZ.AND P6, PT, R19, c[0x0][0xe8c], PT ;  /* 0x0003a30013007a0b */ /* 0x000fe40003fde000 */
[----:B-----5:R-:W-:Y:S02]  /*04d0*/  PRMT R20, RZ, 0x5410, R20 ;  /* 0x00005410ff147816 */ /* 0x020fe40000000014 */
[----:B------:R-:W-:Y:S02]  /*04e0*/  FSEL R18, R18, c[0x0][0xe8c], P4 ;  /* 0x0003a30012127a08 */ /* 0x000fe40002000000 */
[----:B------:R-:W-:-:S02]  /*04f0*/  PLOP3.LUT P5, PT, P6, P5, PT, 0x8a, 0x0 ;  /* 0x000000000000781c */ /* 0x000fc400037ab172 */
[C---:B------:R-:W-:Y:S02]  /*0500*/  FSETP.GTU.FTZ.AND P4, PT, |R20|.reuse, +INF , PT ;  /* 0x7f8000001400780b */ /* 0x040fe40003f9c200 */
[C---:B------:R-:W-:Y:S02]  /*0510*/  FSETP.GEU.FTZ.AND P6, PT, R20.reuse, c[0x0][0xe8c], PT ;  /* 0x0003a30014007a0b */ /* 0x040fe40003fde000 */
        /* <DEDUP_REMOVED lines=11> */
[----:B------:R0:W-:Y:S01]  /*05d0*/  @P0 STG.E.U16 [R6.64], R18 ;  /* 0x0000001206000986 */ /* 0x0001e2000c101504 */
[----:B------:R-:W-:-:S03]  /*05e0*/  ISETP.GE.U32.AND P0, PT, R16, 0x10000, PT ;  /* 0x000100001000780c */ /* 0x000fc60003f06070 */
[----:B------:R0:W-:Y:S01]  /*05f0*/  @P3 STG.E.U16 [R10.64], R19 ;  /* 0x000000130a003986 */ /* 0x0001e2000c101504 */
[----:B------:R-:W-:-:S03]  /*0600*/  ISETP.LT.U32.AND P1, PT, R16, R0, PT ;  /* 0x000000001000720c */ /* 0x000fc60003f21070 */
[----:B------:R0:W-:Y:S01]  /*0610*/  @P2 STG.E.U16 [R4.64], R20 ;  /* 0x0000001404002986 */ /* 0x0001e2000c101504 */
[C---:B------:R-:W-:Y:S02]  /*0620*/  ISETP.GE.U32.AND.EX P0, PT, R17.reuse, RZ, PT, P0 ;  /* 0x000000ff1100720c */ /* 0x040fe40003f06100 */
[----:B------:R-:W-:-:S13]  /*0630*/  ISETP.LT.AND.EX P1, PT, R17, R12, PT, P1 ;  /* 0x0000000c1100720c */ /* 0x000fda0003f21310 */
[----:B0-----:R-:W-:Y:S05]  /*0640*/  @!P0 BRA P1, `(.L_x_141) ;  /* 0xfffffb3000008947 */ /* 0x001fea000083ffff */
[----:B------:R-:W-:Y:S05]  /*0650*/  EXIT ;  /* 0x000000000000794d */ /* 0x000fea0003800000 */
.L_x_140:
[----:B------:R-:W0:Y:S02]  /*0660*/  S2R R11, SR_TID.X ;  /* 0x00000000000b7919 */ /* 0x000e240000002100 */
[----:B0-----:R-:W-:-:S05]  /*0670*/  IMAD.WIDE.U32 R4, R11, 0x4, RZ ;  /* 0x000000040b047825 */ /* 0x001fca00078e00ff */
[----:B------:R-:W-:-:S04]  /*0680*/  ISETP.GE.U32.AND P0, PT, R4, R0, PT ;  /* 0x000000000400720c */ /* 0x000fc80003f06070 */
[----:B------:R-:W-:-:S04]  /*0690*/  ISETP.GE.AND.EX P0, PT, R5, R12, PT, P0 ;  /* 0x0000000c0500720c */ /* 0x000fc80003f06300 */
[----:B------:R-:W-:-:S13]  /*06a0*/  ISETP.GT.U32.OR P0, PT, R11, 0x3fff, P0 ;  /* 0x00003fff0b00780c */ /* 0x000fda0000704470 */
[----:B------:R-:W-:Y:S05]  /*06b0*/  @P0 EXIT ;  /* 0x000000000000094d */ /* 0x000fea0003800000 */
[----:B------:R-:W-:Y:S02]  /*06c0*/  IMAD.MOV.U32 R10, RZ, RZ, RZ ;  /* 0x000000ffff0a7224 */ /* 0x000fe400078e00ff */
.L_x_142:
[----:B------:R-:W-:-:S04]  /*06d0*/  LEA R4, P0, R11, R2, 0x3 ;  /* 0x000000020b047211 */ /* 0x000fc800078018ff */
[----:B------:R-:W-:-:S05]  /*06e0*/  LEA.HI.X R5, R11, R3, R10, 0x3, P0 ;  /* 0x000000030b057211 */ /* 0x000fca00000f1c0a */
        /* <DEDUP_REMOVED lines=9> */
[----:B------:R-:W-:Y:S02]  /*0780*/  PLOP3.LUT P0, PT, P2, P0, PT, 0x8a, 0x0 ;  /* 0x000000000000781c */ /* 0x000fe40001701172 */
[C---:B------:R-:W-:Y:S02]  /*0790*/  FSETP.GTU.FTZ.AND P4, PT, |R8|.reuse, +INF , PT ;  /* 0x7f8000000800780b */ /* 0x040fe40003f9c200 */
[----:B------:R-:W-:-:S02]  /*07a0*/  FSETP.GEU.FTZ.AND P3, PT, R8, c[0x0][0xe8c], PT ;  /* 0x0003a30008007a0b */ /* 0x000fc40003f7e000 */
[C---:B------:R-:W-:Y:S02]  /*07b0*/  FSETP.GTU.FTZ.AND P1, PT, |R9|.reuse, +INF , PT ;  /* 0x7f8000000900780b */ /* 0x040fe40003f3c200 */
[----:B------:R-:W-:Y:S02]  /*07c0*/  FSETP.GEU.FTZ.AND P2, PT, R9, c[0x0][0xe8c], PT ;  /* 0x0003a30009007a0b */ /* 0x000fe40003f5e000 */
        /* <DEDUP_REMOVED lines=20> */
.L_x_143:
        /* <DEDUP_REMOVED lines=15> */
.L_x_5309:


//--------------------- .text._ZN2at6native57_GLOBAL__N__f3eca4a2_24_ForeachBinaryOpScalar_cu_86b9896c25multi_tensor_apply_kernelINS1_18TensorListMetadataILi1EEENS1_21BinaryOpScalarFunctorIN3c104HalfELi1ELi1ELi0EEEJNS0_7minimumIfEEfEEEvT_T0_DpT1_ --------------------------
	.section	.text._ZN2at6native57_GLOBAL__N__f3eca4a2_24_ForeachBinaryOpScalar_cu_86b9896c25multi_tensor_apply_kernelINS1_18TensorListMetadataILi1EEENS1_21BinaryOpScalarFunctorIN3c104HalfELi1ELi1ELi0EEEJNS0_7minimumIfEEfEEEvT_T0_DpT1_,"ax",@progbits
	.sectioninfo	@"SHI_REGISTERS=26"
	.align	128
.text._ZN2at6native57_GLOBAL__N__f3eca4a2_24_ForeachBinaryOpScalar_cu_86b9896c25multi_tensor_apply_kernelINS1_18TensorListMetadataILi1EEENS1_21BinaryOpScalarFunctorIN3c104HalfELi1ELi1ELi0EEEJNS0_7minimumIfEEfEEEvT_T0_DpT1_:
        .type           _ZN2at6native57_GLOBAL__N__f3eca4a2_24_ForeachBinaryOpScalar_cu_86b9896c25multi_tensor_apply_kernelINS1_18TensorListMetadataILi1EEENS1_21BinaryOpScalarFunctorIN3c104HalfELi1ELi1ELi0EEEJNS0_7minimumIfEEfEEEvT_T0_DpT1_,@function
        .size           _ZN2at6native57_GLOBAL__N__f3eca4a2_24_ForeachBinaryOpScalar_cu_86b9896c25multi_tensor_apply_kernelINS1_18TensorListMetadataILi1EEENS1_21BinaryOpScalarFunctorIN3c104HalfELi1ELi1ELi0EEEJNS0_7minimumIfEEfEEEvT_T0_DpT1_,(.L_x_5310 - _ZN2at6native57_GLOBAL__N__f3eca4a2_24_ForeachBinaryOpScalar_cu_86b9896c25multi_tensor_apply_kernelINS1_18TensorListMetadataILi1EEENS1_21BinaryOpScalarFunctorIN3c104HalfELi1ELi1ELi0EEEJNS0_7minimumIfEEfEEEvT_T0_DpT1_)
        .other          _ZN2at6native57_GLOBAL__N__f3eca4a2_24_ForeachBinaryOpScalar_cu_86b9896c25multi_tensor_apply_kernelINS1_18TensorListMetadataILi1EEENS1_21BinaryOpScalarFunctorIN3c104HalfELi1ELi1ELi0EEEJNS0_7minimumIfEEfEEEvT_T0_DpT1_,@"STO_CUDA_ENTRY STV_DEFAULT"
_ZN2at6native57_GLOBAL__N__f3eca4a2_24_ForeachBinaryOpScalar_cu_86b9896c25multi_tensor_apply_kernelINS1_18TensorListMetadataILi1EEENS1_21BinaryOpScalarFunctorIN3c104HalfELi1ELi1ELi0EEEJNS0_7minimumIfEEfEEEvT_T0_DpT1_:
        /* <DEDUP_REMOVED lines=24> */
.L_x_145:
        /* <DEDUP_REMOVED lines=43> */
[----:B------:R-:W-:-:S04]  /*0430*/  FSETP.GEU.FTZ.AND P5, PT, R15, c[0x0][0xe8c], PT ;  /* 0x0003a3000f007a0b */ /* 0x000fc80003fbe000 */
[----:B------:R-:W-:Y:S01]  /*0440*/  PLOP3.LUT P4, PT, P5, P4, PT, 0x8a, 0x0 ;  /* 0x000000000000781c */ /* 0x000fe20002f89172 */
[----:B---3--:R-:W-:-:S03]  /*0450*/  HADD2.F32 R18, -RZ, R18.H0_H0 ;  /* 0x20000012ff127230 */ /* 0x008fc60000004100 */
[----:B------:R-:W-:Y:S02]  /*0460*/  FSEL R15, R15, c[0x0][0xe8c], P4 ;  /* 0x0003a3000f0f7a08 */ /* 0x000fe40002000000 */
[C---:B------:R-:W-:Y:S02]  /*0470*/  FSETP.GTU.FTZ.AND P5, PT, |R18|.reuse, +INF , PT ;  /* 0x7f8000001200780b */ /* 0x040fe40003fbc200 */
[----:B------:R-:W-:Y:S01]  /*0480*/  FSETP.GEU.FTZ.AND P6, PT, R18, c[0x0][0xe8c], PT ;  /* 0x0003a30012007a0b */ /* 0x000fe20003fde000 */
[----:B----4-:R-:W-:-:S03]  /*0490*/  HADD2.F32 R19, -RZ, R19.H0_H0 ;  /* 0x20000013ff137230 */ /* 0x010fc60000004100 */
[----:B------:R-:W-:Y:S01]  /*04a0*/  PLOP3.LUT P4, PT, P6, P5, PT, 0x8a, 0x0 ;  /* 0x000000000000781c */ /* 0x000fe2000378b172 */
[----:B-----5:R-:W-:Y:S01]  /*04b0*/  HADD2.F32 R20, -RZ, R20.H0_H0 ;  /* 0x20000014ff147230 */ /* 0x020fe20000004100 */
[C---:B------:R-:W-:Y:S02]  /*04c0*/  FSETP.GTU.FTZ.AND P5, PT, |R19|.reuse, +INF , PT ;  /* 0x7f8000001300780b */ /* 0x040fe40003fbc200 */
[----:B------:R-:W-:Y:S02]  /*04d0*/  FSETP.GEU.FTZ.AND P6, PT, R19, c[0x0][0xe8c], PT ;  /* 0x0003a30013007a0b */ /* 0x000fe40003fde000 */
[----:B------:R-:W-:Y:S02]  /*04e0*/  FSEL R18, R18, c[0x0][0xe8c], P4 ;  /* 0x0003a30012127a08 */ /* 0x000fe40002000000 */
[----:B------:R-:W-:Y:S02]  /*04f0*/  PLOP3.LUT P5, PT, P6, P5, PT, 0x8a, 0x0 ;  /* 0x000000000000781c */ /* 0x000fe400037ab172 */
[----:B------:R-:W-:-:S02]  /*0500*/  FSETP.GTU.FTZ.AND P4, PT, |R20|, +INF , PT ;  /* 0x7f8000001400780b */ /* 0x000fc40003f9c200 */
[C---:B------:R-:W-:Y:S02]  /*0510*/  FSETP.GEU.FTZ.AND P6, PT, R20.reuse, c[0x0][0xe8c], PT ;  /* 0x0003a30014007a0b */ /* 0x040fe40003fde000 */
        /* <DEDUP_REMOVED lines=20> */
.L_x_144:
[----:B------:R-:W0:Y:S02]  /*0660*/  S2R R11, SR_TID.X ;  /* 0x00000000000b7919 */ /* 0x000e240000002100 */
[----:B0-----:R-:W-:-:S05]  /*0670*/  IMAD.WIDE.U32 R4, R11, 0x4, RZ ;  /* 0x000000040b047825 */ /* 0x001fca00078e00ff */
[----:B------:R-:W-:-:S04]  /*0680*/  ISETP.GE.U32.AND P0, PT, R4, R0, PT ;  /* 0x000000000400720c */ /* 0x000fc80003f06070 */
[----:B------:R-:W-:-:S04]  /*0690*/  ISETP.GE.AND.EX P0, PT, R5, R12, PT, P0 ;  /* 0x0000000c0500720c */ /* 0x000fc80003f06300 */
[----:B------:R-:W-:-:S13]  /*06a0*/  ISETP.GT.U32.OR P0, PT, R11, 0x3fff, P0 ;  /* 0x00003fff0b00780c */ /* 0x000fda0000704470 */
[----:B------:R-:W-:Y:S05]  /*06b0*/  @P0 EXIT ;  /* 0x000000000000094d */ /* 0x000fea0003800000 */
[----:B------:R-:W-:Y:S02]  /*06c0*/  IMAD.MOV.U32 R10, RZ, RZ, RZ ;  /* 0x000000ffff0a7224 */ /* 0x000fe400078e00ff */
.L_x_146:
        /* <DEDUP_REMOVED lines=11> */
[----:B------:R-:W-:Y:S02]  /*0780*/  PLOP3.LUT P0, PT, P2, P0, PT, 0x8a, 0x0 ;  /* 0x000000000000781c */ /* 0x000fe40001701172 */
[C---:B------:R-:W-:Y:S02]  /*0790*/  FSETP.GTU.FTZ.AND P4, PT, |R8|.reuse, +INF , PT ;  /* 0x7f8000000800780b */ /* 0x040fe40003f9c200 */
[----:B------:R-:W-:Y:S02]  /*07a0*/  FSETP.GEU.FTZ.AND P3, PT, R8, c[0x0][0xe8c], PT ;  /* 0x0003a30008007a0b */ /* 0x000fe40003f7e000 */
        /* <DEDUP_REMOVED lines=22> */
.L_x_147:
        /* <DEDUP_REMOVED lines=15> */
.L_x_5310:


//--------------------- .text._ZN2at6native57_GLOBAL__N__f3eca4a2_24_ForeachBinaryOpScalar_cu_86b9896c25multi_tensor_apply_kernelINS1_18TensorListMetadataILi1EEENS1_21BinaryOpScalarFunctorIfLi1ELi1ELi0EEEJNS0_7minimumIfEEfEEEvT_T0_DpT1_ --------------------------
	.section	.text._ZN2at6native57_GLOBAL__N__f3eca4a2_24_ForeachBinaryOpScalar_cu_86b9896c25multi_tensor_apply_kernelINS1_18TensorListMetadataILi1EEENS1_21BinaryOpScalarFunctorIfLi1ELi1ELi0EEEJNS0_7minimumIfEEfEEEvT_T0_DpT1_,"ax",@progbits
	.sectioninfo	@"SHI_REGISTERS=28"
	.align	128
.text._ZN2at6native57_GLOBAL__N__f3eca4a2_24_ForeachBinaryOpScalar_cu_86b9896c25multi_tensor_apply_kernelINS1_18TensorListMetadataILi1EEENS1_21BinaryOpScalarFunctorIfLi1ELi1ELi0EEEJNS0_7minimumIfEEfEEEvT_T0_DpT1_:
        .type           _ZN2at6native57_GLOBAL__N__f3eca4a2_24_ForeachBinaryOpScalar_cu_86b9896c25multi_tensor_apply_kernelINS1_18TensorListMetadataILi1EEENS1_21BinaryOpScalarFunctorIfLi1ELi1ELi0EEEJNS0_7minimumIfEEfEEEvT_T0_DpT1_,@function
        .size           _ZN2at6native57_GLOBAL__N__f3eca4a2_24_ForeachBinaryOpScalar_cu_86b9896c25multi_tensor_apply_kernelINS1_18TensorListMetadataILi1EEENS1_21BinaryOpScalarFunctorIfLi1ELi1ELi0EEEJNS0_7minimumIfEEfEEEvT_T0_DpT1_,(.L_x_5311 - _ZN2at6native57_GLOBAL__N__f3eca4a2_24_ForeachBinaryOpScalar_cu_86b9896c25multi_tensor_apply_kernelINS1_18TensorListMetadataILi1EEENS1_21BinaryOpScalarFunctorIfLi1ELi1ELi0EEEJNS0_7minimumIfEEfEEEvT_T0_DpT1_)
        .other          _ZN2at6native57_GLOBAL__N__f3eca4a2_24_ForeachBinaryOpScalar_cu_86b9896c25multi_tensor_apply_kernelINS1_18TensorListMetadataILi1EEENS1_21BinaryOpScalarFunctorIfLi1ELi1ELi0EEEJNS0_7minimumIfEEfEEEvT_T0_DpT1_,@"STO_CUDA_ENTRY STV_DEFAULT"
_ZN2at6native57_GLOBAL__N__f3eca4a2_24_ForeachBinaryOpScalar_cu_86b9896c25multi_tensor_apply_kernelINS1_18TensorListMetadataILi1EEENS1_21BinaryOpScalarFunctorIfLi1ELi1ELi0EEEJNS0_7minimumIfEEfEEEvT_T0_DpT1_:
        /* <DEDUP_REMOVED lines=24> */
.L_x_149:
        /* <DEDUP_REMOVED lines=11> */
[----:B------:R-:W-:Y:S02]  /*0230*/  ISETP.LT.U32.AND P5, PT, R15, R0, PT ;  /* 0x000000000f00720c */ /* 0x000fe40003fa1070 */
[----:B------:R-:W-:Y:S02]  /*0240*/  ISETP.LT.AND.EX P1, PT, R11, R4, !P1, P2 ;  /* 0x000000040b00720c */ /* 0x000fe40004f21320 */
[----:B------:R-:W-:Y:S02]  /*0250*/  LEA R13, P2, R14, R15, 0x1 ;  /* 0x0000000f0e0d7211 */ /* 0x000fe400078408ff */
[----:B------:R-:W-:-:S02]  /*0260*/  ISETP.GE.U32.AND.EX P0, PT, R19, RZ, PT, P0 ;  /* 0x000000ff1300720c */ /* 0x000fc40003f06100 */
[----:B------:R-:W-:Y:S01]  /*0270*/  LEA.HI.X R9, R7, R3, R11, 0x2, P3 ;  /* 0x0000000307097211 */ /* 0x000fe200018f140b */
[--C-:B------:R-:W-:Y:S01]  /*0280*/  IMAD.X R21, RZ, RZ, R19.reuse, P2 ;  /* 0x000000ffff157224 */ /* 0x100fe200010e0613 */
        /* <DEDUP_REMOVED lines=26> */
[C---:B--2---:R-:W-:Y:S02]  /*0430*/  @P0 FSETP.GEU.FTZ.AND P5, PT, R18.reuse, c[0x0][0xe8c], PT ;  /* 0x0003a30012000a0b */ /* 0x044fe40003fbe000 */
[----:B------:R-:W-:-:S04]  /*0440*/  @P0 FSETP.GTU.FTZ.AND P4, PT, |R18|, +INF , PT ;  /* 0x7f8000001200080b */ /* 0x000fc80003f9c200 */
[----:B------:R-:W-:Y:S02]  /*0450*/  @P0 PLOP3.LUT P4, PT, P5, P4, PT, 0x8a, 0x0 ;  /* 0x000000000000081c */ /* 0x000fe40002f89172 */
[C---:B---3--:R-:W-:Y:S02]  /*0460*/  @P1 FSETP.GTU.FTZ.AND P5, PT, |R15|.reuse, +INF , PT ;  /* 0x7f8000000f00180b */ /* 0x048fe40003fbc200 */
[----:B------:R-:W-:Y:S02]  /*0470*/  @P1 FSETP.GEU.FTZ.AND P6, PT, R15, c[0x0][0xe8c], PT ;  /* 0x0003a3000f001a0b */ /* 0x000fe40003fde000 */
[----:B------:R-:W-:Y:S02]  /*0480*/  @P0 FSEL R21, R18, c[0x0][0xe8c], P4 ;  /* 0x0003a30012150a08 */ /* 0x000fe40002000000 */
[----:B------:R-:W-:Y:S02]  /*0490*/  @P1 PLOP3.LUT P4, PT, P6, P5, PT, 0x8a, 0x0 ;  /* 0x000000000000181c */ /* 0x000fe4000378b172 */
[----:B----4-:R-:W-:-:S02]  /*04a0*/  @P2 FSETP.GEU.FTZ.AND P5, PT, R20, c[0x0][0xe8c], PT ;  /* 0x0003a30014002a0b */ /* 0x010fc40003fbe000 */
[----:B------:R-:W-:Y:S02]  /*04b0*/  @P2 FSETP.GTU.FTZ.AND P6, PT, |R20|, +INF , PT ;  /* 0x7f8000001400280b */ /* 0x000fe40003fdc200 */
[----:B------:R-:W-:Y:S02]  /*04c0*/  @P1 FSEL R15, R15, c[0x0][0xe8c], P4 ;  /* 0x0003a3000f0f1a08 */ /* 0x000fe40002000000 */
[----:B------:R-:W-:Y:S02]  /*04d0*/  @P2 PLOP3.LUT P5, PT, P5, P6, PT, 0x8a, 0x0 ;  /* 0x000000000000281c */ /* 0x000fe40002fad172 */
[C---:B-----5:R-:W-:Y:S02]  /*04e0*/  @P3 FSETP.GTU.FTZ.AND P4, PT, |R19|.reuse, +INF , PT ;  /* 0x7f8000001300380b */ /* 0x060fe40003f9c200 */
[----:B------:R-:W-:-:S04]  /*04f0*/  @P3 FSETP.GEU.FTZ.AND P6, PT, R19, c[0x0][0xe8c], PT ;  /* 0x0003a30013003a0b */ /* 0x000fc80003fde000 */
[----:B------:R-:W-:Y:S02]  /*0500*/  @P3 PLOP3.LUT P4, PT, P6, P4, PT, 0x8a, 0x0 ;  /* 0x000000000000381c */ /* 0x000fe40003789172 */
[----:B------:R-:W-:Y:S02]  /*0510*/  @P2 FSEL R23, R20, c[0x0][0xe8c], P5 ;  /* 0x0003a30014172a08 */ /* 0x000fe40002800000 */
[----:B------:R-:W-:Y:S01]  /*0520*/  @P3 FSEL R19, R19, c[0x0][0xe8c], P4 ;  /* 0x0003a30013133a08 */ /* 0x000fe20002000000 */
[----:B------:R0:W-:Y:S01]  /*0530*/  @P0 STG.E [R10.64], R21 ;  /* 0x000000150a000986 */ /* 0x0001e2000c101904 */
[----:B------:R-:W-:-:S03]  /*0540*/  ISETP.GE.U32.AND P0, PT, R16, 0x10000, PT ;  /* 0x000100001000780c */ /* 0x000fc60003f06070 */
[----:B------:R0:W-:Y:S01]  /*0550*/  @P1 STG.E [R8.64], R15 ;  /* 0x0000000f08001986 */ /* 0x0001e2000c101904 */
[----:B------:R-:W-:-:S03]  /*0560*/  ISETP.LT.U32.AND P1, PT, R16, R0, PT ;  /* 0x000000001000720c */ /* 0x000fc60003f21070 */
[----:B------:R0:W-:Y:S04]  /*0570*/  @P2 STG.E [R12.64], R23 ;  /* 0x000000170c002986 */ /* 0x0001e8000c101904 */
[----:B------:R0:W-:Y:S01]  /*0580*/  @P3 STG.E [R6.64], R19 ;  /* 0x0000001306003986 */ /* 0x0001e2000c101904 */
[C---:B------:R-:W-:Y:S02]  /*0590*/  ISETP.GE.U32.AND.EX P0, PT, R17.reuse, RZ, PT, P0 ;  /* 0x000000ff1100720c */ /* 0x040fe40003f06100 */
[----:B------:R-:W-:-:S13]  /*05a0*/  ISETP.LT.AND.EX P1, PT, R17, R4, PT, P1 ;  /* 0x000000041100720c */ /* 0x000fda0003f21310 */
[----:B0-----:R-:W-:Y:S05]  /*05b0*/  @!P0 BRA P1, `(.L_x_149) ;  /* 0xfffffbc000008947 */ /* 0x001fea000083ffff */
[----:B------:R-:W-:Y:S05]  /*05c0*/  EXIT ;  /* 0x000000000000794d */ /* 0x000fea0003800000 */
.L_x_148:
[----:B------:R-:W0:Y:S02]  /*05d0*/  S2R R13, SR_TID.X ;  /* 0x00000000000d7919 */ /* 0x000e240000002100 */
[----:B0-----:R-:W-:-:S05]  /*05e0*/  IMAD.WIDE.U32 R6, R13, 0x4, RZ ;  /* 0x000000040d067825 */ /* 0x001fca00078e00ff */
[----:B------:R-:W-:-:S04]  /*05f0*/  ISETP.GE.U32.AND P0, PT, R6, R0, PT ;  /* 0x000000000600720c */ /* 0x000fc80003f06070 */
[----:B------:R-:W-:-:S04]  /*0600*/  ISETP.GE.AND.EX P0, PT, R7, R4, PT, P0 ;  /* 0x000000040700720c */ /* 0x000fc80003f06300 */
[----:B------:R-:W-:-:S13]  /*0610*/  ISETP.GT.U32.OR P0, PT, R13, 0x3fff, P0 ;  /* 0x00003fff0d00780c */ /* 0x000fda0000704470 */
[----:B------:R-:W-:Y:S05]  /*0620*/  @P0 EXIT ;  /* 0x000000000000094d */ /* 0x000fea0003800000 */
[----:B------:R-:W-:Y:S02]  /*0630*/  IMAD.MOV.U32 R12, RZ, RZ, RZ ;  /* 0x000000ffff0c7224 */ /* 0x000fe400078e00ff */
.L_x_150:
[----:B------:R-:W-:-:S04]  /*0640*/  LEA R6, P0, R13, R2, 0x4 ;  /* 0x000000020d067211 */ /* 0x000fc800078020ff */
[----:B------:R-:W-:-:S05]  /*0650*/  LEA.HI.X R7, R13, R3, R12, 0x4, P0 ;  /* 0x000000030d077211 */ /* 0x000fca00000f240c */
[----:B------:R-:W2:Y:S02]  /*0660*/  LDG.E.128 R8, [R6.64] ;  /* 0x0000000406087981 */ /* 0x000ea4000c1e1d00 */
[C---:B--2---:R-:W-:Y:S02]  /*0670*/  FSETP.GTU.FTZ.AND P0, PT, |R8|.reuse, +INF , PT ;  /* 0x7f8000000800780b */ /* 0x044fe40003f1c200 */
[----:B------:R-:W-:Y:S02]  /*0680*/  FSETP.GEU.FTZ.AND P2, PT, R8, c[0x0][0xe8c], PT ;  /* 0x0003a30008007a0b */ /* 0x000fe40003f5e000 */
[C---:B------:R-:W-:Y:S02]  /*0690*/  FSETP.GTU.FTZ.AND P5, PT, |R9|.reuse, +INF , PT ;  /* 0x7f8000000900780b */ /* 0x040fe40003fbc200 */
[----:B------:R-:W-:Y:S02]  /*06a0*/  PLOP3.LUT P0, PT, P2, P0, PT, 0x8a, 0x0 ;  /* 0x000000000000781c */ /* 0x000fe40001701172 */
[----:B------:R-:W-:-:S02]  /*06b0*/  FSETP.GEU.FTZ.AND P6, PT, R9, c[0x0][0xe8c], PT ;  /* 0x0003a30009007a0b */ /* 0x000fc40003fde000 */
        /* <DEDUP_REMOVED lines=22> */
.L_x_151:
        /* <DEDUP_REMOVED lines=14> */
.L_x_5311:


//--------------------- .text._ZN2at6native57_GLOBAL__N__f3eca4a2_24_ForeachBinaryOpScalar_cu_86b9896c25multi_tensor_apply_kernelINS1_18TensorListMetadataILi1EEENS1_21BinaryOpScalarFunctorIdLi1ELi1ELi0EEEJNS0_7minimumIdEEdEEEvT_T0_DpT1_ --------------------------
	.section	.text._ZN2at6native57_GLOBAL__N__f3eca4a2_24_ForeachBinaryOpScalar_cu_86b9896c25multi_tensor_apply_kernelINS1_18TensorListMetadataILi1EEENS1_21BinaryOpScalarFunctorIdLi1ELi1ELi0EEEJNS0_7minimumIdEEdEEEvT_T0_DpT1_,"ax",@progbits
	.sectioninfo	@"SHI_REGISTERS=28"
	.align	128
.text._ZN2at6native57_GLOBAL__N__f3eca4a2_24_ForeachBinaryOpScalar_cu_86b9896c25multi_tensor_apply_kernelINS1_18TensorListMetadataILi1EEENS1_21BinaryOpScalarFunctorIdLi1ELi1ELi0EEEJNS0_7minimumIdEEdEEEvT_T0_DpT1_:
        .type           _ZN2at6native57_GLOBAL__N__f3eca4a2_24_ForeachBinaryOpScalar_cu_86b9896c25multi_tensor_apply_kernelINS1_18TensorListMetadataILi1EEENS1_21BinaryOpScalarFunctorIdLi1ELi1ELi0EEEJNS0_7minimumIdEEdEEEvT_T0_DpT1_,@function
        .size           _ZN2at6native57_GLOBAL__N__f3eca4a2_24_ForeachBinaryOpScalar_cu_86b9896c25multi_tensor_apply_kernelINS1_18TensorListMetadataILi1EEENS1_21BinaryOpScalarFunctorIdLi1ELi1ELi0EEEJNS0_7minimumIdEEdEEEvT_T0_DpT1_,(.L_x_5312 - _ZN2at6native57_GLOBAL__N__f3eca4a2_24_ForeachBinaryOpScalar_cu_86b9896c25multi_tensor_apply_kernelINS1_18TensorListMetadataILi1EEENS1_21BinaryOpScalarFunctorIdLi1ELi1ELi0EEEJNS0_7minimumIdEEdEEEvT_T0_DpT1_)
        .other          _ZN2at6native57_GLOBAL__N__f3eca4a2_24_ForeachBinaryOpScalar_cu_86b9896c25multi_tensor_apply_kernelINS1_18TensorListMetadataILi1EEENS1_21BinaryOpScalarFunctorIdLi1ELi1ELi0EEEJNS0_7minimumIdEEdEEEvT_T0_DpT1_,@"STO_CUDA_ENTRY STV_DEFAULT"
_ZN2at6native57_GLOBAL__N__f3eca4a2_24_ForeachBinaryOpScalar_cu_86b9896c25multi_tensor_apply_kernelINS1_18TensorListMetadataILi1EEENS1_21BinaryOpScalarFunctorIdLi1ELi1ELi0EEEJNS0_7minimumIdEEdEEEvT_T0_DpT1_:
        /* <DEDUP_REMOVED lines=24> */
.L_x_153:
        /* <DEDUP_REMOVED lines=44> */
[----:B0-----:R-:W0:-:S06]  /*0440*/  @P3 DSETP.LT.OR P5, PT, R20, c[0x0][0xe90], P4 ;  /* 0x0003a4001400362a */ /* 0x001e0c00027a1400 */
[----:B0-----:R-:W-:Y:S02]  /*0450*/  @P3 FSEL R20, R20, c[0x0][0xe90], P5 ;  /* 0x0003a40014143a08 */ /* 0x001fe40002800000 */
[----:B------:R-:W-:Y:S01]  /*0460*/  @P3 FSEL R21, R21, c[0x0][0xe94], P5 ;  /* 0x0003a50015153a08 */ /* 0x000fe20002800000 */
[----:B---3--:R-:W0:-:S04]  /*0470*/  @P2 DSETP.GTU.AND P6, PT, |R22|, +INF , PT ;  /* 0x7ff000001600242a */ /* 0x008e080003fcc200 */
[----:B----4-:R-:W1:-:S04]  /*0480*/  @P1 DSETP.GTU.AND P4, PT, |R24|, +INF , PT ;  /* 0x7ff000001800142a */ /* 0x010e480003f8c200 */
[----:B-----5:R-:W2:-:S04]  /*0490*/  @P0 DSETP.GTU.AND P5, PT, |R18|, +INF , PT ;  /* 0x7ff000001200042a */ /* 0x020e880003fac200 */
[----:B0-----:R-:W0:-:S04]  /*04a0*/  @P2 DSETP.LT.OR P6, PT, R22, c[0x0][0xe90], P6 ;  /* 0x0003a4001600262a */ /* 0x001e0800037c1400 */
[----:B-1----:R-:W1:-:S04]  /*04b0*/  @P1 DSETP.LT.OR P4, PT, R24, c[0x0][0xe90], P4 ;  /* 0x0003a4001800162a */ /* 0x002e480002781400 */
[----:B--2---:R-:W2:Y:S01]  /*04c0*/  @P0 DSETP.LT.OR P5, PT, R18, c[0x0][0xe90], P5 ;  /* 0x0003a4001200062a */ /* 0x004ea20002fa1400 */
        /* <DEDUP_REMOVED lines=16> */
.L_x_152:
[----:B------:R-:W0:Y:S02]  /*05d0*/  S2R R3, SR_TID.X ;  /* 0x0000000000037919 */ /* 0x000e240000002100 */
[----:B0-----:R-:W-:-:S05]  /*05e0*/  IMAD.WIDE.U32 R4, R3, 0x4, RZ ;  /* 0x0000000403047825 */ /* 0x001fca00078e00ff */
[----:B------:R-:W-:-:S04]  /*05f0*/  ISETP.GE.U32.AND P0, PT, R4, R0, PT ;  /* 0x000000000400720c */ /* 0x000fc80003f06070 */
[----:B------:R-:W-:-:S04]  /*0600*/  ISETP.GE.AND.EX P0, PT, R5, R2, PT, P0 ;  /* 0x000000020500720c */ /* 0x000fc80003f06300 */
[----:B------:R-:W-:-:S13]  /*0610*/  ISETP.GT.U32.OR P0, PT, R3, 0x3fff, P0 ;  /* 0x00003fff0300780c */ /* 0x000fda0000704470 */
[----:B------:R-:W-:Y:S05]  /*0620*/  @P0 EXIT ;  /* 0x000000000000094d */ /* 0x000fea0003800000 */
[----:B------:R-:W-:Y:S02]  /*0630*/  IMAD.MOV.U32 R16, RZ, RZ, RZ ;  /* 0x000000ffff107224 */ /* 0x000fe400078e00ff */
.L_x_154:
        /* <DEDUP_REMOVED lines=36> */
.L_x_155:
        /* <DEDUP_REMOVED lines=16> */
.L_x_5312:


//--------------------- .text._ZN2at6native57_GLOBAL__N__f3eca4a2_24_ForeachBinaryOpScalar_cu_86b9896c25multi_tensor_apply_kernelINS1_18TensorListMetadataILi1EEENS1_21BinaryOpScalarFunctorIsLi1ELi1ELi0EEEJNS0_7minimumIsEEsEEEvT_T0_DpT1_ --------------------------
	.section	.text._ZN2at6native57_GLOBAL__N__f3eca4a2_24_ForeachBinaryOpScalar_cu_86b9896c25multi_tensor_apply_kernelINS1_18TensorListMetadataILi1EEENS1_21BinaryOpScalarFunctorIsLi1ELi1ELi0EEEJNS0_7minimumIsEEsEEEvT_T0_DpT1_,"ax",@progbits
	.sectioninfo	@"SHI_REGISTERS=29"
	.align	128
.text._ZN2at6native57_GLOBAL__N__f3eca4a2_24_ForeachBinaryOpScalar_cu_86b9896c25multi_tensor_apply_kernelINS1_18TensorListMetadataILi1EEENS1_21BinaryOpScalarFunctorIsLi1ELi1ELi0EEEJNS0_7minimumIsEEsEEEvT_T0_DpT1_:
        .type           _ZN2at6native57_GLOBAL__N__f3eca4a2_24_ForeachBinaryOpScalar_cu_86b9896c25multi_tensor_apply_kernelINS1_18TensorListMetadataILi1EEENS1_21BinaryOpScalarFunctorIsLi1ELi1ELi0EEEJNS0_7minimumIsEEsEEEvT_T0_DpT1_,@function
        .size           _ZN2at6native57_GLOBAL__N__f3eca4a2_24_ForeachBinaryOpScalar_cu_86b9896c25multi_tensor_apply_kernelINS1_18TensorListMetadataILi1EEENS1_21BinaryOpScalarFunctorIsLi1ELi1ELi0EEEJNS0_7minimumIsEEsEEEvT_T0_DpT1_,(.L_x_5313 - _ZN2at6native57_GLOBAL__N__f3eca4a2_24_ForeachBinaryOpScalar_cu_86b9896c25multi_tensor_apply_kernelINS1_18TensorListMetadataILi1EEENS1_21BinaryOpScalarFunctorIsLi1ELi1ELi0EEEJNS0_7minimumIsEEsEEEvT_T0_DpT1_)
        .other          _ZN2at6native57_GLOBAL__N__f3eca4a2_24_ForeachBinaryOpScalar_cu_86b9896c25multi_tensor_apply_kernelINS1_18TensorListMetadataILi1EEENS1_21BinaryOpScalarFunctorIsLi1ELi1ELi0EEEJNS0_7minimumIsEEsEEEvT_T0_DpT1_,@"STO_CUDA_ENTRY STV_DEFAULT"
_ZN2at6native57_GLOBAL__N__f3eca4a2_24_ForeachBinaryOpScalar_cu_86b9896c25multi_tensor_apply_kernelINS1_18TensorListMetadataILi1EEENS1_21BinaryOpScalarFunctorIsLi1ELi1ELi0EEEJNS0_7minimumIsEEsEEEvT_T0_DpT1_:
        /* <DEDUP_REMOVED lines=24> */
.L_x_157:
        /* <DEDUP_REMOVED lines=49> */
[----:B------:R-:W-:Y:S02]  /*0490*/  @P3 IMNMX R15, R15, R24, PT ;  /* 0x000000180f0f3217 */ /* 0x000fe40003800200 */
        /* <DEDUP_REMOVED lines=9> */
[----:B------:R-:W-:Y:S01]  /*0530*/  @P2 IMNMX R21, R25, R18, PT ;  /* 0x0000001219152217 */ /* 0x000fe20003800200 */
[----:B------:R-:W-:Y:S01]  /*0540*/  @P1 IMAD.MOV.U32 R22, RZ, RZ, R26 ;  /* 0x000000ffff161224 */ /* 0x000fe200078e001a */
[----:B------:R-:W-:Y:S01]  /*0550*/  @P0 IMNMX R19, R20, R19, PT ;  /* 0x0000001314130217 */ /* 0x000fe20003800200 */
[----:B------:R-:W-:Y:S01]  /*0560*/  IMAD.MOV.U32 R25, RZ, RZ, c[0x0][0x0] ;  /* 0x00000000ff197624 */ /* 0x000fe200078e00ff */
[----:B------:R0:W-:Y:S02]  /*0570*/  @P3 STG.E.U16 [R8.64], R15 ;  /* 0x0000000f08003986 */ /* 0x0001e4000c101506 */
[----:B------:R-:W-:Y:S01]  /*0580*/  @P1 IMNMX R23, R22, R23, PT ;  /* 0x0000001716171217 */ /* 0x000fe20003800200 */
        /* <DEDUP_REMOVED lines=10> */
.L_x_156:
        /* <DEDUP_REMOVED lines=9> */
.L_x_158:
        /* <DEDUP_REMOVED lines=14> */
[----:B------:R-:W-:-:S02]  /*07a0*/  IMNMX R6, R6, UR4, PT ;  /* 0x0000000406067c17 */ /* 0x000fc4000b800200 */
[----:B------:R-:W-:Y:S02]  /*07b0*/  IMNMX R7, R7, UR4, PT ;  /* 0x0000000407077c17 */ /* 0x000fe4000b800200 */
[----:B------:R-:W-:Y:S02]  /*07c0*/  IMNMX R8, R8, UR4, PT ;  /* 0x0000000408087c17 */ /* 0x000fe4000b800200 */
[----:B------:R-:W-:Y:S02]  /*07d0*/  IMNMX R9, R9, UR4, PT ;  /* 0x0000000409097c17 */ /* 0x000fe4000b800200 */
        /* <DEDUP_REMOVED lines=9> */
.L_x_159:
        /* <DEDUP_REMOVED lines=9> */
.L_x_5313:


//--------------------- .text._ZN2at6native57_GLOBAL__N__f3eca4a2_24_ForeachBinaryOpScalar_cu_86b9896c25multi_tensor_apply_kernelINS1_18TensorListMetadataILi1EEENS1_21BinaryOpScalarFunctorIlLi1ELi1ELi0EEEJNS0_7minimumIlEElEEEvT_T0_DpT1_ --------------------------
	.section	.text._ZN2at6native57_GLOBAL__N__f3eca4a2_24_ForeachBinaryOpScalar_cu_86b9896c25multi_tensor_apply_kernelINS1_18TensorListMetadataILi1EEENS1_21BinaryOpScalarFunctorIlLi1ELi1ELi0EEEJNS0_7minimumIlEElEEEvT_T0_DpT1_,"ax",@progbits
	.sectioninfo	@"SHI_REGISTERS=28"
	.align	128
.text._ZN2at6native57_GLOBAL__N__f3eca4a2_24_ForeachBinaryOpScalar_cu_86b9896c25multi_tensor_apply_kernelINS1_18TensorListMetadataILi1EEENS1_21BinaryOpScalarFunctorIlLi1ELi1ELi0EEEJNS0_7minimumIlEElEEEvT_T0_DpT1_:
        .type           _ZN2at6native57_GLOBAL__N__f3eca4a2_24_ForeachBinaryOpScalar_cu_86b9896c25multi_tensor_apply_kernelINS1_18TensorListMetadataILi1EEENS1_21BinaryOpScalarFunctorIlLi1ELi1ELi0EEEJNS0_7minimumIlEElEEEvT_T0_DpT1_,@function
        .size           _ZN2at6native57_GLOBAL__N__f3eca4a2_24_ForeachBinaryOpScalar_cu_86b9896c25multi_tensor_apply_kernelINS1_18TensorListMetadataILi1EEENS1_21BinaryOpScalarFunctorIlLi1ELi1ELi0EEEJNS0_7minimumIlEElEEEvT_T0_DpT1_,(.L_x_5314 - _ZN2at6native57_GLOBAL__N__f3eca4a2_24_ForeachBinaryOpScalar_cu_86b9896c25multi_tensor_apply_kernelINS1_18TensorListMetadataILi1EEENS1_21BinaryOpScalarFunctorIlLi1ELi1ELi0EEEJNS0_7minimumIlEElEEEvT_T0_DpT1_)
        .other          _ZN2at6native57_GLOBAL__N__f3eca4a2_24_ForeachBinaryOpScalar_cu_86b9896c25multi_tensor_apply_kernelINS1_18TensorListMetadataILi1EEENS1_21BinaryOpScalarFunctorIlLi1ELi1ELi0EEEJNS0_7minimumIlEElEEEvT_T0_DpT1_,@"STO_CUDA_ENTRY STV_DEFAULT"
_ZN2at6native57_GLOBAL__N__f3eca4a2_24_ForeachBinaryOpScalar_cu_86b9896c25multi_tensor_apply_kernelINS1_18TensorListMetadataILi1EEENS1_21BinaryOpScalarFunctorIlLi1ELi1ELi0EEEJNS0_7minimumIlEElEEEvT_T0_DpT1_:
        /* <DEDUP_REMOVED lines=24> */
.L_x_161:
        /* <DEDUP_REMOVED lines=43> */
[----:B--2---:R-:W-:Y:S02]  /*0430*/  @P0 ISETP.LT.U32.AND P2, PT, R22, c[0x0][0xe90], PT ;  /* 0x0003a40016000a0c */ /* 0x004fe40003f41070 */
[----:B---3--:R-:W-:Y:S02]  /*0440*/  @P1 ISETP.LT.U32.AND P5, PT, R20, c[0x0][0xe90], PT ;  /* 0x0003a40014001a0c */ /* 0x008fe40003fa1070 */
[----:B------:R-:W-:Y:S02]  /*0450*/  @P0 ISETP.LT.AND.EX P2, PT, R23, c[0x0][0xe94], PT, P2 ;  /* 0x0003a50017000a0c */ /* 0x000fe40003f41320 */
[----:B------:R-:W-:Y:S02]  /*0460*/  @P1 ISETP.LT.AND.EX P5, PT, R21, c[0x0][0xe94], PT, P5 ;  /* 0x0003a50015001a0c */ /* 0x000fe40003fa1350 */
[----:B------:R-:W-:Y:S02]  /*0470*/  @P0 SEL R22, R22, c[0x0][0xe90], P2 ;  /* 0x0003a40016160a07 */ /* 0x000fe40001000000 */
[----:B------:R-:W-:-:S02]  /*0480*/  @P1 SEL R20, R20, c[0x0][0xe90], P5 ;  /* 0x0003a40014141a07 */ /* 0x000fc40002800000 */
[----:B------:R-:W-:Y:S02]  /*0490*/  @P1 SEL R21, R21, c[0x0][0xe94], P5 ;  /* 0x0003a50015151a07 */ /* 0x000fe40002800000 */
[----:B------:R-:W-:Y:S02]  /*04a0*/  @P0 SEL R23, R23, c[0x0][0xe94], P2 ;  /* 0x0003a50017170a07 */ /* 0x000fe40001000000 */
[----:B----4-:R-:W-:Y:S02]  /*04b0*/  @P4 ISETP.LT.U32.AND P5, PT, R24, c[0x0][0xe90], PT ;  /* 0x0003a40018004a0c */ /* 0x010fe40003fa1070 */
[----:B-----5:R-:W-:Y:S02]  /*04c0*/  @P3 ISETP.LT.U32.AND P2, PT, R18, c[0x0][0xe90], PT ;  /* 0x0003a40012003a0c */ /* 0x020fe40003f41070 */
[----:B------:R-:W-:Y:S02]  /*04d0*/  @P4 ISETP.LT.AND.EX P5, PT, R25, c[0x0][0xe94], PT, P5 ;  /* 0x0003a50019004a0c */ /* 0x000fe40003fa1350 */
[----:B------:R-:W-:-:S02]  /*04e0*/  @P3 ISETP.LT.AND.EX P2, PT, R19, c[0x0][0xe94], PT, P2 ;  /* 0x0003a50013003a0c */ /* 0x000fc40003f41320 */
        /* <DEDUP_REMOVED lines=14> */
.L_x_160:
[----:B------:R-:W0:Y:S02]  /*05d0*/  S2R R3, SR_TID.X ;  /* 0x0000000000037919 */ /* 0x000e240000002100 */
[----:B0-----:R-:W-:-:S05]  /*05e0*/  IMAD.WIDE.U32 R4, R3, 0x4, RZ ;  /* 0x0000000403047825 */ /* 0x001fca00078e00ff */
[----:B------:R-:W-:-:S04]  /*05f0*/  ISETP.GE.U32.AND P0, PT, R4, R0, PT ;  /* 0x000000000400720c */ /* 0x000fc80003f06070 */
[----:B------:R-:W-:-:S04]  /*0600*/  ISETP.GE.AND.EX P0, PT, R5, R2, PT, P0 ;  /* 0x000000020500720c */ /* 0x000fc80003f06300 */
[----:B------:R-:W-:-:S13]  /*0610*/  ISETP.GT.U32.OR P0, PT, R3, 0x3fff, P0 ;  /* 0x00003fff0300780c */ /* 0x000fda0000704470 */
[----:B------:R-:W-:Y:S05]  /*0620*/  @P0 EXIT ;  /* 0x000000000000094d */ /* 0x000fea0003800000 */
[----:B------:R-:W-:Y:S02]  /*0630*/  IMAD.MOV.U32 R16, RZ, RZ, RZ ;  /* 0x000000ffff107224 */ /* 0x000fe400078e00ff */
.L_x_162:
[----:B------:R-:W-:-:S04]  /*0640*/  LEA R10, P0, R3, R8, 0x5 ;  /* 0x00000008030a7211 */ /* 0x000fc800078028ff */
[----:B------:R-:W-:-:S05]  /*0650*/  LEA.HI.X R11, R3, R9, R16, 0x5, P0 ;  /* 0x00000009030b7211 */ /* 0x000fca00000f2c10 */
[----:B------:R-:W2:Y:S04]  /*0660*/  LDG.E.128 R4, [R10.64] ;  /* 0x000000040a047981 */ /* 0x000ea8000c1e1d00 */
[----:B------:R-:W3:Y:S01]  /*0670*/  LDG.E.128 R12, [R10.64+0x10] ;  /* 0x000010040a0c7981 */ /* 0x000ee2000c1e1d00 */
[----:B--2---:R-:W-:Y:S02]  /*0680*/  ISETP.LT.U32.AND P0, PT, R6, c[0x0][0xe90], PT ;  /* 0x0003a40006007a0c */ /* 0x004fe40003f01070 */
[----:B------:R-:W-:Y:S02]  /*0690*/  ISETP.LT.U32.AND P1, PT, R4, c[0x0][0xe90], PT ;  /* 0x0003a40004007a0c */ /* 0x000fe40003f21070 */
[----:B------:R-:W-:Y:S02]  /*06a0*/  ISETP.LT.AND.EX P0, PT, R7, c[0x0][0xe94], PT, P0 ;  /* 0x0003a50007007a0c */ /* 0x000fe40003f01300 */
[----:B---3--:R-:W-:-:S02]  /*06b0*/  ISETP.LT.U32.AND P2, PT, R14, c[0x0][0xe90], PT ;  /* 0x0003a4000e007a0c */ /* 0x008fc40003f41070 */
[----:B------:R-:W-:Y:S02]  /*06c0*/  ISETP.LT.U32.AND P3, PT, R12, c[0x0][0xe90], PT ;  /* 0x0003a4000c007a0c */ /* 0x000fe40003f61070 */
[----:B------:R-:W-:Y:S02]  /*06d0*/  SEL R6, R6, c[0x0][0xe90], P0 ;  /* 0x0003a40006067a07 */ /* 0x000fe40000000000 */
[----:B------:R-:W-:Y:S02]  /*06e0*/  SEL R7, R7, c[0x0][0xe94], P0 ;  /* 0x0003a50007077a07 */ /* 0x000fe40000000000 */
[----:B------:R-:W-:Y:S02]  /*06f0*/  ISETP.LT.AND.EX P1, PT, R5, c[0x0][0xe94], PT, P1 ;  /* 0x0003a50005007a0c */ /* 0x000fe40003f21310 */
[----:B------:R-:W-:Y:S02]  /*0700*/  ISETP.LT.AND.EX P0, PT, R15, c[0x0][0xe94], PT, P2 ;  /* 0x0003a5000f007a0c */ /* 0x000fe40003f01320 */
[----:B------:R-:W-:-:S02]  /*0710*/  ISETP.LT.AND.EX P2, PT, R13, c[0x0][0xe94], PT, P3 ;  /* 0x0003a5000d007a0c */ /* 0x000fc40003f41330 */
        /* <DEDUP_REMOVED lines=22> */
.L_x_163:
        /* <DEDUP_REMOVED lines=16> */
.L_x_5314:


//--------------------- .text._ZN2at6native57_GLOBAL__N__f3eca4a2_24_ForeachBinaryOpScalar_cu_86b9896c25multi_tensor_apply_kernelINS1_18TensorListMetadataILi1EEENS1_21BinaryOpScalarFunctorIiLi1ELi1ELi0EEEJNS0_7minimumIiEEiEEEvT_T0_DpT1_ --------------------------
	.section	.text._ZN2at6native57_GLOBAL__N__f3eca4a2_24_ForeachBinaryOpScalar_cu_86b9896c25multi_tensor_apply_kernelINS1_18TensorListMetadataILi1EEENS1_21BinaryOpScalarFunctorIiLi1ELi1ELi0EEEJNS0_7minimumIiEEiEEEvT_T0_DpT1_,"ax",@progbits
	.sectioninfo	@"SHI_REGISTERS=26"
	.align	128
.text._ZN2at6native57_GLOBAL__N__f3eca4a2_24_ForeachBinaryOpScalar_cu_86b9896c25multi_tensor_apply_kernelINS1_18TensorListMetadataILi1EEENS1_21BinaryOpScalarFunctorIiLi1ELi1ELi0EEEJNS0_7minimumIiEEiEEEvT_T0_DpT1_:
        .type           _ZN2at6native57_GLOBAL__N__f3eca4a2_24_ForeachBinaryOpScalar_cu_86b9896c25multi_tensor_apply_kernelINS1_18TensorListMetadataILi1EEENS1_21BinaryOpScalarFunctorIiLi1ELi1ELi0EEEJNS0_7minimumIiEEiEEEvT_T0_DpT1_,@function
        .size           _ZN2at6native57_GLOBAL__N__f3eca4a2_24_ForeachBinaryOpScalar_cu_86b9896c25multi_tensor_apply_kernelINS1_18TensorListMetadataILi1EEENS1_21BinaryOpScalarFunctorIiLi1ELi1ELi0EEEJNS0_7minimumIiEEiEEEvT_T0_DpT1_,(.L_x_5315 - _ZN2at6native57_GLOBAL__N__f3eca4a2_24_ForeachBinaryOpScalar_cu_86b9896c25multi_tensor_apply_kernelINS1_18TensorListMetadataILi1EEENS1_21BinaryOpScalarFunctorIiLi1ELi1ELi0EEEJNS0_7minimumIiEEiEEEvT_T0_DpT1_)
        .other          _ZN2at6native57_GLOBAL__N__f3eca4a2_24_ForeachBinaryOpScalar_cu_86b9896c25multi_tensor_apply_kernelINS1_18TensorListMetadataILi1EEENS1_21BinaryOpScalarFunctorIiLi1ELi1ELi0EEEJNS0_7minimumIiEEiEEEvT_T0_DpT1_,@"STO_CUDA_ENTRY STV_DEFAULT"
_ZN2at6native57_GLOBAL__N__f3eca4a2_24_ForeachBinaryOpScalar_cu_86b9896c25multi_tensor_apply_kernelINS1_18TensorListMetadataILi1EEENS1_21BinaryOpScalarFunctorIiLi1ELi1ELi0EEEJNS0_7minimumIiEEiEEEvT_T0_DpT1_:
        /* <DEDUP_REMOVED lines=23> */
.L_x_165:
        /* <DEDUP_REMOVED lines=42> */
[----:B--2---:R-:W-:-:S02]  /*0410*/  @P1 IMNMX R23, R20, c[0x0][0xe8c], PT ;  /* 0x0003a30014171a17 */ /* 0x004fc40003800200 */
[----:B---3--:R-:W-:Y:S02]  /*0420*/  @P3 IMNMX R21, R18, c[0x0][0xe8c], PT ;  /* 0x0003a30012153a17 */ /* 0x008fe40003800200 */
[----:B----4-:R-:W-:-:S03]  /*0430*/  @P0 IMNMX R15, R15, c[0x0][0xe8c], PT ;  /* 0x0003a3000f0f0a17 */ /* 0x010fc60003800200 */
[----:B------:R0:W-:Y:S01]  /*0440*/  @P3 STG.E [R10.64], R21 ;  /* 0x000000150a003986 */ /* 0x0001e2000c101904 */
[----:B-----5:R-:W-:-:S03]  /*0450*/  @P2 IMNMX R19, R19, c[0x0][0xe8c], PT ;  /* 0x0003a30013132a17 */ /* 0x020fc60003800200 */
        /* <DEDUP_REMOVED lines=9> */
.L_x_164:
[----:B------:R-:W0:Y:S02]  /*04f0*/  S2R R13, SR_TID.X ;  /* 0x00000000000d7919 */ /* 0x000e240000002100 */
[----:B0-----:R-:W-:-:S05]  /*0500*/  IMAD.WIDE.U32 R6, R13, 0x4, RZ ;  /* 0x000000040d067825 */ /* 0x001fca00078e00ff */
[----:B------:R-:W-:-:S04]  /*0510*/  ISETP.GE.U32.AND P0, PT, R6, R0, PT ;  /* 0x000000000600720c */ /* 0x000fc80003f06070 */
[----:B------:R-:W-:-:S04]  /*0520*/  ISETP.GE.AND.EX P0, PT, R7, R4, PT, P0 ;  /* 0x000000040700720c */ /* 0x000fc80003f06300 */
[----:B------:R-:W-:-:S13]  /*0530*/  ISETP.GT.U32.OR P0, PT, R13, 0x3fff, P0 ;  /* 0x00003fff0d00780c */ /* 0x000fda0000704470 */
[----:B------:R-:W-:Y:S05]  /*0540*/  @P0 EXIT ;  /* 0x000000000000094d */ /* 0x000fea0003800000 */
[----:B------:R-:W-:Y:S02]  /*0550*/  IMAD.MOV.U32 R12, RZ, RZ, RZ ;  /* 0x000000ffff0c7224 */ /* 0x000fe400078e00ff */
.L_x_166:
        /* <DEDUP_REMOVED lines=18> */
.L_x_167:
        /* <DEDUP_REMOVED lines=16> */
.L_x_5315:


//--------------------- .text._ZN2at6native57_GLOBAL__N__f3eca4a2_24_ForeachBinaryOpScalar_cu_86b9896c25multi_tensor_apply_kernelINS1_18TensorListMetadataILi1EEENS1_21BinaryOpScalarFunctorIaLi1ELi1ELi0EEEJNS0_7minimumIaEEaEEEvT_T0_DpT1_ --------------------------
	.section	.text._ZN2at6native57_GLOBAL__N__f3eca4a2_24_ForeachBinaryOpScalar_cu_86b9896c25multi_tensor_apply_kernelINS1_18TensorListMetadataILi1EEENS1_21BinaryOpScalarFunctorIaLi1ELi1ELi0EEEJNS0_7minimumIaEEaEEEvT_T0_DpT1_,"ax",@progbits
	.sectioninfo	@"SHI_REGISTERS=28"
	.align	128
.text._ZN2at6native57_GLOBAL__N__f3eca4a2_24_ForeachBinaryOpScalar_cu_86b9896c25multi_tensor_apply_kernelINS1_18TensorListMetadataILi1EEENS1_21BinaryOpScalarFunctorIaLi1ELi1ELi0EEEJNS0_7minimumIaEEaEEEvT_T0_DpT1_:
        .type           _ZN2at6native57_GLOBAL__N__f3eca4a2_24_ForeachBinaryOpScalar_cu_86b9896c25multi_tensor_apply_kernelINS1_18TensorListMetadataILi1EEENS1_21BinaryOpScalarFunctorIaLi1ELi1ELi0EEEJNS0_7minimumIaEEaEEEvT_T0_DpT1_,@function
        .size           _ZN2at6native57_GLOBAL__N__f3eca4a2_24_ForeachBinaryOpScalar_cu_86b9896c25multi_tensor_apply_kernelINS1_18TensorListMetadataILi1EEENS1_21BinaryOpScalarFunctorIaLi1ELi1ELi0EEEJNS0_7minimumIaEEaEEEvT_T0_DpT1_,(.L_x_5316 - _ZN2at6native57_GLOBAL__N__f3eca4a2_24_ForeachBinaryOpScalar_cu_86b9896c25multi_tensor_apply_kernelINS1_18TensorListMetadataILi1EEENS1_21BinaryOpScalarFunctorIaLi1ELi1ELi0EEEJNS0_7minimumIaEEaEEEvT_T0_DpT1_)
        .other          _ZN2at6native57_GLOBAL__N__f3eca4a2_24_ForeachBinaryOpScalar_cu_86b9896c25multi_tensor_apply_kernelINS1_18TensorListMetadataILi1EEENS1_21BinaryOpScalarFunctorIaLi1ELi1ELi0EEEJNS0_7minimumIaEEaEEEvT_T0_DpT1_,@"STO_CUDA_ENTRY STV_DEFAULT"
_ZN2at6native57_GLOBAL__N__f3eca4a2_24_ForeachBinaryOpScalar_cu_86b9896c25multi_tensor_apply_kernelINS1_18TensorListMetadataILi1EEENS1_21BinaryOpScalarFunctorIaLi1ELi1ELi0EEEJNS0_7minimumIaEEaEEEvT_T0_DpT1_:
        /* <DEDUP_REMOVED lines=23> */
.L_x_169:
        /* <DEDUP_REMOVED lines=48> */
[----:B------:R-:W-:Y:S01]  /*0470*/  @P1 IMNMX R15, R15, R24, PT ;  /* 0x000000180f0f1217 */ /* 0x000fe20003800200 */
[----:B------:R-:W-:Y:S01]  /*0480*/  IMAD.MOV.U32 R25, RZ, RZ, c[0x0][0x0] ;  /* 0x00000000ff197624 */ /* 0x000fe200078e00ff */
[----:B---3--:R-:W-:Y:S02]  /*0490*/  @P0 PRMT R23, R23, 0x8880, RZ ;  /* 0x0000888017170816 */ /* 0x008fe400000000ff */
[----:B----4-:R-:W-:Y:S01]  /*04a0*/  @P4 PRMT R24, R22, 0x8880, RZ ;  /* 0x0000888016184816 */ /* 0x010fe200000000ff */
[----:B-1----:R-:W-:Y:S02]  /*04b0*/  @P3 IMAD.MOV.U32 R22, RZ, RZ, R21 ;  /* 0x000000ffff163224 */ /* 0x002fe400078e0015 */
[----:B------:R-:W-:Y:S01]  /*04c0*/  @P0 IMAD.MOV.U32 R21, RZ, RZ, R23 ;  /* 0x000000ffff150224 */ /* 0x000fe200078e0017 */
[----:B-----5:R-:W-:Y:S01]  /*04d0*/  @P3 PRMT R19, R19, 0x8880, RZ ;  /* 0x0000888013133816 */ /* 0x020fe200000000ff */
[----:B------:R-:W-:-:S03]  /*04e0*/  @P4 IMAD.MOV.U32 R23, RZ, RZ, R24 ;  /* 0x000000ffff174224 */ /* 0x000fc600078e0018 */
[----:B------:R-:W-:Y:S02]  /*04f0*/  @P3 IMNMX R19, R22, R19, PT ;  /* 0x0000001316133217 */ /* 0x000fe40003800200 */
[----:B------:R-:W-:Y:S01]  /*0500*/  @P0 IMNMX R21, R20, R21, PT ;  /* 0x0000001514150217 */ /* 0x000fe20003800200 */
[----:B------:R-:W-:Y:S01]  /*0510*/  IMAD.WIDE.U32 R16, R25, 0x4, R16 ;  /* 0x0000000419107825 */ /* 0x000fe200078e0010 */
[----:B------:R-:W-:Y:S01]  /*0520*/  @P4 IMNMX R23, R18, R23, PT ;  /* 0x0000001712174217 */ /* 0x000fe20003800200 */
        /* <DEDUP_REMOVED lines=10> */
.L_x_168:
        /* <DEDUP_REMOVED lines=8> */
.L_x_170:
        /* <DEDUP_REMOVED lines=11> */
[----:B------:R-:W-:Y:S01]  /*0700*/  IMNMX R4, R6, UR4, PT ;  /* 0x0000000406047c17 */ /* 0x000fe2000b800200 */
[----:B------:R-:W-:Y:S01]  /*0710*/  IMAD.MOV.U32 R6, RZ, RZ, R8 ;  /* 0x000000ffff067224 */ /* 0x000fe200078e0008 */
[----:B------:R-:W-:-:S02]  /*0720*/  IMNMX R7, R7, UR4, PT ;  /* 0x0000000407077c17 */ /* 0x000fc4000b800200 */
[----:B------:R-:W-:Y:S02]  /*0730*/  IMNMX R5, R5, UR4, PT ;  /* 0x0000000405057c17 */ /* 0x000fe4000b800200 */
[----:B------:R-:W-:Y:S01]  /*0740*/  PRMT R8, R4, 0x7604, R7 ;  /* 0x0000760404087816 */ /* 0x000fe20000000007 */
[----:B------:R-:W-:Y:S01]  /*0750*/  IMAD.SHL.U32 R7, R9, 0x4, RZ ;  /* 0x0000000409077824 */ /* 0x000fe200078e00ff */
[----:B------:R-:W-:Y:S02]  /*0760*/  IMNMX R4, R6, UR4, PT ;  /* 0x0000000406047c17 */ /* 0x000fe4000b800200 */
        /* <DEDUP_REMOVED lines=8> */
.L_x_171:
        /* <DEDUP_REMOVED lines=9> */
.L_x_5316:


//--------------------- .text._ZN2at6native57_GLOBAL__N__f3eca4a2_24_ForeachBinaryOpScalar_cu_86b9896c25multi_tensor_apply_kernelINS1_18TensorListMetadataILi1EEENS1_21BinaryOpScalarFunctorIhLi1ELi1ELi0EEEJNS0_7minimumIhEEhEEEvT_T0_DpT1_ --------------------------
	.section	.text._ZN2at6native57_GLOBAL__N__f3eca4a2_24_ForeachBinaryOpScalar_cu_86b9896c25multi_tensor_apply_kernelINS1_18TensorListMetadataILi1EEENS1_21BinaryOpScalarFunctorIhLi1ELi1ELi0EEEJNS0_7minimumIhEEhEEEvT_T0_DpT1_,"ax",@progbits
	.sectioninfo	@"SHI_REGISTERS=28"
	.align	128
.text._ZN2at6native57_GLOBAL__N__f3eca4a2_24_ForeachBinaryOpScalar_cu_86b9896c25multi_tensor_apply_kernelINS1_18TensorListMetadataILi1EEENS1_21BinaryOpScalarFunctorIhLi1ELi1ELi0EEEJNS0_7minimumIhEEhEEEvT_T0_DpT1_:
        .type           _ZN2at6native57_GLOBAL__N__f3eca4a2_24_ForeachBinaryOpScalar_cu_86b9896c25multi_tensor_apply_kernelINS1_18TensorListMetadataILi1EEENS1_21BinaryOpScalarFunctorIhLi1ELi1ELi0EEEJNS0_7minimumIhEEhEEEvT_T0_DpT1_,@function
        .size           _ZN2at6native57_GLOBAL__N__f3eca4a2_24_ForeachBinaryOpScalar_cu_86b9896c25multi_tensor_apply_kernelINS1_18TensorListMetadataILi1EEENS1_21BinaryOpScalarFunctorIhLi1ELi1ELi0EEEJNS0_7minimumIhEEhEEEvT_T0_DpT1_,(.L_x_5317 - _ZN2at6native57_GLOBAL__N__f3eca4a2_24_ForeachBinaryOpScalar_cu_86b9896c25multi_tensor_apply_kernelINS1_18TensorListMetadataILi1EEENS1_21BinaryOpScalarFunctorIhLi1ELi1ELi0EEEJNS0_7minimumIhEEhEEEvT_T0_DpT1_)
        .other          _ZN2at6native57_GLOBAL__N__f3eca4a2_24_ForeachBinaryOpScalar_cu_86b9896c25multi_tensor_apply_kernelINS1_18TensorListMetadataILi1EEENS1_21BinaryOpScalarFunctorIhLi1ELi1ELi0EEEJNS0_7minimumIhEEhEEEvT_T0_DpT1_,@"STO_CUDA_ENTRY STV_DEFAULT"
_ZN2at6native57_GLOBAL__N__f3eca4a2_24_ForeachBinaryOpScalar_cu_86b9896c25multi_tensor_apply_kernelINS1_18TensorListMetadataILi1EEENS1_21BinaryOpScalarFunctorIhLi1ELi1ELi0EEEJNS0_7minimumIhEEhEEEvT_T0_DpT1_:
        /* <DEDUP_REMOVED lines=24> */
.L_x_173:
        /* <DEDUP_REMOVED lines=44> */
[----:B------:R-:W-:Y:S02]  /*0440*/  @P1 IMNMX.U32 R19, R19, UR6, PT ;  /* 0x0000000613131c17 */ /* 0x000fe4000b800000 */
[----:B---3--:R-:W-:Y:S02]  /*0450*/  @P4 LOP3.LUT R18, R18, 0xff, RZ, 0xc0, !PT ;  /* 0x000000ff12124812 */ /* 0x008fe400078ec0ff */
[----:B----4-:R-:W-:Y:S02]  /*0460*/  @P0 LOP3.LUT R21, R15, 0xff, RZ, 0xc0, !PT ;  /* 0x000000ff0f150812 */ /* 0x010fe400078ec0ff */
[----:B------:R-:W-:Y:S02]  /*0470*/  @P4 IMNMX.U32 R15, R18, UR6, PT ;  /* 0x00000006120f4c17 */ /* 0x000fe4000b800000 */
[----:B-----5:R-:W-:Y:S02]  /*0480*/  @P2 LOP3.LUT R20, R20, 0xff, RZ, 0xc0, !PT ;  /* 0x000000ff14142812 */ /* 0x020fe400078ec0ff */
[----:B------:R-:W-:-:S02]  /*0490*/  @P0 IMNMX.U32 R21, R21, UR6, PT ;  /* 0x0000000615150c17 */ /* 0x000fc4000b800000 */
[----:B------:R-:W-:Y:S01]  /*04a0*/  @P2 IMNMX.U32 R23, R20, UR6, PT ;  /* 0x0000000614172c17 */ /* 0x000fe2000b800000 */
        /* <DEDUP_REMOVED lines=10> */
.L_x_172:
[----:B------:R-:W0:Y:S02]  /*0550*/  S2R R11, SR_TID.X ;  /* 0x00000000000b7919 */ /* 0x000e240000002100 */
[----:B0-----:R-:W-:-:S05]  /*0560*/  IMAD.WIDE.U32 R4, R11, 0x4, RZ ;  /* 0x000000040b047825 */ /* 0x001fca00078e00ff */
[----:B------:R-:W-:-:S04]  /*0570*/  ISETP.GE.U32.AND P0, PT, R4, R3, PT ;  /* 0x000000030400720c */ /* 0x000fc80003f06070 */
[----:B------:R-:W-:-:S04]  /*0580*/  ISETP.GE.AND.EX P0, PT, R5, R12, PT, P0 ;  /* 0x0000000c0500720c */ /* 0x000fc80003f06300 */
[----:B------:R-:W-:-:S13]  /*0590*/  ISETP.GT.U32.OR P0, PT, R11, 0x3fff, P0 ;  /* 0x00003fff0b00780c */ /* 0x000fda0000704470 */
[----:B------:R-:W-:Y:S05]  /*05a0*/  @P0 EXIT ;  /* 0x000000000000094d */ /* 0x000fea0003800000 */
[----:B------:R-:W-:Y:S02]  /*05b0*/  IMAD.MOV.U32 R14, RZ, RZ, RZ ;  /* 0x000000ffff0e7224 */ /* 0x000fe400078e00ff */
.L_x_174:
        /* <DEDUP_REMOVED lines=10> */
[----:B------:R-:W-:Y:S02]  /*0660*/  IMNMX.U32 R10, R6, UR6, PT ;  /* 0x00000006060a7c17 */ /* 0x000fe4000b800000 */
[----:B------:R-:W-:-:S02]  /*0670*/  IMNMX.U32 R7, R7, UR6, PT ;  /* 0x0000000607077c17 */ /* 0x000fc4000b800000 */
[----:B------:R-:W-:Y:S02]  /*0680*/  PRMT R6, R9, 0x7773, RZ ;  /* 0x0000777309067816 */ /* 0x000fe400000000ff */
[----:B------:R-:W-:Y:S02]  /*0690*/  IMNMX.U32 R8, R8, UR6, PT ;  /* 0x0000000608087c17 */ /* 0x000fe4000b800000 */
[----:B------:R-:W-:Y:S02]  /*06a0*/  PRMT R7, R7, 0x7604, R10 ;  /* 0x0000760407077816 */ /* 0x000fe4000000000a */
[----:B------:R-:W-:Y:S02]  /*06b0*/  IMNMX.U32 R6, R6, UR6, PT ;  /* 0x0000000606067c17 */ /* 0x000fe4000b800000 */
        /* <DEDUP_REMOVED lines=9> */
.L_x_175:
        /* <DEDUP_REMOVED lines=11> */
.L_x_5317:


//--------------------- .text._ZN2at6native57_GLOBAL__N__f3eca4a2_24_ForeachBinaryOpScalar_cu_86b9896c25multi_tensor_apply_kernelINS1_18TensorListMetadataILi2EEENS1_21BinaryOpScalarFunctorIN3c108BFloat16ELi2ELi1ELi1EEEJSt5minusIfEfEEEvT_T0_DpT1_ --------------------------
	.section	.text._ZN2at6native57_GLOBAL__N__f3eca4a2_24_ForeachBinaryOpScalar_cu_86b9896c25multi_tensor_apply_kernelINS1_18TensorListMetadataILi2EEENS1_21BinaryOpScalarFunctorIN3c108BFloat16ELi2ELi1ELi1EEEJSt5minusIfEfEEEvT_T0_DpT1_,"ax",@progbits
	.sectioninfo	@"SHI_REGISTERS=32"
	.align	128
.text._ZN2at6native57_GLOBAL__N__f3eca4a2_24_ForeachBinaryOpScalar_cu_86b9896c25multi_tensor_apply_kernelINS1_18TensorListMetadataILi2EEENS1_21BinaryOpScalarFunctorIN3c108BFloat16ELi2ELi1ELi1EEEJSt5minusIfEfEEEvT_T0_DpT1_:
        .type           _ZN2at6native57_GLOBAL__N__f3eca4a2_24_ForeachBinaryOpScalar_cu_86b9896c25multi_tensor_apply_kernelINS1_18TensorListMetadataILi2EEENS1_21BinaryOpScalarFunctorIN3c108BFloat16ELi2ELi1ELi1EEEJSt5minusIfEfEEEvT_T0_DpT1_,@function
        .size           _ZN2at6native57_GLOBAL__N__f3eca4a2_24_ForeachBinaryOpScalar_cu_86b9896c25multi_tensor_apply_kernelINS1_18TensorListMetadataILi2EEENS1_21BinaryOpScalarFunctorIN3c108BFloat16ELi2ELi1ELi1EEEJSt5minusIfEfEEEvT_T0_DpT1_,(.L_x_5318 - _ZN2at6native57_GLOBAL__N__f3eca4a2_24_ForeachBinaryOpScalar_cu_86b9896c25multi_tensor_apply_kernelINS1_18TensorListMetadataILi2EEENS1_21BinaryOpScalarFunctorIN3c108BFloat16ELi2ELi1ELi1EEEJSt5minusIfEfEEEvT_T0_DpT1_)
        .other          _ZN2at6native57_GLOBAL__N__f3eca4a2_24_ForeachBinaryOpScalar_cu_86b9896c25multi_tensor_apply_kernelINS1_18TensorListMetadataILi2EEENS1_21BinaryOpScalarFunctorIN3c108BFloat16ELi2ELi1ELi1EEEJSt5minusIfEfEEEvT_T0_DpT1_,@"STO_CUDA_ENTRY STV_DEFAULT"
_ZN2at6native57_GLOBAL__N__f3eca4a2_24_ForeachBinaryOpScalar_cu_86b9896c25multi_tensor_apply_kernelINS1_18TensorListMetadataILi2EEENS1_21BinaryOpScalarFunctorIN3c108BFloat16ELi2ELi1ELi1EEEJSt5minusIfEfEEEvT_T0_DpT1_:
        /* <DEDUP_REMOVED lines=27> */
.L_x_177:
[----:B0-----:R-:W-:Y:S01]  /*01b0*/  IADD3 R8, P0, R3, R6, RZ ;  /* 0x0000000603087210 */ /* 0x001fe20007f1e0ff */
[----:B------:R-:W-:Y:S01]  /*01c0*/  IMAD R27, R4, 0x3, RZ ;  /* 0x00000003041b7824 */ /* 0x000fe200078e02ff */
[----:B------:R-:W-:Y:S02]  /*01d0*/  PRMT R5, RZ, 0x7610, R5 ;  /* 0x00007610ff057816 */ /* 0x000fe40000000005 */
[C---:B------:R-:W-:Y:S01]  /*01e0*/  IADD3 R21, P1, R8.reuse, c[0x0][0x0], RZ ;  /* 0x0000000008157a10 */ /* 0x040fe20007f3e0ff */
[----:B------:R-:W-:Y:S01]  /*01f0*/  IMAD.X R11, RZ, RZ, R9, P0 ;  /* 0x000000ffff0b7224 */ /* 0x000fe200000e0609 */
[----:B------:R-:W-:-:S02]  /*0200*/  ISETP.GE.U32.AND P2, PT, R8, 0x10000, PT ;  /* 0x000100000800780c */ /* 0x000fc40003f46070 */
[----:B------:R-:W-:Y:S01]  /*0210*/  ISETP.LT.U32.AND P0, PT, R8, R0, PT ;  /* 0x000000000800720c */ /* 0x000fe20003f01070 */
[--C-:B------:R-:W-:Y:S01]  /*0220*/  IMAD.X R29, RZ, RZ, R11.reuse, P1 ;  /* 0x000000ffff1d7224 */ /* 0x100fe200008e060b */
[----:B------:R-:W-:Y:S02]  /*0230*/  ISETP.GE.U32.AND.EX P2, PT, R11, RZ, PT, P2 ;  /* 0x000000ff0b00720c */ /* 0x000fe40003f46120 */
[----:B------:R-:W-:Y:S02]  /*0240*/  LEA R7, P4, R4, R8, 0x1 ;  /* 0x0000000804077211 */ /* 0x000fe400078808ff */
[----:B------:R-:W-:Y:S02]  /*0250*/  ISETP.GE.U32.AND P3, PT, R21, 0x10000, PT ;  /* 0x000100001500780c */ /* 0x000fe40003f66070 */
[----:B------:R-:W-:Y:S01]  /*0260*/  ISETP.LT.AND.EX P0, PT, R11, R2, !P2, P0 ;  /* 0x000000020b00720c */ /* 0x000fe20005701300 */
[----:B------:R-:W-:Y:S01]  /*0270*/  IMAD.X R25, RZ, RZ, R11, P4 ;  /* 0x000000ffff197224 */ /* 0x000fe200020e060b */
[----:B------:R-:W-:-:S02]  /*0280*/  ISETP.LT.U32.AND P1, PT, R21, R0, PT ;  /* 0x000000001500720c */ /* 0x000fc40003f21070 */
[----:B------:R-:W-:Y:S02]  /*0290*/  ISETP.GE.U32.AND.EX P3, PT, R29, RZ, PT, P3 ;  /* 0x000000ff1d00720c */ /* 0x000fe40003f66130 */
[----:B------:R-:W-:Y:S02]  /*02a0*/  IADD3 R27, P5, R27, R8, RZ ;  /* 0x000000081b1b7210 */ /* 0x000fe40007fbe0ff */
[----:B------:R-:W-:Y:S02]  /*02b0*/  ISETP.GE.U32.AND P2, PT, R7, 0x10000, PT ;  /* 0x000100000700780c */ /* 0x000fe40003f46070 */
[----:B------:R-:W-:Y:S01]  /*02c0*/  ISETP.LT.AND.EX P1, PT, R29, R2, !P3, P1 ;  /* 0x000000021d00720c */ /* 0x000fe20005f21310 */
[----:B------:R-:W-:Y:S01]  /*02d0*/  IMAD.X R23, RZ, RZ, R11, P5 ;  /* 0x000000ffff177224 */ /* 0x000fe200028e060b */
[----:B------:R-:W-:Y:S02]  /*02e0*/  ISETP.LT.U32.AND P3, PT, R7, R0, PT ;  /* 0x000000000700720c */ /* 0x000fe40003f61070 */
[----:B------:R-:W-:-:S02]  /*02f0*/  ISETP.GE.U32.AND.EX P2, PT, R25, RZ, PT, P2 ;  /* 0x000000ff1900720c */ /* 0x000fc40003f46120 */
[----:B------:R-:W-:Y:S02]  /*0300*/  ISETP.GE.U32.AND P4, PT, R27, 0x10000, PT ;  /* 0x000100001b00780c */ /* 0x000fe40003f86070 */
[----:B------:R-:W-:Y:S02]  /*0310*/  ISETP.LT.AND.EX P2, PT, R25, R2, !P2, P3 ;  /* 0x000000021900720c */ /* 0x000fe40005741330 */
[----:B------:R-:W-:Y:S02]  /*0320*/  ISETP.LT.U32.AND P3, PT, R27, R0, PT ;  /* 0x000000001b00720c */ /* 0x000fe40003f61070 */
[C---:B------:R-:W-:Y:S02]  /*0330*/  ISETP.GE.U32.AND.EX P6, PT, R23.reuse, RZ, PT, P4 ;  /* 0x000000ff1700720c */ /* 0x040fe40003fc6140 */
[----:B------:R-:W-:Y:S02]  /*0340*/  @P0 LEA R16, P5, R8, R12, 0x1 ;  /* 0x0000000c08100211 */ /* 0x000fe400078a08ff */
[----:B------:R-:W-:-:S02]  /*0350*/  ISETP.LT.AND.EX P3, PT, R23, R2, !P6, P3 ;  /* 0x000000021700720c */ /* 0x000fc40007761330 */
[-C--:B------:R-:W-:Y:S02]  /*0360*/  @P0 LEA.HI.X R17, R8, R13.reuse, R11, 0x1, P5 ;  /* 0x0000000d08110211 */ /* 0x080fe400028f0c0b */
[C---:B------:R-:W-:Y:S02]  /*0370*/  @P1 LEA R18, P4, R21.reuse, R12, 0x1 ;  /* 0x0000000c15121211 */ /* 0x040fe400078808ff */
[----:B------:R-:W-:Y:S01]  /*0380*/  PRMT R24, RZ, 0x7610, R24 ;  /* 0x00007610ff187816 */ /* 0x000fe20000000018 */
[----:B------:R0:W2:Y:S01]  /*0390*/  @P0 LDG.E.U16 R5, [R16.64] ;  /* 0x0000000410050981 */ /* 0x0000a2000c1e1500 */
[----:B------:R-:W-:Y:S02]  /*03a0*/  @P1 LEA.HI.X R19, R21, R13, R29, 0x1, P4 ;  /* 0x0000000d15131211 */ /* 0x000fe400020f0c1d */
[----:B------:R-:W-:-:S03]  /*03b0*/  PRMT R22, RZ, 0x7610, R22 ;  /* 0x00007610ff167816 */ /* 0x000fc60000000016 */
[----:B------:R1:W3:Y:S01]  /*03c0*/  @P1 LDG.E.U16 R24, [R18.64] ;  /* 0x0000000412181981 */ /* 0x0002e2000c1e1500 */
[----:B0-----:R-:W-:-:S04]  /*03d0*/  @P2 LEA R16, P4, R7, R12, 0x1 ;  /* 0x0000000c07102211 */ /* 0x001fc800078808ff */
[-C--:B------:R-:W-:Y:S02]  /*03e0*/  @P2 LEA.HI.X R17, R7, R13.reuse, R25, 0x1, P4 ;  /* 0x0000000d07112211 */ /* 0x080fe400020f0c19 */
[C---:B-1----:R-:W-:Y:S02]  /*03f0*/  @P3 LEA R18, P4, R27.reuse, R12, 0x1 ;  /* 0x0000000c1b123211 */ /* 0x042fe400078808ff */
[----:B------:R-:W-:Y:S01]  /*0400*/  PRMT R26, RZ, 0x7610, R26 ;  /* 0x00007610ff1a7816 */ /* 0x000fe2000000001a */
[----:B------:R0:W4:Y:S01]  /*0410*/  @P2 LDG.E.U16 R22, [R16.64] ;  /* 0x0000000410162981 */ /* 0x000122000c1e1500 */
[----:B------:R-:W-:-:S05]  /*0420*/  @P3 LEA.HI.X R19, R27, R13, R23, 0x1, P4 ;  /* 0x0000000d1b133211 */ /* 0x000fca00020f0c17 */
[----:B------:R-:W5:Y:S01]  /*0430*/  @P3 LDG.E.U16 R26, [R18.64] ;  /* 0x00000004121a3981 */ /* 0x000f62000c1e1500 */
[CC--:B------:R-:W-:Y:S02]  /*0440*/  @P0 LEA R10, P4, R8.reuse, R14.reuse, 0x1 ;  /* 0x0000000e080a0211 */ /* 0x0c0fe400078808ff */
[-C--:B------:R-:W-:Y:S02]  /*0450*/  @P1 LEA R20, P5, R21, R14.reuse, 0x1 ;  /* 0x0000000e15141211 */ /* 0x080fe400078a08ff */
[-C--:B------:R-:W-:Y:S02]  /*0460*/  @P0 LEA.HI.X R11, R8, R15.reuse, R11, 0x1, P4 ;  /* 0x0000000f080b0211 */ /* 0x080fe400020f0c0b */
[-C--:B0-----:R-:W-:Y:S02]  /*0470*/  @P2 LEA R16, P4, R7, R14.reuse, 0x1 ;  /* 0x0000000e07102211 */ /* 0x081fe400078808ff */
[----:B------:R-:W-:Y:S02]  /*0480*/  @P1 LEA.HI.X R21, R21, R15, R29, 0x1, P5 ;  /* 0x0000000f15151211 */ /* 0x000fe400028f0c1d */
[----:B------:R-:W-:-:S02]  /*0490*/  @P3 LEA R28, P5, R27, R14, 0x1 ;  /* 0x0000000e1b1c3211 */ /* 0x000fc400078a08ff */
[-C--:B------:R-:W-:Y:S01]  /*04a0*/  @P2 LEA.HI.X R17, R7, R15.reuse, R25, 0x1, P4 ;  /* 0x0000000f07112211 */ /* 0x080fe200020f0c19 */
[----:B------:R-:W-:Y:S01]  /*04b0*/  IMAD.MOV.U32 R7, RZ, RZ, R9 ;  /* 0x000000ffff077224 */ /* 0x000fe200078e0009 */
[----:B------:R-:W-:Y:S02]  /*04c0*/  @P3 LEA.HI.X R29, R27, R15, R23, 0x1, P5 ;  /* 0x0000000f1b1d3211 */ /* 0x000fe400028f0c17 */
[----:B--2---:R-:W-:-:S05]  /*04d0*/  PRMT R5, RZ, 0x5410, R5 ;  /* 0x00005410ff057816 */ /* 0x004fca0000000005 */
[----:B------:R-:W-:Y:S01]  /*04e0*/  FADD.FTZ R5, R5, -c[0x0][0xdac] ;  /* 0x80036b0005057621 */ /* 0x000fe20000010000 */
[----:B---3--:R-:W-:-:S04]  /*04f0*/  PRMT R24, RZ, 0x5410, R24 ;  /* 0x00005410ff187816 */ /* 0x008fc80000000018 */
[----:B------:R-:W-:Y:S01]  /*0500*/  F2FP.BF16.PACK_AB R5, RZ, R5 ;  /* 0x00000005ff05723e */ /* 0x000fe200000010ff */
[----:B------:R-:W-:Y:S01]  /*0510*/  FADD.FTZ R24, R24, -c[0x0][0xdac] ;  /* 0x80036b0018187621 */ /* 0x000fe20000010000 */
[----:B----4-:R-:W-:Y:S02]  /*0520*/  PRMT R22, RZ, 0x5410, R22 ;  /* 0x00005410ff167816 */ /* 0x010fe40000000016 */
[----:B-----5:R-:W-:-:S03]  /*0530*/  PRMT R26, RZ, 0x5410, R26 ;  /* 0x00005410ff1a7816 */ /* 0x020fc6000000001a */
[----:B------:R-:W-:Y:S01]  /*0540*/  FADD.FTZ R22, R22, -c[0x0][0xdac] ;  /* 0x80036b0016167621 */ /* 0x000fe20000010000 */
[----:B------:R0:W-:Y:S01]  /*0550*/  @P0 STG.E.U16 [R10.64], R5 ;  /* 0x000000050a000986 */ /* 0x0001e2000c101504 */
[----:B------:R-:W-:Y:S01]  /*0560*/  FADD.FTZ R26, R26, -c[0x0][0xdac] ;  /* 0x80036b001a1a7621 */ /* 0x000fe20000010000 */
[----:B------:R-:W-:Y:S02]  /*0570*/  F2FP.BF16.PACK_AB R24, RZ, R24 ;  /* 0x00000018ff18723e */ /* 0x000fe400000010ff */
[----:B------:R-:W-:Y:S02]  /*0580*/  F2FP.BF16.PACK_AB R22, RZ, R22 ;  /* 0x00000016ff16723e */ /* 0x000fe400000010ff */
[----:B------:R-:W-:Y:S01]  /*0590*/  F2FP.BF16.PACK_AB R26, RZ, R26 ;  /* 0x0000001aff1a723e */ /* 0x000fe200000010ff */
[----:B0-----:R-:W-:Y:S01]  /*05a0*/  IMAD.MOV.U32 R5, RZ, RZ, c[0x0][0x0] ;  /* 0x00000000ff057624 */ /* 0x001fe200078e00ff */
[----:B------:R0:W-:Y:S03]  /*05b0*/  @P1 STG.E.U16 [R20.64], R24 ;  /* 0x0000001814001986 */ /* 0x0001e6000c101504 */
[----:B------:R-:W-:Y:S01]  /*05c0*/  IMAD.WIDE.U32 R6, R5, 0x4, R6 ;  /* 0x0000000405067825 */ /* 0x000fe200078e0006 */
[----:B------:R0:W-:Y:S04]  /*05d0*/  @P2 STG.E.U16 [R16.64], R22 ;  /* 0x0000001610002986 */ /* 0x0001e8000c101504 */
[----:B------:R0:W-:Y:S01]  /*05e0*/  @P3 STG.E.U16 [R28.64], R26 ;  /* 0x0000001a1c003986 */ /* 0x0001e2000c101504 */
[----:B------:R-:W-:-:S02]  /*05f0*/  ISETP.GE.U32.AND P0, PT, R6, 0x10000, PT ;  /* 0x000100000600780c */ /* 0x000fc40003f06070 */
[----:B------:R-:W-:Y:S02]  /*0600*/  ISETP.LT.U32.AND P1, PT, R6, R0, PT ;  /* 0x000000000600720c */ /* 0x000fe40003f21070 */
[C---:B------:R-:W-:Y:S02]  /*0610*/  ISETP.GE.U32.AND.EX P0, PT, R7.reuse, RZ, PT, P0 ;  /* 0x000000ff0700720c */ /* 0x040fe40003f06100 */
[----:B------:R-:W-:Y:S01]  /*0620*/  ISETP.LT.AND.EX P1, PT, R7, R2, PT, P1 ;  /* 0x000000020700720c */ /* 0x000fe20003f21310 */
[----:B------:R-:W-:-:S12]  /*0630*/  IMAD.MOV.U32 R9, RZ, RZ, R7 ;  /* 0x000000ffff097224 */ /* 0x000fd800078e0007 */
[----:B0-----:R-:W-:Y:S05]  /*0640*/  @!P0 BRA P1, `(.L_x_177) ;  /* 0xfffffb6000008947 */ /* 0x001fea000083ffff */
[----:B------:R-:W-:Y:S05]  /*0650*/  EXIT ;  /* 0x000000000000794d */ /* 0x000fea0003800000 */
.L_x_176:
[----:B------:R-:W0:Y:S02]  /*0660*/  S2R R16, SR_TID.X ;  /* 0x0000000000107919 */ /* 0x000e240000002100 */
[----:B0-----:R-:W-:-:S05]  /*0670*/  IMAD.WIDE.U32 R4, R16, 0x4, RZ ;  /* 0x0000000410047825 */ /* 0x001fca00078e00ff */
[----:B------:R-:W-:-:S04]  /*0680*/  ISETP.GE.U32.AND P0, PT, R4, R0, PT ;  /* 0x000000000400720c */ /* 0x000fc80003f06070 */
[----:B------:R-:W-:-:S04]  /*0690*/  ISETP.GE.AND.EX P0, PT, R5, R2, PT, P0 ;  /* 0x000000020500720c */ /* 0x000fc80003f06300 */
[----:B------:R-:W-:-:S13]  /*06a0*/  ISETP.GT.U32.OR P0, PT, R16, 0x3fff, P0 ;  /* 0x00003fff1000780c */ /* 0x000fda0000704470 */
[----:B------:R-:W-:Y:S05]  /*06b0*/  @P0 EXIT ;  /* 0x000000000000094d */ /* 0x000fea0003800000 */
[----:B------:R-:W-:-:S04]  /*06c0*/  IMAD.MOV.U32 R17, RZ, RZ, RZ ;  /* 0x000000ffff117224 */ /* 0x000fc800078e00ff */
.L_x_178:
[C---:B------:R-:W-:Y:S01]  /*06d0*/  IMAD.SHL.U32 R9, R16.reuse, 0x8, RZ ;  /* 0x0000000810097824 */ /* 0x040fe200078e00ff */
[----:B------:R-:W-:-:S04]  /*06e0*/  SHF.L.U64.HI R11, R16, 0x3, R17 ;  /* 0x00000003100b7819 */ /* 0x000fc80000010211 */
[----:B------:R-:W-:-:S05]  /*06f0*/  IADD3 R6, P0, R12, R9, RZ ;  /* 0x000000090c067210 */ /* 0x000fca0007f1e0ff */
[----:B------:R-:W-:-:S06]  /*0700*/  IMAD.X R7, R13, 0x1, R11, P0 ;  /* 0x000000010d077824 */ /* 0x000fcc00000e060b */
[----:B------:R-:W2:Y:S01]  /*0710*/  LDG.E.64 R6, [R6.64] ;  /* 0x0000000406067981 */ /* 0x000ea2000c1e1b00 */
[----:B------:R-:W-:Y:S02]  /*0720*/  IADD3 R4, P0, R14, R9, RZ ;  /* 0x000000090e047210 */ /* 0x000fe40007f1e0ff */
[--C-:B--2---:R-:W-:Y:S02]  /*0730*/  PRMT R3, RZ, 0x5410, R6.reuse ;  /* 0x00005410ff037816 */ /* 0x104fe40000000006 */
[----:B------:R-:W-:Y:S02]  /*0740*/  PRMT R5, RZ, 0x7610, R6 ;  /* 0x00007610ff057816 */ /* 0x000fe40000000006 */
[--C-:B------:R-:W-:Y:S01]  /*0750*/  PRMT R6, RZ, 0x5410, R7.reuse ;  /* 0x00005410ff067816 */ /* 0x100fe20000000007 */
[----:B------:R-:W-:Y:S01]  /*0760*/  FADD.FTZ R3, R3, -c[0x0][0xdac] ;  /* 0x80036b0003037621 */ /* 0x000fe20000010000 */
[----:B------:R-:W-:Y:S01]  /*0770*/  PRMT R7, RZ, 0x7610, R7 ;  /* 0x00007610ff077816 */ /* 0x000fe20000000007 */
[----:B------:R-:W-:-:S02]  /*0780*/  FADD.FTZ R8, R5, -c[0x0][0xdac] ;  /* 0x80036b0005087621 */ /* 0x000fc40000010000 */
[----:B------:R-:W-:Y:S01]  /*0790*/  IMAD.X R5, R15, 0x1, R11, P0 ;  /* 0x000000010f057824 */ /* 0x000fe200000e060b */
[----:B------:R-:W-:Y:S01]  /*07a0*/  IADD3 R16, P0, R16, c[0x0][0x0], RZ ;  /* 0x0000000010107a10 */ /* 0x000fe20007f1e0ff */
[----:B------:R-:W-:Y:S01]  /*07b0*/  FADD.FTZ R9, R6, -c[0x0][0xdac] ;  /* 0x80036b0006097621 */ /* 0x000fe20000010000 */
[----:B------:R-:W-:Y:S01]  /*07c0*/  F2FP.BF16.PACK_AB R8, R8, R3 ;  /* 0x000000030808723e */ /* 0x000fe200000010ff */
[----:B------:R-:W-:Y:S01]  /*07d0*/  FADD.FTZ R10, R7, -c[0x0][0xdac] ;  /* 0x80036b00070a7621 */ /* 0x000fe20000010000 */
[C---:B------:R-:W-:Y:S01]  /*07e0*/  ISETP.LT.U32.AND P1, PT, R16.reuse, 0x4000, PT ;  /* 0x000040001000780c */ /* 0x040fe20003f21070 */
[----:B------:R-:W-:Y:S02]  /*07f0*/  IMAD.SHL.U32 R3, R16, 0x4, RZ ;  /* 0x0000000410037824 */ /* 0x000fe400078e00ff */
[----:B------:R-:W-:Y:S01]  /*0800*/  IMAD.X R17, RZ, RZ, R17, P0 ;  /* 0x000000ffff117224 */ /* 0x000fe200000e0611 */
[----:B------:R-:W-:Y:S02]  /*0810*/  F2FP.BF16.PACK_AB R9, R10, R9 ;  /* 0x000000090a09723e */ /* 0x000fe400000010ff */
[----:B------:R-:W-:-:S02]  /*0820*/  ISETP.GE.U32.AND P0, PT, R3, R0, PT ;  /* 0x000000000300720c */ /* 0x000fc40003f06070 */
[----:B------:R-:W-:Y:S01]  /*0830*/  SHF.L.U64.HI R3, R16, 0x2, R17 ;  /* 0x0000000210037819 */ /* 0x000fe20000010211 */
[----:B------:R0:W-:Y:S01]  /*0840*/  STG.E.64 [R4.64], R8 ;  /* 0x0000000804007986 */ /* 0x0001e2000c101b04 */
[----:B------:R-:W-:Y:S02]  /*0850*/  ISETP.LT.U32.AND.EX P1, PT, R17, RZ, PT, P1 ;  /* 0x000000ff1100720c */ /* 0x000fe40003f21110 */
[----:B------:R-:W-:-:S13]  /*0860*/  ISETP.GE.AND.EX P0, PT, R3, R2, PT, P0 ;  /* 0x000000020300720c */ /* 0x000fda0003f06300 */
[----:B0-----:R-:W-:Y:S05]  /*0870*/  @!P0 BRA P1, `(.L_x_178) ;  /* 0xfffffe5000008947 */ /* 0x001fea000083ffff */
[----:B------:R-:W-:Y:S05]  /*0880*/  EXIT ;  /* 0x000000000000794d */ /* 0x000fea0003800000 */
.L_x_179:
        /* <DEDUP_REMOVED lines=15> */
.L_x_5318:


//--------------------- .text._ZN2at6native57_GLOBAL__N__f3eca4a2_24_ForeachBinaryOpScalar_cu_86b9896c25multi_tensor_apply_kernelINS1_18TensorListMetadataILi2EEENS1_21BinaryOpScalarFunctorIN3c104HalfELi2ELi1ELi1EEEJSt5minusIfEfEEEvT_T0_DpT1_ --------------------------
	.section	.text._ZN2at6native57_GLOBAL__N__f3eca4a2_24_ForeachBinaryOpScalar_cu_86b9896c25multi_tensor_apply_kernelINS1_18TensorListMetadataILi2EEENS1_21BinaryOpScalarFunctorIN3c104HalfELi2ELi1ELi1EEEJSt5minusIfEfEEEvT_T0_DpT1_,"ax",@progbits
	.sectioninfo	@"SHI_REGISTERS=32"
	.align	128
.text._ZN2at6native57_GLOBAL__N__f3eca4a2_24_ForeachBinaryOpScalar_cu_86b9896c25multi_tensor_apply_kernelINS1_18TensorListMetadataILi2EEENS1_21BinaryOpScalarFunctorIN3c104HalfELi2ELi1ELi1EEEJSt5minusIfEfEEEvT_T0_DpT1_:
        .type           _ZN2at6native57_GLOBAL__N__f3eca4a2_24_ForeachBinaryOpScalar_cu_86b9896c25multi_tensor_apply_kernelINS1_18TensorListMetadataILi2EEENS1_21BinaryOpScalarFunctorIN3c104HalfELi2ELi1ELi1EEEJSt5minusIfEfEEEvT_T0_DpT1_,@function
        .size           _ZN2at6native57_GLOBAL__N__f3eca4a2_24_ForeachBinaryOpScalar_cu_86b9896c25multi_tensor_apply_kernelINS1_18TensorListMetadataILi2EEENS1_21BinaryOpScalarFunctorIN3c104HalfELi2ELi1ELi1EEEJSt5minusIfEfEEEvT_T0_DpT1_,(.L_x_5319 - _ZN2at6native57_GLOBAL__N__f3eca4a2_24_ForeachBinaryOpScalar_cu_86b9896c25multi_tensor_apply_kernelINS1_18TensorListMetadataILi2EEENS1_21BinaryOpScalarFunctorIN3c104HalfELi2ELi1ELi1EEEJSt5minusIfEfEEEvT_T0_DpT1_)
        .other          _ZN2at6native57_GLOBAL__N__f3eca4a2_24_ForeachBinaryOpScalar_cu_86b9896c25multi_tensor_apply_kernelINS1_18TensorListMetadataILi2EEENS1_21BinaryOpScalarFunctorIN3c104HalfELi2ELi1ELi1EEEJSt5minusIfEfEEEvT_T0_DpT1_,@"STO_CUDA_ENTRY STV_DEFAULT"
_ZN2at6native57_GLOBAL__N__f3eca4a2_24_ForeachBinaryOpScalar_cu_86b9896c25multi_tensor_apply_kernelINS1_18TensorListMetadataILi2EEENS1_21BinaryOpScalarFunctorIN3c104HalfELi2ELi1ELi1EEEJSt5minusIfEfEEEvT_T0_DpT1_:
        /* <DEDUP_REMOVED lines=27> */
.L_x_181:
        /* <DEDUP_REMOVED lines=28> */
[CC--:B------:R-:W-:Y:S02]  /*0370*/  @P1 LEA R20, P4, R23.reuse, R12.reuse, 0x1 ;  /* 0x0000000c17141211 */ /* 0x0c0fe400078808ff */
[----:B------:R-:W-:Y:S01]  /*0380*/  PRMT R26, RZ, 0x7610, R26 ;  /* 0x00007610ff1a7816 */ /* 0x000fe2000000001a */
[----:B------:R0:W2:Y:S01]  /*0390*/  @P0 LDG.E.U16 R8, [R16.64] ;  /* 0x0000000410080981 */ /* 0x0000a2000c1e1500 */
[----:B------:R-:W-:Y:S02]  /*03a0*/  @P1 LEA.HI.X R21, R23, R13, R7, 0x1, P4 ;  /* 0x0000000d17151211 */ /* 0x000fe400020f0c07 */
[----:B------:R-:W-:Y:S02]  /*03b0*/  PRMT R24, RZ, 0x7610, R24 ;  /* 0x00007610ff187816 */ /* 0x000fe40000000018 */
[----:B------:R-:W-:Y:S01]  /*03c0*/  PRMT R28, RZ, 0x7610, R28 ;  /* 0x00007610ff1c7816 */ /* 0x000fe2000000001c */
[----:B------:R1:W3:Y:S01]  /*03d0*/  @P1 LDG.E.U16 R26, [R20.64] ;  /* 0x00000004141a1981 */ /* 0x0002e2000c1e1500 */
[----:B0-----:R-:W-:-:S04]  /*03e0*/  @P2 LEA R16, P4, R29, R12, 0x1 ;  /* 0x0000000c1d102211 */ /* 0x001fc800078808ff */
[----:B------:R-:W-:Y:S02]  /*03f0*/  @P2 LEA.HI.X R17, R29, R13, R27, 0x1, P4 ;  /* 0x0000000d1d112211 */ /* 0x000fe400020f0c1b */
[----:B------:R-:W-:-:S03]  /*0400*/  @P3 LEA R18, P4, R25, R12, 0x1 ;  /* 0x0000000c19123211 */ /* 0x000fc600078808ff */
[----:B------:R0:W4:Y:S01]  /*0410*/  @P2 LDG.E.U16 R24, [R16.64] ;  /* 0x0000000410182981 */ /* 0x000122000c1e1500 */
[----:B------:R-:W-:-:S05]  /*0420*/  @P3 LEA.HI.X R19, R25, R13, R11, 0x1, P4 ;  /* 0x0000000d19133211 */ /* 0x000fca00020f0c0b */
[----:B------:R-:W5:Y:S01]  /*0430*/  @P3 LDG.E.U16 R28, [R18.64] ;  /* 0x00000004121c3981 */ /* 0x000f62000c1e1500 */
[CC--:B-1----:R-:W-:Y:S02]  /*0440*/  @P0 LEA R20, P4, R10.reuse, R14.reuse, 0x1 ;  /* 0x0000000e0a140211 */ /* 0x0c2fe400078808ff */
[-C--:B------:R-:W-:Y:S02]  /*0450*/  @P1 LEA R22, P5, R23, R14.reuse, 0x1 ;  /* 0x0000000e17161211 */ /* 0x080fe400078a08ff */
[-C--:B------:R-:W-:Y:S02]  /*0460*/  @P0 LEA.HI.X R21, R10, R15.reuse, R5, 0x1, P4 ;  /* 0x0000000f0a150211 */ /* 0x080fe400020f0c05 */
[-C--:B0-----:R-:W-:Y:S01]  /*0470*/  @P2 LEA R16, P4, R29, R14.reuse, 0x1 ;  /* 0x0000000e1d102211 */ /* 0x081fe200078808ff */
[----:B------:R-:W-:Y:S01]  /*0480*/  IMAD.MOV.U32 R5, RZ, RZ, c[0x0][0x0] ;  /* 0x00000000ff057624 */ /* 0x000fe200078e00ff */
[-C--:B------:R-:W-:Y:S02]  /*0490*/  @P1 LEA.HI.X R23, R23, R15.reuse, R7, 0x1, P5 ;  /* 0x0000000f17171211 */ /* 0x080fe400028f0c07 */
[----:B------:R-:W-:Y:S01]  /*04a0*/  @P2 LEA.HI.X R17, R29, R15, R27, 0x1, P4 ;  /* 0x0000000f1d112211 */ /* 0x000fe200020f0c1b */
[----:B------:R-:W-:Y:S01]  /*04b0*/  IMAD.MOV.U32 R7, RZ, RZ, R9 ;  /* 0x000000ffff077224 */ /* 0x000fe200078e0009 */
[----:B------:R-:W-:-:S03]  /*04c0*/  @P3 LEA R10, P4, R25, R14, 0x1 ;  /* 0x0000000e190a3211 */ /* 0x000fc600078808ff */
[----:B------:R-:W-:Y:S01]  /*04d0*/  IMAD.WIDE.U32 R6, R5, 0x4, R6 ;  /* 0x0000000405067825 */ /* 0x000fe200078e0006 */
[----:B------:R-:W-:-:S03]  /*04e0*/  @P3 LEA.HI.X R11, R25, R15, R11, 0x1, P4 ;  /* 0x0000000f190b3211 */ /* 0x000fc600020f0c0b */
[----:B------:R-:W-:Y:S01]  /*04f0*/  IMAD.MOV.U32 R9, RZ, RZ, R7 ;  /* 0x000000ffff097224 */ /* 0x000fe200078e0007 */
[----:B--2---:R-:W-:Y:S02]  /*0500*/  HADD2.F32 R8, -RZ, R8.H0_H0 ;  /* 0x20000008ff087230 */ /* 0x004fe40000004100 */
[----:B---3--:R-:W-:-:S03]  /*0510*/  HADD2.F32 R26, -RZ, R26.H0_H0 ;  /* 0x2000001aff1a7230 */ /* 0x008fc60000004100 */
[----:B------:R-:W-:Y:S02]  /*0520*/  FADD.FTZ R8, R8, -c[0x0][0xdac] ;  /* 0x80036b0008087621 */ /* 0x000fe40000010000 */
[----:B------:R-:W-:Y:S01]  /*0530*/  FADD.FTZ R26, R26, -c[0x0][0xdac] ;  /* 0x80036b001a1a7621 */ /* 0x000fe20000010000 */
[----:B----4-:R-:W-:Y:S02]  /*0540*/  HADD2.F32 R24, -RZ, R24.H0_H0 ;  /* 0x20000018ff187230 */ /* 0x010fe40000004100 */
[----:B-----5:R-:W-:-:S03]  /*0550*/  HADD2.F32 R28, -RZ, R28.H0_H0 ;  /* 0x2000001cff1c7230 */ /* 0x020fc60000004100 */
[----:B------:R-:W-:Y:S01]  /*0560*/  FADD.FTZ R24, R24, -c[0x0][0xdac] ;  /* 0x80036b0018187621 */ /* 0x000fe20000010000 */
[----:B------:R-:W-:Y:S01]  /*0570*/  F2FP.PACK_AB R8, RZ, R8 ;  /* 0x00000008ff08723e */ /* 0x000fe200000000ff */
[----:B------:R-:W-:Y:S01]  /*0580*/  FADD.FTZ R28, R28, -c[0x0][0xdac] ;  /* 0x80036b001c1c7621 */ /* 0x000fe20000010000 */
[----:B------:R-:W-:Y:S02]  /*0590*/  F2FP.PACK_AB R26, RZ, R26 ;  /* 0x0000001aff1a723e */ /* 0x000fe400000000ff */
[----:B------:R-:W-:Y:S02]  /*05a0*/  F2FP.PACK_AB R24, RZ, R24 ;  /* 0x00000018ff18723e */ /* 0x000fe400000000ff */
[----:B------:R-:W-:Y:S01]  /*05b0*/  F2FP.PACK_AB R28, RZ, R28 ;  /* 0x0000001cff1c723e */ /* 0x000fe200000000ff */
[----:B------:R0:W-:Y:S01]  /*05c0*/  @P0 STG.E.U16 [R20.64], R8 ;  /* 0x0000000814000986 */ /* 0x0001e2000c101504 */
[----:B------:R-:W-:-:S03]  /*05d0*/  ISETP.GE.U32.AND P0, PT, R6, 0x10000, PT ;  /* 0x000100000600780c */ /* 0x000fc60003f06070 */
[----:B------:R0:W-:Y:S01]  /*05e0*/  @P1 STG.E.U16 [R22.64], R26 ;  /* 0x0000001a16001986 */ /* 0x0001e2000c101504 */
[----:B------:R-:W-:-:S03]  /*05f0*/  ISETP.LT.U32.AND P1, PT, R6, R0, PT ;  /* 0x000000000600720c */ /* 0x000fc60003f21070 */
[----:B------:R0:W-:Y:S04]  /*0600*/  @P2 STG.E.U16 [R16.64], R24 ;  /* 0x0000001810002986 */ /* 0x0001e8000c101504 */
[----:B------:R0:W-:Y:S01]  /*0610*/  @P3 STG.E.U16 [R10.64], R28 ;  /* 0x0000001c0a003986 */ /* 0x0001e2000c101504 */
[C---:B------:R-:W-:Y:S02]  /*0620*/  ISETP.GE.U32.AND.EX P0, PT, R7.reuse, RZ, PT, P0 ;  /* 0x000000ff0700720c */ /* 0x040fe40003f06100 */
[----:B------:R-:W-:-:S13]  /*0630*/  ISETP.LT.AND.EX P1, PT, R7, R2, PT, P1 ;  /* 0x000000020700720c */ /* 0x000fda0003f21310 */
[----:B0-----:R-:W-:Y:S05]  /*0640*/  @!P0 BRA P1, `(.L_x_181) ;  /* 0xfffffb6000008947 */ /* 0x001fea000083ffff */
[----:B------:R-:W-:Y:S05]  /*0650*/  EXIT ;  /* 0x000000000000794d */ /* 0x000fea0003800000 */
.L_x_180:
[----:B------:R-:W0:Y:S02]  /*0660*/  S2R R16, SR_TID.X ;  /* 0x0000000000107919 */ /* 0x000e240000002100 */
[----:B0-----:R-:W-:-:S05]  /*0670*/  IMAD.WIDE.U32 R4, R16, 0x4, RZ ;  /* 0x0000000410047825 */ /* 0x001fca00078e00ff */
[----:B------:R-:W-:-:S04]  /*0680*/  ISETP.GE.U32.AND P0, PT, R4, R0, PT ;  /* 0x000000000400720c */ /* 0x000fc80003f06070 */
[----:B------:R-:W-:-:S04]  /*0690*/  ISETP.GE.AND.EX P0, PT, R5, R2, PT, P0 ;  /* 0x000000020500720c */ /* 0x000fc80003f06300 */
[----:B------:R-:W-:-:S13]  /*06a0*/  ISETP.GT.U32.OR P0, PT, R16, 0x3fff, P0 ;  /* 0x00003fff1000780c */ /* 0x000fda0000704470 */
[----:B------:R-:W-:Y:S05]  /*06b0*/  @P0 EXIT ;  /* 0x000000000000094d */ /* 0x000fea0003800000 */
[----:B------:R-:W-:-:S04]  /*06c0*/  IMAD.MOV.U32 R19, RZ, RZ, RZ ;  /* 0x000000ffff137224 */ /* 0x000fc800078e00ff */
.L_x_182:
[C---:B------:R-:W-:Y:S01]  /*06d0*/  IMAD.SHL.U32 R11, R16.reuse, 0x8, RZ ;  /* 0x00000008100b7824 */ /* 0x040fe200078e00ff */
[----:B------:R-:W-:-:S04]  /*06e0*/  SHF.L.U64.HI R17, R16, 0x3, R19 ;  /* 0x0000000310117819 */ /* 0x000fc80000010213 */
[----:B------:R-:W-:-:S05]  /*06f0*/  IADD3 R6, P0, R12, R11, RZ ;  /* 0x0000000b0c067210 */ /* 0x000fca0007f1e0ff */
[----:B------:R-:W-:-:S06]  /*0700*/  IMAD.X R7, R13, 0x1, R17, P0 ;  /* 0x000000010d077824 */ /* 0x000fcc00000e0611 */
[----:B------:R-:W2:Y:S01]  /*0710*/  LDG.E.64 R6, [R6.64] ;  /* 0x0000000406067981 */ /* 0x000ea2000c1e1b00 */
[----:B------:R-:W-:Y:S01]  /*0720*/  IADD3 R4, P0, R14, R11, RZ ;  /* 0x0000000b0e047210 */ /* 0x000fe20007f1e0ff */
[--C-:B--2---:R-:W-:Y:S02]  /*0730*/  HADD2.F32 R5, -RZ, R6.reuse.H1_H1 ;  /* 0x30000006ff057230 */ /* 0x104fe40000004100 */
[----:B------:R-:W-:Y:S02]  /*0740*/  HADD2.F32 R3, -RZ, R6.H0_H0 ;  /* 0x20000006ff037230 */ /* 0x000fe40000004100 */
[--C-:B------:R-:W-:Y:S01]  /*0750*/  HADD2.F32 R9, -RZ, R7.reuse.H0_H0 ;  /* 0x20000007ff097230 */ /* 0x100fe20000004100 */
[----:B------:R-:W-:Y:S01]  /*0760*/  FADD.FTZ R8, R5, -c[0x0][0xdac] ;  /* 0x80036b0005087621 */ /* 0x000fe20000010000 */
[----:B------:R-:W-:Y:S01]  /*0770*/  HADD2.F32 R10, -RZ, R7.H1_H1 ;  /* 0x30000007ff0a7230 */ /* 0x000fe20000004100 */
[----:B------:R-:W-:Y:S02]  /*0780*/  FADD.FTZ R3, R3, -c[0x0][0xdac] ;  /* 0x80036b0003037621 */ /* 0x000fe40000010000 */
[----:B------:R-:W-:Y:S01]  /*0790*/  IMAD.X R5, R15, 0x1, R17, P0 ;  /* 0x000000010f057824 */ /* 0x000fe200000e0611 */
[----:B------:R-:W-:Y:S01]  /*07a0*/  IADD3 R16, P0, R16, c[0x0][0x0], RZ ;  /* 0x0000000010107a10 */ /* 0x000fe20007f1e0ff */
[----:B------:R-:W-:Y:S01]  /*07b0*/  FADD.FTZ R9, R9, -c[0x0][0xdac] ;  /* 0x80036b0009097621 */ /* 0x000fe20000010000 */
[----:B------:R-:W-:Y:S01]  /*07c0*/  F2FP.PACK_AB R8, R8, R3 ;  /* 0x000000030808723e */ /* 0x000fe200000000ff */
[----:B------:R-:W-:Y:S01]  /*07d0*/  FADD.FTZ R10, R10, -c[0x0][0xdac] ;  /* 0x80036b000a0a7621 */ /* 0x000fe20000010000 */
[C---:B------:R-:W-:Y:S01]  /*07e0*/  ISETP.LT.U32.AND P1, PT, R16.reuse, 0x4000, PT ;  /* 0x000040001000780c */ /* 0x040fe20003f21070 */
[----:B------:R-:W-:-:S02]  /*07f0*/  IMAD.SHL.U32 R3, R16, 0x4, RZ ;  /* 0x0000000410037824 */ /* 0x000fc400078e00ff */
[----:B------:R-:W-:Y:S01]  /*0800*/  IMAD.X R19, RZ, RZ, R19, P0 ;  /* 0x000000ffff137224 */ /* 0x000fe200000e0613 */
[----:B------:R-:W-:Y:S02]  /*0810*/  F2FP.PACK_AB R9, R10, R9 ;  /* 0x000000090a09723e */ /* 0x000fe400000000ff */
[----:B------:R-:W-:Y:S02]  /*0820*/  ISETP.GE.U32.AND P0, PT, R3, R0, PT ;  /* 0x000000000300720c */ /* 0x000fe40003f06070 */
[----:B------:R-:W-:Y:S01]  /*0830*/  SHF.L.U64.HI R3, R16, 0x2, R19 ;  /* 0x0000000210037819 */ /* 0x000fe20000010213 */
[----:B------:R0:W-:Y:S01]  /*0840*/  STG.E.64 [R4.64], R8 ;  /* 0x0000000804007986 */ /* 0x0001e2000c101b04 */
[----:B------:R-:W-:Y:S02]  /*0850*/  ISETP.LT.U32.AND.EX P1, PT, R19, RZ, PT, P1 ;  /* 0x000000ff1300720c */ /* 0x000fe40003f21110 */
[----:B------:R-:W-:-:S13]  /*0860*/  ISETP.GE.AND.EX P0, PT, R3, R2, PT, P0 ;  /* 0x000000020300720c */ /* 0x000fda0003f06300 */
[----:B0-----:R-:W-:Y:S05]  /*0870*/  @!P0 BRA P1, `(.L_x_182) ;  /* 0xfffffe5000008947 */ /* 0x001fea000083ffff */
[----:B------:R-:W-:Y:S05]  /*0880*/  EXIT ;  /* 0x000000000000794d */ /* 0x000fea0003800000 */
.L_x_183:
        /* <DEDUP_REMOVED lines=15> */
.L_x_5319:


//--------------------- .text._ZN2at6native57_GLOBAL__N__f3eca4a2_24_ForeachBinaryOpScalar_cu_86b9896c25multi_tensor_apply_kernelINS1_18TensorListMetadataILi2EEENS1_21BinaryOpScalarFunctorIbLi2ELi1ELi1EEEJSt5minusIbEbEEEvT_T0_DpT1_ --------------------------
	.section	.text._ZN2at6native57_GLOBAL__N__f3eca4a2_24_ForeachBinaryOpScalar_cu_86b9896c25multi_tensor_apply_kernelINS1_18TensorListMetadataILi2EEENS1_21BinaryOpScalarFunctorIbLi2ELi1ELi1EEEJSt5minusIbEbEEEvT_T0_DpT1_,"ax",@progbits
	.sectioninfo	@"SHI_REGISTERS=32"
	.align	128
.text._ZN2at6native57_GLOBAL__N__f3eca4a2_24_ForeachBinaryOpScalar_cu_86b9896c25multi_tensor_apply_kernelINS1_18TensorListMetadataILi2EEENS1_21BinaryOpScalarFunctorIbLi2ELi1ELi1EEEJSt5minusIbEbEEEvT_T0_DpT1_:
        .type           _ZN2at6native57_GLOBAL__N__f3eca4a2_24_ForeachBinaryOpScalar_cu_86b9896c25multi_tensor_apply_kernelINS1_18TensorListMetadataILi2EEENS1_21BinaryOpScalarFunctorIbLi2ELi1ELi1EEEJSt5minusIbEbEEEvT_T0_DpT1_,@function
        .size           _ZN2at6native57_GLOBAL__N__f3eca4a2_24_ForeachBinaryOpScalar_cu_86b9896c25multi_tensor_apply_kernelINS1_18TensorListMetadataILi2EEENS1_21BinaryOpScalarFunctorIbLi2ELi1ELi1EEEJSt5minusIbEbEEEvT_T0_DpT1_,(.L_x_5320 - _ZN2at6native57_GLOBAL__N__f3eca4a2_24_ForeachBinaryOpScalar_cu_86b9896c25multi_tensor_apply_kernelINS1_18TensorListMetadataILi2EEENS1_21BinaryOpScalarFunctorIbLi2ELi1ELi1EEEJSt5minusIbEbEEEvT_T0_DpT1_)
        .other          _ZN2at6native57_GLOBAL__N__f3eca4a2_24_ForeachBinaryOpScalar_cu_86b9896c25multi_tensor_apply_kernelINS1_18TensorListMetadataILi2EEENS1_21BinaryOpScalarFunctorIbLi2ELi1ELi1EEEJSt5minusIbEbEEEvT_T0_DpT1_,@"STO_CUDA_ENTRY STV_DEFAULT"
_ZN2at6native57_GLOBAL__N__f3eca4a2_24_ForeachBinaryOpScalar_cu_86b9896c25multi_tensor_apply_kernelINS1_18TensorListMetadataILi2EEENS1_21BinaryOpScalarFunctorIbLi2ELi1ELi1EEEJSt5minusIbEbEEEvT_T0_DpT1_:
        /* <DEDUP_REMOVED lines=27> */
.L_x_185:
        /* <DEDUP_REMOVED lines=9> */
[----:B------:R-:W-:Y:S02]  /*0240*/  LEA R27, P4, R16, R24, 0x1 ;  /* 0x00000018101b7211 */ /* 0x000fe400078808ff */
[C---:B------:R-:W-:Y:S02]  /*0250*/  ISETP.GE.U32.AND P2, PT, R20.reuse, 0x10000, PT ;  /* 0x000100001400780c */ /* 0x040fe40003f46070 */
[----:B------:R-:W-:Y:S01]  /*0260*/  ISETP.LT.AND.EX P0, PT, R25, R14, !P0, P1 ;  /* 0x0000000e1900720c */ /* 0x000fe20004701310 */
[----:B------:R-:W-:Y:S01]  /*0270*/  IMAD.X R17, RZ, RZ, R25, P4 ;  /* 0x000000ffff117224 */ /* 0x000fe200020e0619 */
[----:B------:R-:W-:Y:S02]  /*0280*/  ISETP.LT.U32.AND P3, PT, R20, R10, PT ;  /* 0x0000000a1400720c */ /* 0x000fe40003f61070 */
[----:B------:R-:W-:Y:S02]  /*0290*/  ISETP.GE.U32.AND.EX P2, PT, R29, RZ, PT, P2 ;  /* 0x000000ff1d00720c */ /* 0x000fe40003f46120 */
[----:B------:R-:W-:-:S02]  /*02a0*/  ISETP.GE.U32.AND P1, PT, R27, 0x10000, PT ;  /* 0x000100001b00780c */ /* 0x000fc40003f26070 */
[----:B------:R-:W-:Y:S02]  /*02b0*/  IADD3 R21, P5, R21, R24, RZ ;  /* 0x0000001815157210 */ /* 0x000fe40007fbe0ff */
[----:B------:R-:W-:Y:S02]  /*02c0*/  ISETP.LT.AND.EX P3, PT, R29, R14, !P2, P3 ;  /* 0x0000000e1d00720c */ /* 0x000fe40005761330 */
[----:B------:R-:W-:Y:S01]  /*02d0*/  ISETP.LT.U32.AND P4, PT, R27, R10, PT ;  /* 0x0000000a1b00720c */ /* 0x000fe20003f81070 */
[----:B------:R-:W-:Y:S01]  /*02e0*/  IMAD.X R23, RZ, RZ, R25, P5 ;  /* 0x000000ffff177224 */ /* 0x000fe200028e0619 */
[----:B------:R-:W-:Y:S02]  /*02f0*/  ISETP.GE.U32.AND.EX P2, PT, R17, RZ, PT, P1 ;  /* 0x000000ff1100720c */ /* 0x000fe40003f46110 */
[----:B------:R-:W-:Y:S02]  /*0300*/  ISETP.GE.U32.AND P1, PT, R21, 0x10000, PT ;  /* 0x000100001500780c */ /* 0x000fe40003f26070 */
[----:B------:R-:W-:-:S02]  /*0310*/  ISETP.LT.AND.EX P2, PT, R17, R14, !P2, P4 ;  /* 0x0000000e1100720c */ /* 0x000fc40005741340 */
[----:B------:R-:W-:Y:S02]  /*0320*/  @P0 IADD3 R6, P5, R24, R0, RZ ;  /* 0x0000000018060210 */ /* 0x000fe40007fbe0ff */
[----:B------:R-:W-:Y:S02]  /*0330*/  ISETP.LT.U32.AND P4, PT, R21, R10, PT ;  /* 0x0000000a1500720c */ /* 0x000fe40003f81070 */
[----:B------:R-:W-:Y:S01]  /*0340*/  ISETP.GE.U32.AND.EX P1, PT, R23, RZ, PT, P1 ;  /* 0x000000ff1700720c */ /* 0x000fe20003f26110 */
[----:B------:R-:W-:Y:S01]  /*0350*/  @P0 IMAD.X R7, R25, 0x1, R12, P5 ;  /* 0x0000000119070824 */ /* 0x000fe200028e060c */
[----:B------:R-:W-:Y:S02]  /*0360*/  @P3 IADD3 R2, P5, R20, R0, RZ ;  /* 0x0000000014023210 */ /* 0x000fe40007fbe0ff */
[----:B------:R-:W-:Y:S02]  /*0370*/  ISETP.LT.AND.EX P1, PT, R23, R14, !P1, P4 ;  /* 0x0000000e1700720c */ /* 0x000fe40004f21340 */
[----:B------:R-:W-:Y:S01]  /*0380*/  PRMT R26, RZ, 0x7610, R26 ;  /* 0x00007610ff1a7816 */ /* 0x000fe2000000001a */
[----:B------:R0:W2:Y:S01]  /*0390*/  @P0 LDG.E.U8 R28, [R6.64] ;  /* 0x00000006061c0981 */ /* 0x0000a2000c1e1100 */
[----:B------:R-:W-:Y:S01]  /*03a0*/  @P2 IADD3 R4, P4, R27, R0, RZ ;  /* 0x000000001b042210 */ /* 0x000fe20007f9e0ff */
[----:B------:R-:W-:Y:S01]  /*03b0*/  @P3 IMAD.X R3, R29, 0x1, R12, P5 ;  /* 0x000000011d033824 */ /* 0x000fe200028e060c */
[----:B------:R-:W-:-:S03]  /*03c0*/  PRMT R22, RZ, 0x7610, R22 ;  /* 0x00007610ff167816 */ /* 0x000fc60000000016 */
[--C-:B------:R-:W-:Y:S01]  /*03d0*/  @P2 IMAD.X R5, R17, 0x1, R12.reuse, P4 ;  /* 0x0000000111052824 */ /* 0x100fe200020e060c */
[----:B------:R-:W3:Y:S03]  /*03e0*/  @P3 LDG.E.U8 R26, [R2.64] ;  /* 0x00000006021a3981 */ /* 0x000ee6000c1e1100 */
[----:B------:R-:W-:Y:S01]  /*03f0*/  @P1 IADD3 R8, P4, R21, R0, RZ ;  /* 0x0000000015081210 */ /* 0x000fe20007f9e0ff */
[----:B------:R1:W4:Y:S04]  /*0400*/  @P2 LDG.E.U8 R22, [R4.64] ;  /* 0x0000000604162981 */ /* 0x000328000c1e1100 */
[----:B------:R-:W-:Y:S01]  /*0410*/  @P1 IMAD.X R9, R23, 0x1, R12, P4 ;  /* 0x0000000117091824 */ /* 0x000fe200020e060c */
[----:B-1----:R-:W-:-:S06]  /*0420*/  PRMT R4, RZ, 0x7610, R4 ;  /* 0x00007610ff047816 */ /* 0x002fcc0000000004 */
[----:B------:R-:W5:Y:S01]  /*0430*/  @P1 LDG.E.U8 R4, [R8.64] ;  /* 0x0000000608041981 */ /* 0x000f62000c1e1100 */
[----:B------:R-:W-:Y:S01]  /*0440*/  ULDC.S8 UR4, c[0x0][0xdaa] ;  /* 0x00036a8000047ab9 */ /* 0x000fe20000000200 */
[----:B0-----:R-:W-:-:S05]  /*0450*/  @P0 IADD3 R6, P5, R24, R11, RZ ;  /* 0x0000000b18060210 */ /* 0x001fca0007fbe0ff */
[----:B------:R-:W-:Y:S01]  /*0460*/  @P0 IMAD.X R7, R25, 0x1, R13, P5 ;  /* 0x0000000119070824 */ /* 0x000fe200028e060d */
[----:B--2---:R-:W-:-:S04]  /*0470*/  LOP3.LUT P4, RZ, R28, 0xff, RZ, 0xc0, !PT ;  /* 0x000000ff1cff7812 */ /* 0x004fc8000788c0ff */
[----:B------:R-:W-:Y:S02]  /*0480*/  ISETP.NE.XOR P6, PT, RZ, UR4, P4 ;  /* 0x00000004ff007c0c */ /* 0x000fe4000a7c5a70 */
[----:B---3--:R-:W-:Y:S02]  /*0490*/  LOP3.LUT P4, RZ, R26, 0xff, RZ, 0xc0, !PT ;  /* 0x000000ff1aff7812 */ /* 0x008fe4000788c0ff */
[----:B------:R-:W-:Y:S02]  /*04a0*/  @P0 SEL R24, RZ, 0x1, !P6 ;  /* 0x00000001ff180807 */ /* 0x000fe40007000000 */
[----:B------:R-:W-:Y:S02]  /*04b0*/  @P3 IADD3 R2, P6, R20, R11, RZ ;  /* 0x0000000b14023210 */ /* 0x000fe40007fde0ff */
[----:B------:R-:W-:-:S03]  /*04c0*/  ISETP.NE.XOR P4, PT, RZ, UR4, P4 ;  /* 0x00000004ff007c0c */ /* 0x000fc6000a785a70 */
[----:B------:R-:W-:Y:S01]  /*04d0*/  @P3 IMAD.X R3, R29, 0x1, R13, P6 ;  /* 0x000000011d033824 */ /* 0x000fe200030e060d */
[----:B------:R-:W-:Y:S02]  /*04e0*/  SEL R25, RZ, 0x1, !P4 ;  /* 0x00000001ff197807 */ /* 0x000fe40006000000 */
[----:B----4-:R-:W-:Y:S01]  /*04f0*/  LOP3.LUT P5, RZ, R22, 0xff, RZ, 0xc0, !PT ;  /* 0x000000ff16ff7812 */ /* 0x010fe200078ac0ff */
[----:B------:R0:W-:Y:S03]  /*0500*/  @P0 STG.E.U8 [R6.64], R24 ;  /* 0x0000001806000986 */ /* 0x0001e6000c101106 */
[----:B------:R-:W-:Y:S01]  /*0510*/  ISETP.NE.XOR P5, PT, RZ, UR4, P5 ;  /* 0x00000004ff007c0c */ /* 0x000fe2000afa5a70 */
[----:B------:R0:W-:Y:S01]  /*0520*/  @P3 STG.E.U8 [R2.64], R25 ;  /* 0x0000001902003986 */ /* 0x0001e2000c101106 */
[----:B-----5:R-:W-:Y:S02]  /*0530*/  LOP3.LUT P4, RZ, R4, 0xff, RZ, 0xc0, !PT ;  /* 0x000000ff04ff7812 */ /* 0x020fe4000788c0ff */
[----:B------:R-:W-:-:S02]  /*0540*/  @P2 IADD3 R4, P0, R27, R11, RZ ;  /* 0x0000000b1b042210 */ /* 0x000fc40007f1e0ff */
[----:B------:R-:W-:Y:S01]  /*0550*/  @P1 IADD3 R8, P3, R21, R11, RZ ;  /* 0x0000000b15081210 */ /* 0x000fe20007f7e0ff */
[----:B------:R-:W-:Y:S01]  /*0560*/  IMAD.MOV.U32 R27, RZ, RZ, c[0x0][0x0] ;  /* 0x00000000ff1b7624 */ /* 0x000fe200078e00ff */
[----:B------:R-:W-:Y:S01]  /*0570*/  ISETP.NE.XOR P4, PT, RZ, UR4, P4 ;  /* 0x00000004ff007c0c */ /* 0x000fe2000a785a70 */
[--C-:B------:R-:W-:Y:S01]  /*0580*/  @P2 IMAD.X R5, R17, 0x1, R13.reuse, P0 ;  /* 0x0000000111052824 */ /* 0x100fe200000e060d */
[----:B------:R-:W-:Y:S01]  /*0590*/  SEL R21, RZ, 0x1, !P5 ;  /* 0x00000001ff157807 */ /* 0x000fe20006800000 */
[----:B------:R-:W-:Y:S01]  /*05a0*/  @P1 IMAD.X R9, R23, 0x1, R13, P3 ;  /* 0x0000000117091824 */ /* 0x000fe200018e060d */
[----:B------:R-:W-:Y:S01]  /*05b0*/  @P1 SEL R17, RZ, 0x1, !P4 ;  /* 0x00000001ff111807 */ /* 0x000fe20006000000 */
[----:B------:R-:W-:Y:S02]  /*05c0*/  IMAD.WIDE.U32 R18, R27, 0x4, R18 ;  /* 0x000000041b127825 */ /* 0x000fe400078e0012 */
[----:B------:R0:W-:Y:S03]  /*05d0*/  @P2 STG.E.U8 [R4.64], R21 ;  /* 0x0000001504002986 */ /* 0x0001e6000c101106 */
[C---:B------:R-:W-:Y:S01]  /*05e0*/  ISETP.GE.U32.AND P0, PT, R18.reuse, 0x10000, PT ;  /* 0x000100001200780c */ /* 0x040fe20003f06070 */
[----:B------:R0:W-:Y:S01]  /*05f0*/  @P1 STG.E.U8 [R8.64], R17 ;  /* 0x0000001108001986 */ /* 0x0001e2000c101106 */
[----:B------:R-:W-:-:S02]  /*0600*/  ISETP.LT.U32.AND P1, PT, R18, R10, PT ;  /* 0x0000000a1200720c */ /* 0x000fc40003f21070 */
[C---:B------:R-:W-:Y:S02]  /*0610*/  ISETP.GE.U32.AND.EX P0, PT, R19.reuse, RZ, PT, P0 ;  /* 0x000000ff1300720c */ /* 0x040fe40003f06100 */
[----:B------:R-:W-:-:S13]  /*0620*/  ISETP.LT.AND.EX P1, PT, R19, R14, PT, P1 ;  /* 0x0000000e1300720c */ /* 0x000fda0003f21310 */
[----:B0-----:R-:W-:Y:S05]  /*0630*/  @!P0 BRA P1, `(.L_x_185) ;  /* 0xfffffb7000008947 */ /* 0x001fea000083ffff */
[----:B------:R-:W-:Y:S05]  /*0640*/  EXIT ;  /* 0x000000000000794d */ /* 0x000fea0003800000 */
.L_x_184:
[----:B------:R-:W0:Y:S02]  /*0650*/  S2R R9, SR_TID.X ;  /* 0x0000000000097919 */ /* 0x000e240000002100 */
[----:B0-----:R-:W-:-:S05]  /*0660*/  IMAD.WIDE.U32 R2, R9, 0x4, RZ ;  /* 0x0000000409027825 */ /* 0x001fca00078e00ff */
[----:B------:R-:W-:-:S04]  /*0670*/  ISETP.GE.U32.AND P0, PT, R2, R10, PT ;  /* 0x0000000a0200720c */ /* 0x000fc80003f06070 */
[----:B------:R-:W-:-:S04]  /*0680*/  ISETP.GE.AND.EX P0, PT, R3, R14, PT, P0 ;  /* 0x0000000e0300720c */ /* 0x000fc80003f06300 */
[----:B------:R-:W-:-:S13]  /*0690*/  ISETP.GT.U32.OR P0, PT, R9, 0x3fff, P0 ;  /* 0x00003fff0900780c */ /* 0x000fda0000704470 */
[----:B------:R-:W-:Y:S05]  /*06a0*/  @P0 EXIT ;  /* 0x000000000000094d */ /* 0x000fea0003800000 */
[----:B------:R-:W-:Y:S01]  /*06b0*/  ULDC.S8 UR4, c[0x0][0xdaa] ;  /* 0x00036a8000047ab9 */ /* 0x000fe20000000200 */
[----:B------:R-:W-:Y:S01]  /*06c0*/  IMAD.MOV.U32 R16, RZ, RZ, RZ ;  /* 0x000000ffff107224 */ /* 0x000fe200078e00ff */
[----:B------:R-:W-:-:S03]  /*06d0*/  ISETP.NE.AND P2, PT, RZ, UR4, PT ;  /* 0x00000004ff007c0c */ /* 0x000fc6000bf45270 */
.L_x_186:
        /* <DEDUP_REMOVED lines=8> */
[----:B------:R-:W-:Y:S02]  /*0760*/  ISETP.NE.XOR P0, PT, R4, RZ, P2 ;  /* 0x000000ff0400720c */ /* 0x000fe40001705a70 */
[----:B------:R-:W-:-:S02]  /*0770*/  ISETP.NE.XOR P1, PT, R5, RZ, P2 ;  /* 0x000000ff0500720c */ /* 0x000fc40001725a70 */
[----:B------:R-:W-:Y:S02]  /*0780*/  PRMT R4, R2, 0x7773, RZ ;  /* 0x0000777302047816 */ /* 0x000fe400000000ff */
[----:B------:R-:W-:Y:S02]  /*0790*/  ISETP.NE.XOR P3, PT, R6, RZ, P2 ;  /* 0x000000ff0600720c */ /* 0x000fe40001765a70 */
[----:B------:R-:W-:Y:S02]  /*07a0*/  SEL R5, RZ, 0x1, !P0 ;  /* 0x00000001ff057807 */ /* 0x000fe40004000000 */
[----:B------:R-:W-:Y:S02]  /*07b0*/  SEL R6, RZ, 0x1, !P1 ;  /* 0x00000001ff067807 */ /* 0x000fe40004800000 */
[----:B------:R-:W-:Y:S02]  /*07c0*/  ISETP.NE.XOR P0, PT, R4, RZ, P2 ;  /* 0x000000ff0400720c */ /* 0x000fe40001705a70 */
[----:B------:R-:W-:-:S02]  /*07d0*/  SEL R3, RZ, 0x1, !P3 ;  /* 0x00000001ff037807 */ /* 0x000fc40005800000 */
[----:B------:R-:W-:Y:S02]  /*07e0*/  PRMT R6, R6, 0x7604, R5 ;  /* 0x0000760406067816 */ /* 0x000fe40000000005 */
[----:B------:R-:W-:Y:S02]  /*07f0*/  SEL R4, RZ, 0x1, !P0 ;  /* 0x00000001ff047807 */ /* 0x000fe40004000000 */
[----:B------:R-:W-:Y:S02]  /*0800*/  IADD3 R2, P1, R7, R11, RZ ;  /* 0x0000000b07027210 */ /* 0x000fe40007f3e0ff */
[----:B------:R-:W-:Y:S02]  /*0810*/  IADD3 R9, P0, R9, c[0x0][0x0], RZ ;  /* 0x0000000009097a10 */ /* 0x000fe40007f1e0ff */
[----:B------:R-:W-:Y:S01]  /*0820*/  PRMT R5, R3, 0x7054, R6 ;  /* 0x0000705403057816 */ /* 0x000fe20000000006 */
[----:B------:R-:W-:Y:S01]  /*0830*/  IMAD.X R3, R8, 0x1, R13, P1 ;  /* 0x0000000108037824 */ /* 0x000fe200008e060d */
        /* <DEDUP_REMOVED lines=11> */
.L_x_187:
        /* <DEDUP_REMOVED lines=9> */
.L_x_5320:


//--------------------- .text._ZN2at6native57_GLOBAL__N__f3eca4a2_24_ForeachBinaryOpScalar_cu_86b9896c25multi_tensor_apply_kernelINS1_18TensorListMetadataILi2EEENS1_21BinaryOpScalarFunctorIN3c107complexIfEELi2ELi1ELi1EEEJSt5minusIS8_ES8_EEEvT_T0_DpT1_ --------------------------
	.section	.text._ZN2at6native57_GLOBAL__N__f3eca4a2_24_ForeachBinaryOpScalar_cu_86b9896c25multi_tensor_apply_kernelINS1_18TensorListMetadataILi2EEENS1_21BinaryOpScalarFunctorIN3c107complexIfEELi2ELi1ELi1EEEJSt5minusIS8_ES8_EEEvT_T0_DpT1_,"ax",@progbits
	.sectioninfo	@"SHI_REGISTERS=31"
	.align	128
.text._ZN2at6native57_GLOBAL__N__f3eca4a2_24_ForeachBinaryOpScalar_cu_86b9896c25multi_tensor_apply_kernelINS1_18TensorListMetadataILi2EEENS1_21BinaryOpScalarFunctorIN3c107complexIfEELi2ELi1ELi1EEEJSt5minusIS8_ES8_EEEvT_T0_DpT1_:
        .type           _ZN2at6native57_GLOBAL__N__f3eca4a2_24_ForeachBinaryOpScalar_cu_86b9896c25multi_tensor_apply_kernelINS1_18TensorListMetadataILi2EEENS1_21BinaryOpScalarFunctorIN3c107complexIfEELi2ELi1ELi1EEEJSt5minusIS8_ES8_EEEvT_T0_DpT1_,@function
        .size           _ZN2at6native57_GLOBAL__N__f3eca4a2_24_ForeachBinaryOpScalar_cu_86b9896c25multi_tensor_apply_kernelINS1_18TensorListMetadataILi2EEENS1_21BinaryOpScalarFunctorIN3c107complexIfEELi2ELi1ELi1EEEJSt5minusIS8_ES8_EEEvT_T0_DpT1_,(.L_x_5321 - _ZN2at6native57_GLOBAL__N__f3eca4a2_24_ForeachBinaryOpScalar_cu_86b9896c25multi_tensor_apply_kernelINS1_18TensorListMetadataILi2EEENS1_21BinaryOpScalarFunctorIN3c107complexIfEELi2ELi1ELi1EEEJSt5minusIS8_ES8_EEEvT_T0_DpT1_)
        .other          _ZN2at6native57_GLOBAL__N__f3eca4a2_24_ForeachBinaryOpScalar_cu_86b9896c25multi_tensor_apply_kernelINS1_18TensorListMetadataILi2EEENS1_21BinaryOpScalarFunctorIN3c107complexIfEELi2ELi1ELi1EEEJSt5minusIS8_ES8_EEEvT_T0_DpT1_,@"STO_CUDA_ENTRY STV_DEFAULT"
_ZN2at6native57_GLOBAL__N__f3eca4a2_24_ForeachBinaryOpScalar_cu_86b9896c25multi_tensor_apply_kernelINS1_18TensorListMetadataILi2EEENS1_21BinaryOpScalarFunctorIN3c107complexIfEELi2ELi1ELi1EEEJSt5minusIS8_ES8_EEEvT_T0_DpT1_:
        /* <DEDUP_REMOVED lines=29> */
.L_x_189:
[----:B0-----:R-:W-:Y:S01]  /*01d0*/  IADD3 R22, P0, R0, R4, RZ ;  /* 0x0000000400167210 */ /* 0x001fe20007f1e0ff */
[----:B------:R-:W-:Y:S01]  /*01e0*/  IMAD R7, R2, 0x3, RZ ;  /* 0x0000000302077824 */ /* 0x000fe200078e02ff */
[----:B------:R-:W-:Y:S01]  /*01f0*/  CS2R R10, SRZ ;  /* 0x00000000000a7805 */ /* 0x000fe2000001ff00 */
[----:B------:R-:W-:Y:S01]  /*0200*/  CS2R R8, SRZ ;  /* 0x0000000000087805 */ /* 0x000fe2000001ff00 */
[C---:B------:R-:W-:Y:S01]  /*0210*/  IADD3 R6, P2, R22.reuse, c[0x0][0x0], RZ ;  /* 0x0000000016067a10 */ /* 0x040fe20007f5e0ff */
[----:B------:R-:W-:Y:S01]  /*0220*/  IMAD.X R3, RZ, RZ, R5, P0 ;  /* 0x000000ffff037224 */ /* 0x000fe200000e0605 */
[----:B------:R-:W-:Y:S02]  /*0230*/  ISETP.GE.U32.AND P1, PT, R22, 0x10000, PT ;  /* 0x000100001600780c */ /* 0x000fe40003f26070 */
[----:B------:R-:W-:Y:S01]  /*0240*/  ISETP.GE.U32.AND P3, PT, R6, 0x10000, PT ;  /* 0x000100000600780c */ /* 0x000fe20003f66070 */
[----:B------:R-:W-:Y:S01]  /*0250*/  IMAD.X R19, RZ, RZ, R3, P2 ;  /* 0x000000ffff137224 */ /* 0x000fe200010e0603 */
[----:B------:R-:W-:-:S02]  /*0260*/  LEA R21, P5, R2, R22, 0x1 ;  /* 0x0000001602157211 */ /* 0x000fc400078a08ff */
[----:B------:R-:W-:Y:S02]  /*0270*/  ISETP.LT.U32.AND P0, PT, R22, UR12, PT ;  /* 0x0000000c16007c0c */ /* 0x000fe4000bf01070 */
[----:B------:R-:W-:Y:S01]  /*0280*/  IADD3 R26, P4, R7, R22, RZ ;  /* 0x00000016071a7210 */ /* 0x000fe20007f9e0ff */
[--C-:B------:R-:W-:Y:S01]  /*0290*/  IMAD.X R28, RZ, RZ, R3.reuse, P5 ;  /* 0x000000ffff1c7224 */ /* 0x100fe200028e0603 */
[----:B------:R-:W-:Y:S02]  /*02a0*/  ISETP.GE.U32.AND.EX P1, PT, R3, RZ, PT, P1 ;  /* 0x000000ff0300720c */ /* 0x000fe40003f26110 */
[----:B------:R-:W-:Y:S01]  /*02b0*/  ISETP.LT.U32.AND P2, PT, R6, UR12, PT ;  /* 0x0000000c06007c0c */ /* 0x000fe2000bf41070 */
[----:B------:R-:W-:Y:S01]  /*02c0*/  IMAD.X R7, RZ, RZ, R3, P4 ;  /* 0x000000ffff077224 */ /* 0x000fe200020e0603 */
[----:B------:R-:W-:Y:S02]  /*02d0*/  ISETP.GE.U32.AND.EX P3, PT, R19, RZ, PT, P3 ;  /* 0x000000ff1300720c */ /* 0x000fe40003f66130 */
[----:B------:R-:W-:-:S02]  /*02e0*/  ISETP.LT.AND.EX P0, PT, R3, UR4, !P1, P0 ;  /* 0x0000000403007c0c */ /* 0x000fc4000cf01300 */
[----:B------:R-:W-:Y:S02]  /*02f0*/  ISETP.LT.AND.EX P2, PT, R19, UR4, !P3, P2 ;  /* 0x0000000413007c0c */ /* 0x000fe4000df41320 */
[C---:B------:R-:W-:Y:S02]  /*0300*/  ISETP.GE.U32.AND P1, PT, R21.reuse, 0x10000, PT ;  /* 0x000100001500780c */ /* 0x040fe40003f26070 */
[----:B------:R-:W-:Y:S02]  /*0310*/  ISETP.GE.U32.AND P5, PT, R26, 0x10000, PT ;  /* 0x000100001a00780c */ /* 0x000fe40003fa6070 */
[----:B------:R-:W-:Y:S02]  /*0320*/  ISETP.LT.U32.AND P3, PT, R21, UR12, PT ;  /* 0x0000000c15007c0c */ /* 0x000fe4000bf61070 */
[----:B------:R-:W-:Y:S02]  /*0330*/  ISETP.GE.U32.AND.EX P4, PT, R28, RZ, PT, P1 ;  /* 0x000000ff1c00720c */ /* 0x000fe40003f86110 */
[----:B------:R-:W-:-:S02]  /*0340*/  ISETP.LT.U32.AND P1, PT, R26, UR12, PT ;  /* 0x0000000c1a007c0c */ /* 0x000fc4000bf21070 */
[C---:B------:R-:W-:Y:S02]  /*0350*/  ISETP.GE.U32.AND.EX P5, PT, R7.reuse, RZ, PT, P5 ;  /* 0x000000ff0700720c */ /* 0x040fe40003fa6150 */
[----:B------:R-:W-:Y:S02]  /*0360*/  ISETP.LT.AND.EX P3, PT, R28, UR4, !P4, P3 ;  /* 0x000000041c007c0c */ /* 0x000fe4000e761330 */
[----:B------:R-:W-:Y:S02]  /*0370*/  ISETP.LT.AND.EX P1, PT, R7, UR4, !P5, P1 ;  /* 0x0000000407007c0c */ /* 0x000fe4000ef21310 */
[----:B------:R-:W-:Y:S02]  /*0380*/  @P2 LEA R24, P5, R6, UR6, 0x3 ;  /* 0x0000000606182c11 */ /* 0x000fe4000f8a18ff */
[----:B------:R-:W-:Y:S02]  /*0390*/  @P0 LEA R14, P4, R22, UR6, 0x3 ;  /* 0x00000006160e0c11 */ /* 0x000fe4000f8818ff */
[----:B------:R-:W-:-:S02]  /*03a0*/  @P2 LEA.HI.X R25, R6, UR7, R19, 0x3, P5 ;  /* 0x0000000706192c11 */ /* 0x000fc4000a8f1c13 */
[----:B------:R-:W-:-:S03]  /*03b0*/  @P0 LEA.HI.X R15, R22, UR7, R3, 0x3, P4 ;  /* 0x00000007160f0c11 */ /* 0x000fc6000a0f1c03 */
[C---:B------:R-:W-:Y:S01]  /*03c0*/  @P3 LEA R16, P4, R21.reuse, UR6, 0x3 ;  /* 0x0000000615103c11 */ /* 0x040fe2000f8818ff */
[----:B------:R0:W2:Y:S01]  /*03d0*/  @P2 LDG.E.64 R10, [R24.64] ;  /* 0x0000000a180a2981 */ /* 0x0000a2000c1e1b00 */
[----:B------:R-:W-:Y:S02]  /*03e0*/  CS2R R12, SRZ ;  /* 0x00000000000c7805 */ /* 0x000fe4000001ff00 */
[----:B------:R-:W-:Y:S01]  /*03f0*/  @P3 LEA.HI.X R17, R21, UR7, R28, 0x3, P4 ;  /* 0x0000000715113c11 */ /* 0x000fe2000a0f1c1c */
[----:B------:R1:W3:Y:S04]  /*0400*/  @P0 LDG.E.64 R8, [R14.64] ;  /* 0x0000000a0e080981 */ /* 0x0002e8000c1e1b00 */
[----:B------:R4:W5:Y:S01]  /*0410*/  @P3 LDG.E.64 R12, [R16.64] ;  /* 0x0000000a100c3981 */ /* 0x000962000c1e1b00 */
[----:B0-----:R-:W-:Y:S01]  /*0420*/  @P1 LEA R24, P5, R26, UR6, 0x3 ;  /* 0x000000061a181c11 */ /* 0x001fe2000f8a18ff */
[----:B-1----:R-:W-:-:S03]  /*0430*/  CS2R R14, SRZ ;  /* 0x00000000000e7805 */ /* 0x002fc6000001ff00 */
[----:B------:R-:W-:-:S05]  /*0440*/  @P1 LEA.HI.X R25, R26, UR7, R7, 0x3, P5 ;  /* 0x000000071a191c11 */ /* 0x000fca000a8f1c07 */
[----:B------:R-:W5:Y:S01]  /*0450*/  @P1 LDG.E.64 R14, [R24.64] ;  /* 0x0000000a180e1981 */ /* 0x000f62000c1e1b00 */
[----:B----4-:R-:W-:Y:S02]  /*0460*/  @P0 LEA R16, P4, R22, UR8, 0x3 ;  /* 0x0000000816100c11 */ /* 0x010fe4000f8818ff */
[----:B------:R-:W-:Y:S02]  /*0470*/  @P2 LEA R18, P5, R6, UR8, 0x3 ;  /* 0x0000000806122c11 */ /* 0x000fe4000f8a18ff */
[----:B------:R-:W-:Y:S02]  /*0480*/  @P3 LEA R20, P6, R21, UR8, 0x3 ;  /* 0x0000000815143c11 */ /* 0x000fe4000f8c18ff */
[----:B------:R-:W-:Y:S02]  /*0490*/  @P0 LEA.HI.X R17, R22, UR9, R3, 0x3, P4 ;  /* 0x0000000916110c11 */ /* 0x000fe4000a0f1c03 */
[----:B------:R-:W-:Y:S01]  /*04a0*/  @P2 LEA.HI.X R19, R6, UR9, R19, 0x3, P5 ;  /* 0x0000000906132c11 */ /* 0x000fe2000a8f1c13 */
[----:B------:R-:W-:Y:S01]  /*04b0*/  IMAD.MOV.U32 R3, RZ, RZ, c[0x0][0x0] ;  /* 0x00000000ff037624 */ /* 0x000fe200078e00ff */
[----:B------:R-:W-:-:S02]  /*04c0*/  @P1 LEA R6, P4, R26, UR8, 0x3 ;  /* 0x000000081a061c11 */ /* 0x000fc4000f8818ff */
[----:B------:R-:W-:Y:S01]  /*04d0*/  @P3 LEA.HI.X R21, R21, UR9, R28, 0x3, P6 ;  /* 0x0000000915153c11 */ /* 0x000fe2000b0f1c1c */
[----:B------:R-:W-:Y:S01]  /*04e0*/  IMAD.WIDE.U32 R4, R3, 0x4, R4 ;  /* 0x0000000403047825 */ /* 0x000fe200078e0004 */
[----:B------:R-:W-:-:S03]  /*04f0*/  @P1 LEA.HI.X R7, R26, UR9, R7, 0x3, P4 ;  /* 0x000000091a071c11 */ /* 0x000fc6000a0f1c07 */
[----:B--2---:R-:W-:Y:S02]  /*0500*/  @P2 FADD.FTZ R11, R11, -c[0x0][0xdb4] ;  /* 0x80036d000b0b2621 */ /* 0x004fe40000010000 */
[----:B------:R-:W-:Y:S02]  /*0510*/  @P2 FADD.FTZ R10, R10, -c[0x0][0xdb0] ;  /* 0x80036c000a0a2621 */ /* 0x000fe40000010000 */
[----:B---3--:R-:W-:Y:S02]  /*0520*/  @P0 FADD.FTZ R9, R9, -c[0x0][0xdb4] ;  /* 0x80036d0009090621 */ /* 0x008fe40000010000 */
[----:B------:R-:W-:Y:S02]  /*0530*/  @P0 FADD.FTZ R8, R8, -c[0x0][0xdb0] ;  /* 0x80036c0008080621 */ /* 0x000fe40000010000 */
[----:B-----5:R-:W-:Y:S02]  /*0540*/  @P3 FADD.FTZ R13, R13, -c[0x0][0xdb4] ;  /* 0x80036d000d0d3621 */ /* 0x020fe40000010000 */
[----:B------:R-:W-:Y:S01]  /*0550*/  @P3 FADD.FTZ R12, R12, -c[0x0][0xdb0] ;  /* 0x80036c000c0c3621 */ /* 0x000fe20000010000 */
[----:B------:R0:W-:Y:S01]  /*0560*/  @P0 STG.E.64 [R16.64], R8 ;  /* 0x0000000810000986 */ /* 0x0001e2000c101b0a */
[----:B------:R-:W-:-:S03]  /*0570*/  ISETP.GE.U32.AND P0, PT, R4, 0x10000, PT ;  /* 0x000100000400780c */ /* 0x000fc60003f06070 */
[----:B------:R0:W-:Y:S01]  /*0580*/  @P2 STG.E.64 [R18.64], R10 ;  /* 0x0000000a12002986 */ /* 0x0001e2000c101b0a */
[----:B------:R-:W-:Y:S02]  /*0590*/  @P1 FADD.FTZ R15, R15, -c[0x0][0xdb4] ;  /* 0x80036d000f0f1621 */ /* 0x000fe40000010000 */
[----:B------:R-:W-:Y:S01]  /*05a0*/  @P1 FADD.FTZ R14, R14, -c[0x0][0xdb0] ;  /* 0x80036c000e0e1621 */ /* 0x000fe20000010000 */
[----:B------:R0:W-:Y:S04]  /*05b0*/  @P3 STG.E.64 [R20.64], R12 ;  /* 0x0000000c14003986 */ /* 0x0001e8000c101b0a */
[----:B------:R0:W-:Y:S01]  /*05c0*/  @P1 STG.E.64 [R6.64], R14 ;  /* 0x0000000e06001986 */ /* 0x0001e2000c101b0a */
[----:B------:R-:W-:Y:S02]  /*05d0*/  ISETP.LT.U32.AND P1, PT, R4, UR12, PT ;  /* 0x0000000c04007c0c */ /* 0x000fe4000bf21070 */
[----:B------:R-:W-:-:S02]  /*05e0*/  ISETP.GE.U32.AND.EX P0, PT, R5, RZ, PT, P0 ;  /* 0x000000ff0500720c */ /* 0x000fc40003f06100 */
[----:B------:R-:W-:-:S13]  /*05f0*/  ISETP.LT.AND.EX P1, PT, R5, UR4, PT, P1 ;  /* 0x0000000405007c0c */ /* 0x000fda000bf21310 */
[----:B0-----:R-:W-:Y:S05]  /*0600*/  @!P0 BRA P1, `(.L_x_189) ;  /* 0xfffffbc000008947 */ /* 0x001fea000083ffff */
[----:B------:R-:W-:Y:S05]  /*0610*/  EXIT ;  /* 0x000000000000794d */ /* 0x000fea0003800000 */
.L_x_188:
[----:B------:R-:W0:Y:S02]  /*0620*/  S2R R14, SR_TID.X ;  /* 0x00000000000e7919 */ /* 0x000e240000002100 */
[----:B0-----:R-:W-:-:S05]  /*0630*/  IMAD.WIDE.U32 R2, R14, 0x4, RZ ;  /* 0x000000040e027825 */ /* 0x001fca00078e00ff */
[----:B------:R-:W-:-:S04]  /*0640*/  ISETP.GE.U32.AND P0, PT, R2, UR12, PT ;  /* 0x0000000c02007c0c */ /* 0x000fc8000bf06070 */
[----:B------:R-:W-:-:S04]  /*0650*/  ISETP.GE.AND.EX P0, PT, R3, UR4, PT, P0 ;  /* 0x0000000403007c0c */ /* 0x000fc8000bf06300 */
[----:B------:R-:W-:-:S13]  /*0660*/  ISETP.GT.U32.OR P0, PT, R14, 0x3fff, P0 ;  /* 0x00003fff0e00780c */ /* 0x000fda0000704470 */
[----:B------:R-:W-:Y:S05]  /*0670*/  @P0 EXIT ;  /* 0x000000000000094d */ /* 0x000fea0003800000 */
[----:B------:R-:W-:-:S04]  /*0680*/  IMAD.MOV.U32 R15, RZ, RZ, RZ ;  /* 0x000000ffff0f7224 */ /* 0x000fc800078e00ff */
.L_x_190:
[C---:B0-----:R-:W-:Y:S01]  /*0690*/  IMAD.SHL.U32 R12, R14.reuse, 0x20, RZ ;  /* 0x000000200e0c7824 */ /* 0x041fe200078e00ff */
[----:B------:R-:W-:-:S04]  /*06a0*/  SHF.L.U64.HI R0, R14, 0x5, R15 ;  /* 0x000000050e007819 */ /* 0x000fc8000001020f */
[----:B------:R-:W-:-:S04]  /*06b0*/  IADD3 R2, P0, R12, UR6, RZ ;  /* 0x000000060c027c10 */ /* 0x000fc8000ff1e0ff */
[----:B------:R-:W-:-:S05]  /*06c0*/  IADD3.X R3, R0, UR7, RZ, P0, !PT ;  /* 0x0000000700037c10 */ /* 0x000fca00087fe4ff */
[----:B------:R-:W2:Y:S04]  /*06d0*/  LDG.E.128 R4, [R2.64] ;  /* 0x0000000a02047981 */ /* 0x000ea8000c1e1d00 */
[----:B------:R-:W3:Y:S01]  /*06e0*/  LDG.E.128 R8, [R2.64+0x10] ;  /* 0x0000100a02087981 */ /* 0x000ee2000c1e1d00 */
[----:B------:R-:W-:-:S04]  /*06f0*/  IADD3 R12, P0, R12, UR8, RZ ;  /* 0x000000080c0c7c10 */ /* 0x000fc8000ff1e0ff */
[----:B------:R-:W-:Y:S02]  /*0700*/  IADD3.X R13, R0, UR9, RZ, P0, !PT ;  /* 0x00000009000d7c10 */ /* 0x000fe400087fe4ff */
[----:B------:R-:W-:-:S04]  /*0710*/  IADD3 R14, P0, R14, c[0x0][0x0], RZ ;  /* 0x000000000e0e7a10 */ /* 0x000fc80007f1e0ff */
[C---:B------:R-:W-:Y:S01]  /*0720*/  ISETP.LT.U32.AND P1, PT, R14.reuse, 0x4000, PT ;  /* 0x000040000e00780c */ /* 0x040fe20003f21070 */
[----:B------:R-:W-:Y:S02]  /*0730*/  IMAD.SHL.U32 R0, R14, 0x4, RZ ;  /* 0x000000040e007824 */ /* 0x000fe400078e00ff */
[----:B------:R-:W-:-:S03]  /*0740*/  IMAD.X R15, RZ, RZ, R15, P0 ;  /* 0x000000ffff0f7224 */ /* 0x000fc600000e060f */
[----:B------:R-:W-:Y:S02]  /*0750*/  ISETP.GE.U32.AND P0, PT, R0, UR12, PT ;  /* 0x0000000c00007c0c */ /* 0x000fe4000bf06070 */
[----:B------:R-:W-:Y:S02]  /*0760*/  SHF.L.U64.HI R0, R14, 0x2, R15 ;  /* 0x000000020e007819 */ /* 0x000fe4000001020f */
[----:B------:R-:W-:Y:S02]  /*0770*/  ISETP.LT.U32.AND.EX P1, PT, R15, RZ, PT, P1 ;  /* 0x000000ff0f00720c */ /* 0x000fe40003f21110 */
[----:B------:R-:W-:Y:S01]  /*0780*/  ISETP.GE.AND.EX P0, PT, R0, UR4, PT, P0 ;  /* 0x0000000400007c0c */ /* 0x000fe2000bf06300 */
[----:B--2---:R-:W-:Y:S02]  /*0790*/  FADD.FTZ R7, R7, -c[0x0][0xdb4] ;  /* 0x80036d0007077621 */ /* 0x004fe40000010000 */
[----:B------:R-:W-:Y:S02]  /*07a0*/  FADD.FTZ R6, R6, -c[0x0][0xdb0] ;  /* 0x80036c0006067621 */ /* 0x000fe40000010000 */
[----:B------:R-:W-:-:S02]  /*07b0*/  FADD.FTZ R5, R5, -c[0x0][0xdb4] ;  /* 0x80036d0005057621 */ /* 0x000fc40000010000 */
[----:B------:R-:W-:Y:S02]  /*07c0*/  FADD.FTZ R4, R4, -c[0x0][0xdb0] ;  /* 0x80036c0004047621 */ /* 0x000fe40000010000 */
[----:B---3--:R-:W-:Y:S02]  /*07d0*/  FADD.FTZ R11, R11, -c[0x0][0xdb4] ;  /* 0x80036d000b0b7621 */ /* 0x008fe40000010000 */
[----:B------:R-:W-:Y:S01]  /*07e0*/  FADD.FTZ R10, R10, -c[0x0][0xdb0] ;  /* 0x80036c000a0a7621 */ /* 0x000fe20000010000 */
[----:B------:R0:W-:Y:S01]  /*07f0*/  STG.E.128 [R12.64], R4 ;  /* 0x000000040c007986 */ /* 0x0001e2000c101d0a */
[----:B------:R-:W-:Y:S02]  /*0800*/  FADD.FTZ R9, R9, -c[0x0][0xdb4] ;  /* 0x80036d0009097621 */ /* 0x000fe40000010000 */
[----:B------:R-:W-:-:S05]  /*0810*/  FADD.FTZ R8, R8, -c[0x0][0xdb0] ;  /* 0x80036c0008087621 */ /* 0x000fca0000010000 */
[----:B------:R0:W-:Y:S01]  /*0820*/  STG.E.128 [R12.64+0x10], R8 ;  /* 0x000010080c007986 */ /* 0x0001e2000c101d0a */
[----:B------:R-:W-:Y:S05]  /*0830*/  @!P0 BRA P1, `(.L_x_190) ;  /* 0xfffffe5000008947 */ /* 0x000fea000083ffff */
[----:B------:R-:W-:Y:S05]  /*0840*/  EXIT ;  /* 0x000000000000794d */ /* 0x000fea0003800000 */
.L_x_191:
        /* <DEDUP_REMOVED lines=11> */
.L_x_5321:


//--------------------- .text._ZN2at6native57_GLOBAL__N__f3eca4a2_24_ForeachBinaryOpScalar_cu_86b9896c25multi_tensor_apply_kernelINS1_18TensorListMetadataILi2EEENS1_21BinaryOpScalarFunctorIN3c107complexIdEELi2ELi1ELi1EEEJSt5minusIS8_ES8_EEEvT_T0_DpT1_ --------------------------
	.section	.text._ZN2at6native57_GLOBAL__N__f3eca4a2_24_ForeachBinaryOpScalar_cu_86b9896c25multi_tensor_apply_kernelINS1_18TensorListMetadataILi2EEENS1_21BinaryOpScalarFunctorIN3c107complexIdEELi2ELi1ELi1EEEJSt5minusIS8_ES8_EEEvT_T0_DpT1_,"ax",@progbits
	.sectioninfo	@"SHI_REGISTERS=32"
	.align	128
.text._ZN2at6native57_GLOBAL__N__f3eca4a2_24_ForeachBinaryOpScalar_cu_86b9896c25multi_tensor_apply_kernelINS1_18TensorListMetadataILi2EEENS1_21BinaryOpScalarFunctorIN3c107complexIdEELi2ELi1ELi1EEEJSt5minusIS8_ES8_EEEvT_T0_DpT1_:
        .type           _ZN2at6native57_GLOBAL__N__f3eca4a2_24_ForeachBinaryOpScalar_cu_86b9896c25multi_tensor_apply_kernelINS1_18TensorListMetadataILi2EEENS1_21BinaryOpScalarFunctorIN3c107complexIdEELi2ELi1ELi1EEEJSt5minusIS8_ES8_EEEvT_T0_DpT1_,@function
        .size           _ZN2at6native57_GLOBAL__N__f3eca4a2_24_ForeachBinaryOpScalar_cu_86b9896c25multi_tensor_apply_kernelINS1_18TensorListMetadataILi2EEENS1_21BinaryOpScalarFunctorIN3c107complexIdEELi2ELi1ELi1EEEJSt5minusIS8_ES8_EEEvT_T0_DpT1_,(.L_x_5322 - _ZN2at6native57_GLOBAL__N__f3eca4a2_24_ForeachBinaryOpScalar_cu_86b9896c25multi_tensor_apply_kernelINS1_18TensorListMetadataILi2EEENS1_21BinaryOpScalarFunctorIN3c107complexIdEELi2ELi1ELi1EEEJSt5minusIS8_ES8_EEEvT_T0_DpT1_)
        .other          _ZN2at6native57_GLOBAL__N__f3eca4a2_24_ForeachBinaryOpScalar_cu_86b9896c25multi_tensor_apply_kernelINS1_18TensorListMetadataILi2EEENS1_21BinaryOpScalarFunctorIN3c107complexIdEELi2ELi1ELi1EEEJSt5minusIS8_ES8_EEEvT_T0_DpT1_,@"STO_CUDA_ENTRY STV_DEFAULT"
_ZN2at6native57_GLOBAL__N__f3eca4a2_24_ForeachBinaryOpScalar_cu_86b9896c25multi_tensor_apply_kernelINS1_18TensorListMetadataILi2EEENS1_21BinaryOpScalarFunctorIN3c107complexIdEELi2ELi1ELi1EEEJSt5minusIS8_ES8_EEEvT_T0_DpT1_:
[----:B------:R-:W-:Y:S02]  /*0000*/  IMAD.MOV.U32 R1, RZ, RZ, c[0x0][0x28] ;  /* 0x00000a00ff017624 */ /* 0x000fe400078e00ff */
[----:B------:R-:W0:Y:S01]  /*0010*/  S2UR UR4, SR_CTAID.X ;  /* 0x00000000000479c3 */ /* 0x000e220000002500 */
[----:B------:R-:W-:Y:S02]  /*0020*/  UMOV UR5, 0x4 ;  /* 0x0000000400057882 */ /* 0x000fe40000000000 */
[----:B------:R-:W-:Y:S02]  /*0030*/  ULDC UR6, c[0x2][0x0] ;  /* 0x0080000000067ab9 */ /* 0x000fe40000000800 */
[----:B------:R-:W-:Y:S02]  /*0040*/  ULDC.64 UR12, c[0x0][0x118] ;  /* 0x00004600000c7ab9 */ /* 0x000fe40000000a00 */
        /* <DEDUP_REMOVED lines=11> */
[----:B------:R-:W-:Y:S02]  /*0100*/  ULOP3.LUT UR4, UR8, 0x3f, UR6, 0xc8, !UPT ;  /* 0x0000003f08047892 */ /* 0x000fe4000f8ec806 */
[----:B------:R-:W-:Y:S02]  /*0110*/  UIADD3.X UR10, ~UR5, UR11, URZ, UP1, !UPT ;  /* 0x0000000b050a7290 */ /* 0x000fe40008ffe53f */
[----:B------:R-:W-:-:S04]  /*0120*/  ULOP3.LUT UP0, URZ, UR4, 0x3, UR14, 0xf8, !UPT ;  /* 0x00000003043f7892 */ /* 0x000fc8000f80f80e */
[----:B------:R-:W-:-:S06]  /*0130*/  ULOP3.LUT UP0, URZ, URZ, URZ, URZ, 0xfc, UP0 ;  /* 0x0000003f3f3f7292 */ /* 0x000fcc000800fc3f */
        /* <DEDUP_REMOVED lines=8> */
[----:B------:R-:W-:Y:S02]  /*01c0*/  UMOV UR4, URZ ;  /* 0x0000003f00047c82 */ /* 0x000fe40008000000 */
[----:B------:R-:W-:Y:S02]  /*01d0*/  UMOV UR5, URZ ;  /* 0x0000003f00057c82 */ /* 0x000fe40008000000 */
.L_x_193:
[----:B0-----:R-:W-:Y:S01]  /*01e0*/  IADD3 R7, P0, R24, UR4, RZ ;  /* 0x0000000418077c10 */ /* 0x001fe2000ff1e0ff */
[----:B------:R-:W-:Y:S01]  /*01f0*/  IMAD R0, R22, 0x3, RZ ;  /* 0x0000000316007824 */ /* 0x000fe200078e02ff */
[----:B------:R-:W-:Y:S01]  /*0200*/  CS2R R14, SRZ ;  /* 0x00000000000e7805 */ /* 0x000fe2000001ff00 */
[----:B------:R-:W-:Y:S01]  /*0210*/  CS2R R12, SRZ ;  /* 0x00000000000c7805 */ /* 0x000fe2000001ff00 */
[C---:B------:R-:W-:Y:S01]  /*0220*/  IADD3 R23, P1, R7.reuse, c[0x0][0x0], RZ ;  /* 0x0000000007177a10 */ /* 0x040fe20007f3e0ff */
[----:B------:R-:W-:Y:S01]  /*0230*/  IMAD.X R6, RZ, RZ, UR5, P0 ;  /* 0x00000005ff067e24 */ /* 0x000fe200080e06ff */
[C---:B------:R-:W-:Y:S01]  /*0240*/  ISETP.GE.U32.AND P4, PT, R7.reuse, 0x10000, PT ;  /* 0x000100000700780c */ /* 0x040fe20003f86070 */
[----:B------:R-:W-:Y:S01]  /*0250*/  CS2R R18, SRZ ;  /* 0x0000000000127805 */ /* 0x000fe2000001ff00 */
[----:B------:R-:W-:Y:S01]  /*0260*/  ISETP.LT.U32.AND P0, PT, R7, UR14, PT ;  /* 0x0000000e07007c0c */ /* 0x000fe2000bf01070 */
[----:B------:R-:W-:Y:S01]  /*0270*/  IMAD.X R20, RZ, RZ, R6, P1 ;  /* 0x000000ffff147224 */ /* 0x000fe200008e0606 */
[----:B------:R-:W-:Y:S01]  /*0280*/  ISETP.GE.U32.AND.EX P4, PT, R6, RZ, PT, P4 ;  /* 0x000000ff0600720c */ /* 0x000fe20003f86140 */
[----:B------:R-:W-:Y:S01]  /*0290*/  CS2R R16, SRZ ;  /* 0x0000000000107805 */ /* 0x000fe2000001ff00 */
[----:B------:R-:W-:-:S02]  /*02a0*/  LEA R21, P3, R22, R7, 0x1 ;  /* 0x0000000716157211 */ /* 0x000fc400078608ff */
[C---:B------:R-:W-:Y:S02]  /*02b0*/  ISETP.GE.U32.AND P2, PT, R23.reuse, 0x10000, PT ;  /* 0x000100001700780c */ /* 0x040fe40003f46070 */
[----:B------:R-:W-:Y:S01]  /*02c0*/  ISETP.LT.AND.EX P0, PT, R6, UR10, !P4, P0 ;  /* 0x0000000a06007c0c */ /* 0x000fe2000e701300 */
[----:B------:R-:W-:Y:S01]  /*02d0*/  IMAD.X R2, RZ, RZ, R6, P3 ;  /* 0x000000ffff027224 */ /* 0x000fe200018e0606 */
[----:B------:R-:W-:Y:S02]  /*02e0*/  ISETP.LT.U32.AND P1, PT, R23, UR14, PT ;  /* 0x0000000e17007c0c */ /* 0x000fe4000bf21070 */
[C---:B------:R-:W-:Y:S02]  /*02f0*/  ISETP.GE.U32.AND.EX P4, PT, R20.reuse, RZ, PT, P2 ;  /* 0x000000ff1400720c */ /* 0x040fe40003f86120 */
[----:B------:R-:W-:Y:S02]  /*0300*/  ISETP.GE.U32.AND P2, PT, R21, 0x10000, PT ;  /* 0x000100001500780c */ /* 0x000fe40003f46070 */
[----:B------:R-:W-:-:S02]  /*0310*/  ISETP.LT.AND.EX P1, PT, R20, UR10, !P4, P1 ;  /* 0x0000000a14007c0c */ /* 0x000fc4000e721310 */
[----:B------:R-:W-:Y:S02]  /*0320*/  IADD3 R0, P3, R0, R7, RZ ;  /* 0x0000000700007210 */ /* 0x000fe40007f7e0ff */
[----:B------:R-:W-:Y:S02]  /*0330*/  ISETP.LT.U32.AND P4, PT, R21, UR14, PT ;  /* 0x0000000e15007c0c */ /* 0x000fe4000bf81070 */
[C---:B------:R-:W-:Y:S01]  /*0340*/  ISETP.GE.U32.AND.EX P2, PT, R2.reuse, RZ, PT, P2 ;  /* 0x000000ff0200720c */ /* 0x040fe20003f46120 */
[----:B------:R-:W-:Y:S01]  /*0350*/  IMAD.X R3, RZ, RZ, R6, P3 ;  /* 0x000000ffff037224 */ /* 0x000fe200018e0606 */
[----:B------:R-:W-:Y:S02]  /*0360*/  @P0 LEA R28, P5, R7, UR6, 0x4 ;  /* 0x00000006071c0c11 */ /* 0x000fe4000f8a20ff */
[----:B------:R-:W-:Y:S02]  /*0370*/  ISETP.LT.AND.EX P2, PT, R2, UR10, !P2, P4 ;  /* 0x0000000a02007c0c */ /* 0x000fe4000d741340 */
[----:B------:R-:W-:-:S02]  /*0380*/  ISETP.GE.U32.AND P4, PT, R0, 0x10000, PT ;  /* 0x000100000000780c */ /* 0x000fc40003f86070 */
[----:B------:R-:W-:Y:S02]  /*0390*/  ISETP.LT.U32.AND P3, PT, R0, UR14, PT ;  /* 0x0000000e00007c0c */ /* 0x000fe4000bf61070 */
[----:B------:R-:W-:Y:S02]  /*03a0*/  ISETP.GE.U32.AND.EX P4, PT, R3, RZ, PT, P4 ;  /* 0x000000ff0300720c */ /* 0x000fe40003f86140 */
[----:B------:R-:W-:Y:S02]  /*03b0*/  @P0 LEA.HI.X R29, R7, UR7, R6, 0x4, P5 ;  /* 0x00000007071d0c11 */ /* 0x000fe4000a8f2406 */
[----:B------:R-:W-:Y:S02]  /*03c0*/  @P1 LEA R8, P5, R23, UR6, 0x4 ;  /* 0x0000000617081c11 */ /* 0x000fe4000f8a20ff */
[----:B------:R-:W-:Y:S01]  /*03d0*/  ISETP.LT.AND.EX P3, PT, R3, UR10, !P4, P3 ;  /* 0x0000000a03007c0c */ /* 0x000fe2000e761330 */
[----:B------:R-:W-:Y:S01]  /*03e0*/  CS2R R10, SRZ ;  /* 0x00000000000a7805 */ /* 0x000fe2000001ff00 */
[----:B------:R-:W-:Y:S01]  /*03f0*/  @P1 LEA.HI.X R9, R23, UR7, R20, 0x4, P5 ;  /* 0x0000000717091c11 */ /* 0x000fe2000a8f2414 */
[----:B------:R0:W2:Y:S01]  /*0400*/  @P0 LDG.E.128 R16, [R28.64] ;  /* 0x0000000c1c100981 */ /* 0x0000a2000c1e1d00 */
[----:B------:R-:W-:-:S03]  /*0410*/  @P2 LEA R4, P4, R21, UR6, 0x4 ;  /* 0x0000000615042c11 */ /* 0x000fc6000f8820ff */
[----:B------:R1:W3:Y:S01]  /*0420*/  @P1 LDG.E.128 R12, [R8.64] ;  /* 0x0000000c080c1981 */ /* 0x0002e2000c1e1d00 */
[----:B------:R-:W-:Y:S02]  /*0430*/  @P2 LEA.HI.X R5, R21, UR7, R2, 0x4, P4 ;  /* 0x0000000715052c11 */ /* 0x000fe4000a0f2402 */
[----:B------:R-:W-:-:S03]  /*0440*/  @P0 LEA R26, P5, R7, UR8, 0x4 ;  /* 0x00000008071a0c11 */ /* 0x000fc6000f8a20ff */
[C---:B0-----:R-:W-:Y:S01]  /*0450*/  @P3 LEA R28, P4, R0.reuse, UR6, 0x4 ;  /* 0x00000006001c3c11 */ /* 0x041fe2000f8820ff */
[----:B-1----:R-:W-:Y:S01]  /*0460*/  CS2R R8, SRZ ;  /* 0x0000000000087805 */ /* 0x002fe2000001ff00 */
[----:B------:R-:W-:Y:S02]  /*0470*/  @P0 LEA.HI.X R27, R7, UR9, R6, 0x4, P5 ;  /* 0x00000009071b0c11 */ /* 0x000fe4000a8f2406 */
[----:B------:R-:W-:Y:S01]  /*0480*/  CS2R R6, SRZ ;  /* 0x0000000000067805 */ /* 0x000fe2000001ff00 */
[----:B------:R-:W-:Y:S02]  /*0490*/  @P3 LEA.HI.X R29, R0, UR7, R3, 0x4, P4 ;  /* 0x00000007001d3c11 */ /* 0x000fe4000a0f2403 */
[----:B------:R0:W4:Y:S02]  /*04a0*/  @P2 LDG.E.128 R8, [R4.64] ;  /* 0x0000000c04082981 */ /* 0x000124000c1e1d00 */
[----:B0-----:R-:W-:-:S06]  /*04b0*/  CS2R R4, SRZ ;  /* 0x0000000000047805 */ /* 0x001fcc000001ff00 */
[----:B------:R0:W5:Y:S01]  /*04c0*/  @P3 LDG.E.128 R4, [R28.64] ;  /* 0x0000000c1c043981 */ /* 0x000162000c1e1d00 */
[----:B------:R-:W-:Y:S02]  /*04d0*/  ULDC UR11, c[0x0][0x0] ;  /* 0x00000000000b7ab9 */ /* 0x000fe40000000800 */
[----:B------:R-:W-:-:S04]  /*04e0*/  UIMAD.WIDE.U32 UR4, UR11, 0x4, UR4 ;  /* 0x000000040b0478a5 */ /* 0x000fc8000f8e0004 */
[----:B------:R-:W-:Y:S02]  /*04f0*/  UISETP.LT.U32.AND UP1, UPT, UR4, UR14, UPT ;  /* 0x0000000e0400728c */ /* 0x000fe4000bf21070 */
[----:B------:R-:W-:Y:S01]  /*0500*/  UISETP.GE.U32.AND UP0, UPT, UR4, 0x10000, UPT ;  /* 0x000100000400788c */ /* 0x000fe2000bf06070 */
[----:B0-----:R-:W-:-:S03]  /*0510*/  @P2 LEA R28, P4, R21, UR8, 0x4 ;  /* 0x00000008151c2c11 */ /* 0x001fc6000f8820ff */
[----:B------:R-:W-:Y:S01]  /*0520*/  UISETP.GE.U32.AND.EX UP0, UPT, UR5, URZ, UPT, UP0 ;  /* 0x0000003f0500728c */ /* 0x000fe2000bf06100 */
[----:B------:R-:W-:Y:S01]  /*0530*/  @P2 LEA.HI.X R29, R21, UR9, R2, 0x4, P4 ;  /* 0x00000009151d2c11 */ /* 0x000fe2000a0f2402 */
[----:B------:R-:W-:Y:S01]  /*0540*/  IMAD.U32 R2, RZ, RZ, UR4 ;  /* 0x00000004ff027e24 */ /* 0x000fe2000f8e00ff */
[----:B--2---:R-:W-:-:S04]  /*0550*/  @P0 DADD R18, R18, -c[0x0][0xdb8] ;  /* 0x80036e0012120629 */ /* 0x004fc80000000000 */
[----:B------:R-:W0:-:S04]  /*0560*/  @P0 DADD R16, R16, -c[0x0][0xdb0] ;  /* 0x80036c0010100629 */ /* 0x000e080000000000 */
[----:B---3--:R-:W-:-:S03]  /*0570*/  @P1 DADD R14, R14, -c[0x0][0xdb8] ;  /* 0x80036e000e0e1629 */ /* 0x008fc60000000000 */
[----:B0-----:R0:W-:Y:S01]  /*0580*/  @P0 STG.E.128 [R26.64], R16 ;  /* 0x000000101a000986 */ /* 0x0011e2000c101d0c */
[----:B------:R-:W1:-:S04]  /*0590*/  @P1 DADD R12, R12, -c[0x0][0xdb0] ;  /* 0x80036c000c0c1629 */ /* 0x000e480000000000 */
[----:B----4-:R-:W-:-:S04]  /*05a0*/  @P2 DADD R10, R10, -c[0x0][0xdb8] ;  /* 0x80036e000a0a2629 */ /* 0x010fc80000000000 */
[----:B------:R-:W2:Y:S01]  /*05b0*/  @P2 DADD R8, R8, -c[0x0][0xdb0] ;  /* 0x80036c0008082629 */ /* 0x000ea20000000000 */
[C---:B0-----:R-:W-:Y:S02]  /*05c0*/  @P1 LEA R16, P0, R23.reuse, UR8, 0x4 ;  /* 0x0000000817101c11 */ /* 0x041fe4000f8020ff */
[C---:B------:R-:W-:Y:S02]  /*05d0*/  @P3 LEA R26, P5, R0.reuse, UR8, 0x4 ;  /* 0x00000008001a3c11 */ /* 0x040fe4000f8a20ff */
[----:B------:R-:W-:Y:S02]  /*05e0*/  @P1 LEA.HI.X R17, R23, UR9, R20, 0x4, P0 ;  /* 0x0000000917111c11 */ /* 0x000fe400080f2414 */
[----:B------:R-:W-:Y:S01]  /*05f0*/  @P3 LEA.HI.X R27, R0, UR9, R3, 0x4, P5 ;  /* 0x00000009001b3c11 */ /* 0x000fe2000a8f2403 */
[----:B-----5:R-:W-:Y:S01]  /*0600*/  @P3 DADD R6, R6, -c[0x0][0xdb8] ;  /* 0x80036e0006063629 */ /* 0x020fe20000000000 */
[----:B------:R-:W-:Y:S01]  /*0610*/  IMAD.U32 R3, RZ, RZ, UR5 ;  /* 0x00000005ff037e24 */ /* 0x000fe2000f8e00ff */
[----:B-1----:R0:W-:Y:S01]  /*0620*/  @P1 STG.E.128 [R16.64], R12 ;  /* 0x0000000c10001986 */ /* 0x0021e2000c101d0c */
[----:B------:R-:W-:Y:S01]  /*0630*/  PLOP3.LUT P0, PT, PT, PT, UP1, 0x80, 0x0 ;  /* 0x000000000000781c */ /* 0x000fe20003f0f018 */
[----:B------:R-:W1:Y:S01]  /*0640*/  @P3 DADD R4, R4, -c[0x0][0xdb0] ;  /* 0x80036c0004043629 */ /* 0x000e620000000000 */
[----:B------:R-:W-:Y:S01]  /*0650*/  PLOP3.LUT P1, PT, PT, PT, UP0, 0x80, 0x0 ;  /* 0x000000000000781c */ /* 0x000fe20003f2f008 */
[----:B--2---:R0:W-:Y:S01]  /*0660*/  @P2 STG.E.128 [R28.64], R8 ;  /* 0x000000081c002986 */ /* 0x0041e2000c101d0c */
[----:B------:R-:W-:-:S04]  /*0670*/  ISETP.LT.AND.EX P0, PT, R3, UR10, PT, P0 ;  /* 0x0000000a03007c0c */ /* 0x000fc8000bf01300 */
[----:B-1----:R0:W-:Y:S09]  /*0680*/  @P3 STG.E.128 [R26.64], R4 ;  /* 0x000000041a003986 */ /* 0x0021f2000c101d0c */
[----:B------:R-:W-:Y:S05]  /*0690*/  @!P1 BRA P0, `(.L_x_193) ;  /* 0xfffffb4000009947 */ /* 0x000fea000003ffff */
[----:B------:R-:W-:Y:S05]  /*06a0*/  EXIT ;  /* 0x000000000000794d */ /* 0x000fea0003800000 */
.L_x_192:
[----:B------:R-:W0:Y:S02]  /*06b0*/  S2R R0, SR_TID.X ;  /* 0x0000000000007919 */ /* 0x000e240000002100 */
[----:B0-----:R-:W-:-:S05]  /*06c0*/  IMAD.WIDE.U32 R2, R0, 0x4, RZ ;  /* 0x0000000400027825 */ /* 0x001fca00078e00ff */
[----:B------:R-:W-:-:S04]  /*06d0*/  ISETP.GE.U32.AND P0, PT, R2, UR14, PT ;  /* 0x0000000e02007c0c */ /* 0x000fc8000bf06070 */
[----:B------:R-:W-:-:S04]  /*06e0*/  ISETP.GE.AND.EX P0, PT, R3, UR10, PT, P0 ;  /* 0x0000000a03007c0c */ /* 0x000fc8000bf06300 */
[----:B------:R-:W-:-:S13]  /*06f0*/  ISETP.GT.U32.OR P0, PT, R0, 0x3fff, P0 ;  /* 0x00003fff0000780c */ /* 0x000fda0000704470 */
[----:B------:R-:W-:Y:S05]  /*0700*/  @P0 EXIT ;  /* 0x000000000000094d */ /* 0x000fea0003800000 */
[----:B------:R-:W-:-:S04]  /*0710*/  IMAD.MOV.U32 R3, RZ, RZ, RZ ;  /* 0x000000ffff037224 */ /* 0x000fc800078e00ff */
.L_x_194:
[C---:B0-----:R-:W-:Y:S01]  /*0720*/  IMAD.SHL.U32 R20, R0.reuse, 0x40, RZ ;  /* 0x0000004000147824 */ /* 0x041fe200078e00ff */
[----:B------:R-:W-:-:S04]  /*0730*/  SHF.L.U64.HI R2, R0, 0x6, R3 ;  /* 0x0000000600027819 */ /* 0x000fc80000010203 */
[----:B------:R-:W-:-:S04]  /*0740*/  IADD3 R22, P0, R20, UR6, RZ ;  /* 0x0000000614167c10 */ /* 0x000fc8000ff1e0ff */
[----:B------:R-:W-:-:S05]  /*0750*/  IADD3.X R23, R2, UR7, RZ, P0, !PT ;  /* 0x0000000702177c10 */ /* 0x000fca00087fe4ff */
[----:B------:R-:W2:Y:S04]  /*0760*/  LDG.E.128 R12, [R22.64] ;  /* 0x0000000c160c7981 */ /* 0x000ea8000c1e1d00 */
[----:B------:R-:W3:Y:S04]  /*0770*/  LDG.E.128 R16, [R22.64+0x10] ;  /* 0x0000100c16107981 */ /* 0x000ee8000c1e1d00 */
[----:B------:R-:W4:Y:S04]  /*0780*/  LDG.E.128 R4, [R22.64+0x20] ;  /* 0x0000200c16047981 */ /* 0x000f28000c1e1d00 */
[----:B------:R-:W5:Y:S01]  /*0790*/  LDG.E.128 R8, [R22.64+0x30] ;  /* 0x0000300c16087981 */ /* 0x000f62000c1e1d00 */
        /* <DEDUP_REMOVED lines=10> */
[----:B--2---:R-:W-:-:S04]  /*0840*/  DADD R14, R14, -c[0x0][0xdb8] ;  /* 0x80036e000e0e7629 */ /* 0x004fc80000000000 */
[----:B------:R-:W0:-:S04]  /*0850*/  DADD R12, R12, -c[0x0][0xdb0] ;  /* 0x80036c000c0c7629 */ /* 0x000e080000000000 */
[----:B---3--:R-:W-:-:S03]  /*0860*/  DADD R18, R18, -c[0x0][0xdb8] ;  /* 0x80036e0012127629 */ /* 0x008fc60000000000 */
[----:B0-----:R0:W-:Y:S01]  /*0870*/  STG.E.128 [R20.64], R12 ;  /* 0x0000000c14007986 */ /* 0x0011e2000c101d0c */
[----:B------:R-:W1:-:S04]  /*0880*/  DADD R16, R16, -c[0x0][0xdb0] ;  /* 0x80036c0010107629 */ /* 0x000e480000000000 */
[----:B----4-:R-:W-:-:S03]  /*0890*/  DADD R6, R6, -c[0x0][0xdb8] ;  /* 0x80036e0006067629 */ /* 0x010fc60000000000 */
[----:B-1----:R0:W-:Y:S01]  /*08a0*/  STG.E.128 [R20.64+0x10], R16 ;  /* 0x0000101014007986 */ /* 0x0021e2000c101d0c */
[----:B------:R-:W1:-:S04]  /*08b0*/  DADD R4, R4, -c[0x0][0xdb0] ;  /* 0x80036c0004047629 */ /* 0x000e480000000000 */
[----:B-----5:R-:W-:-:S03]  /*08c0*/  DADD R10, R10, -c[0x0][0xdb8] ;  /* 0x80036e000a0a7629 */ /* 0x020fc60000000000 */
[----:B-1----:R0:W-:Y:S01]  /*08d0*/  STG.E.128 [R20.64+0x20], R4 ;  /* 0x0000200414007986 */ /* 0x0021e2000c101d0c */
[----:B------:R-:W1:-:S07]  /*08e0*/  DADD R8, R8, -c[0x0][0xdb0] ;  /* 0x80036c0008087629 */ /* 0x000e4e0000000000 */
[----:B-1----:R0:W-:Y:S01]  /*08f0*/  STG.E.128 [R20.64+0x30], R8 ;  /* 0x0000300814007986 */ /* 0x0021e2000c101d0c */
[----:B------:R-:W-:Y:S05]  /*0900*/  @!P0 BRA P1, `(.L_x_194) ;  /* 0xfffffe1000008947 */ /* 0x000fea000083ffff */
[----:B------:R-:W-:Y:S05]  /*0910*/  EXIT ;  /* 0x000000000000794d */ /* 0x000fea0003800000 */
.L_x_195:
        /* <DEDUP_REMOVED lines=14> */
.L_x_5322:


//--------------------- .text._ZN2at6native57_GLOBAL__N__f3eca4a2_24_ForeachBinaryOpScalar_cu_86b9896c25multi_tensor_apply_kernelINS1_18TensorListMetadataILi2EEENS1_21BinaryOpScalarFunctorIfLi2ELi1ELi1EEEJSt5minusIfEfEEEvT_T0_DpT1_ --------------------------
	.section	.text._ZN2at6native57_GLOBAL__N__f3eca4a2_24_ForeachBinaryOpScalar_cu_86b9896c25multi_tensor_apply_kernelINS1_18TensorListMetadataILi2EEENS1_21BinaryOpScalarFunctorIfLi2ELi1ELi1EEEJSt5minusIfEfEEEvT_T0_DpT1_,"ax",@progbits
	.sectioninfo	@"SHI_REGISTERS=32"
	.align	128
.text._ZN2at6native57_GLOBAL__N__f3eca4a2_24_ForeachBinaryOpScalar_cu_86b9896c25multi_tensor_apply_kernelINS1_18TensorListMetadataILi2EEENS1_21BinaryOpScalarFunctorIfLi2ELi1ELi1EEEJSt5minusIfEfEEEvT_T0_DpT1_:
        .type           _ZN2at6native57_GLOBAL__N__f3eca4a2_24_ForeachBinaryOpScalar_cu_86b9896c25multi_tensor_apply_kernelINS1_18TensorListMetadataILi2EEENS1_21BinaryOpScalarFunctorIfLi2ELi1ELi1EEEJSt5minusIfEfEEEvT_T0_DpT1_,@function
        .size           _ZN2at6native57_GLOBAL__N__f3eca4a2_24_ForeachBinaryOpScalar_cu_86b9896c25multi_tensor_apply_kernelINS1_18TensorListMetadataILi2EEENS1_21BinaryOpScalarFunctorIfLi2ELi1ELi1EEEJSt5minusIfEfEEEvT_T0_DpT1_,(.L_x_5323 - _ZN2at6native57_GLOBAL__N__f3eca4a2_24_ForeachBinaryOpScalar_cu_86b9896c25multi_tensor_apply_kernelINS1_18TensorListMetadataILi2EEENS1_21BinaryOpScalarFunctorIfLi2ELi1ELi1EEEJSt5minusIfEfEEEvT_T0_DpT1_)
        .other          _ZN2at6native57_GLOBAL__N__f3eca4a2_24_ForeachBinaryOpScalar_cu_86b9896c25multi_tensor_apply_kernelINS1_18TensorListMetadataILi2EEENS1_21BinaryOpScalarFunctorIfLi2ELi1ELi1EEEJSt5minusIfEfEEEvT_T0_DpT1_,@"STO_CUDA_ENTRY STV_DEFAULT"
_ZN2at6native57_GLOBAL__N__f3eca4a2_24_ForeachBinaryOpScalar_cu_86b9896c25multi_tensor_apply_kernelINS1_18TensorListMetadataILi2EEENS1_21BinaryOpScalarFunctorIfLi2ELi1ELi1EEEJSt5minusIfEfEEEvT_T0_DpT1_:
        /* <DEDUP_REMOVED lines=26> */
.L_x_197:
[----:B0-----:R-:W-:Y:S01]  /*01a0*/  IADD3 R17, P1, R3, R8, RZ ;  /* 0x0000000803117210 */ /* 0x001fe20007f3e0ff */
[----:B------:R-:W-:Y:S02]  /*01b0*/  IMAD R14, R4, 0x3, RZ ;  /* 0x00000003040e7824 */ /* 0x000fe400078e02ff */
[----:B------:R-:W-:Y:S01]  /*01c0*/  IMAD.MOV.U32 R24, RZ, RZ, RZ ;  /* 0x000000ffff187224 */ /* 0x000fe200078e00ff */
[C---:B------:R-:W-:Y:S01]  /*01d0*/  ISETP.GE.U32.AND P0, PT, R17.reuse, 0x10000, PT ;  /* 0x000100001100780c */ /* 0x040fe20003f06070 */
[----:B------:R-:W-:Y:S01]  /*01e0*/  IMAD.X R15, RZ, RZ, R9, P1 ;  /* 0x000000ffff0f7224 */ /* 0x000fe200008e0609 */
[C---:B------:R-:W-:Y:S01]  /*01f0*/  IADD3 R6, P1, R17.reuse, c[0x0][0x0], RZ ;  /* 0x0000000011067a10 */ /* 0x040fe20007f3e0ff */
[----:B------:R-:W-:Y:S01]  /*0200*/  IMAD.MOV.U32 R22, RZ, RZ, RZ ;  /* 0x000000ffff167224 */ /* 0x000fe200078e00ff */
[----:B------:R-:W-:-:S02]  /*0210*/  ISETP.LT.U32.AND P2, PT, R17, R0, PT ;  /* 0x000000001100720c */ /* 0x000fc40003f41070 */
[C---:B------:R-:W-:Y:S01]  /*0220*/  ISETP.GE.U32.AND.EX P0, PT, R15.reuse, RZ, PT, P0 ;  /* 0x000000ff0f00720c */ /* 0x040fe20003f06100 */
[--C-:B------:R-:W-:Y:S01]  /*0230*/  IMAD.X R5, RZ, RZ, R15.reuse, P1 ;  /* 0x000000ffff057224 */ /* 0x100fe200008e060f */
[----:B------:R-:W-:Y:S02]  /*0240*/  LEA R25, P4, R4, R17, 0x1 ;  /* 0x0000001104197211 */ /* 0x000fe400078808ff */
[C---:B------:R-:W-:Y:S02]  /*0250*/  ISETP.GE.U32.AND P3, PT, R6.reuse, 0x10000, PT ;  /* 0x000100000600780c */ /* 0x040fe40003f66070 */
[----:B------:R-:W-:Y:S01]  /*0260*/  ISETP.LT.AND.EX P0, PT, R15, R2, !P0, P2 ;  /* 0x000000020f00720c */ /* 0x000fe20004701320 */
[----:B------:R-:W-:Y:S01]  /*0270*/  IMAD.X R19, RZ, RZ, R15, P4 ;  /* 0x000000ffff137224 */ /* 0x000fe200020e060f */
[----:B------:R-:W-:Y:S02]  /*0280*/  ISETP.GE.U32.AND P2, PT, R25, 0x10000, PT ;  /* 0x000100001900780c */ /* 0x000fe40003f46070 */
[----:B------:R-:W-:-:S02]  /*0290*/  ISETP.LT.U32.AND P1, PT, R6, R0, PT ;  /* 0x000000000600720c */ /* 0x000fc40003f21070 */
[----:B------:R-:W-:Y:S02]  /*02a0*/  ISETP.GE.U32.AND.EX P3, PT, R5, RZ, PT, P3 ;  /* 0x000000ff0500720c */ /* 0x000fe40003f66130 */
[----:B------:R-:W-:Y:S02]  /*02b0*/  IADD3 R21, P5, R14, R17, RZ ;  /* 0x000000110e157210 */ /* 0x000fe40007fbe0ff */
[----:B------:R-:W-:Y:S02]  /*02c0*/  ISETP.LT.U32.AND P4, PT, R25, R0, PT ;  /* 0x000000001900720c */ /* 0x000fe40003f81070 */
[----:B------:R-:W-:Y:S01]  /*02d0*/  ISETP.GE.U32.AND.EX P2, PT, R19, RZ, PT, P2 ;  /* 0x000000ff1300720c */ /* 0x000fe20003f46120 */
[----:B------:R-:W-:Y:S01]  /*02e0*/  IMAD.X R23, RZ, RZ, R15, P5 ;  /* 0x000000ffff177224 */ /* 0x000fe200028e060f */
[----:B------:R-:W-:Y:S02]  /*02f0*/  ISETP.LT.AND.EX P1, PT, R5, R2, !P3, P1 ;  /* 0x000000020500720c */ /* 0x000fe40005f21310 */
[----:B------:R-:W-:-:S02]  /*0300*/  ISETP.GE.U32.AND P3, PT, R21, 0x10000, PT ;  /* 0x000100001500780c */ /* 0x000fc40003f66070 */
[----:B------:R-:W-:Y:S02]  /*0310*/  ISETP.LT.AND.EX P2, PT, R19, R2, !P2, P4 ;  /* 0x000000021300720c */ /* 0x000fe40005741340 */
[----:B------:R-:W-:Y:S02]  /*0320*/  @P0 LEA R26, P5, R17, R10, 0x2 ;  /* 0x0000000a111a0211 */ /* 0x000fe400078a10ff */
[----:B------:R-:W-:Y:S02]  /*0330*/  ISETP.LT.U32.AND P4, PT, R21, R0, PT ;  /* 0x000000001500720c */ /* 0x000fe40003f81070 */
[----:B------:R-:W-:Y:S02]  /*0340*/  ISETP.GE.U32.AND.EX P3, PT, R23, RZ, PT, P3 ;  /* 0x000000ff1700720c */ /* 0x000fe40003f66130 */
[----:B------:R-:W-:Y:S02]  /*0350*/  @P0 LEA.HI.X R27, R17, R11, R15, 0x2, P5 ;  /* 0x0000000b111b0211 */ /* 0x000fe400028f140f */
[----:B------:R-:W-:-:S02]  /*0360*/  ISETP.LT.AND.EX P4, PT, R23, R2, !P3, P4 ;  /* 0x000000021700720c */ /* 0x000fc40005f81340 */
[C---:B------:R-:W-:Y:S01]  /*0370*/  @P1 LEA R28, P5, R6.reuse, R10, 0x2 ;  /* 0x0000000a061c1211 */ /* 0x040fe200078a10ff */
[----:B------:R0:W2:Y:S01]  /*0380*/  @P0 LDG.E R24, [R26.64] ;  /* 0x000000041a180981 */ /* 0x0000a2000c1e1900 */
[----:B------:R-:W-:Y:S02]  /*0390*/  IMAD.MOV.U32 R7, RZ, RZ, RZ ;  /* 0x000000ffff077224 */ /* 0x000fe400078e00ff */
        /* <DEDUP_REMOVED lines=13> */
[----:B------:R-:W-:Y:S01]  /*0470*/  @P2 LEA R18, P5, R25, R12, 0x2 ;  /* 0x0000000c19122211 */ /* 0x000fe200078a10ff */
[----:B------:R-:W-:Y:S01]  /*0480*/  IMAD.MOV.U32 R27, RZ, RZ, c[0x0][0x0] ;  /* 0x00000000ff1b7624 */ /* 0x000fe200078e00ff */
[----:B------:R-:W-:-:S02]  /*0490*/  @P1 LEA.HI.X R17, R6, R13, R5, 0x2, P3 ;  /* 0x0000000d06111211 */ /* 0x000fc400018f1405 */
[-C--:B------:R-:W-:Y:S02]  /*04a0*/  @P4 LEA.HI.X R21, R21, R13.reuse, R23, 0x2, P6 ;  /* 0x0000000d15154211 */ /* 0x080fe400030f1417 */
[----:B------:R-:W-:Y:S01]  /*04b0*/  @P2 LEA.HI.X R19, R25, R13, R19, 0x2, P5 ;  /* 0x0000000d19132211 */ /* 0x000fe200028f1413 */
[----:B------:R-:W-:-:S04]  /*04c0*/  IMAD.WIDE.U32 R8, R27, 0x4, R8 ;  /* 0x000000041b087825 */ /* 0x000fc800078e0008 */
[----:B--2---:R-:W-:Y:S02]  /*04d0*/  @P0 FADD.FTZ R5, R24, -c[0x0][0xdac] ;  /* 0x80036b0018050621 */ /* 0x004fe40000010000 */
[----:B---3--:R-:W-:-:S03]  /*04e0*/  @P1 FADD.FTZ R23, R22, -c[0x0][0xdac] ;  /* 0x80036b0016171621 */ /* 0x008fc60000010000 */
[----:B------:R0:W-:Y:S01]  /*04f0*/  @P0 STG.E [R14.64], R5 ;  /* 0x000000050e000986 */ /* 0x0001e2000c101904 */
[----:B------:R-:W-:-:S03]  /*0500*/  ISETP.GE.U32.AND P0, PT, R8, 0x10000, PT ;  /* 0x000100000800780c */ /* 0x000fc60003f06070 */
[----:B------:R0:W-:Y:S01]  /*0510*/  @P1 STG.E [R16.64], R23 ;  /* 0x0000001710001986 */ /* 0x0001e2000c101904 */
[----:B----4-:R-:W-:Y:S01]  /*0520*/  @P2 FADD.FTZ R7, R7, -c[0x0][0xdac] ;  /* 0x80036b0007072621 */ /* 0x010fe20000010000 */
[----:B------:R-:W-:-:S04]  /*0530*/  ISETP.LT.U32.AND P1, PT, R8, R0, PT ;  /* 0x000000000800720c */ /* 0x000fc80003f21070 */
[----:B------:R0:W-:Y:S01]  /*0540*/  @P2 STG.E [R18.64], R7 ;  /* 0x0000000712002986 */ /* 0x0001e2000c101904 */
[----:B------:R-:W-:Y:S01]  /*0550*/  ISETP.GE.U32.AND.EX P0, PT, R9, RZ, PT, P0 ;  /* 0x000000ff0900720c */ /* 0x000fe20003f06100 */
[----:B-----5:R-:W-:-:S05]  /*0560*/  @P4 FADD.FTZ R25, R26, -c[0x0][0xdac] ;  /* 0x80036b001a194621 */ /* 0x020fca0000010000 */
[----:B------:R0:W-:Y:S01]  /*0570*/  @P4 STG.E [R20.64], R25 ;  /* 0x0000001914004986 */ /* 0x0001e2000c101904 */
[----:B------:R-:W-:-:S13]  /*0580*/  ISETP.LT.AND.EX P1, PT, R9, R2, PT, P1 ;  /* 0x000000020900720c */ /* 0x000fda0003f21310 */
[----:B0-----:R-:W-:Y:S05]  /*0590*/  @!P0 BRA P1, `(.L_x_197) ;  /* 0xfffffc0000008947 */ /* 0x001fea000083ffff */
[----:B------:R-:W-:Y:S05]  /*05a0*/  EXIT ;  /* 0x000000000000794d */ /* 0x000fea0003800000 */
.L_x_196:
[----:B------:R-:W0:Y:S02]  /*05b0*/  S2R R16, SR_TID.X ;  /* 0x0000000000107919 */ /* 0x000e240000002100 */
[----:B0-----:R-:W-:-:S05]  /*05c0*/  IMAD.WIDE.U32 R4, R16, 0x4, RZ ;  /* 0x0000000410047825 */ /* 0x001fca00078e00ff */
[----:B------:R-:W-:-:S04]  /*05d0*/  ISETP.GE.U32.AND P0, PT, R4, R0, PT ;  /* 0x000000000400720c */ /* 0x000fc80003f06070 */
[----:B------:R-:W-:-:S04]  /*05e0*/  ISETP.GE.AND.EX P0, PT, R5, R2, PT, P0 ;  /* 0x000000020500720c */ /* 0x000fc80003f06300 */
[----:B------:R-:W-:-:S13]  /*05f0*/  ISETP.GT.U32.OR P0, PT, R16, 0x3fff, P0 ;  /* 0x00003fff1000780c */ /* 0x000fda0000704470 */
[----:B------:R-:W-:Y:S05]  /*0600*/  @P0 EXIT ;  /* 0x000000000000094d */ /* 0x000fea0003800000 */
[----:B------:R-:W-:-:S04]  /*0610*/  IMAD.MOV.U32 R17, RZ, RZ, RZ ;  /* 0x000000ffff117224 */ /* 0x000fc800078e00ff */
.L_x_198:
        /* <DEDUP_REMOVED lines=14> */
[----:B------:R-:W-:Y:S01]  /*0700*/  ISETP.GE.AND.EX P0, PT, R3, R2, PT, P0 ;  /* 0x000000020300720c */ /* 0x000fe20003f06300 */
[----:B--2---:R-:W-:Y:S02]  /*0710*/  FADD.FTZ R7, R7, -c[0x0][0xdac] ;  /* 0x80036b0007077621 */ /* 0x004fe40000010000 */
[----:B------:R-:W-:Y:S02]  /*0720*/  FADD.FTZ R6, R6, -c[0x0][0xdac] ;  /* 0x80036b0006067621 */ /* 0x000fe40000010000 */
[----:B------:R-:W-:-:S02]  /*0730*/  FADD.FTZ R5, R5, -c[0x0][0xdac] ;  /* 0x80036b0005057621 */ /* 0x000fc40000010000 */
[----:B------:R-:W-:-:S05]  /*0740*/  FADD.FTZ R4, R4, -c[0x0][0xdac] ;  /* 0x80036b0004047621 */ /* 0x000fca0000010000 */
[----:B------:R0:W-:Y:S01]  /*0750*/  STG.E.128 [R14.64], R4 ;  /* 0x000000040e007986 */ /* 0x0001e2000c101d04 */
[----:B------:R-:W-:Y:S05]  /*0760*/  @!P0 BRA P1, `(.L_x_198) ;  /* 0xfffffeb000008947 */ /* 0x000fea000083ffff */
[----:B------:R-:W-:Y:S05]  /*0770*/  EXIT ;  /* 0x000000000000794d */ /* 0x000fea0003800000 */
.L_x_199:
        /* <DEDUP_REMOVED lines=16> */
.L_x_5323:


//--------------------- .text._ZN2at6native57_GLOBAL__N__f3eca4a2_24_ForeachBinaryOpScalar_cu_86b9896c25multi_tensor_apply_kernelINS1_18TensorListMetadataILi2EEENS1_21BinaryOpScalarFunctorIdLi2ELi1ELi1EEEJSt5minusIdEdEEEvT_T0_DpT1_ --------------------------
	.section	.text._ZN2at6native57_GLOBAL__N__f3eca4a2_24_ForeachBinaryOpScalar_cu_86b9896c25multi_tensor_apply_kernelINS1_18TensorListMetadataILi2EEENS1_21BinaryOpScalarFunctorIdLi2ELi1ELi1EEEJSt5minusIdEdEEEvT_T0_DpT1_,"ax",@progbits
	.sectioninfo	@"SHI_REGISTERS=32"
	.align	128
.text._ZN2at6native57_GLOBAL__N__f3eca4a2_24_ForeachBinaryOpScalar_cu_86b9896c25multi_tensor_apply_kernelINS1_18TensorListMetadataILi2EEENS1_21BinaryOpScalarFunctorIdLi2ELi1ELi1EEEJSt5minusIdEdEEEvT_T0_DpT1_:
        .type           _ZN2at6native57_GLOBAL__N__f3eca4a2_24_ForeachBinaryOpScalar_cu_86b9896c25multi_tensor_apply_kernelINS1_18TensorListMetadataILi2EEENS1_21BinaryOpScalarFunctorIdLi2ELi1ELi1EEEJSt5minusIdEdEEEvT_T0_DpT1_,@function
        .size           _ZN2at6native57_GLOBAL__N__f3eca4a2_24_ForeachBinaryOpScalar_cu_86b9896c25multi_tensor_apply_kernelINS1_18TensorListMetadataILi2EEENS1_21BinaryOpScalarFunctorIdLi2ELi1ELi1EEEJSt5minusIdEdEEEvT_T0_DpT1_,(.L_x_5324 - _ZN2at6native57_GLOBAL__N__f3eca4a2_24_ForeachBinaryOpScalar_cu_86b9896c25multi_tensor_apply_kernelINS1_18TensorListMetadataILi2EEENS1_21BinaryOpScalarFunctorIdLi2ELi1ELi1EEEJSt5minusIdEdEEEvT_T0_DpT1_)
        .other          _ZN2at6native57_GLOBAL__N__f3eca4a2_24_ForeachBinaryOpScalar_cu_86b9896c25multi_tensor_apply_kernelINS1_18TensorListMetadataILi2EEENS1_21BinaryOpScalarFunctorIdLi2ELi1ELi1EEEJSt5minusIdEdEEEvT_T0_DpT1_,@"STO_CUDA_ENTRY STV_DEFAULT"
_ZN2at6native57_GLOBAL__N__f3eca4a2_24_ForeachBinaryOpScalar_cu_86b9896c25multi_tensor_apply_kernelINS1_18TensorListMetadataILi2EEENS1_21BinaryOpScalarFunctorIdLi2ELi1ELi1EEEJSt5minusIdEdEEEvT_T0_DpT1_:
        /* <DEDUP_REMOVED lines=29> */
.L_x_201:
[----:B0-----:R-:W-:Y:S01]  /*01d0*/  IADD3 R15, P0, R0, R6, RZ ;  /* 0x00000006000f7210 */ /* 0x001fe20007f1e0ff */
[C---:B------:R-:W-:Y:S01]  /*01e0*/  IMAD R4, R2.reuse, 0x3, RZ ;  /* 0x0000000302047824 */ /* 0x040fe200078e02ff */
[----:B------:R-:W-:Y:S02]  /*01f0*/  CS2R R18, SRZ ;  /* 0x0000000000127805 */ /* 0x000fe4000001ff00 */
[C---:B------:R-:W-:Y:S01]  /*0200*/  IADD3 R3, P5, R15.reuse, c[0x0][0x0], RZ ;  /* 0x000000000f037a10 */ /* 0x040fe20007fbe0ff */
[----:B------:R-:W-:Y:S01]  /*0210*/  IMAD.X R8, RZ, RZ, R7, P0 ;  /* 0x000000ffff087224 */ /* 0x000fe200000e0607 */
[----:B------:R-:W-:Y:S02]  /*0220*/  ISETP.GE.U32.AND P2, PT, R15, 0x10000, PT ;  /* 0x000100000f00780c */ /* 0x000fe40003f46070 */
[-C--:B------:R-:W-:Y:S01]  /*0230*/  LEA R5, P4, R2, R15.reuse, 0x1 ;  /* 0x0000000f02057211 */ /* 0x080fe200078808ff */
[----:B------:R-:W-:Y:S01]  /*0240*/  IMAD.X R24, RZ, RZ, R8, P5 ;  /* 0x000000ffff187224 */ /* 0x000fe200028e0608 */
[----:B------:R-:W-:-:S02]  /*0250*/  IADD3 R9, P6, R4, R15, RZ ;  /* 0x0000000f04097210 */ /* 0x000fc40007fde0ff */
[----:B------:R-:W-:Y:S01]  /*0260*/  ISETP.GE.U32.AND P3, PT, R3, 0x10000, PT ;  /* 0x000100000300780c */ /* 0x000fe20003f66070 */
[--C-:B------:R-:W-:Y:S01]  /*0270*/  IMAD.X R4, RZ, RZ, R8.reuse, P4 ;  /* 0x000000ffff047224 */ /* 0x100fe200020e0608 */
[----:B------:R-:W-:Y:S01]  /*0280*/  ISETP.LT.U32.AND P1, PT, R15, UR12, PT ;  /* 0x0000000c0f007c0c */ /* 0x000fe2000bf21070 */
[----:B------:R-:W-:Y:S01]  /*0290*/  IMAD.X R26, RZ, RZ, R8, P6 ;  /* 0x000000ffff1a7224 */ /* 0x000fe200030e0608 */
[----:B------:R-:W-:Y:S02]  /*02a0*/  ISETP.GE.U32.AND.EX P2, PT, R8, RZ, PT, P2 ;  /* 0x000000ff0800720c */ /* 0x000fe40003f46120 */
[----:B------:R-:W-:Y:S02]  /*02b0*/  ISETP.LT.U32.AND P0, PT, R3, UR12, PT ;  /* 0x0000000c03007c0c */ /* 0x000fe4000bf01070 */
[----:B------:R-:W-:Y:S02]  /*02c0*/  ISETP.GE.U32.AND P5, PT, R5, 0x10000, PT ;  /* 0x000100000500780c */ /* 0x000fe40003fa6070 */
[----:B------:R-:W-:-:S02]  /*02d0*/  ISETP.GE.U32.AND.EX P3, PT, R24, RZ, PT, P3 ;  /* 0x000000ff1800720c */ /* 0x000fc40003f66130 */
[----:B------:R-:W-:Y:S02]  /*02e0*/  ISETP.GE.U32.AND P4, PT, R9, 0x10000, PT ;  /* 0x000100000900780c */ /* 0x000fe40003f86070 */
[----:B------:R-:W-:Y:S02]  /*02f0*/  ISETP.LT.AND.EX P1, PT, R8, UR4, !P2, P1 ;  /* 0x0000000408007c0c */ /* 0x000fe4000d721310 */
[----:B------:R-:W-:Y:S02]  /*0300*/  ISETP.LT.U32.AND P2, PT, R5, UR12, PT ;  /* 0x0000000c05007c0c */ /* 0x000fe4000bf41070 */
[----:B------:R-:W-:Y:S02]  /*0310*/  ISETP.GE.U32.AND.EX P5, PT, R4, RZ, PT, P5 ;  /* 0x000000ff0400720c */ /* 0x000fe40003fa6150 */
[----:B------:R-:W-:Y:S02]  /*0320*/  ISETP.LT.AND.EX P3, PT, R24, UR4, !P3, P0 ;  /* 0x0000000418007c0c */ /* 0x000fe4000df61300 */
[----:B------:R-:W-:-:S02]  /*0330*/  ISETP.LT.U32.AND P0, PT, R9, UR12, PT ;  /* 0x0000000c09007c0c */ /* 0x000fc4000bf01070 */
[----:B------:R-:W-:Y:S02]  /*0340*/  ISETP.GE.U32.AND.EX P4, PT, R26, RZ, PT, P4 ;  /* 0x000000ff1a00720c */ /* 0x000fe40003f86140 */
[----:B------:R-:W-:Y:S02]  /*0350*/  ISETP.LT.AND.EX P2, PT, R4, UR4, !P5, P2 ;  /* 0x0000000404007c0c */ /* 0x000fe4000ef41320 */
[----:B------:R-:W-:Y:S02]  /*0360*/  ISETP.LT.AND.EX P0, PT, R26, UR4, !P4, P0 ;  /* 0x000000041a007c0c */ /* 0x000fe4000e701300 */
[----:B------:R-:W-:-:S03]  /*0370*/  @P1 LEA R16, P5, R15, UR6, 0x3 ;  /* 0x000000060f101c11 */ /* 0x000fc6000f8a18ff */
[----:B------:R-:W-:Y:S02]  /*0380*/  @P3 LEA R12, P4, R3, UR6, 0x3 ;  /* 0x00000006030c3c11 */ /* 0x000fe4000f8818ff */
[----:B------:R-:W-:Y:S02]  /*0390*/  @P1 LEA.HI.X R17, R15, UR7, R8, 0x3, P5 ;  /* 0x000000070f111c11 */ /* 0x000fe4000a8f1c08 */
[----:B------:R-:W-:Y:S02]  /*03a0*/  @P3 LEA.HI.X R13, R3, UR7, R24, 0x3, P4 ;  /* 0x00000007030d3c11 */ /* 0x000fe4000a0f1c18 */
[----:B------:R-:W-:Y:S01]  /*03b0*/  @P2 LEA R10, P5, R5, UR6, 0x3 ;  /* 0x00000006050a2c11 */ /* 0x000fe2000f8a18ff */
[----:B------:R-:W-:Y:S01]  /*03c0*/  CS2R R22, SRZ ;  /* 0x0000000000167805 */ /* 0x000fe2000001ff00 */
[----:B------:R-:W-:Y:S01]  /*03d0*/  @P0 LEA R28, P4, R9, UR6, 0x3 ;  /* 0x00000006091c0c11 */ /* 0x000fe2000f8818ff */
[----:B------:R0:W2:Y:S01]  /*03e0*/  @P1 LDG.E.64 R18, [R16.64] ;  /* 0x0000000a10121981 */ /* 0x0000a2000c1e1b00 */
[----:B------:R-:W-:Y:S01]  /*03f0*/  CS2R R20, SRZ ;  /* 0x0000000000147805 */ /* 0x000fe2000001ff00 */
[----:B------:R-:W-:-:S02]  /*0400*/  @P2 LEA.HI.X R11, R5, UR7, R4, 0x3, P5 ;  /* 0x00000007050b2c11 */ /* 0x000fc4000a8f1c04 */
[----:B------:R-:W-:Y:S01]  /*0410*/  @P0 LEA.HI.X R29, R9, UR7, R26, 0x3, P4 ;  /* 0x00000007091d0c11 */ /* 0x000fe2000a0f1c1a */
[----:B------:R1:W3:Y:S04]  /*0420*/  @P3 LDG.E.64 R22, [R12.64] ;  /* 0x0000000a0c163981 */ /* 0x0002e8000c1e1b00 */
[----:B------:R4:W5:Y:S01]  /*0430*/  @P2 LDG.E.64 R20, [R10.64] ;  /* 0x0000000a0a142981 */ /* 0x000962000c1e1b00 */
[----:B0-----:R-:W-:-:S06]  /*0440*/  CS2R R16, SRZ ;  /* 0x0000000000107805 */ /* 0x001fcc000001ff00 */
[----:B------:R-:W5:Y:S01]  /*0450*/  @P0 LDG.E.64 R16, [R28.64] ;  /* 0x0000000a1c100981 */ /* 0x000f62000c1e1b00 */
[----:B------:R-:W-:-:S04]  /*0460*/  @P1 LEA R14, P4, R15, UR8, 0x3 ;  /* 0x000000080f0e1c11 */ /* 0x000fc8000f8818ff */
[----:B------:R-:W-:Y:S02]  /*0470*/  @P1 LEA.HI.X R15, R15, UR9, R8, 0x3, P4 ;  /* 0x000000090f0f1c11 */ /* 0x000fe4000a0f1c08 */
[----:B-1----:R-:W-:Y:S02]  /*0480*/  @P3 LEA R12, P4, R3, UR8, 0x3 ;  /* 0x00000008030c3c11 */ /* 0x002fe4000f8818ff */
[----:B----4-:R-:W-:Y:S02]  /*0490*/  @P2 LEA R10, P5, R5, UR8, 0x3 ;  /* 0x00000008050a2c11 */ /* 0x010fe4000f8a18ff */
[----:B------:R-:W-:Y:S02]  /*04a0*/  @P0 LEA R8, P6, R9, UR8, 0x3 ;  /* 0x0000000809080c11 */ /* 0x000fe4000f8c18ff */
[----:B------:R-:W-:Y:S01]  /*04b0*/  @P3 LEA.HI.X R13, R3, UR9, R24, 0x3, P4 ;  /* 0x00000009030d3c11 */ /* 0x000fe2000a0f1c18 */
[----:B------:R-:W-:Y:S01]  /*04c0*/  IMAD.MOV.U32 R3, RZ, RZ, c[0x0][0x0] ;  /* 0x00000000ff037624 */ /* 0x000fe200078e00ff */
[----:B------:R-:W-:-:S02]  /*04d0*/  @P2 LEA.HI.X R11, R5, UR9, R4, 0x3, P5 ;  /* 0x00000009050b2c11 */ /* 0x000fc4000a8f1c04 */
[----:B------:R-:W-:Y:S01]  /*04e0*/  @P0 LEA.HI.X R9, R9, UR9, R26, 0x3, P6 ;  /* 0x0000000909090c11 */ /* 0x000fe2000b0f1c1a */
[----:B------:R-:W-:Y:S01]  /*04f0*/  IMAD.WIDE.U32 R6, R3, 0x4, R6 ;  /* 0x0000000403067825 */ /* 0x000fe200078e0006 */
[----:B--2---:R-:W0:-:S04]  /*0500*/  @P1 DADD R18, R18, -c[0x0][0xdb0] ;  /* 0x80036c0012121629 */ /* 0x004e080000000000 */
[----:B---3--:R-:W1:-:S04]  /*0510*/  @P3 DADD R22, R22, -c[0x0][0xdb0] ;  /* 0x80036c0016163629 */ /* 0x008e480000000000 */
[----:B-----5:R-:W2:Y:S01]  /*0520*/  @P2 DADD R20, R20, -c[0x0][0xdb0] ;  /* 0x80036c0014142629 */ /* 0x020ea20000000000 */
[----:B0-----:R0:W-:Y:S03]  /*0530*/  @P1 STG.E.64 [R14.64], R18 ;  /* 0x000000120e001986 */ /* 0x0011e6000c101b0a */
[----:B------:R-:W3:Y:S01]  /*0540*/  @P0 DADD R16, R16, -c[0x0][0xdb0] ;  /* 0x80036c0010100629 */ /* 0x000ee20000000000 */
[----:B-1----:R0:W-:Y:S01]  /*0550*/  @P3 STG.E.64 [R12.64], R22 ;  /* 0x000000160c003986 */ /* 0x0021e2000c101b0a */
[----:B------:R-:W-:-:S03]  /*0560*/  ISETP.LT.U32.AND P1, PT, R6, UR12, PT ;  /* 0x0000000c06007c0c */ /* 0x000fc6000bf21070 */
[----:B--2---:R0:W-:Y:S04]  /*0570*/  @P2 STG.E.64 [R10.64], R20 ;  /* 0x000000140a002986 */ /* 0x0041e8000c101b0a */
[----:B---3--:R0:W-:Y:S01]  /*0580*/  @P0 STG.E.64 [R8.64], R16 ;  /* 0x0000001008000986 */ /* 0x0081e2000c101b0a */
[----:B------:R-:W-:Y:S02]  /*0590*/  ISETP.GE.U32.AND P0, PT, R6, 0x10000, PT ;  /* 0x000100000600780c */ /* 0x000fe40003f06070 */
[C---:B------:R-:W-:Y:S02]  /*05a0*/  ISETP.LT.AND.EX P1, PT, R7.reuse, UR4, PT, P1 ;  /* 0x0000000407007c0c */ /* 0x040fe4000bf21310 */
[----:B------:R-:W-:-:S13]  /*05b0*/  ISETP.GE.U32.AND.EX P0, PT, R7, RZ, PT, P0 ;  /* 0x000000ff0700720c */ /* 0x000fda0003f06100 */
[----:B0-----:R-:W-:Y:S05]  /*05c0*/  @!P0 BRA P1, `(.L_x_201) ;  /* 0xfffffc0000008947 */ /* 0x001fea000083ffff */
[----:B------:R-:W-:Y:S05]  /*05d0*/  EXIT ;  /* 0x000000000000794d */ /* 0x000fea0003800000 */
.L_x_200:
[----:B------:R-:W0:Y:S02]  /*05e0*/  S2R R14, SR_TID.X ;  /* 0x00000000000e7919 */ /* 0x000e240000002100 */
[----:B0-----:R-:W-:-:S05]  /*05f0*/  IMAD.WIDE.U32 R2, R14, 0x4, RZ ;  /* 0x000000040e027825 */ /* 0x001fca00078e00ff */
[----:B------:R-:W-:-:S04]  /*0600*/  ISETP.GE.U32.AND P0, PT, R2, UR12, PT ;  /* 0x0000000c02007c0c */ /* 0x000fc8000bf06070 */
[----:B------:R-:W-:-:S04]  /*0610*/  ISETP.GE.AND.EX P0, PT, R3, UR4, PT, P0 ;  /* 0x0000000403007c0c */ /* 0x000fc8000bf06300 */
[----:B------:R-:W-:-:S13]  /*0620*/  ISETP.GT.U32.OR P0, PT, R14, 0x3fff, P0 ;  /* 0x00003fff0e00780c */ /* 0x000fda0000704470 */
[----:B------:R-:W-:Y:S05]  /*0630*/  @P0 EXIT ;  /* 0x000000000000094d */ /* 0x000fea0003800000 */
[----:B------:R-:W-:-:S04]  /*0640*/  IMAD.MOV.U32 R15, RZ, RZ, RZ ;  /* 0x000000ffff0f7224 */ /* 0x000fc800078e00ff */
.L_x_202:
        /* <DEDUP_REMOVED lines=20> */
[----:B------:R-:W1:-:S07]  /*0790*/  DADD R4, R4, -c[0x0][0xdb0] ;  /* 0x80036c0004047629 */ /* 0x000e4e0000000000 */
[----:B-1----:R0:W-:Y:S01]  /*07a0*/  STG.E.128 [R12.64+0x10], R4 ;  /* 0x000010040c007986 */ /* 0x0021e2000c101d0a */
[----:B------:R-:W-:Y:S05]  /*07b0*/  @!P0 BRA P1, `(.L_x_202) ;  /* 0xfffffe9000008947 */ /* 0x000fea000083ffff */
[----:B------:R-:W-:Y:S05]  /*07c0*/  EXIT ;  /* 0x000000000000794d */ /* 0x000fea0003800000 */
.L_x_203:
        /* <DEDUP_REMOVED lines=11> */
.L_x_5324:


//--------------------- .text._ZN2at6native57_GLOBAL__N__f3eca4a2_24_ForeachBinaryOpScalar_cu_86b9896c25multi_tensor_apply_kernelINS1_18TensorListMetadataILi2EEENS1_21BinaryOpScalarFunctorIsLi2ELi1ELi1EEEJSt5minusIsEsEEEvT_T0_DpT1_ --------------------------
	.section	.text._ZN2at6native57_GLOBAL__N__f3eca4a2_24_ForeachBinaryOpScalar_cu_86b9896c25multi_tensor_apply_kernelINS1_18TensorListMetadataILi2EEENS1_21BinaryOpScalarFunctorIsLi2ELi1ELi1EEEJSt5minusIsEsEEEvT_T0_DpT1_,"ax",@progbits
	.sectioninfo	@"SHI_REGISTERS=32"
	.align	128
.text._ZN2at6native57_GLOBAL__N__f3eca4a2_24_ForeachBinaryOpScalar_cu_86b9896c25multi_tensor_apply_kernelINS1_18TensorListMetadataILi2EEENS1_21BinaryOpScalarFunctorIsLi2ELi1ELi1EEEJSt5minusIsEsEEEvT_T0_DpT1_:
        .type           _ZN2at6native57_GLOBAL__N__f3eca4a2_24_ForeachBinaryOpScalar_cu_86b9896c25multi_tensor_apply_kernelINS1_18TensorListMetadataILi2EEENS1_21BinaryOpScalarFunctorIsLi2ELi1ELi1EEEJSt5minusIsEsEEEvT_T0_DpT1_,@function
        .size           _ZN2at6native57_GLOBAL__N__f3eca4a2_24_ForeachBinaryOpScalar_cu_86b9896c25multi_tensor_apply_kernelINS1_18TensorListMetadataILi2EEENS1_21BinaryOpScalarFunctorIsLi2ELi1ELi1EEEJSt5minusIsEsEEEvT_T0_DpT1_,(.L_x_5325 - _ZN2at6native57_GLOBAL__N__f3eca4a2_24_ForeachBinaryOpScalar_cu_86b9896c25multi_tensor_apply_kernelINS1_18TensorListMetadataILi2EEENS1_21BinaryOpScalarFunctorIsLi2ELi1ELi1EEEJSt5minusIsEsEEEvT_T0_DpT1_)
        .other          _ZN2at6native57_GLOBAL__N__f3eca4a2_24_ForeachBinaryOpScalar_cu_86b9896c25multi_tensor_apply_kernelINS1_18TensorListMetadataILi2EEENS1_21BinaryOpScalarFunctorIsLi2ELi1ELi1EEEJSt5minusIsEsEEEvT_T0_DpT1_,@"STO_CUDA_ENTRY STV_DEFAULT"
_ZN2at6native57_GLOBAL__N__f3eca4a2_24_ForeachBinaryOpScalar_cu_86b9896c25multi_tensor_apply_kernelINS1_18TensorListMetadataILi2EEENS1_21BinaryOpScalarFunctorIsLi2ELi1ELi1EEEJSt5minusIsEsEEEvT_T0_DpT1_:
        /* <DEDUP_REMOVED lines=26> */
.L_x_205:
        /* <DEDUP_REMOVED lines=9> */
[----:B------:R-:W-:Y:S02]  /*0230*/  ISETP.GE.U32.AND P2, PT, R29, 0x10000, PT ;  /* 0x000100001d00780c */ /* 0x000fe40003f46070 */
[----:B------:R-:W-:Y:S02]  /*0240*/  ISETP.LT.AND.EX P0, PT, R18, R2, !P0, P1 ;  /* 0x000000021200720c */ /* 0x000fe40004701310 */
[----:B------:R-:W-:Y:S02]  /*0250*/  ISETP.GE.U32.AND.EX P1, PT, R17, RZ, PT, P2 ;  /* 0x000000ff1100720c */ /* 0x000fe40003f26120 */
[----:B------:R-:W-:Y:S02]  /*0260*/  LEA R20, P2, R4, R16, 0x1 ;  /* 0x0000001004147211 */ /* 0x000fe400078408ff */
[----:B------:R-:W-:-:S02]  /*0270*/  ISETP.LT.U32.AND P3, PT, R29, R0, PT ;  /* 0x000000001d00720c */ /* 0x000fc40003f61070 */
[----:B------:R-:W-:Y:S01]  /*0280*/  IADD3 R5, P6, R5, R16, RZ ;  /* 0x0000001005057210 */ /* 0x000fe20007fde0ff */
[--C-:B------:R-:W-:Y:S01]  /*0290*/  IMAD.X R19, RZ, RZ, R18.reuse, P2 ;  /* 0x000000ffff137224 */ /* 0x100fe200010e0612 */
[----:B------:R-:W-:Y:S02]  /*02a0*/  ISETP.LT.AND.EX P1, PT, R17, R2, !P1, P3 ;  /* 0x000000021100720c */ /* 0x000fe40004f21330 */
[----:B------:R-:W-:Y:S01]  /*02b0*/  ISETP.GE.U32.AND P4, PT, R20, 0x10000, PT ;  /* 0x000100001400780c */ /* 0x000fe20003f86070 */
[----:B------:R-:W-:Y:S01]  /*02c0*/  IMAD.X R8, RZ, RZ, R18, P6 ;  /* 0x000000ffff087224 */ /* 0x000fe200030e0612 */
[----:B------:R-:W-:Y:S02]  /*02d0*/  @P0 LEA R22, P2, R16, R10, 0x1 ;  /* 0x0000000a10160211 */ /* 0x000fe400078408ff */
[----:B------:R-:W-:Y:S02]  /*02e0*/  ISETP.LT.U32.AND P3, PT, R20, R0, PT ;  /* 0x000000001400720c */ /* 0x000fe40003f61070 */
[----:B------:R-:W-:-:S02]  /*02f0*/  ISETP.GE.U32.AND.EX P4, PT, R19, RZ, PT, P4 ;  /* 0x000000ff1300720c */ /* 0x000fc40003f86140 */
[----:B------:R-:W-:Y:S02]  /*0300*/  @P0 LEA.HI.X R23, R16, R11, R18, 0x1, P2 ;  /* 0x0000000b10170211 */ /* 0x000fe400010f0c12 */
[----:B------:R-:W-:Y:S02]  /*0310*/  ISETP.GE.U32.AND P2, PT, R5, 0x10000, PT ;  /* 0x000100000500780c */ /* 0x000fe40003f46070 */
[----:B------:R-:W-:Y:S02]  /*0320*/  ISETP.LT.AND.EX P3, PT, R19, R2, !P4, P3 ;  /* 0x000000021300720c */ /* 0x000fe40006761330 */
[----:B------:R-:W-:Y:S02]  /*0330*/  ISETP.LT.U32.AND P4, PT, R5, R0, PT ;  /* 0x000000000500720c */ /* 0x000fe40003f81070 */
[----:B------:R-:W-:Y:S02]  /*0340*/  ISETP.GE.U32.AND.EX P2, PT, R8, RZ, PT, P2 ;  /* 0x000000ff0800720c */ /* 0x000fe40003f46120 */
[----:B------:R-:W-:-:S02]  /*0350*/  @P1 LEA R14, P5, R29, R10, 0x1 ;  /* 0x0000000a1d0e1211 */ /* 0x000fc400078a08ff */
[----:B------:R-:W-:Y:S02]  /*0360*/  ISETP.LT.AND.EX P2, PT, R8, R2, !P2, P4 ;  /* 0x000000020800720c */ /* 0x000fe40005741340 */
[-C--:B------:R-:W-:Y:S02]  /*0370*/  @P1 LEA.HI.X R15, R29, R11.reuse, R17, 0x1, P5 ;  /* 0x0000000b1d0f1211 */ /* 0x080fe400028f0c11 */
[----:B------:R-:W-:Y:S02]  /*0380*/  PRMT R26, RZ, 0x7610, R26 ;  /* 0x00007610ff1a7816 */ /* 0x000fe4000000001a */
[C---:B------:R-:W-:Y:S01]  /*0390*/  @P3 LEA R24, P4, R20.reuse, R10, 0x1 ;  /* 0x0000000a14183211 */ /* 0x040fe200078808ff */
[----:B------:R0:W2:Y:S03]  /*03a0*/  @P1 LDG.E.U16 R27, [R14.64] ;  /* 0x000000060e1b1981 */ /* 0x0000a6000c1e1500 */
[----:B------:R-:W-:Y:S01]  /*03b0*/  @P3 LEA.HI.X R25, R20, R11, R19, 0x1, P4 ;  /* 0x0000000b14193211 */ /* 0x000fe200020f0c13 */
[----:B------:R1:W3:Y:S01]  /*03c0*/  @P0 LDG.E.U16 R26, [R22.64] ;  /* 0x00000006161a0981 */ /* 0x0002e2000c1e1500 */
[----:B------:R-:W-:-:S02]  /*03d0*/  PRMT R9, RZ, 0x7610, R9 ;  /* 0x00007610ff097816 */ /* 0x000fc40000000009 */
[----:B0-----:R-:W-:-:S04]  /*03e0*/  @P2 LEA R14, P4, R5, R10, 0x1 ;  /* 0x0000000a050e2211 */ /* 0x001fc800078808ff */
[----:B------:R0:W4:Y:S01]  /*03f0*/  @P3 LDG.E.U16 R9, [R24.64] ;  /* 0x0000000618093981 */ /* 0x000122000c1e1500 */
[----:B-1----:R-:W-:Y:S02]  /*0400*/  PRMT R22, RZ, 0x7610, R22 ;  /* 0x00007610ff167816 */ /* 0x002fe40000000016 */
[----:B------:R-:W-:-:S05]  /*0410*/  @P2 LEA.HI.X R15, R5, R11, R8, 0x1, P4 ;  /* 0x0000000b050f2211 */ /* 0x000fca00020f0c08 */
[----:B------:R1:W5:Y:S01]  /*0420*/  @P2 LDG.E.U16 R22, [R14.64] ;  /* 0x000000060e162981 */ /* 0x000362000c1e1500 */
[----:B------:R-:W1:Y:S08]  /*0430*/  @P0 LDC.U16 R23, c[0x0][0xdaa] ;  /* 0x00036a80ff170b82 */ /* 0x000e700000000400 */
[----:B------:R-:W0:Y:S08]  /*0440*/  @P1 LDC.U16 R28, c[0x0][0xdaa] ;  /* 0x00036a80ff1c1b82 */ /* 0x000e300000000400 */
[----:B------:R-:W2:Y:S01]  /*0450*/  @P3 LDC.U16 R21, c[0x0][0xdaa] ;  /* 0x00036a80ff153b82 */ /* 0x000ea20000000400 */
[----:B-1----:R-:W-:-:S07]  /*0460*/  @P0 IMAD.MOV R14, RZ, RZ, -R23 ;  /* 0x000000ffff0e0224 */ /* 0x002fce00078e0a17 */
[----:B------:R-:W1:Y:S01]  /*0470*/  @P2 LDC.U16 R23, c[0x0][0xdaa] ;  /* 0x00036a80ff172b82 */ /* 0x000e620000000400 */
[----:B0-----:R-:W-:Y:S01]  /*0480*/  @P1 IMAD.MOV R24, RZ, RZ, -R28 ;  /* 0x000000ffff181224 */ /* 0x001fe200078e0a1c */
[----:B------:R-:W-:Y:S02]  /*0490*/  @P0 PRMT R28, R14, 0x7710, RZ ;  /* 0x000077100e1c0816 */ /* 0x000fe400000000ff */
[----:B------:R-:W-:-:S04]  /*04a0*/  @P0 LEA R14, P4, R16, R12, 0x1 ;  /* 0x0000000c100e0211 */ /* 0x000fc800078808ff */
[-C--:B------:R-:W-:Y:S02]  /*04b0*/  @P0 LEA.HI.X R15, R16, R13.reuse, R18, 0x1, P4 ;  /* 0x0000000d100f0211 */ /* 0x080fe400020f0c12 */
[CC--:B------:R-:W-:Y:S02]  /*04c0*/  @P1 LEA R16, P4, R29.reuse, R12.reuse, 0x1 ;  /* 0x0000000c1d101211 */ /* 0x0c0fe400078808ff */
[----:B------:R-:W-:Y:S02]  /*04d0*/  @P3 LEA R18, P5, R20, R12, 0x1 ;  /* 0x0000000c14123211 */ /* 0x000fe400078a08ff */
[----:B------:R-:W-:Y:S02]  /*04e0*/  @P1 PRMT R24, R24, 0x7710, RZ ;  /* 0x0000771018181816 */ /* 0x000fe400000000ff */
[-C--:B------:R-:W-:Y:S02]  /*04f0*/  @P1 LEA.HI.X R17, R29, R13.reuse, R17, 0x1, P4 ;  /* 0x0000000d1d111211 */ /* 0x080fe400020f0c11 */
[----:B------:R-:W-:-:S02]  /*0500*/  @P3 LEA.HI.X R19, R20, R13, R19, 0x1, P5 ;  /* 0x0000000d14133211 */ /* 0x000fc400028f0c13 */
[C---:B------:R-:W-:Y:S01]  /*0510*/  @P2 LEA R20, P4, R5.reuse, R12, 0x1 ;  /* 0x0000000c05142211 */ /* 0x040fe200078808ff */
[----:B--2---:R-:W-:Y:S02]  /*0520*/  @P1 IMAD.IADD R27, R24, 0x1, R27 ;  /* 0x00000001181b1824 */ /* 0x004fe400078e021b */
[----:B------:R-:W-:Y:S01]  /*0530*/  @P3 IMAD.MOV R24, RZ, RZ, -R21 ;  /* 0x000000ffff183224 */ /* 0x000fe200078e0a15 */
[----:B------:R-:W-:Y:S01]  /*0540*/  @P2 LEA.HI.X R21, R5, R13, R8, 0x1, P4 ;  /* 0x0000000d05152211 */ /* 0x000fe200020f0c08 */
[----:B-1----:R-:W-:-:S03]  /*0550*/  @P2 IMAD.MOV R5, RZ, RZ, -R23 ;  /* 0x000000ffff052224 */ /* 0x002fc600078e0a17 */
[----:B------:R-:W-:Y:S02]  /*0560*/  @P3 PRMT R8, R24, 0x7710, RZ ;  /* 0x0000771018083816 */ /* 0x000fe400000000ff */
[----:B------:R-:W-:Y:S01]  /*0570*/  @P2 PRMT R5, R5, 0x7710, RZ ;  /* 0x0000771005052816 */ /* 0x000fe200000000ff */
[----:B---3--:R-:W-:Y:S02]  /*0580*/  @P0 IMAD.IADD R25, R28, 0x1, R26 ;  /* 0x000000011c190824 */ /* 0x008fe400078e021a */
[----:B------:R-:W-:Y:S02]  /*0590*/  IMAD.MOV.U32 R23, RZ, RZ, c[0x0][0x0] ;  /* 0x00000000ff177624 */ /* 0x000fe400078e00ff */
[----:B----4-:R-:W-:Y:S01]  /*05a0*/  @P3 IMAD.IADD R9, R8, 0x1, R9 ;  /* 0x0000000108093824 */ /* 0x010fe200078e0209 */
[----:B------:R0:W-:Y:S01]  /*05b0*/  @P0 STG.E.U16 [R14.64], R25 ;  /* 0x000000190e000986 */ /* 0x0001e2000c101506 */
[----:B------:R-:W-:-:S04]  /*05c0*/  IMAD.WIDE.U32 R6, R23, 0x4, R6 ;  /* 0x0000000417067825 */ /* 0x000fc800078e0006 */
[----:B-----5:R-:W-:Y:S01]  /*05d0*/  @P2 IMAD.IADD R5, R5, 0x1, R22 ;  /* 0x0000000105052824 */ /* 0x020fe200078e0216 */
        /* <DEDUP_REMOVED lines=9> */
.L_x_204:
[----:B------:R-:W0:Y:S02]  /*0670*/  S2R R16, SR_TID.X ;  /* 0x0000000000107919 */ /* 0x000e240000002100 */
[----:B0-----:R-:W-:-:S05]  /*0680*/  IMAD.WIDE.U32 R4, R16, 0x4, RZ ;  /* 0x0000000410047825 */ /* 0x001fca00078e00ff */
[----:B------:R-:W-:-:S04]  /*0690*/  ISETP.GE.U32.AND P0, PT, R4, R0, PT ;  /* 0x000000000400720c */ /* 0x000fc80003f06070 */
[----:B------:R-:W-:-:S04]  /*06a0*/  ISETP.GE.AND.EX P0, PT, R5, R2, PT, P0 ;  /* 0x000000020500720c */ /* 0x000fc80003f06300 */
[----:B------:R-:W-:-:S13]  /*06b0*/  ISETP.GT.U32.OR P0, PT, R16, 0x3fff, P0 ;  /* 0x00003fff1000780c */ /* 0x000fda0000704470 */
[----:B------:R-:W-:Y:S05]  /*06c0*/  @P0 EXIT ;  /* 0x000000000000094d */ /* 0x000fea0003800000 */
[----:B------:R-:W-:Y:S01]  /*06d0*/  ULDC.U16 UR4, c[0x0][0xdaa] ;  /* 0x00036a8000047ab9 */ /* 0x000fe20000000400 */
[----:B------:R-:W-:Y:S01]  /*06e0*/  IMAD.MOV.U32 R17, RZ, RZ, RZ ;  /* 0x000000ffff117224 */ /* 0x000fe200078e00ff */
[----:B------:R-:W-:-:S04]  /*06f0*/  UIADD3 UR4, URZ, -UR4, URZ ;  /* 0x800000043f047290 */ /* 0x000fc8000fffe03f */
[----:B------:R-:W-:Y:S02]  /*0700*/  UPRMT UR4, UR4, 0x7710, URZ ;  /* 0x0000771004047896 */ /* 0x000fe4000800003f */
.L_x_206:
[C---:B------:R-:W-:Y:S01]  /*0710*/  IMAD.SHL.U32 R3, R16.reuse, 0x8, RZ ;  /* 0x0000000810037824 */ /* 0x040fe200078e00ff */
[----:B------:R-:W-:-:S04]  /*0720*/  SHF.L.U64.HI R15, R16, 0x3, R17 ;  /* 0x00000003100f7819 */ /* 0x000fc80000010211 */
[----:B------:R-:W-:-:S05]  /*0730*/  IADD3 R6, P0, R10, R3, RZ ;  /* 0x000000030a067210 */ /* 0x000fca0007f1e0ff */
[----:B------:R-:W-:-:S06]  /*0740*/  IMAD.X R7, R11, 0x1, R15, P0 ;  /* 0x000000010b077824 */ /* 0x000fcc00000e060f */
[----:B------:R-:W2:Y:S01]  /*0750*/  LDG.E.64 R6, [R6.64] ;  /* 0x0000000606067981 */ /* 0x000ea2000c1e1b00 */
[----:B------:R-:W-:Y:S02]  /*0760*/  IADD3 R4, P0, R12, R3, RZ ;  /* 0x000000030c047210 */ /* 0x000fe40007f1e0ff */
[----:B--2---:R-:W-:Y:S02]  /*0770*/  PRMT R5, R7, 0x7632, R5 ;  /* 0x0000763207057816 */ /* 0x004fe40000000005 */
[C---:B------:R-:W-:Y:S02]  /*0780*/  PRMT R3, R6.reuse, 0x7632, R3 ;  /* 0x0000763206037816 */ /* 0x040fe40000000003 */
[----:B------:R-:W-:Y:S01]  /*0790*/  IADD3 R8, R5, UR4, RZ ;  /* 0x0000000405087c10 */ /* 0x000fe2000fffe0ff */
[----:B------:R-:W-:Y:S01]  /*07a0*/  IMAD.X R5, R13, 0x1, R15, P0 ;  /* 0x000000010d057824 */ /* 0x000fe200000e060f */
[----:B------:R-:W-:Y:S02]  /*07b0*/  IADD3 R9, R7, UR4, RZ ;  /* 0x0000000407097c10 */ /* 0x000fe4000fffe0ff */
[----:B------:R-:W-:-:S02]  /*07c0*/  IADD3 R14, R6, UR4, RZ ;  /* 0x00000004060e7c10 */ /* 0x000fc4000fffe0ff */
[----:B------:R-:W-:Y:S02]  /*07d0*/  IADD3 R3, R3, UR4, RZ ;  /* 0x0000000403037c10 */ /* 0x000fe4000fffe0ff */
[----:B------:R-:W-:Y:S02]  /*07e0*/  IADD3 R16, P0, R16, c[0x0][0x0], RZ ;  /* 0x0000000010107a10 */ /* 0x000fe40007f1e0ff */
[----:B------:R-:W-:Y:S02]  /*07f0*/  PRMT R9, R9, 0x5410, R8 ;  /* 0x0000541009097816 */ /* 0x000fe40000000008 */
[----:B------:R-:W-:Y:S01]  /*0800*/  PRMT R8, R14, 0x5410, R3 ;  /* 0x000054100e087816 */ /* 0x000fe20000000003 */
        /* <DEDUP_REMOVED lines=10> */
.L_x_207:
        /* <DEDUP_REMOVED lines=13> */
.L_x_5325:


//--------------------- .text._ZN2at6native57_GLOBAL__N__f3eca4a2_24_ForeachBinaryOpScalar_cu_86b9896c25multi_tensor_apply_kernelINS1_18TensorListMetadataILi2EEENS1_21BinaryOpScalarFunctorIlLi2ELi1ELi1EEEJSt5minusIlElEEEvT_T0_DpT1_ --------------------------
	.section	.text._ZN2at6native57_GLOBAL__N__f3eca4a2_24_ForeachBinaryOpScalar_cu_86b9896c25multi_tensor_apply_kernelINS1_18TensorListMetadataILi2EEENS1_21BinaryOpScalarFunctorIlLi2ELi1ELi1EEEJSt5minusIlElEEEvT_T0_DpT1_,"ax",@progbits
	.sectioninfo	@"SHI_REGISTERS=31"
	.align	128
.text._ZN2at6native57_GLOBAL__N__f3eca4a2_24_ForeachBinaryOpScalar_cu_86b9896c25multi_tensor_apply_kernelINS1_18TensorListMetadataILi2EEENS1_21BinaryOpScalarFunctorIlLi2ELi1ELi1EEEJSt5minusIlElEEEvT_T0_DpT1_:
        .type           _ZN2at6native57_GLOBAL__N__f3eca4a2_24_ForeachBinaryOpScalar_cu_86b9896c25multi_tensor_apply_kernelINS1_18TensorListMetadataILi2EEENS1_21BinaryOpScalarFunctorIlLi2ELi1ELi1EEEJSt5minusIlElEEEvT_T0_DpT1_,@function
        .size           _ZN2at6native57_GLOBAL__N__f3eca4a2_24_ForeachBinaryOpScalar_cu_86b9896c25multi_tensor_apply_kernelINS1_18TensorListMetadataILi2EEENS1_21BinaryOpScalarFunctorIlLi2ELi1ELi1EEEJSt5minusIlElEEEvT_T0_DpT1_,(.L_x_5326 - _ZN2at6native57_GLOBAL__N__f3eca4a2_24_ForeachBinaryOpScalar_cu_86b9896c25multi_tensor_apply_kernelINS1_18TensorListMetadataILi2EEENS1_21BinaryOpScalarFunctorIlLi2ELi1ELi1EEEJSt5minusIlElEEEvT_T0_DpT1_)
        .other          _ZN2at6native57_GLOBAL__N__f3eca4a2_24_ForeachBinaryOpScalar_cu_86b9896c25multi_tensor_apply_kernelINS1_18TensorListMetadataILi2EEENS1_21BinaryOpScalarFunctorIlLi2ELi1ELi1EEEJSt5minusIlElEEEvT_T0_DpT1_,@"STO_CUDA_ENTRY STV_DEFAULT"
_ZN2at6native57_GLOBAL__N__f3eca4a2_24_ForeachBinaryOpScalar_cu_86b9896c25multi_tensor_apply_kernelINS1_18TensorListMetadataILi2EEENS1_21BinaryOpScalarFunctorIlLi2ELi1ELi1EEEJSt5minusIlElEEEvT_T0_DpT1_:
        /* <DEDUP_REMOVED lines=27> */
[----:B------:R-:W-:Y:S02]  /*01b0*/  IMAD.MOV.U32 R2, RZ, RZ, c[0x0][0x0] ;  /* 0x00000000ff027624 */ /* 0x000fe400078e00ff */
[----:B------:R-:W-:Y:S02]  /*01c0*/  IMAD.MOV.U32 R6, RZ, RZ, RZ ;  /* 0x000000ffff067224 */ /* 0x000fe400078e00ff */
[----:B------:R-:W-:-:S03]  /*01d0*/  IMAD.MOV.U32 R3, RZ, RZ, RZ ;  /* 0x000000ffff037224 */ /* 0x000fc600078e00ff */
.L_x_209:
[----:B0-----:R-:W-:Y:S01]  /*01e0*/  IADD3 R9, P0, R0, R6, RZ ;  /* 0x0000000600097210 */ /* 0x001fe20007f1e0ff */
[----:B------:R-:W-:Y:S01]  /*01f0*/  IMAD R4, R2, 0x3, RZ ;  /* 0x0000000302047824 */ /* 0x000fe200078e02ff */
[----:B------:R-:W-:Y:S01]  /*0200*/  CS2R R16, SRZ ;  /* 0x0000000000107805 */ /* 0x000fe2000001ff00 */
[----:B------:R-:W-:Y:S01]  /*0210*/  CS2R R12, SRZ ;  /* 0x00000000000c7805 */ /* 0x000fe2000001ff00 */
[C---:B------:R-:W-:Y:S01]  /*0220*/  IADD3 R28, P3, R9.reuse, c[0x0][0x0], RZ ;  /* 0x00000000091c7a10 */ /* 0x040fe20007f7e0ff */
[----:B------:R-:W-:Y:S01]  /*0230*/  IMAD.X R8, RZ, RZ, R3, P0 ;  /* 0x000000ffff087224 */ /* 0x000fe200000e0603 */
[----:B------:R-:W-:-:S02]  /*0240*/  ISETP.GE.U32.AND P2, PT, R9, 0x10000, PT ;  /* 0x000100000900780c */ /* 0x000fc40003f46070 */
[----:B------:R-:W-:Y:S01]  /*0250*/  ISETP.LT.U32.AND P1, PT, R9, UR12, PT ;  /* 0x0000000c09007c0c */ /* 0x000fe2000bf21070 */
[--C-:B------:R-:W-:Y:S01]  /*0260*/  IMAD.X R25, RZ, RZ, R8.reuse, P3 ;  /* 0x000000ffff197224 */ /* 0x100fe200018e0608 */
[----:B------:R-:W-:Y:S02]  /*0270*/  ISETP.GE.U32.AND.EX P2, PT, R8, RZ, PT, P2 ;  /* 0x000000ff0800720c */ /* 0x000fe40003f46120 */
[----:B------:R-:W-:Y:S02]  /*0280*/  ISETP.GE.U32.AND P4, PT, R28, 0x10000, PT ;  /* 0x000100001c00780c */ /* 0x000fe40003f86070 */
[-C--:B------:R-:W-:Y:S02]  /*0290*/  LEA R26, P5, R2, R9.reuse, 0x1 ;  /* 0x00000009021a7211 */ /* 0x080fe400078a08ff */
[----:B------:R-:W-:Y:S02]  /*02a0*/  IADD3 R5, P6, R4, R9, RZ ;  /* 0x0000000904057210 */ /* 0x000fe40007fde0ff */
[----:B------:R-:W-:Y:S01]  /*02b0*/  ISETP.LT.AND.EX P1, PT, R8, UR4, !P2, P1 ;  /* 0x0000000408007c0c */ /* 0x000fe2000d721310 */
[--C-:B------:R-:W-:Y:S01]  /*02c0*/  IMAD.X R7, RZ, RZ, R8.reuse, P5 ;  /* 0x000000ffff077224 */ /* 0x100fe200028e0608 */
[----:B------:R-:W-:Y:S01]  /*02d0*/  ISETP.LT.U32.AND P0, PT, R28, UR12, PT ;  /* 0x0000000c1c007c0c */ /* 0x000fe2000bf01070 */
[----:B------:R-:W-:Y:S01]  /*02e0*/  IMAD.X R4, RZ, RZ, R8, P6 ;  /* 0x000000ffff047224 */ /* 0x000fe200030e0608 */
[----:B------:R-:W-:-:S02]  /*02f0*/  ISETP.GE.U32.AND.EX P4, PT, R25, RZ, PT, P4 ;  /* 0x000000ff1900720c */ /* 0x000fc40003f86140 */
[C---:B------:R-:W-:Y:S02]  /*0300*/  ISETP.GE.U32.AND P2, PT, R26.reuse, 0x10000, PT ;  /* 0x000100001a00780c */ /* 0x040fe40003f46070 */
[----:B------:R-:W-:Y:S02]  /*0310*/  ISETP.LT.AND.EX P0, PT, R25, UR4, !P4, P0 ;  /* 0x0000000419007c0c */ /* 0x000fe4000e701300 */
[----:B------:R-:W-:Y:S02]  /*0320*/  ISETP.GE.U32.AND P5, PT, R5, 0x10000, PT ;  /* 0x000100000500780c */ /* 0x000fe40003fa6070 */
[----:B------:R-:W-:Y:S02]  /*0330*/  ISETP.LT.U32.AND P3, PT, R26, UR12, PT ;  /* 0x0000000c1a007c0c */ /* 0x000fe4000bf61070 */
[----:B------:R-:W-:Y:S02]  /*0340*/  ISETP.GE.U32.AND.EX P2, PT, R7, RZ, PT, P2 ;  /* 0x000000ff0700720c */ /* 0x000fe40003f46120 */
[----:B------:R-:W-:-:S02]  /*0350*/  ISETP.LT.U32.AND P4, PT, R5, UR12, PT ;  /* 0x0000000c05007c0c */ /* 0x000fc4000bf81070 */
[C---:B------:R-:W-:Y:S02]  /*0360*/  ISETP.GE.U32.AND.EX P5, PT, R4.reuse, RZ, PT, P5 ;  /* 0x000000ff0400720c */ /* 0x040fe40003fa6150 */
[----:B------:R-:W-:Y:S02]  /*0370*/  ISETP.LT.AND.EX P3, PT, R7, UR4, !P2, P3 ;  /* 0x0000000407007c0c */ /* 0x000fe4000d761330 */
[C---:B------:R-:W-:Y:S02]  /*0380*/  @P1 LEA R22, P2, R9.reuse, UR6, 0x3 ;  /* 0x0000000609161c11 */ /* 0x040fe4000f8418ff */
[----:B------:R-:W-:Y:S02]  /*0390*/  ISETP.LT.AND.EX P4, PT, R4, UR4, !P5, P4 ;  /* 0x0000000404007c0c */ /* 0x000fe4000ef81340 */
[----:B------:R-:W-:Y:S02]  /*03a0*/  @P1 LEA.HI.X R23, R9, UR7, R8, 0x3, P2 ;  /* 0x0000000709171c11 */ /* 0x000fe400090f1c08 */
[----:B------:R-:W-:Y:S01]  /*03b0*/  @P0 LEA R10, P2, R28, UR6, 0x3 ;  /* 0x000000061c0a0c11 */ /* 0x000fe2000f8418ff */
[----:B------:R-:W-:-:S02]  /*03c0*/  CS2R R14, SRZ ;  /* 0x00000000000e7805 */ /* 0x000fc4000001ff00 */
[----:B------:R0:W2:Y:S01]  /*03d0*/  @P1 LDG.E.64 R12, [R22.64] ;  /* 0x0000000a160c1981 */ /* 0x0000a2000c1e1b00 */
[----:B------:R-:W-:Y:S02]  /*03e0*/  @P0 LEA.HI.X R11, R28, UR7, R25, 0x3, P2 ;  /* 0x000000071c0b0c11 */ /* 0x000fe400090f1c19 */
[----:B------:R-:W-:-:S03]  /*03f0*/  @P3 LEA R18, P2, R26, UR6, 0x3 ;  /* 0x000000061a123c11 */ /* 0x000fc6000f8418ff */
[C---:B------:R-:W-:Y:S01]  /*0400*/  @P4 LEA R20, P5, R5.reuse, UR6, 0x3 ;  /* 0x0000000605144c11 */ /* 0x040fe2000f8a18ff */
[----:B------:R1:W3:Y:S01]  /*0410*/  @P0 LDG.E.64 R16, [R10.64] ;  /* 0x0000000a0a100981 */ /* 0x0002e2000c1e1b00 */
[----:B------:R-:W-:Y:S02]  /*0420*/  @P3 LEA.HI.X R19, R26, UR7, R7, 0x3, P2 ;  /* 0x000000071a133c11 */ /* 0x000fe400090f1c07 */
[----:B------:R-:W-:-:S05]  /*0430*/  @P4 LEA.HI.X R21, R5, UR7, R4, 0x3, P5 ;  /* 0x0000000705154c11 */ /* 0x000fca000a8f1c04 */
[----:B------:R-:W4:Y:S01]  /*0440*/  @P4 LDG.E.64 R14, [R20.64] ;  /* 0x0000000a140e4981 */ /* 0x000f22000c1e1b00 */
[----:B-1----:R-:W-:-:S06]  /*0450*/  CS2R R10, SRZ ;  /* 0x00000000000a7805 */ /* 0x002fcc000001ff00 */
[----:B------:R1:W5:Y:S01]  /*0460*/  @P3 LDG.E.64 R10, [R18.64] ;  /* 0x0000000a120a3981 */ /* 0x000362000c1e1b00 */
[C---:B------:R-:W-:Y:S02]  /*0470*/  @P0 LEA R24, P5, R28.reuse, UR8, 0x3 ;  /* 0x000000081c180c11 */ /* 0x040fe4000f8a18ff */
[C---:B0-----:R-:W-:Y:S02]  /*0480*/  @P1 LEA R22, P2, R9.reuse, UR8, 0x3 ;  /* 0x0000000809161c11 */ /* 0x041fe4000f8418ff */
[----:B------:R-:W-:Y:S02]  /*0490*/  @P0 LEA.HI.X R25, R28, UR9, R25, 0x3, P5 ;  /* 0x000000091c190c11 */ /* 0x000fe4000a8f1c19 */
[----:B------:R-:W-:Y:S02]  /*04a0*/  @P1 LEA.HI.X R23, R9, UR9, R8, 0x3, P2 ;  /* 0x0000000909171c11 */ /* 0x000fe400090f1c08 */
[----:B------:R-:W-:-:S04]  /*04b0*/  @P3 LEA R8, P6, R26, UR8, 0x3 ;  /* 0x000000081a083c11 */ /* 0x000fc8000f8c18ff */
[----:B------:R-:W-:Y:S01]  /*04c0*/  @P3 LEA.HI.X R9, R26, UR9, R7, 0x3, P6 ;  /* 0x000000091a093c11 */ /* 0x000fe2000b0f1c07 */
[----:B------:R-:W-:Y:S01]  /*04d0*/  IMAD.MOV.U32 R7, RZ, RZ, R3 ;  /* 0x000000ffff077224 */ /* 0x000fe200078e0003 */
[----:B--2---:R-:W-:Y:S02]  /*04e0*/  @P1 IADD3 R12, P2, R12, -c[0x0][0xdb0], RZ ;  /* 0x80036c000c0c1a10 */ /* 0x004fe40007f5e0ff */
[----:B---3--:R-:W-:-:S04]  /*04f0*/  @P0 IADD3 R16, P5, R16, -c[0x0][0xdb0], RZ ;  /* 0x80036c0010100a10 */ /* 0x008fc80007fbe0ff */
[----:B------:R-:W-:Y:S02]  /*0500*/  @P0 IADD3.X R17, R17, ~c[0x0][0xdb4], RZ, P5, !PT ;  /* 0x80036d0011110a10 */ /* 0x000fe40002ffe4ff */
[----:B-1----:R-:W-:Y:S02]  /*0510*/  @P4 LEA R18, P5, R5, UR8, 0x3 ;  /* 0x0000000805124c11 */ /* 0x002fe4000f8a18ff */
[----:B------:R-:W-:Y:S02]  /*0520*/  @P1 IADD3.X R13, R13, ~c[0x0][0xdb4], RZ, P2, !PT ;  /* 0x80036d000d0d1a10 */ /* 0x000fe400017fe4ff */
[----:B----4-:R-:W-:Y:S02]  /*0530*/  @P4 IADD3 R14, P6, R14, -c[0x0][0xdb0], RZ ;  /* 0x80036c000e0e4a10 */ /* 0x010fe40007fde0ff */
[----:B------:R-:W-:Y:S01]  /*0540*/  @P4 LEA.HI.X R19, R5, UR9, R4, 0x3, P5 ;  /* 0x0000000905134c11 */ /* 0x000fe2000a8f1c04 */
[----:B------:R-:W-:Y:S01]  /*0550*/  IMAD.MOV.U32 R5, RZ, RZ, c[0x0][0x0] ;  /* 0x00000000ff057624 */ /* 0x000fe200078e00ff */
[----:B-----5:R-:W-:-:S03]  /*0560*/  @P3 IADD3 R10, P2, R10, -c[0x0][0xdb0], RZ ;  /* 0x80036c000a0a3a10 */ /* 0x020fc60007f5e0ff */
[----:B------:R-:W-:Y:S01]  /*0570*/  IMAD.WIDE.U32 R6, R5, 0x4, R6 ;  /* 0x0000000405067825 */ /* 0x000fe200078e0006 */
[----:B------:R-:W-:Y:S02]  /*0580*/  @P4 IADD3.X R15, R15, ~c[0x0][0xdb4], RZ, P6, !PT ;  /* 0x80036d000f0f4a10 */ /* 0x000fe400037fe4ff */
[----:B------:R-:W-:Y:S01]  /*0590*/  @P3 IADD3.X R11, R11, ~c[0x0][0xdb4], RZ, P2, !PT ;  /* 0x80036d000b0b3a10 */ /* 0x000fe200017fe4ff */
[----:B------:R0:W-:Y:S01]  /*05a0*/  @P1 STG.E.64 [R22.64], R12 ;  /* 0x0000000c16001986 */ /* 0x0001e2000c101b0a */
[----:B------:R-:W-:-:S03]  /*05b0*/  ISETP.LT.U32.AND P1, PT, R6, UR12, PT ;  /* 0x0000000c06007c0c */ /* 0x000fc6000bf21070 */
[----:B------:R0:W-:Y:S01]  /*05c0*/  @P0 STG.E.64 [R24.64], R16 ;  /* 0x0000001018000986 */ /* 0x0001e2000c101b0a */
[----:B------:R-:W-:-:S03]  /*05d0*/  ISETP.GE.U32.AND P0, PT, R6, 0x10000, PT ;  /* 0x000100000600780c */ /* 0x000fc60003f06070 */
[----:B------:R0:W-:Y:S04]  /*05e0*/  @P3 STG.E.64 [R8.64], R10 ;  /* 0x0000000a08003986 */ /* 0x0001e8000c101b0a */
[----:B------:R0:W-:Y:S01]  /*05f0*/  @P4 STG.E.64 [R18.64], R14 ;  /* 0x0000000e12004986 */ /* 0x0001e2000c101b0a */
[C---:B------:R-:W-:Y:S02]  /*0600*/  ISETP.GE.U32.AND.EX P0, PT, R7.reuse, RZ, PT, P0 ;  /* 0x000000ff0700720c */ /* 0x040fe40003f06100 */
[----:B------:R-:W-:Y:S01]  /*0610*/  ISETP.LT.AND.EX P1, PT, R7, UR4, PT, P1 ;  /* 0x0000000407007c0c */ /* 0x000fe2000bf21310 */
[----:B------:R-:W-:-:S12]  /*0620*/  IMAD.MOV.U32 R3, RZ, RZ, R7 ;  /* 0x000000ffff037224 */ /* 0x000fd800078e0007 */
[----:B0-----:R-:W-:Y:S05]  /*0630*/  @!P0 BRA P1, `(.L_x_209) ;  /* 0xfffffba000008947 */ /* 0x001fea000083ffff */
[----:B------:R-:W-:Y:S05]  /*0640*/  EXIT ;  /* 0x000000000000794d */ /* 0x000fea0003800000 */
.L_x_208:
[----:B------:R-:W0:Y:S02]  /*0650*/  S2R R13, SR_TID.X ;  /* 0x00000000000d7919 */ /* 0x000e240000002100 */
[----:B0-----:R-:W-:-:S05]  /*0660*/  IMAD.WIDE.U32 R2, R13, 0x4, RZ ;  /* 0x000000040d027825 */ /* 0x001fca00078e00ff */
[----:B------:R-:W-:-:S04]  /*0670*/  ISETP.GE.U32.AND P0, PT, R2, UR12, PT ;  /* 0x0000000c02007c0c */ /* 0x000fc8000bf06070 */
[----:B------:R-:W-:-:S04]  /*0680*/  ISETP.GE.AND.EX P0, PT, R3, UR4, PT, P0 ;  /* 0x0000000403007c0c */ /* 0x000fc8000bf06300 */
[----:B------:R-:W-:-:S13]  /*0690*/  ISETP.GT.U32.OR P0, PT, R13, 0x3fff, P0 ;  /* 0x00003fff0d00780c */ /* 0x000fda0000704470 */
[----:B------:R-:W-:Y:S05]  /*06a0*/  @P0 EXIT ;  /* 0x000000000000094d */ /* 0x000fea0003800000 */
[----:B------:R-:W-:-:S04]  /*06b0*/  IMAD.MOV.U32 R0, RZ, RZ, RZ ;  /* 0x000000ffff007224 */ /* 0x000fc800078e00ff */
.L_x_210:
        /* <DEDUP_REMOVED lines=8> */
[----:B--2---:R-:W-:Y:S02]  /*0740*/  IADD3 R6, P0, R6, -c[0x0][0xdb0], RZ ;  /* 0x80036c0006067a10 */ /* 0x004fe40007f1e0ff */
[----:B------:R-:W-:Y:S02]  /*0750*/  IADD3 R4, P1, R4, -c[0x0][0xdb0], RZ ;  /* 0x80036c0004047a10 */ /* 0x000fe40007f3e0ff */
[----:B---3--:R-:W-:Y:S02]  /*0760*/  IADD3 R10, P2, R10, -c[0x0][0xdb0], RZ ;  /* 0x80036c000a0a7a10 */ /* 0x008fe40007f5e0ff */
[----:B------:R-:W-:Y:S02]  /*0770*/  IADD3 R8, P3, R8, -c[0x0][0xdb0], RZ ;  /* 0x80036c0008087a10 */ /* 0x000fe40007f7e0ff */
[----:B------:R-:W-:-:S02]  /*0780*/  IADD3.X R7, R7, ~c[0x0][0xdb4], RZ, P0, !PT ;  /* 0x80036d0007077a10 */ /* 0x000fc400007fe4ff */
[----:B------:R-:W-:Y:S02]  /*0790*/  IADD3.X R5, R5, ~c[0x0][0xdb4], RZ, P1, !PT ;  /* 0x80036d0005057a10 */ /* 0x000fe40000ffe4ff */
[----:B------:R-:W-:Y:S02]  /*07a0*/  IADD3.X R11, R11, ~c[0x0][0xdb4], RZ, P2, !PT ;  /* 0x80036d000b0b7a10 */ /* 0x000fe400017fe4ff */
[----:B------:R-:W-:Y:S01]  /*07b0*/  IADD3.X R9, R9, ~c[0x0][0xdb4], RZ, P3, !PT ;  /* 0x80036d0009097a10 */ /* 0x000fe20001ffe4ff */
[----:B------:R0:W-:Y:S01]  /*07c0*/  STG.E.128 [R2.64], R4 ;  /* 0x0000000402007986 */ /* 0x0001e2000c101d0a */
        /* <DEDUP_REMOVED lines=15> */
.L_x_211:
        /* <DEDUP_REMOVED lines=12> */
.L_x_5326:


//--------------------- .text._ZN2at6native57_GLOBAL__N__f3eca4a2_24_ForeachBinaryOpScalar_cu_86b9896c25multi_tensor_apply_kernelINS1_18TensorListMetadataILi2EEENS1_21BinaryOpScalarFunctorIiLi2ELi1ELi1EEEJSt5minusIiEiEEEvT_T0_DpT1_ --------------------------
	.section	.text._ZN2at6native57_GLOBAL__N__f3eca4a2_24_ForeachBinaryOpScalar_cu_86b9896c25multi_tensor_apply_kernelINS1_18TensorListMetadataILi2EEENS1_21BinaryOpScalarFunctorIiLi2ELi1ELi1EEEJSt5minusIiEiEEEvT_T0_DpT1_,"ax",@progbits
	.sectioninfo	@"SHI_REGISTERS=32"
	.align	128
.text._ZN2at6native57_GLOBAL__N__f3eca4a2_24_ForeachBinaryOpScalar_cu_86b9896c25multi_tensor_apply_kernelINS1_18TensorListMetadataILi2EEENS1_21BinaryOpScalarFunctorIiLi2ELi1ELi1EEEJSt5minusIiEiEEEvT_T0_DpT1_:
        .type           _ZN2at6native57_GLOBAL__N__f3eca4a2_24_ForeachBinaryOpScalar_cu_86b9896c25multi_tensor_apply_kernelINS1_18TensorListMetadataILi2EEENS1_21BinaryOpScalarFunctorIiLi2ELi1ELi1EEEJSt5minusIiEiEEEvT_T0_DpT1_,@function
        .size           _ZN2at6native57_GLOBAL__N__f3eca4a2_24_ForeachBinaryOpScalar_cu_86b9896c25multi_tensor_apply_kernelINS1_18TensorListMetadataILi2EEENS1_21BinaryOpScalarFunctorIiLi2ELi1ELi1EEEJSt5minusIiEiEEEvT_T0_DpT1_,(.L_x_5327 - _ZN2at6native57_GLOBAL__N__f3eca4a2_24_ForeachBinaryOpScalar_cu_86b9896c25multi_tensor_apply_kernelINS1_18TensorListMetadataILi2EEENS1_21BinaryOpScalarFunctorIiLi2ELi1ELi1EEEJSt5minusIiEiEEEvT_T0_DpT1_)
        .other          _ZN2at6native57_GLOBAL__N__f3eca4a2_24_ForeachBinaryOpScalar_cu_86b9896c25multi_tensor_apply_kernelINS1_18TensorListMetadataILi2EEENS1_21BinaryOpScalarFunctorIiLi2ELi1ELi1EEEJSt5minusIiEiEEEvT_T0_DpT1_,@"STO_CUDA_ENTRY STV_DEFAULT"
_ZN2at6native57_GLOBAL__N__f3eca4a2_24_ForeachBinaryOpScalar_cu_86b9896c25multi_tensor_apply_kernelINS1_18TensorListMetadataILi2EEENS1_21BinaryOpScalarFunctorIiLi2ELi1ELi1EEEJSt5minusIiEiEEEvT_T0_DpT1_:
        /* <DEDUP_REMOVED lines=25> */
.L_x_213:
        /* <DEDUP_REMOVED lines=51> */
[----:B--2---:R-:W-:Y:S02]  /*04c0*/  @P0 IADD3 R5, R24, -c[0x0][0xdac], RZ ;  /* 0x80036b0018050a10 */ /* 0x004fe40007ffe0ff */
[----:B---3--:R-:W-:-:S03]  /*04d0*/  @P1 IADD3 R23, R22, -c[0x0][0xdac], RZ ;  /* 0x80036b0016171a10 */ /* 0x008fc60007ffe0ff */
[----:B------:R0:W-:Y:S01]  /*04e0*/  @P0 STG.E [R14.64], R5 ;  /* 0x000000050e000986 */ /* 0x0001e2000c101904 */
[----:B------:R-:W-:-:S03]  /*04f0*/  ISETP.GE.U32.AND P0, PT, R8, 0x10000, PT ;  /* 0x000100000800780c */ /* 0x000fc60003f06070 */
[----:B------:R0:W-:Y:S01]  /*0500*/  @P1 STG.E [R16.64], R23 ;  /* 0x0000001710001986 */ /* 0x0001e2000c101904 */
[----:B----4-:R-:W-:Y:S02]  /*0510*/  @P2 IADD3 R7, R7, -c[0x0][0xdac], RZ ;  /* 0x80036b0007072a10 */ /* 0x010fe40007ffe0ff */
[----:B------:R-:W-:-:S03]  /*0520*/  ISETP.LT.U32.AND P1, PT, R8, R0, PT ;  /* 0x000000000800720c */ /* 0x000fc60003f21070 */
[----:B------:R0:W-:Y:S01]  /*0530*/  @P2 STG.E [R18.64], R7 ;  /* 0x0000000712002986 */ /* 0x0001e2000c101904 */
[----:B------:R-:W-:Y:S02]  /*0540*/  ISETP.GE.U32.AND.EX P0, PT, R9, RZ, PT, P0 ;  /* 0x000000ff0900720c */ /* 0x000fe40003f06100 */
[----:B-----5:R-:W-:-:S05]  /*0550*/  @P4 IADD3 R25, R26, -c[0x0][0xdac], RZ ;  /* 0x80036b001a194a10 */ /* 0x020fca0007ffe0ff */
[----:B------:R0:W-:Y:S01]  /*0560*/  @P4 STG.E [R20.64], R25 ;  /* 0x0000001914004986 */ /* 0x0001e2000c101904 */
[----:B------:R-:W-:-:S13]  /*0570*/  ISETP.LT.AND.EX P1, PT, R9, R2, PT, P1 ;  /* 0x000000020900720c */ /* 0x000fda0003f21310 */
[----:B0-----:R-:W-:Y:S05]  /*0580*/  @!P0 BRA P1, `(.L_x_213) ;  /* 0xfffffc0000008947 */ /* 0x001fea000083ffff */
[----:B------:R-:W-:Y:S05]  /*0590*/  EXIT ;  /* 0x000000000000794d */ /* 0x000fea0003800000 */
.L_x_212:
[----:B------:R-:W0:Y:S02]  /*05a0*/  S2R R16, SR_TID.X ;  /* 0x0000000000107919 */ /* 0x000e240000002100 */
[----:B0-----:R-:W-:-:S05]  /*05b0*/  IMAD.WIDE.U32 R4, R16, 0x4, RZ ;  /* 0x0000000410047825 */ /* 0x001fca00078e00ff */
[----:B------:R-:W-:-:S04]  /*05c0*/  ISETP.GE.U32.AND P0, PT, R4, R0, PT ;  /* 0x000000000400720c */ /* 0x000fc80003f06070 */
[----:B------:R-:W-:-:S04]  /*05d0*/  ISETP.GE.AND.EX P0, PT, R5, R2, PT, P0 ;  /* 0x000000020500720c */ /* 0x000fc80003f06300 */
[----:B------:R-:W-:-:S13]  /*05e0*/  ISETP.GT.U32.OR P0, PT, R16, 0x3fff, P0 ;  /* 0x00003fff1000780c */ /* 0x000fda0000704470 */
[----:B------:R-:W-:Y:S05]  /*05f0*/  @P0 EXIT ;  /* 0x000000000000094d */ /* 0x000fea0003800000 */
[----:B------:R-:W-:-:S04]  /*0600*/  IMAD.MOV.U32 R17, RZ, RZ, RZ ;  /* 0x000000ffff117224 */ /* 0x000fc800078e00ff */
.L_x_214:
        /* <DEDUP_REMOVED lines=15> */
[----:B--2---:R-:W-:Y:S02]  /*0700*/  IADD3 R7, R7, -c[0x0][0xdac], RZ ;  /* 0x80036b0007077a10 */ /* 0x004fe40007ffe0ff */
[----:B------:R-:W-:-:S02]  /*0710*/  IADD3 R6, R6, -c[0x0][0xdac], RZ ;  /* 0x80036b0006067a10 */ /* 0x000fc40007ffe0ff */
[----:B------:R-:W-:Y:S02]  /*0720*/  IADD3 R5, R5, -c[0x0][0xdac], RZ ;  /* 0x80036b0005057a10 */ /* 0x000fe40007ffe0ff */
[----:B------:R-:W-:-:S05]  /*0730*/  IADD3 R4, R4, -c[0x0][0xdac], RZ ;  /* 0x80036b0004047a10 */ /* 0x000fca0007ffe0ff */
[----:B------:R0:W-:Y:S01]  /*0740*/  STG.E.128 [R14.64], R4 ;  /* 0x000000040e007986 */ /* 0x0001e2000c101d04 */
[----:B------:R-:W-:Y:S05]  /*0750*/  @!P0 BRA P1, `(.L_x_214) ;  /* 0xfffffeb000008947 */ /* 0x000fea000083ffff */
[----:B------:R-:W-:Y:S05]  /*0760*/  EXIT ;  /* 0x000000000000794d */ /* 0x000fea0003800000 */
.L_x_215:
        /* <DEDUP_REMOVED lines=9> */
.L_x_5327:


//--------------------- .text._ZN2at6native57_GLOBAL__N__f3eca4a2_24_ForeachBinaryOpScalar_cu_86b9896c25multi_tensor_apply_kernelINS1_18TensorListMetadataILi2EEENS1_21BinaryOpScalarFunctorIaLi2ELi1ELi1EEEJSt5minusIaEaEEEvT_T0_DpT1_ --------------------------
	.section	.text._ZN2at6native57_GLOBAL__N__f3eca4a2_24_ForeachBinaryOpScalar_cu_86b9896c25multi_tensor_apply_kernelINS1_18TensorListMetadataILi2EEENS1_21BinaryOpScalarFunctorIaLi2ELi1ELi1EEEJSt5minusIaEaEEEvT_T0_DpT1_,"ax",@progbits
	.sectioninfo	@"SHI_REGISTERS=32"
	.align	128
.text._ZN2at6native57_GLOBAL__N__f3eca4a2_24_ForeachBinaryOpScalar_cu_86b9896c25multi_tensor_apply_kernelINS1_18TensorListMetadataILi2EEENS1_21BinaryOpScalarFunctorIaLi2ELi1ELi1EEEJSt5minusIaEaEEEvT_T0_DpT1_:
        .type           _ZN2at6native57_GLOBAL__N__f3eca4a2_24_ForeachBinaryOpScalar_cu_86b9896c25multi_tensor_apply_kernelINS1_18TensorListMetadataILi2EEENS1_21BinaryOpScalarFunctorIaLi2ELi1ELi1EEEJSt5minusIaEaEEEvT_T0_DpT1_,@function
        .size           _ZN2at6native57_GLOBAL__N__f3eca4a2_24_ForeachBinaryOpScalar_cu_86b9896c25multi_tensor_apply_kernelINS1_18TensorListMetadataILi2EEENS1_21BinaryOpScalarFunctorIaLi2ELi1ELi1EEEJSt5minusIaEaEEEvT_T0_DpT1_,(.L_x_5328 - _ZN2at6native57_GLOBAL__N__f3eca4a2_24_ForeachBinaryOpScalar_cu_86b9896c25multi_tensor_apply_kernelINS1_18TensorListMetadataILi2EEENS1_21BinaryOpScalarFunctorIaLi2ELi1ELi1EEEJSt5minusIaEaEEEvT_T0_DpT1_)
        .other          _ZN2at6native57_GLOBAL__N__f3eca4a2_24_ForeachBinaryOpScalar_cu_86b9896c25multi_tensor_apply_kernelINS1_18TensorListMetadataILi2EEENS1_21BinaryOpScalarFunctorIaLi2ELi1ELi1EEEJSt5minusIaEaEEEvT_T0_DpT1_,@"STO_CUDA_ENTRY STV_DEFAULT"
_ZN2at6native57_GLOBAL__N__f3eca4a2_24_ForeachBinaryOpScalar_cu_86b9896c25multi_tensor_apply_kernelINS1_18TensorListMetadataILi2EEENS1_21BinaryOpScalarFunctorIaLi2ELi1ELi1EEEJSt5minusIaEaEEEvT_T0_DpT1_:
[----:B------:R-:W-:Y:S02]  /*0000*/  IMAD.MOV.U32 R1, RZ, RZ, c[0x0][0x28] ;  /* 0x00000a00ff017624 */ /* 0x000fe400078e00ff */
[----:B------:R-:W0:Y:S01]  /*0010*/  S2R R2, SR_CTAID.X ;  /* 0x0000000000027919 */ /* 0x000e220000002500 */
[----:B------:R-:W-:Y:S01]  /*0020*/  IMAD.MOV.U32 R13, RZ, RZ, 0x4 ;  /* 0x00000004ff0d7424 */ /* 0x000fe200078e00ff */
[----:B------:R-:W1:Y:S01]  /*0030*/  LDC.S8 R14, c[0x0][0xdaa] ;  /* 0x00036a80ff0e7b82 */ /* 0x000e620000000200 */
[----:B------:R-:W-:-:S07]  /*0040*/  ULDC.64 UR4, c[0x0][0x118] ;  /* 0x0000460000047ab9 */ /* 0x000fce0000000a00 */
[----:B0-----:R-:W0:Y:S01]  /*0050*/  LDC.U8 R0, c[0x0][R2+0x760] ;  /* 0x0001d80002007b82 */ /* 0x001e220000000000 */
[----:B------:R-:W-:-:S07]  /*0060*/  IMAD R13, R2, R13, c[0x2][0x0] ;  /* 0x00800000020d7624 */ /* 0x000fce00078e020d */
[----:B------:R-:W2:Y:S01]  /*0070*/  LDC R6, c[0x0][R13+0x160] ;  /* 0x000058000d067b82 */ /* 0x000ea20000000800 */
[----:B0-----:R-:W-:-:S07]  /*0080*/  IMAD.SHL.U32 R12, R0, 0x8, RZ ;  /* 0x00000008000c7824 */ /* 0x001fce00078e00ff */
[----:B------:R-:W0:Y:S01]  /*0090*/  LDC.64 R4, c[0x0][R12+0x160] ;  /* 0x000058000c047b82 */ /* 0x000e220000000a00 */
[----:B--2---:R-:W-:-:S07]  /*00a0*/  IMAD.WIDE R6, R6, 0x10000, RZ ;  /* 0x0001000006067825 */ /* 0x004fce00078e02ff */
[----:B------:R-:W2:Y:S08]  /*00b0*/  LDC.64 R8, c[0x0][R12+0x360] ;  /* 0x0000d8000c087b82 */ /* 0x000eb00000000a00 */
[----:B------:R-:W3:Y:S01]  /*00c0*/  LDC.64 R10, c[0x0][R12+0x560] ;  /* 0x000158000c0a7b82 */ /* 0x000ee20000000a00 */
[C---:B0-----:R-:W-:Y:S02]  /*00d0*/  IADD3 R0, P1, R6.reuse, R4, RZ ;  /* 0x0000000406007210 */ /* 0x041fe40007f3e0ff */
[----:B--2---:R-:W-:-:S02]  /*00e0*/  IADD3 R3, P2, R6, R8, RZ ;  /* 0x0000000806037210 */ /* 0x004fc40007f5e0ff */
[----:B---3--:R-:W-:-:S04]  /*00f0*/  IADD3 R2, P3, -R6, R10, RZ ;  /* 0x0000000a06027210 */ /* 0x008fc80007f7e1ff */
[----:B------:R-:W-:Y:S01]  /*0100*/  LOP3.LUT R4, R2, R3, R0, 0xfe, !PT ;  /* 0x0000000302047212 */ /* 0x000fe200078efe00 */
[----:B------:R-:W-:-:S03]  /*0110*/  IMAD.X R6, R11, 0x1, ~R7, P3 ;  /* 0x000000010b067824 */ /* 0x000fc600018e0e07 */
[----:B------:R-:W-:Y:S01]  /*0120*/  LOP3.LUT P0, RZ, R4, 0x3, RZ, 0xc0, !PT ;  /* 0x0000000304ff7812 */ /* 0x000fe2000780c0ff */
[C---:B------:R-:W-:Y:S02]  /*0130*/  IMAD.X R4, R7.reuse, 0x1, R5, P1 ;  /* 0x0000000107047824 */ /* 0x040fe400008e0605 */
[----:B------:R-:W-:Y:S01]  /*0140*/  IMAD.X R5, R7, 0x1, R9, P2 ;  /* 0x0000000107057824 */ /* 0x000fe200010e0609 */
[----:B-1----:R-:W-:-:S09]  /*0150*/  PRMT R7, R14, 0x7710, RZ ;  /* 0x000077100e077816 */ /* 0x002fd200000000ff */
[----:B------:R-:W-:Y:S05]  /*0160*/  @!P0 BRA `(.L_x_216) ;  /* 0x000004f000008947 */ /* 0x000fea0003800000 */
[----:B------:R-:W-:-:S04]  /*0170*/  ISETP.GE.U32.AND P0, PT, R2, 0x1, PT ;  /* 0x000000010200780c */ /* 0x000fc80003f06070 */
[----:B------:R-:W-:-:S13]  /*0180*/  ISETP.GE.AND.EX P0, PT, R6, RZ, PT, P0 ;  /* 0x000000ff0600720c */ /* 0x000fda0003f06300 */
[----:B------:R-:W-:Y:S05]  /*0190*/  @!P0 EXIT ;  /* 0x000000000000894d */ /* 0x000fea0003800000 */
[----:B------:R-:W0:Y:S01]  /*01a0*/  S2R R8, SR_TID.X ;  /* 0x0000000000087919 */ /* 0x000e220000002100 */
[----:B------:R-:W-:Y:S01]  /*01b0*/  IMAD.MOV.U32 R9, RZ, RZ, c[0x0][0x0] ;  /* 0x00000000ff097624 */ /* 0x000fe200078e00ff */
[----:B------:R-:W-:-:S06]  /*01c0*/  CS2R R10, SRZ ;  /* 0x00000000000a7805 */ /* 0x000fcc000001ff00 */
.L_x_217:
        /* <DEDUP_REMOVED lines=16> */
[----:B------:R-:W-:Y:S02]  /*02d0*/  ISETP.LT.AND.EX P1, PT, R13, R6, !P1, P4 ;  /* 0x000000060d00720c */ /* 0x000fe40004f21340 */
[----:B------:R-:W-:Y:S02]  /*02e0*/  ISETP.LT.U32.AND P2, PT, R21, R2, PT ;  /* 0x000000021500720c */ /* 0x000fe40003f41070 */
[----:B------:R-:W-:Y:S02]  /*02f0*/  ISETP.GE.U32.AND.EX P6, PT, R25, RZ, PT, P3 ;  /* 0x000000ff1900720c */ /* 0x000fe40003fc6130 */
[----:B------:R-:W-:Y:S02]  /*0300*/  IADD3 R27, P4, R27, R24, RZ ;  /* 0x000000181b1b7210 */ /* 0x000fe40007f9e0ff */
[----:B------:R-:W-:-:S02]  /*0310*/  @P0 IADD3 R16, P5, R24, R0, RZ ;  /* 0x0000000018100210 */ /* 0x000fc40007fbe0ff */
[----:B------:R-:W-:Y:S01]  /*0320*/  ISETP.LT.AND.EX P2, PT, R25, R6, !P6, P2 ;  /* 0x000000061900720c */ /* 0x000fe20007741320 */
[----:B------:R-:W-:Y:S01]  /*0330*/  IMAD.X R29, RZ, RZ, R20, P4 ;  /* 0x000000ffff1d7224 */ /* 0x000fe200020e0614 */
[C---:B------:R-:W-:Y:S01]  /*0340*/  ISETP.GE.U32.AND P3, PT, R27.reuse, 0x10000, PT ;  /* 0x000100001b00780c */ /* 0x040fe20003f66070 */
[--C-:B------:R-:W-:Y:S01]  /*0350*/  @P0 IMAD.X R17, R20, 0x1, R4.reuse, P5 ;  /* 0x0000000114110824 */ /* 0x100fe200028e0604 */
[----:B------:R-:W-:Y:S02]  /*0360*/  @P1 IADD3 R14, P5, R12, R0, RZ ;  /* 0x000000000c0e1210 */ /* 0x000fe40007fbe0ff */
[----:B------:R-:W-:Y:S02]  /*0370*/  ISETP.LT.U32.AND P4, PT, R27, R2, PT ;  /* 0x000000021b00720c */ /* 0x000fe40003f81070 */
[----:B------:R-:W-:Y:S01]  /*0380*/  ISETP.GE.U32.AND.EX P3, PT, R29, RZ, PT, P3 ;  /* 0x000000ff1d00720c */ /* 0x000fe20003f66130 */
[----:B------:R-:W-:Y:S01]  /*0390*/  @P1 IMAD.X R15, R13, 0x1, R4, P5 ;  /* 0x000000010d0f1824 */ /* 0x000fe200028e0604 */
[----:B------:R-:W-:Y:S01]  /*03a0*/  PRMT R26, RZ, 0x7610, R26 ;  /* 0x00007610ff1a7816 */ /* 0x000fe2000000001a */
[----:B------:R0:W2:Y:S01]  /*03b0*/  @P0 LDG.E.U8 R28, [R16.64] ;  /* 0x00000004101c0981 */ /* 0x0000a2000c1e1100 */
[----:B------:R-:W-:-:S02]  /*03c0*/  ISETP.LT.AND.EX P3, PT, R29, R6, !P3, P4 ;  /* 0x000000061d00720c */ /* 0x000fc40005f61340 */
[----:B------:R-:W-:Y:S02]  /*03d0*/  @P2 IADD3 R18, P4, R21, R0, RZ ;  /* 0x0000000015122210 */ /* 0x000fe40007f9e0ff */
[----:B------:R1:W3:Y:S03]  /*03e0*/  @P1 LDG.E.U8 R26, [R14.64] ;  /* 0x000000040e1a1981 */ /* 0x0002e6000c1e1100 */
[----:B------:R-:W-:Y:S01]  /*03f0*/  @P2 IMAD.X R19, R25, 0x1, R4, P4 ;  /* 0x0000000119132824 */ /* 0x000fe200020e0604 */
[----:B-1----:R-:W-:-:S05]  /*0400*/  PRMT R15, RZ, 0x7610, R15 ;  /* 0x00007610ff0f7816 */ /* 0x002fca000000000f */
[----:B------:R-:W-:Y:S01]  /*0410*/  @P3 IADD3 R22, P4, R27, R0, RZ ;  /* 0x000000001b163210 */ /* 0x000fe20007f9e0ff */
[----:B------:R1:W4:Y:S01]  /*0420*/  @P2 LDG.E.U8 R15, [R18.64] ;  /* 0x00000004120f2981 */ /* 0x000322000c1e1100 */
[----:B0-----:R-:W-:-:S03]  /*0430*/  PRMT R16, RZ, 0x7610, R16 ;  /* 0x00007610ff107816 */ /* 0x001fc60000000010 */
[----:B------:R-:W-:-:S05]  /*0440*/  @P3 IMAD.X R23, R29, 0x1, R4, P4 ;  /* 0x000000011d173824 */ /* 0x000fca00020e0604 */
[----:B------:R0:W5:Y:S01]  /*0450*/  @P3 LDG.E.U8 R16, [R22.64] ;  /* 0x0000000416103981 */ /* 0x000162000c1e1100 */
[--C-:B------:R-:W-:Y:S02]  /*0460*/  @P0 IMAD.MOV R17, RZ, RZ, -R7.reuse ;  /* 0x000000ffff110224 */ /* 0x100fe400078e0a07 */
[----:B------:R-:W-:-:S03]  /*0470*/  @P2 IMAD.MOV R14, RZ, RZ, -R7 ;  /* 0x000000ffff0e2224 */ /* 0x000fc600078e0a07 */
[----:B------:R-:W-:Y:S02]  /*0480*/  @P0 PRMT R17, R17, 0x7710, RZ ;  /* 0x0000771011110816 */ /* 0x000fe400000000ff */
[----:B-1----:R-:W-:Y:S02]  /*0490*/  @P2 PRMT R18, R14, 0x7710, RZ ;  /* 0x000077100e122816 */ /* 0x002fe400000000ff */
[----:B------:R-:W-:Y:S01]  /*04a0*/  @P0 IADD3 R14, P4, R24, R3, RZ ;  /* 0x00000003180e0210 */ /* 0x000fe20007f9e0ff */
[----:B0-----:R-:W-:-:S05]  /*04b0*/  @P3 IMAD.MOV R23, RZ, RZ, -R7 ;  /* 0x000000ffff173224 */ /* 0x001fca00078e0a07 */
[----:B------:R-:W-:Y:S01]  /*04c0*/  @P3 PRMT R23, R23, 0x7710, RZ ;  /* 0x0000771017173816 */ /* 0x000fe200000000ff */
[----:B--2---:R-:W-:Y:S02]  /*04d0*/  @P0 IMAD.IADD R17, R17, 0x1, R28 ;  /* 0x0000000111110824 */ /* 0x004fe400078e021c */
[----:B------:R-:W-:-:S05]  /*04e0*/  @P1 IMAD.MOV R28, RZ, RZ, -R7 ;  /* 0x000000ffff1c1224 */ /* 0x000fca00078e0a07 */
[----:B------:R-:W-:-:S05]  /*04f0*/  @P1 PRMT R28, R28, 0x7710, RZ ;  /* 0x000077101c1c1816 */ /* 0x000fca00000000ff */
[----:B---3--:R-:W-:Y:S02]  /*0500*/  @P1 IMAD.IADD R26, R28, 0x1, R26 ;  /* 0x000000011c1a1824 */ /* 0x008fe400078e021a */
[----:B----4-:R-:W-:Y:S01]  /*0510*/  @P2 IMAD.IADD R24, R18, 0x1, R15 ;  /* 0x0000000112182824 */ /* 0x010fe200078e020f */
[-C--:B------:R-:W-:Y:S01]  /*0520*/  @P2 IADD3 R18, P5, R21, R3.reuse, RZ ;  /* 0x0000000315122210 */ /* 0x080fe20007fbe0ff */
[----:B------:R-:W-:Y:S01]  /*0530*/  @P0 IMAD.X R15, R20, 0x1, R5, P4 ;  /* 0x00000001140f0824 */ /* 0x000fe200020e0605 */
[----:B------:R-:W-:-:S03]  /*0540*/  @P1 IADD3 R12, P4, R12, R3, RZ ;  /* 0x000000030c0c1210 */ /* 0x000fc60007f9e0ff */
[--C-:B------:R-:W-:Y:S01]  /*0550*/  @P2 IMAD.X R19, R25, 0x1, R5.reuse, P5 ;  /* 0x0000000119132824 */ /* 0x100fe200028e0605 */
[----:B------:R0:W-:Y:S01]  /*0560*/  @P0 STG.E.U8 [R14.64], R17 ;  /* 0x000000110e000986 */ /* 0x0001e2000c101104 */
[----:B------:R-:W-:Y:S01]  /*0570*/  @P3 IADD3 R20, P0, R27, R3, RZ ;  /* 0x000000031b143210 */ /* 0x000fe20007f1e0ff */
[----:B------:R-:W-:Y:S02]  /*0580*/  IMAD.MOV.U32 R25, RZ, RZ, c[0x0][0x0] ;  /* 0x00000000ff197624 */ /* 0x000fe400078e00ff */
[--C-:B------:R-:W-:Y:S02]  /*0590*/  @P1 IMAD.X R13, R13, 0x1, R5.reuse, P4 ;  /* 0x000000010d0d1824 */ /* 0x100fe400020e0605 */
[----:B-----5:R-:W-:Y:S02]  /*05a0*/  @P3 IMAD.IADD R23, R23, 0x1, R16 ;  /* 0x0000000117173824 */ /* 0x020fe400078e0210 */
[----:B------:R-:W-:Y:S01]  /*05b0*/  @P3 IMAD.X R21, R29, 0x1, R5, P0 ;  /* 0x000000011d153824 */ /* 0x000fe200000e0605 */
[----:B------:R0:W-:Y:S01]  /*05c0*/  @P1 STG.E.U8 [R12.64], R26 ;  /* 0x0000001a0c001986 */ /* 0x0001e2000c101104 */
[----:B------:R-:W-:-:S03]  /*05d0*/  IMAD.WIDE.U32 R10, R25, 0x4, R10 ;  /* 0x00000004190a7825 */ /* 0x000fc600078e000a */
[----:B------:R0:W-:Y:S02]  /*05e0*/  @P2 STG.E.U8 [R18.64], R24 ;  /* 0x0000001812002986 */ /* 0x0001e4000c101104 */
[C---:B------:R-:W-:Y:S02]  /*05f0*/  ISETP.GE.U32.AND P0, PT, R10.reuse, 0x10000, PT ;  /* 0x000100000a00780c */ /* 0x040fe40003f06070 */
[----:B------:R0:W-:Y:S01]  /*0600*/  @P3 STG.E.U8 [R20.64], R23 ;  /* 0x0000001714003986 */ /* 0x0001e2000c101104 */
[----:B------:R-:W-:Y:S02]  /*0610*/  ISETP.LT.U32.AND P1, PT, R10, R2, PT ;  /* 0x000000020a00720c */ /* 0x000fe40003f21070 */
[C---:B------:R-:W-:Y:S02]  /*0620*/  ISETP.GE.U32.AND.EX P0, PT, R11.reuse, RZ, PT, P0 ;  /* 0x000000ff0b00720c */ /* 0x040fe40003f06100 */
[----:B------:R-:W-:-:S13]  /*0630*/  ISETP.LT.AND.EX P1, PT, R11, R6, PT, P1 ;  /* 0x000000060b00720c */ /* 0x000fda0003f21310 */
[----:B0-----:R-:W-:Y:S05]  /*0640*/  @!P0 BRA P1, `(.L_x_217) ;  /* 0xfffffb8000008947 */ /* 0x001fea000083ffff */
[----:B------:R-:W-:Y:S05]  /*0650*/  EXIT ;  /* 0x000000000000794d */ /* 0x000fea0003800000 */
.L_x_216:
[----:B------:R-:W0:Y:S02]  /*0660*/  S2R R10, SR_TID.X ;  /* 0x00000000000a7919 */ /* 0x000e240000002100 */
[----:B0-----:R-:W-:-:S05]  /*0670*/  IMAD.WIDE.U32 R8, R10, 0x4, RZ ;  /* 0x000000040a087825 */ /* 0x001fca00078e00ff */
[----:B------:R-:W-:-:S04]  /*0680*/  ISETP.GE.U32.AND P0, PT, R8, R2, PT ;  /* 0x000000020800720c */ /* 0x000fc80003f06070 */
[----:B------:R-:W-:-:S04]  /*0690*/  ISETP.GE.AND.EX P0, PT, R9, R6, PT, P0 ;  /* 0x000000060900720c */ /* 0x000fc80003f06300 */
[----:B------:R-:W-:-:S13]  /*06a0*/  ISETP.GT.U32.OR P0, PT, R10, 0x3fff, P0 ;  /* 0x00003fff0a00780c */ /* 0x000fda0000704470 */
[----:B------:R-:W-:Y:S05]  /*06b0*/  @P0 EXIT ;  /* 0x000000000000094d */ /* 0x000fea0003800000 */
[----:B------:R-:W-:Y:S02]  /*06c0*/  IMAD.MOV R18, RZ, RZ, -R7 ;  /* 0x000000ffff127224 */ /* 0x000fe400078e0a07 */
[----:B------:R-:W-:-:S03]  /*06d0*/  IMAD.MOV.U32 R7, RZ, RZ, RZ ;  /* 0x000000ffff077224 */ /* 0x000fc600078e00ff */
[----:B------:R-:W-:Y:S02]  /*06e0*/  PRMT R18, R18, 0x7710, RZ ;  /* 0x0000771012127816 */ /* 0x000fe400000000ff */
.L_x_218:
[C---:B------:R-:W-:Y:S01]  /*06f0*/  IMAD.SHL.U32 R16, R10.reuse, 0x4, RZ ;  /* 0x000000040a107824 */ /* 0x040fe200078e00ff */
[----:B------:R-:W-:-:S04]  /*0700*/  SHF.L.U64.HI R17, R10, 0x2, R7 ;  /* 0x000000020a117819 */ /* 0x000fc80000010207 */
[----:B------:R-:W-:-:S05]  /*0710*/  IADD3 R12, P0, R16, R0, RZ ;  /* 0x00000000100c7210 */ /* 0x000fca0007f1e0ff */
[----:B------:R-:W-:-:S05]  /*0720*/  IMAD.X R13, R17, 0x1, R4, P0 ;  /* 0x00000001110d7824 */ /* 0x000fca00000e0604 */
[----:B------:R-:W2:Y:S02]  /*0730*/  LDG.E R12, [R12.64] ;  /* 0x000000040c0c7981 */ /* 0x000ea4000c1e1900 */
[C---:B--2---:R-:W-:Y:S02]  /*0740*/  PRMT R8, R12.reuse, 0x7770, RZ ;  /* 0x000077700c087816 */ /* 0x044fe400000000ff */
[C---:B------:R-:W-:Y:S02]  /*0750*/  PRMT R9, R12.reuse, 0x7771, RZ ;  /* 0x000077710c097816 */ /* 0x040fe400000000ff */
[----:B------:R-:W-:Y:S01]  /*0760*/  PRMT R11, R12, 0x7772, RZ ;  /* 0x000077720c0b7816 */ /* 0x000fe200000000ff */
[--C-:B------:R-:W-:Y:S02]  /*0770*/  IMAD.IADD R15, R8, 0x1, R18.reuse ;  /* 0x00000001080f7824 */ /* 0x100fe400078e0212 */
[--C-:B------:R-:W-:Y:S01]  /*0780*/  IMAD.IADD R8, R9, 0x1, R18.reuse ;  /* 0x0000000109087824 */ /* 0x100fe200078e0212 */
[----:B------:R-:W-:Y:S01]  /*0790*/  PRMT R9, R12, 0x7773, RZ ;  /* 0x000077730c097816 */ /* 0x000fe200000000ff */
[----:B------:R-:W-:-:S03]  /*07a0*/  IMAD.IADD R14, R11, 0x1, R18 ;  /* 0x000000010b0e7824 */ /* 0x000fc600078e0212 */
[----:B------:R-:W-:Y:S01]  /*07b0*/  PRMT R15, R8, 0x7604, R15 ;  /* 0x00007604080f7816 */ /* 0x000fe2000000000f */
[----:B------:R-:W-:Y:S01]  /*07c0*/  IMAD.IADD R11, R9, 0x1, R18 ;  /* 0x00000001090b7824 */ /* 0x000fe200078e0212 */
[----:B------:R-:W-:Y:S02]  /*07d0*/  IADD3 R8, P0, R16, R3, RZ ;  /* 0x0000000310087210 */ /* 0x000fe40007f1e0ff */
[----:B------:R-:W-:-:S03]  /*07e0*/  PRMT R14, R14, 0x7054, R15 ;  /* 0x000070540e0e7816 */ /* 0x000fc6000000000f */
[----:B------:R-:W-:Y:S01]  /*07f0*/  IMAD.X R9, R17, 0x1, R5, P0 ;  /* 0x0000000111097824 */ /* 0x000fe200000e0605 */
[----:B------:R-:W-:Y:S02]  /*0800*/  IADD3 R10, P0, R10, c[0x0][0x0], RZ ;  /* 0x000000000a0a7a10 */ /* 0x000fe40007f1e0ff */
[----:B------:R-:W-:Y:S02]  /*0810*/  PRMT R11, R11, 0x654, R14 ;  /* 0x000006540b0b7816 */ /* 0x000fe4000000000e */
[C---:B------:R-:W-:Y:S01]  /*0820*/  ISETP.LT.U32.AND P1, PT, R10.reuse, 0x4000, PT ;  /* 0x000040000a00780c */ /* 0x040fe20003f21070 */
[----:B------:R-:W-:Y:S02]  /*0830*/  IMAD.SHL.U32 R13, R10, 0x4, RZ ;  /* 0x000000040a0d7824 */ /* 0x000fe400078e00ff */
[----:B------:R-:W-:Y:S01]  /*0840*/  IMAD.X R7, RZ, RZ, R7, P0 ;  /* 0x000000ffff077224 */ /* 0x000fe200000e0607 */
[----:B------:R0:W-:Y:S02]  /*0850*/  STG.E [R8.64], R11 ;  /* 0x0000000b08007986 */ /* 0x0001e4000c101904 */
[----:B------:R-:W-:-:S02]  /*0860*/  ISETP.GE.U32.AND P0, PT, R13, R2, PT ;  /* 0x000000020d00720c */ /* 0x000fc40003f06070 */
[----:B------:R-:W-:Y:S02]  /*0870*/  SHF.L.U64.HI R13, R10, 0x2, R7 ;  /* 0x000000020a0d7819 */ /* 0x000fe40000010207 */
[----:B------:R-:W-:Y:S02]  /*0880*/  ISETP.LT.U32.AND.EX P1, PT, R7, RZ, PT, P1 ;  /* 0x000000ff0700720c */ /* 0x000fe40003f21110 */
[----:B------:R-:W-:-:S13]  /*0890*/  ISETP.GE.AND.EX P0, PT, R13, R6, PT, P0 ;  /* 0x000000060d00720c */ /* 0x000fda0003f06300 */
[----:B0-----:R-:W-:Y:S05]  /*08a0*/  @!P0 BRA P1, `(.L_x_218) ;  /* 0xfffffe4000008947 */ /* 0x001fea000083ffff */
[----:B------:R-:W-:Y:S05]  /*08b0*/  EXIT ;  /* 0x000000000000794d */ /* 0x000fea0003800000 */
.L_x_219:
        /* <DEDUP_REMOVED lines=12> */
.L_x_5328:


//--------------------- .text._ZN2at6native57_GLOBAL__N__f3eca4a2_24_ForeachBinaryOpScalar_cu_86b9896c25multi_tensor_apply_kernelINS1_18TensorListMetadataILi2EEENS1_21BinaryOpScalarFunctorIhLi2ELi1ELi1EEEJSt5minusIhEhEEEvT_T0_DpT1_ --------------------------
	.section	.text._ZN2at6native57_GLOBAL__N__f3eca4a2_24_ForeachBinaryOpScalar_cu_86b9896c25multi_tensor_apply_kernelINS1_18TensorListMetadataILi2EEENS1_21BinaryOpScalarFunctorIhLi2ELi1ELi1EEEJSt5minusIhEhEEEvT_T0_DpT1_,"ax",@progbits
	.sectioninfo	@"SHI_REGISTERS=32"
	.align	128
.text._ZN2at6native57_GLOBAL__N__f3eca4a2_24_ForeachBinaryOpScalar_cu_86b9896c25multi_tensor_apply_kernelINS1_18TensorListMetadataILi2EEENS1_21BinaryOpScalarFunctorIhLi2ELi1ELi1EEEJSt5minusIhEhEEEvT_T0_DpT1_:
        .type           _ZN2at6native57_GLOBAL__N__f3eca4a2_24_ForeachBinaryOpScalar_cu_86b9896c25multi_tensor_apply_kernelINS1_18TensorListMetadataILi2EEENS1_21BinaryOpScalarFunctorIhLi2ELi1ELi1EEEJSt5minusIhEhEEEvT_T0_DpT1_,@function
        .size           _ZN2at6native57_GLOBAL__N__f3eca4a2_24_ForeachBinaryOpScalar_cu_86b9896c25multi_tensor_apply_kernelINS1_18TensorListMetadataILi2EEENS1_21BinaryOpScalarFunctorIhLi2ELi1ELi1EEEJSt5minusIhEhEEEvT_T0_DpT1_,(.L_x_5329 - _ZN2at6native57_GLOBAL__N__f3eca4a2_24_ForeachBinaryOpScalar_cu_86b9896c25multi_tensor_apply_kernelINS1_18TensorListMetadataILi2EEENS1_21BinaryOpScalarFunctorIhLi2ELi1ELi1EEEJSt5minusIhEhEEEvT_T0_DpT1_)
        .other          _ZN2at6native57_GLOBAL__N__f3eca4a2_24_ForeachBinaryOpScalar_cu_86b9896c25multi_tensor_apply_kernelINS1_18TensorListMetadataILi2EEENS1_21BinaryOpScalarFunctorIhLi2ELi1ELi1EEEJSt5minusIhEhEEEvT_T0_DpT1_,@"STO_CUDA_ENTRY STV_DEFAULT"
_ZN2at6native57_GLOBAL__N__f3eca4a2_24_ForeachBinaryOpScalar_cu_86b9896c25multi_tensor_apply_kernelINS1_18TensorListMetadataILi2EEENS1_21BinaryOpScalarFunctorIhLi2ELi1ELi1EEEJSt5minusIhEhEEEvT_T0_DpT1_:
        /* <DEDUP_REMOVED lines=8> */
[----:B------:R-:W0:Y:S01]  /*0080*/  LDC.U8 R0, c[0x0][0xdaa] ;  /* 0x00036a80ff007b82 */ /* 0x000e220000000000 */
[----:B-1----:R-:W-:-:S07]  /*0090*/  IMAD.WIDE R6, R6, 0x10000, RZ ;  /* 0x0001000006067825 */ /* 0x002fce00078e02ff */
[----:B------:R-:W1:Y:S08]  /*00a0*/  LDC.64 R4, c[0x0][R12+0x160] ;  /* 0x000058000c047b82 */ /* 0x000e700000000a00 */
[----:B------:R-:W2:Y:S08]  /*00b0*/  LDC.64 R8, c[0x0][R12+0x360] ;  /* 0x0000d8000c087b82 */ /* 0x000eb00000000a00 */
[----:B------:R-:W3:Y:S01]  /*00c0*/  LDC.64 R10, c[0x0][R12+0x560] ;  /* 0x000158000c0a7b82 */ /* 0x000ee20000000a00 */
[----:B-1----:R-:W-:-:S05]  /*00d0*/  IADD3 R2, P1, R6, R4, RZ ;  /* 0x0000000406027210 */ /* 0x002fca0007f3e0ff */
[----:B------:R-:W-:Y:S01]  /*00e0*/  IMAD.X R5, R7, 0x1, R5, P1 ;  /* 0x0000000107057824 */ /* 0x000fe200008e0605 */
[C---:B--2---:R-:W-:Y:S02]  /*00f0*/  IADD3 R3, P2, R6.reuse, R8, RZ ;  /* 0x0000000806037210 */ /* 0x044fe40007f5e0ff */
[----:B---3--:R-:W-:-:S04]  /*0100*/  IADD3 R4, P3, -R6, R10, RZ ;  /* 0x0000000a06047210 */ /* 0x008fc80007f7e1ff */
[----:B------:R-:W-:-:S04]  /*0110*/  LOP3.LUT R6, R4, R3, R2, 0xfe, !PT ;  /* 0x0000000304067212 */ /* 0x000fc800078efe02 */
[----:B------:R-:W-:Y:S01]  /*0120*/  LOP3.LUT P0, RZ, R6, 0x3, RZ, 0xc0, !PT ;  /* 0x0000000306ff7812 */ /* 0x000fe2000780c0ff */
[----:B------:R-:W-:Y:S02]  /*0130*/  IMAD.X R6, R7, 0x1, R9, P2 ;  /* 0x0000000107067824 */ /* 0x000fe400010e0609 */
[----:B------:R-:W-:-:S10]  /*0140*/  IMAD.X R7, R11, 0x1, ~R7, P3 ;  /* 0x000000010b077824 */ /* 0x000fd400018e0e07 */
[----:B------:R-:W-:Y:S05]  /*0150*/  @!P0 BRA `(.L_x_220) ;  /* 0x000004f000008947 */ /* 0x000fea0003800000 */
[----:B0-----:R-:W-:-:S04]  /*0160*/  ISETP.GE.U32.AND P0, PT, R4, 0x1, PT ;  /* 0x000000010400780c */ /* 0x001fc80003f06070 */
[----:B------:R-:W-:-:S13]  /*0170*/  ISETP.GE.AND.EX P0, PT, R7, RZ, PT, P0 ;  /* 0x000000ff0700720c */ /* 0x000fda0003f06300 */
[----:B------:R-:W-:Y:S05]  /*0180*/  @!P0 EXIT ;  /* 0x000000000000894d */ /* 0x000fea0003800000 */
[----:B------:R-:W0:Y:S01]  /*0190*/  S2R R8, SR_TID.X ;  /* 0x0000000000087919 */ /* 0x000e220000002100 */
[----:B------:R-:W-:Y:S01]  /*01a0*/  IMAD.MOV.U32 R9, RZ, RZ, c[0x0][0x0] ;  /* 0x00000000ff097624 */ /* 0x000fe200078e00ff */
[----:B------:R-:W-:-:S06]  /*01b0*/  CS2R R10, SRZ ;  /* 0x00000000000a7805 */ /* 0x000fcc000001ff00 */
.L_x_221:
        /* <DEDUP_REMOVED lines=15> */
[C---:B------:R-:W-:Y:S02]  /*02b0*/  ISETP.GE.U32.AND P3, PT, R13.reuse, 0x10000, PT ;  /* 0x000100000d00780c */ /* 0x040fe40003f66070 */
[----:B------:R-:W-:Y:S02]  /*02c0*/  ISETP.LT.AND.EX P1, PT, R12, R7, !P1, P4 ;  /* 0x000000070c00720c */ /* 0x000fe40004f21340 */
[----:B------:R-:W-:Y:S02]  /*02d0*/  ISETP.LT.U32.AND P2, PT, R13, R4, PT ;  /* 0x000000040d00720c */ /* 0x000fe40003f41070 */
[----:B------:R-:W-:Y:S02]  /*02e0*/  ISETP.GE.U32.AND.EX P6, PT, R22, RZ, PT, P3 ;  /* 0x000000ff1600720c */ /* 0x000fe40003fc6130 */
[----:B------:R-:W-:Y:S02]  /*02f0*/  IADD3 R23, P4, R14, R27, RZ ;  /* 0x0000001b0e177210 */ /* 0x000fe40007f9e0ff */
[----:B------:R-:W-:-:S02]  /*0300*/  @P0 IADD3 R16, P5, R27, R2, RZ ;  /* 0x000000021b100210 */ /* 0x000fc40007fbe0ff */
[-C--:B------:R-:W-:Y:S01]  /*0310*/  ISETP.LT.AND.EX P2, PT, R22, R7.reuse, !P6, P2 ;  /* 0x000000071600720c */ /* 0x080fe20007741320 */
[----:B------:R-:W-:Y:S01]  /*0320*/  IMAD.X R24, RZ, RZ, R26, P4 ;  /* 0x000000ffff187224 */ /* 0x000fe200020e061a */
[----:B------:R-:W-:Y:S01]  /*0330*/  ISETP.GE.U32.AND P3, PT, R23, 0x10000, PT ;  /* 0x000100001700780c */ /* 0x000fe20003f66070 */
        /* <DEDUP_REMOVED lines=13> */
[----:B------:R1:W4:Y:S04]  /*0410*/  @P2 LDG.E.U8 R15, [R18.64] ;  /* 0x00000004120f2981 */ /* 0x000328000c1e1100 */
[----:B------:R-:W-:Y:S01]  /*0420*/  @P3 IMAD.X R21, R24, 0x1, R5, P4 ;  /* 0x0000000118153824 */ /* 0x000fe200020e0605 */
[----:B-1----:R-:W-:-:S06]  /*0430*/  PRMT R18, RZ, 0x7610, R18 ;  /* 0x00007610ff127816 */ /* 0x002fcc0000000012 */
[----:B------:R1:W5:Y:S01]  /*0440*/  @P3 LDG.E.U8 R18, [R20.64] ;  /* 0x0000000414123981 */ /* 0x000362000c1e1100 */
[--C-:B0-----:R-:W-:Y:S01]  /*0450*/  @P0 IMAD.MOV R16, RZ, RZ, -R0.reuse ;  /* 0x000000ffff100224 */ /* 0x101fe200078e0a00 */
[----:B------:R-:W-:Y:S01]  /*0460*/  @P0 IADD3 R14, P4, R27, R3, RZ ;  /* 0x000000031b0e0210 */ /* 0x000fe20007f9e0ff */
[----:B------:R-:W-:-:S03]  /*0470*/  @P1 IMAD.MOV R17, RZ, RZ, -R0 ;  /* 0x000000ffff111224 */ /* 0x000fc600078e0a00 */
[----:B------:R-:W-:Y:S02]  /*0480*/  @P0 PRMT R16, R16, 0x7710, RZ ;  /* 0x0000771010100816 */ /* 0x000fe400000000ff */
[----:B------:R-:W-:Y:S02]  /*0490*/  @P1 PRMT R17, R17, 0x7710, RZ ;  /* 0x0000771011111816 */ /* 0x000fe400000000ff */
[----:B-1----:R-:W-:-:S05]  /*04a0*/  @P2 IADD3 R20, P5, R13, R3, RZ ;  /* 0x000000030d142210 */ /* 0x002fca0007fbe0ff */
[----:B------:R-:W-:Y:S02]  /*04b0*/  @P2 IMAD.X R21, R22, 0x1, R6, P5 ;  /* 0x0000000116152824 */ /* 0x000fe400028e0606 */
[----:B--2---:R-:W-:Y:S02]  /*04c0*/  @P0 IMAD.IADD R29, R16, 0x1, R29 ;  /* 0x00000001101d0824 */ /* 0x004fe400078e021d */
[----:B------:R-:W-:Y:S02]  /*04d0*/  @P2 IMAD.MOV R16, RZ, RZ, -R0 ;  /* 0x000000ffff102224 */ /* 0x000fe400078e0a00 */
[----:B---3--:R-:W-:-:S03]  /*04e0*/  @P1 IMAD.IADD R27, R17, 0x1, R28 ;  /* 0x00000001111b1824 */ /* 0x008fc600078e021c */
[----:B------:R-:W-:Y:S01]  /*04f0*/  @P2 PRMT R16, R16, 0x7710, RZ ;  /* 0x0000771010102816 */ /* 0x000fe200000000ff */
[----:B------:R-:W-:-:S04]  /*0500*/  @P3 IMAD.MOV R17, RZ, RZ, -R0 ;  /* 0x000000ffff113224 */ /* 0x000fc800078e0a00 */
[----:B----4-:R-:W-:Y:S02]  /*0510*/  @P2 IMAD.IADD R19, R16, 0x1, R15 ;  /* 0x0000000110132824 */ /* 0x010fe400078e020f */
[--C-:B------:R-:W-:Y:S01]  /*0520*/  @P0 IMAD.X R15, R26, 0x1, R6.reuse, P4 ;  /* 0x000000011a0f0824 */ /* 0x100fe200020e0606 */
[-C--:B------:R-:W-:Y:S02]  /*0530*/  @P1 IADD3 R16, P4, R25, R3.reuse, RZ ;  /* 0x0000000319101210 */ /* 0x080fe40007f9e0ff */
[----:B------:R-:W-:Y:S02]  /*0540*/  @P3 PRMT R25, R17, 0x7710, RZ ;  /* 0x0000771011193816 */ /* 0x000fe400000000ff */
[----:B------:R0:W-:Y:S01]  /*0550*/  @P0 STG.E.U8 [R14.64], R29 ;  /* 0x0000001d0e000986 */ /* 0x0001e2000c101104 */
[----:B------:R-:W-:Y:S01]  /*0560*/  @P1 IMAD.X R17, R12, 0x1, R6, P4 ;  /* 0x000000010c111824 */ /* 0x000fe200020e0606 */
[----:B------:R-:W-:Y:S01]  /*0570*/  @P3 IADD3 R12, P0, R23, R3, RZ ;  /* 0x00000003170c3210 */ /* 0x000fe20007f1e0ff */
[----:B------:R-:W-:-:S03]  /*0580*/  IMAD.MOV.U32 R23, RZ, RZ, c[0x0][0x0] ;  /* 0x00000000ff177624 */ /* 0x000fc600078e00ff */
[----:B------:R0:W-:Y:S01]  /*0590*/  @P1 STG.E.U8 [R16.64], R27 ;  /* 0x0000001b10001986 */ /* 0x0001e2000c101104 */
[----:B------:R-:W-:Y:S02]  /*05a0*/  @P3 IMAD.X R13, R24, 0x1, R6, P0 ;  /* 0x00000001180d3824 */ /* 0x000fe400000e0606 */
[----:B-----5:R-:W-:Y:S01]  /*05b0*/  @P3 IMAD.IADD R25, R25, 0x1, R18 ;  /* 0x0000000119193824 */ /* 0x020fe200078e0212 */
[----:B------:R0:W-:Y:S01]  /*05c0*/  @P2 STG.E.U8 [R20.64], R19 ;  /* 0x0000001314002986 */ /* 0x0001e2000c101104 */
[----:B------:R-:W-:-:S03]  /*05d0*/  IMAD.WIDE.U32 R10, R23, 0x4, R10 ;  /* 0x00000004170a7825 */ /* 0x000fc600078e000a */
[----:B------:R0:W-:Y:S02]  /*05e0*/  @P3 STG.E.U8 [R12.64], R25 ;  /* 0x000000190c003986 */ /* 0x0001e4000c101104 */
[C---:B------:R-:W-:Y:S02]  /*05f0*/  ISETP.GE.U32.AND P0, PT, R10.reuse, 0x10000, PT ;  /* 0x000100000a00780c */ /* 0x040fe40003f06070 */
[----:B------:R-:W-:Y:S02]  /*0600*/  ISETP.LT.U32.AND P1, PT, R10, R4, PT ;  /* 0x000000040a00720c */ /* 0x000fe40003f21070 */
[C---:B------:R-:W-:Y:S02]  /*0610*/  ISETP.GE.U32.AND.EX P0, PT, R11.reuse, RZ, PT, P0 ;  /* 0x000000ff0b00720c */ /* 0x040fe40003f06100 */
[----:B------:R-:W-:-:S13]  /*0620*/  ISETP.LT.AND.EX P1, PT, R11, R7, PT, P1 ;  /* 0x000000070b00720c */ /* 0x000fda0003f21310 */
[----:B0-----:R-:W-:Y:S05]  /*0630*/  @!P0 BRA P1, `(.L_x_221) ;  /* 0xfffffb8000008947 */ /* 0x001fea000083ffff */
[----:B------:R-:W-:Y:S05]  /*0640*/  EXIT ;  /* 0x000000000000794d */ /* 0x000fea0003800000 */
.L_x_220:
[----:B0-----:R-:W0:Y:S02]  /*0650*/  S2R R11, SR_TID.X ;  /* 0x00000000000b7919 */ /* 0x001e240000002100 */
        /* <DEDUP_REMOVED lines=8> */
.L_x_222:
        /* <DEDUP_REMOVED lines=29> */
.L_x_223:
        /* <DEDUP_REMOVED lines=13> */
.L_x_5329:


//--------------------- .text._ZN2at6native57_GLOBAL__N__f3eca4a2_24_ForeachBinaryOpScalar_cu_86b9896c25multi_tensor_apply_kernelINS1_18TensorListMetadataILi1EEENS1_21BinaryOpScalarFunctorIN3c108BFloat16ELi1ELi1ELi0EEEJSt5minusIfEfEEEvT_T0_DpT1_ --------------------------
	.section	.text._ZN2at6native57_GLOBAL__N__f3eca4a2_24_ForeachBinaryOpScalar_cu_86b9896c25multi_tensor_apply_kernelINS1_18TensorListMetadataILi1EEENS1_21BinaryOpScalarFunctorIN3c108BFloat16ELi1ELi1ELi0EEEJSt5minusIfEfEEEvT_T0_DpT1_,"ax",@progbits
	.sectioninfo	@"SHI_REGISTERS=24"
	.align	128
.text._ZN2at6native57_GLOBAL__N__f3eca4a2_24_ForeachBinaryOpScalar_cu_86b9896c25multi_tensor_apply_kernelINS1_18TensorListMetadataILi1EEENS1_21BinaryOpScalarFunctorIN3c108BFloat16ELi1ELi1ELi0EEEJSt5minusIfEfEEEvT_T0_DpT1_:
        .type           _ZN2at6native57_GLOBAL__N__f3eca4a2_24_ForeachBinaryOpScalar_cu_86b9896c25multi_tensor_apply_kernelINS1_18TensorListMetadataILi1EEENS1_21BinaryOpScalarFunctorIN3c108BFloat16ELi1ELi1ELi0EEEJSt5minusIfEfEEEvT_T0_DpT1_,@function
        .size           _ZN2at6native57_GLOBAL__N__f3eca4a2_24_ForeachBinaryOpScalar_cu_86b9896c25multi_tensor_apply_kernelINS1_18TensorListMetadataILi1EEENS1_21BinaryOpScalarFunctorIN3c108BFloat16ELi1ELi1ELi0EEEJSt5minusIfEfEEEvT_T0_DpT1_,(.L_x_5330 - _ZN2at6native57_GLOBAL__N__f3eca4a2_24_ForeachBinaryOpScalar_cu_86b9896c25multi_tensor_apply_kernelINS1_18TensorListMetadataILi1EEENS1_21BinaryOpScalarFunctorIN3c108BFloat16ELi1ELi1ELi0EEEJSt5minusIfEfEEEvT_T0_DpT1_)
        .other          _ZN2at6native57_GLOBAL__N__f3eca4a2_24_ForeachBinaryOpScalar_cu_86b9896c25multi_tensor_apply_kernelINS1_18TensorListMetadataILi1EEENS1_21BinaryOpScalarFunctorIN3c108BFloat16ELi1ELi1ELi0EEEJSt5minusIfEfEEEvT_T0_DpT1_,@"STO_CUDA_ENTRY STV_DEFAULT"
_ZN2at6native57_GLOBAL__N__f3eca4a2_24_ForeachBinaryOpScalar_cu_86b9896c25multi_tensor_apply_kernelINS1_18TensorListMetadataILi1EEENS1_21BinaryOpScalarFunctorIN3c108BFloat16ELi1ELi1ELi0EEEJSt5minusIfEfEEEvT_T0_DpT1_:
        /* <DEDUP_REMOVED lines=24> */
.L_x_225:
        /* <DEDUP_REMOVED lines=8> */
[C---:B------:R-:W-:Y:S01]  /*0200*/  ISETP.LT.U32.AND P0, PT, R7.reuse, R0, PT ;  /* 0x000000000700720c */ /* 0x040fe20003f01070 */
[----:B------:R-:W-:Y:S01]  /*0210*/  IMAD.X R9, RZ, RZ, R21, P4 ;  /* 0x000000ffff097224 */ /* 0x000fe200020e0615 */
[----:B------:R-:W-:-:S02]  /*0220*/  LEA R6, P5, R7, R2, 0x1 ;  /* 0x0000000207067211 */ /* 0x000fc400078a08ff */
[----:B------:R-:W-:Y:S02]  /*0230*/  ISETP.GE.U32.AND.EX P3, PT, R11, RZ, PT, P3 ;  /* 0x000000ff0b00720c */ /* 0x000fe40003f66130 */
[C---:B------:R-:W-:Y:S02]  /*0240*/  ISETP.GE.U32.AND P2, PT, R5.reuse, 0x10000, PT ;  /* 0x000100000500780c */ /* 0x040fe40003f46070 */
[----:B------:R-:W-:Y:S02]  /*0250*/  LEA R10, P4, R5, R2, 0x1 ;  /* 0x00000002050a7211 */ /* 0x000fe400078808ff */
[----:B------:R-:W-:Y:S02]  /*0260*/  LEA.HI.X R7, R7, R3, R11, 0x1, P5 ;  /* 0x0000000307077211 */ /* 0x000fe400028f0c0b */
[----:B------:R-:W-:Y:S02]  /*0270*/  ISETP.LT.AND.EX P0, PT, R11, R12, !P3, P0 ;  /* 0x0000000c0b00720c */ /* 0x000fe40005f01300 */
[----:B------:R-:W-:-:S02]  /*0280*/  ISETP.LT.U32.AND P1, PT, R5, R0, PT ;  /* 0x000000000500720c */ /* 0x000fc40003f21070 */
[----:B------:R-:W-:Y:S02]  /*0290*/  ISETP.GE.U32.AND.EX P5, PT, R9, RZ, PT, P2 ;  /* 0x000000ff0900720c */ /* 0x000fe40003fa6120 */
[----:B------:R-:W-:Y:S02]  /*02a0*/  LEA.HI.X R11, R5, R3, R9, 0x1, P4 ;  /* 0x00000003050b7211 */ /* 0x000fe400020f0c09 */
[C---:B------:R-:W-:Y:S02]  /*02b0*/  ISETP.GE.U32.AND P2, PT, R19.reuse, 0x10000, PT ;  /* 0x000100001300780c */ /* 0x040fe40003f46070 */
[----:B------:R-:W-:Y:S02]  /*02c0*/  IADD3 R5, P4, R4, R19, RZ ;  /* 0x0000001304057210 */ /* 0x000fe40007f9e0ff */
[----:B------:R-:W-:Y:S01]  /*02d0*/  ISETP.LT.U32.AND P3, PT, R19, R0, PT ;  /* 0x000000001300720c */ /* 0x000fe20003f61070 */
[----:B------:R-:W2:Y:S01]  /*02e0*/  @P0 LDG.E.U16 R18, [R6.64] ;  /* 0x0000000406120981 */ /* 0x000ea2000c1e1500 */
[----:B------:R-:W-:Y:S01]  /*02f0*/  ISETP.GE.U32.AND.EX P6, PT, R21, RZ, PT, P2 ;  /* 0x000000ff1500720c */ /* 0x000fe20003fc6120 */
[----:B------:R-:W-:Y:S01]  /*0300*/  IMAD.X R15, RZ, RZ, R21, P4 ;  /* 0x000000ffff0f7224 */ /* 0x000fe200020e0615 */
[----:B------:R-:W-:-:S02]  /*0310*/  ISETP.GE.U32.AND P2, PT, R5, 0x10000, PT ;  /* 0x000100000500780c */ /* 0x000fc40003f46070 */
[----:B------:R-:W-:Y:S02]  /*0320*/  ISETP.LT.AND.EX P3, PT, R21, R12, !P6, P3 ;  /* 0x0000000c1500720c */ /* 0x000fe40007761330 */
[C---:B------:R-:W-:Y:S02]  /*0330*/  ISETP.LT.U32.AND P4, PT, R5.reuse, R0, PT ;  /* 0x000000000500720c */ /* 0x040fe40003f81070 */
[----:B------:R-:W-:Y:S02]  /*0340*/  LEA R4, P6, R5, R2, 0x1 ;  /* 0x0000000205047211 */ /* 0x000fe400078c08ff */
[----:B------:R-:W-:Y:S02]  /*0350*/  ISETP.GE.U32.AND.EX P2, PT, R15, RZ, PT, P2 ;  /* 0x000000ff0f00720c */ /* 0x000fe40003f46120 */
[----:B------:R-:W-:Y:S02]  /*0360*/  ISETP.LT.AND.EX P1, PT, R9, R12, !P5, P1 ;  /* 0x0000000c0900720c */ /* 0x000fe40006f21310 */
[----:B------:R-:W-:-:S02]  /*0370*/  LEA R8, P5, R19, R2, 0x1 ;  /* 0x0000000213087211 */ /* 0x000fc400078a08ff */
[-CC-:B------:R-:W-:Y:S02]  /*0380*/  LEA.HI.X R5, R5, R3.reuse, R15.reuse, 0x1, P6 ;  /* 0x0000000305057211 */ /* 0x180fe400030f0c0f */
[----:B------:R-:W-:Y:S02]  /*0390*/  ISETP.LT.AND.EX P2, PT, R15, R12, !P2, P4 ;  /* 0x0000000c0f00720c */ /* 0x000fe40005741340 */
[----:B------:R-:W-:Y:S02]  /*03a0*/  PRMT R15, RZ, 0x7610, R15 ;  /* 0x00007610ff0f7816 */ /* 0x000fe4000000000f */
[----:B------:R-:W-:Y:S02]  /*03b0*/  LEA.HI.X R9, R19, R3, R21, 0x1, P5 ;  /* 0x0000000313097211 */ /* 0x000fe400028f0c15 */
[----:B------:R-:W-:Y:S02]  /*03c0*/  PRMT R19, RZ, 0x7610, R19 ;  /* 0x00007610ff137816 */ /* 0x000fe40000000013 */
[----:B------:R-:W-:Y:S01]  /*03d0*/  PRMT R20, RZ, 0x7610, R20 ;  /* 0x00007610ff147816 */ /* 0x000fe20000000014 */
[----:B------:R-:W3:Y:S04]  /*03e0*/  @P3 LDG.E.U16 R15, [R8.64] ;  /* 0x00000004080f3981 */ /* 0x000ee8000c1e1500 */
[----:B------:R-:W4:Y:S04]  /*03f0*/  @P1 LDG.E.U16 R19, [R10.64] ;  /* 0x000000040a131981 */ /* 0x000f28000c1e1500 */
[----:B------:R-:W5:Y:S01]  /*0400*/  @P2 LDG.E.U16 R20, [R4.64] ;  /* 0x0000000404142981 */ /* 0x000f62000c1e1500 */
[----:B--2---:R-:W-:-:S05]  /*0410*/  PRMT R18, RZ, 0x5410, R18 ;  /* 0x00005410ff127816 */ /* 0x004fca0000000012 */
[----:B------:R-:W-:-:S05]  /*0420*/  FADD.FTZ R18, R18, -c[0x0][0xe8c] ;  /* 0x8003a30012127621 */ /* 0x000fca0000010000 */
[----:B------:R-:W-:Y:S02]  /*0430*/  F2FP.BF16.PACK_AB R18, RZ, R18 ;  /* 0x00000012ff12723e */ /* 0x000fe400000010ff */
[----:B---3--:R-:W-:-:S05]  /*0440*/  PRMT R15, RZ, 0x5410, R15 ;  /* 0x00005410ff0f7816 */ /* 0x008fca000000000f */
[----:B------:R-:W-:Y:S01]  /*0450*/  FADD.FTZ R15, R15, -c[0x0][0xe8c] ;  /* 0x8003a3000f0f7621 */ /* 0x000fe20000010000 */
[----:B----4-:R-:W-:Y:S02]  /*0460*/  PRMT R19, RZ, 0x5410, R19 ;  /* 0x00005410ff137816 */ /* 0x010fe40000000013 */
[----:B-----5:R-:W-:Y:S02]  /*0470*/  PRMT R20, RZ, 0x5410, R20 ;  /* 0x00005410ff147816 */ /* 0x020fe40000000014 */
[----:B------:R-:W-:Y:S01]  /*0480*/  F2FP.BF16.PACK_AB R15, RZ, R15 ;  /* 0x0000000fff0f723e */ /* 0x000fe200000010ff */
[----:B------:R-:W-:Y:S02]  /*0490*/  FADD.FTZ R19, R19, -c[0x0][0xe8c] ;  /* 0x8003a30013137621 */ /* 0x000fe40000010000 */
[----:B------:R-:W-:Y:S01]  /*04a0*/  FADD.FTZ R20, R20, -c[0x0][0xe8c] ;  /* 0x8003a30014147621 */ /* 0x000fe20000010000 */
[----:B------:R-:W-:Y:S01]  /*04b0*/  PRMT R21, R15, 0x7610, R21 ;  /* 0x000076100f157816 */ /* 0x000fe20000000015 */
[----:B------:R-:W-:Y:S01]  /*04c0*/  IMAD.MOV.U32 R15, RZ, RZ, c[0x0][0x0] ;  /* 0x00000000ff0f7624 */ /* 0x000fe200078e00ff */
[----:B------:R-:W-:-:S02]  /*04d0*/  F2FP.BF16.PACK_AB R19, RZ, R19 ;  /* 0x00000013ff13723e */ /* 0x000fc400000010ff */
[----:B------:R-:W-:Y:S01]  /*04e0*/  F2FP.BF16.PACK_AB R20, RZ, R20 ;  /* 0x00000014ff14723e */ /* 0x000fe200000010ff */
[----:B------:R-:W-:Y:S01]  /*04f0*/  IMAD.WIDE.U32 R16, R15, 0x4, R16 ;  /* 0x000000040f107825 */ /* 0x000fe200078e0010 */
        /* <DEDUP_REMOVED lines=10> */
.L_x_224:
[----:B------:R-:W0:Y:S02]  /*05a0*/  S2R R11, SR_TID.X ;  /* 0x00000000000b7919 */ /* 0x000e240000002100 */
[----:B0-----:R-:W-:-:S05]  /*05b0*/  IMAD.WIDE.U32 R4, R11, 0x4, RZ ;  /* 0x000000040b047825 */ /* 0x001fca00078e00ff */
[----:B------:R-:W-:-:S04]  /*05c0*/  ISETP.GE.U32.AND P0, PT, R4, R0, PT ;  /* 0x000000000400720c */ /* 0x000fc80003f06070 */
[----:B------:R-:W-:-:S04]  /*05d0*/  ISETP.GE.AND.EX P0, PT, R5, R12, PT, P0 ;  /* 0x0000000c0500720c */ /* 0x000fc80003f06300 */
[----:B------:R-:W-:-:S13]  /*05e0*/  ISETP.GT.U32.OR P0, PT, R11, 0x3fff, P0 ;  /* 0x00003fff0b00780c */ /* 0x000fda0000704470 */
[----:B------:R-:W-:Y:S05]  /*05f0*/  @P0 EXIT ;  /* 0x000000000000094d */ /* 0x000fea0003800000 */
[----:B------:R-:W-:Y:S02]  /*0600*/  IMAD.MOV.U32 R10, RZ, RZ, RZ ;  /* 0x000000ffff0a7224 */ /* 0x000fe400078e00ff */
.L_x_226:
[----:B------:R-:W-:-:S04]  /*0610*/  LEA R4, P0, R11, R2, 0x3 ;  /* 0x000000020b047211 */ /* 0x000fc800078018ff */
[----:B------:R-:W-:-:S05]  /*0620*/  LEA.HI.X R5, R11, R3, R10, 0x3, P0 ;  /* 0x000000030b057211 */ /* 0x000fca00000f1c0a */
[----:B------:R-:W2:Y:S01]  /*0630*/  LDG.E.64 R8, [R4.64] ;  /* 0x0000000404087981 */ /* 0x000ea2000c1e1b00 */
[----:B------:R-:W-:-:S04]  /*0640*/  IADD3 R11, P0, R11, c[0x0][0x0], RZ ;  /* 0x000000000b0b7a10 */ /* 0x000fc80007f1e0ff */
[----:B------:R-:W-:Y:S01]  /*0650*/  ISETP.LT.U32.AND P1, PT, R11, 0x4000, PT ;  /* 0x000040000b00780c */ /* 0x000fe20003f21070 */
[----:B------:R-:W-:-:S05]  /*0660*/  IMAD.X R10, RZ, RZ, R10, P0 ;  /* 0x000000ffff0a7224 */ /* 0x000fca00000e060a */
[----:B------:R-:W-:Y:S02]  /*0670*/  ISETP.LT.U32.AND.EX P1, PT, R10, RZ, PT, P1 ;  /* 0x000000ff0a00720c */ /* 0x000fe40003f21110 */
[--C-:B--2---:R-:W-:Y:S02]  /*0680*/  PRMT R6, RZ, 0x5410, R8.reuse ;  /* 0x00005410ff067816 */ /* 0x104fe40000000008 */
[----:B------:R-:W-:Y:S02]  /*0690*/  PRMT R7, RZ, 0x7610, R8 ;  /* 0x00007610ff077816 */ /* 0x000fe40000000008 */
[--C-:B------:R-:W-:Y:S01]  /*06a0*/  PRMT R8, RZ, 0x5410, R9.reuse ;  /* 0x00005410ff087816 */ /* 0x100fe20000000009 */
[----:B------:R-:W-:Y:S01]  /*06b0*/  FADD.FTZ R6, R6, -c[0x0][0xe8c] ;  /* 0x8003a30006067621 */ /* 0x000fe20000010000 */
[----:B------:R-:W-:Y:S01]  /*06c0*/  PRMT R9, RZ, 0x7610, R9 ;  /* 0x00007610ff097816 */ /* 0x000fe20000000009 */
[----:B------:R-:W-:Y:S02]  /*06d0*/  FADD.FTZ R7, R7, -c[0x0][0xe8c] ;  /* 0x8003a30007077621 */ /* 0x000fe40000010000 */
[----:B------:R-:W-:-:S02]  /*06e0*/  FADD.FTZ R8, R8, -c[0x0][0xe8c] ;  /* 0x8003a30008087621 */ /* 0x000fc40000010000 */
[----:B------:R-:W-:Y:S01]  /*06f0*/  FADD.FTZ R9, R9, -c[0x0][0xe8c] ;  /* 0x8003a30009097621 */ /* 0x000fe20000010000 */
[----:B------:R-:W-:-:S04]  /*0700*/  F2FP.BF16.PACK_AB R6, R7, R6 ;  /* 0x000000060706723e */ /* 0x000fc800000010ff */
[----:B------:R-:W-:Y:S01]  /*0710*/  F2FP.BF16.PACK_AB R7, R9, R8 ;  /* 0x000000080907723e */ /* 0x000fe200000010ff */
[----:B------:R-:W-:-:S04]  /*0720*/  IMAD.SHL.U32 R9, R11, 0x4, RZ ;  /* 0x000000040b097824 */ /* 0x000fc800078e00ff */
[----:B------:R0:W-:Y:S01]  /*0730*/  STG.E.64 [R4.64], R6 ;  /* 0x0000000604007986 */ /* 0x0001e2000c101b04 */
[----:B------:R-:W-:Y:S02]  /*0740*/  ISETP.GE.U32.AND P0, PT, R9, R0, PT ;  /* 0x000000000900720c */ /* 0x000fe40003f06070 */
[----:B------:R-:W-:-:S04]  /*0750*/  SHF.L.U64.HI R9, R11, 0x2, R10 ;  /* 0x000000020b097819 */ /* 0x000fc8000001020a */
[----:B------:R-:W-:-:S13]  /*0760*/  ISETP.GE.AND.EX P0, PT, R9, R12, PT, P0 ;  /* 0x0000000c0900720c */ /* 0x000fda0003f06300 */
[----:B0-----:R-:W-:Y:S05]  /*0770*/  @!P0 BRA P1, `(.L_x_226) ;  /* 0xfffffe9000008947 */ /* 0x001fea000083ffff */
[----:B------:R-:W-:Y:S05]  /*0780*/  EXIT ;  /* 0x000000000000794d */ /* 0x000fea0003800000 */
.L_x_227:
        /* <DEDUP_REMOVED lines=15> */
.L_x_5330:


//--------------------- .text._ZN2at6native57_GLOBAL__N__f3eca4a2_24_ForeachBinaryOpScalar_cu_86b9896c25multi_tensor_apply_kernelINS1_18TensorListMetadataILi1EEENS1_21BinaryOpScalarFunctorIN3c104HalfELi1ELi1ELi0EEEJSt5minusIfEfEEEvT_T0_DpT1_ --------------------------
	.section	.text._ZN2at6native57_GLOBAL__N__f3eca4a2_24_ForeachBinaryOpScalar_cu_86b9896c25multi_tensor_apply_kernelINS1_18TensorListMetadataILi1EEENS1_21BinaryOpScalarFunctorIN3c104HalfELi1ELi1ELi0EEEJSt5minusIfEfEEEvT_T0_DpT1_,"ax",@progbits
	.sectioninfo	@"SHI_REGISTERS=24"
	.align	128
.text._ZN2at6native57_GLOBAL__N__f3eca4a2_24_ForeachBinaryOpScalar_cu_86b9896c25multi_tensor_apply_kernelINS1_18TensorListMetadataILi1EEENS1_21BinaryOpScalarFunctorIN3c104HalfELi1ELi1ELi0EEEJSt5minusIfEfEEEvT_T0_DpT1_:
        .type           _ZN2at6native57_GLOBAL__N__f3eca4a2_24_ForeachBinaryOpScalar_cu_86b9896c25multi_tensor_apply_kernelINS1_18TensorListMetadataILi1EEENS1_21BinaryOpScalarFunctorIN3c104HalfELi1ELi1ELi0EEEJSt5minusIfEfEEEvT_T0_DpT1_,@function
        .size           _ZN2at6native57_GLOBAL__N__f3eca4a2_24_ForeachBinaryOpScalar_cu_86b9896c25multi_tensor_apply_kernelINS1_18TensorListMetadataILi1EEENS1_21BinaryOpScalarFunctorIN3c104HalfELi1ELi1ELi0EEEJSt5minusIfEfEEEvT_T0_DpT1_,(.L_x_5331 - _ZN2at6native57_GLOBAL__N__f3eca4a2_24_ForeachBinaryOpScalar_cu_86b9896c25multi_tensor_apply_kernelINS1_18TensorListMetadataILi1EEENS1_21BinaryOpScalarFunctorIN3c104HalfELi1ELi1ELi0EEEJSt5minusIfEfEEEvT_T0_DpT1_)
        .other          _ZN2at6native57_GLOBAL__N__f3eca4a2_24_ForeachBinaryOpScalar_cu_86b9896c25multi_tensor_apply_kernelINS1_18TensorListMetadataILi1EEENS1_21BinaryOpScalarFunctorIN3c104HalfELi1ELi1ELi0EEEJSt5minusIfEfEEEvT_T0_DpT1_,@"STO_CUDA_ENTRY STV_DEFAULT"
_ZN2at6native57_GLOBAL__N__f3eca4a2_24_ForeachBinaryOpScalar_cu_86b9896c25multi_tensor_apply_kernelINS1_18TensorListMetadataILi1EEENS1_21BinaryOpScalarFunctorIN3c104HalfELi1ELi1ELi0EEEJSt5minusIfEfEEEvT_T0_DpT1_:
        /* <DEDUP_REMOVED lines=24> */
.L_x_229:
        /* <DEDUP_REMOVED lines=41> */
[----:B--2---:R-:W-:-:S05]  /*0410*/  HADD2.F32 R18, -RZ, R18.H0_H0 ;  /* 0x20000012ff127230 */ /* 0x004fca0000004100 */
[----:B------:R-:W-:-:S05]  /*0420*/  FADD.FTZ R18, R18, -c[0x0][0xe8c] ;  /* 0x8003a30012127621 */ /* 0x000fca0000010000 */
[----:B------:R-:W-:Y:S01]  /*0430*/  F2FP.PACK_AB R18, RZ, R18 ;  /* 0x00000012ff12723e */ /* 0x000fe200000000ff */
[----:B---3--:R-:W-:-:S05]  /*0440*/  HADD2.F32 R15, -RZ, R15.H0_H0 ;  /* 0x2000000fff0f7230 */ /* 0x008fca0000004100 */
[----:B------:R-:W-:Y:S01]  /*0450*/  FADD.FTZ R15, R15, -c[0x0][0xe8c] ;  /* 0x8003a3000f0f7621 */ /* 0x000fe20000010000 */
[----:B----4-:R-:W-:Y:S02]  /*0460*/  HADD2.F32 R19, -RZ, R19.H0_H0 ;  /* 0x20000013ff137230 */ /* 0x010fe40000004100 */
[----:B-----5:R-:W-:Y:S02]  /*0470*/  HADD2.F32 R20, -RZ, R20.H0_H0 ;  /* 0x20000014ff147230 */ /* 0x020fe40000004100 */
[----:B------:R-:W-:Y:S01]  /*0480*/  F2FP.PACK_AB R15, RZ, R15 ;  /* 0x0000000fff0f723e */ /* 0x000fe200000000ff */
[----:B------:R-:W-:Y:S02]  /*0490*/  FADD.FTZ R19, R19, -c[0x0][0xe8c] ;  /* 0x8003a30013137621 */ /* 0x000fe40000010000 */
[----:B------:R-:W-:Y:S01]  /*04a0*/  FADD.FTZ R20, R20, -c[0x0][0xe8c] ;  /* 0x8003a30014147621 */ /* 0x000fe20000010000 */
[----:B------:R-:W-:Y:S01]  /*04b0*/  PRMT R21, R15, 0x7610, R21 ;  /* 0x000076100f157816 */ /* 0x000fe20000000015 */
[----:B------:R-:W-:Y:S01]  /*04c0*/  IMAD.MOV.U32 R15, RZ, RZ, c[0x0][0x0] ;  /* 0x00000000ff0f7624 */ /* 0x000fe200078e00ff */
[----:B------:R-:W-:-:S02]  /*04d0*/  F2FP.PACK_AB R19, RZ, R19 ;  /* 0x00000013ff13723e */ /* 0x000fc400000000ff */
[----:B------:R-:W-:Y:S01]  /*04e0*/  F2FP.PACK_AB R20, RZ, R20 ;  /* 0x00000014ff14723e */ /* 0x000fe200000000ff */
        /* <DEDUP_REMOVED lines=11> */
.L_x_228:
[----:B------:R-:W0:Y:S02]  /*05a0*/  S2R R11, SR_TID.X ;  /* 0x00000000000b7919 */ /* 0x000e240000002100 */
[----:B0-----:R-:W-:-:S05]  /*05b0*/  IMAD.WIDE.U32 R4, R11, 0x4, RZ ;  /* 0x000000040b047825 */ /* 0x001fca00078e00ff */
[----:B------:R-:W-:-:S04]  /*05c0*/  ISETP.GE.U32.AND P0, PT, R4, R0, PT ;  /* 0x000000000400720c */ /* 0x000fc80003f06070 */
[----:B------:R-:W-:-:S04]  /*05d0*/  ISETP.GE.AND.EX P0, PT, R5, R12, PT, P0 ;  /* 0x0000000c0500720c */ /* 0x000fc80003f06300 */
[----:B------:R-:W-:-:S13]  /*05e0*/  ISETP.GT.U32.OR P0, PT, R11, 0x3fff, P0 ;  /* 0x00003fff0b00780c */ /* 0x000fda0000704470 */
[----:B------:R-:W-:Y:S05]  /*05f0*/  @P0 EXIT ;  /* 0x000000000000094d */ /* 0x000fea0003800000 */
[----:B------:R-:W-:Y:S02]  /*0600*/  IMAD.MOV.U32 R10, RZ, RZ, RZ ;  /* 0x000000ffff0a7224 */ /* 0x000fe400078e00ff */
.L_x_230:
[----:B------:R-:W-:-:S04]  /*0610*/  LEA R4, P0, R11, R2, 0x3 ;  /* 0x000000020b047211 */ /* 0x000fc800078018ff */
[----:B------:R-:W-:-:S05]  /*0620*/  LEA.HI.X R5, R11, R3, R10, 0x3, P0 ;  /* 0x000000030b057211 */ /* 0x000fca00000f1c0a */
[----:B------:R-:W2:Y:S01]  /*0630*/  LDG.E.64 R8, [R4.64] ;  /* 0x0000000404087981 */ /* 0x000ea2000c1e1b00 */
[----:B------:R-:W-:-:S04]  /*0640*/  IADD3 R11, P0, R11, c[0x0][0x0], RZ ;  /* 0x000000000b0b7a10 */ /* 0x000fc80007f1e0ff */
[----:B------:R-:W-:Y:S01]  /*0650*/  ISETP.LT.U32.AND P1, PT, R11, 0x4000, PT ;  /* 0x000040000b00780c */ /* 0x000fe20003f21070 */
[----:B------:R-:W-:-:S05]  /*0660*/  IMAD.X R10, RZ, RZ, R10, P0 ;  /* 0x000000ffff0a7224 */ /* 0x000fca00000e060a */
[----:B------:R-:W-:Y:S01]  /*0670*/  ISETP.LT.U32.AND.EX P1, PT, R10, RZ, PT, P1 ;  /* 0x000000ff0a00720c */ /* 0x000fe20003f21110 */
[--C-:B--2---:R-:W-:Y:S02]  /*0680*/  HADD2.F32 R6, -RZ, R8.reuse.H0_H0 ;  /* 0x20000008ff067230 */ /* 0x104fe40000004100 */
[----:B------:R-:W-:Y:S02]  /*0690*/  HADD2.F32 R7, -RZ, R8.H1_H1 ;  /* 0x30000008ff077230 */ /* 0x000fe40000004100 */
[--C-:B------:R-:W-:Y:S01]  /*06a0*/  HADD2.F32 R8, -RZ, R9.reuse.H0_H0 ;  /* 0x20000009ff087230 */ /* 0x100fe20000004100 */
[----:B------:R-:W-:Y:S01]  /*06b0*/  FADD.FTZ R6, R6, -c[0x0][0xe8c] ;  /* 0x8003a30006067621 */ /* 0x000fe20000010000 */
[----:B------:R-:W-:Y:S01]  /*06c0*/  HADD2.F32 R9, -RZ, R9.H1_H1 ;  /* 0x30000009ff097230 */ /* 0x000fe20000004100 */
[----:B------:R-:W-:Y:S02]  /*06d0*/  FADD.FTZ R7, R7, -c[0x0][0xe8c] ;  /* 0x8003a30007077621 */ /* 0x000fe40000010000 */
[----:B------:R-:W-:-:S02]  /*06e0*/  FADD.FTZ R8, R8, -c[0x0][0xe8c] ;  /* 0x8003a30008087621 */ /* 0x000fc40000010000 */
[----:B------:R-:W-:Y:S01]  /*06f0*/  FADD.FTZ R9, R9, -c[0x0][0xe8c] ;  /* 0x8003a30009097621 */ /* 0x000fe20000010000 */
[----:B------:R-:W-:-:S04]  /*0700*/  F2FP.PACK_AB R6, R7, R6 ;  /* 0x000000060706723e */ /* 0x000fc800000000ff */
[----:B------:R-:W-:Y:S01]  /*0710*/  F2FP.PACK_AB R7, R9, R8 ;  /* 0x000000080907723e */ /* 0x000fe200000000ff */
[----:B------:R-:W-:-:S04]  /*0720*/  IMAD.SHL.U32 R9, R11, 0x4, RZ ;  /* 0x000000040b097824 */ /* 0x000fc800078e00ff */
[----:B------:R0:W-:Y:S01]  /*0730*/  STG.E.64 [R4.64], R6 ;  /* 0x0000000604007986 */ /* 0x0001e2000c101b04 */
[----:B------:R-:W-:Y:S02]  /*0740*/  ISETP.GE.U32.AND P0, PT, R9, R0, PT ;  /* 0x000000000900720c */ /* 0x000fe40003f06070 */
[----:B------:R-:W-:-:S04]  /*0750*/  SHF.L.U64.HI R9, R11, 0x2, R10 ;  /* 0x000000020b097819 */ /* 0x000fc8000001020a */
[----:B------:R-:W-:-:S13]  /*0760*/  ISETP.GE.AND.EX P0, PT, R9, R12, PT, P0 ;  /* 0x0000000c0900720c */ /* 0x000fda0003f06300 */
[----:B0-----:R-:W-:Y:S05]  /*0770*/  @!P0 BRA P1, `(.L_x_230) ;  /* 0xfffffe9000008947 */ /* 0x001fea000083ffff */
[----:B------:R-:W-:Y:S05]  /*0780*/  EXIT ;  /* 0x000000000000794d */ /* 0x000fea0003800000 */
.L_x_231:
        /* <DEDUP_REMOVED lines=15> */
.L_x_5331:


//--------------------- .text._ZN2at6native57_GLOBAL__N__f3eca4a2_24_ForeachBinaryOpScalar_cu_86b9896c25multi_tensor_apply_kernelINS1_18TensorListMetadataILi1EEENS1_21BinaryOpScalarFunctorIbLi1ELi1ELi0EEEJSt5minusIbEbEEEvT_T0_DpT1_ --------------------------
	.section	.text._ZN2at6native57_GLOBAL__N__f3eca4a2_24_ForeachBinaryOpScalar_cu_86b9896c25multi_tensor_apply_kernelINS1_18TensorListMetadataILi1EEENS1_21BinaryOpScalarFunctorIbLi1ELi1ELi0EEEJSt5minusIbEbEEEvT_T0_DpT1_,"ax",@progbits
	.sectioninfo	@"SHI_REGISTERS=28"
	.align	128
.text._ZN2at6native57_GLOBAL__N__f3eca4a2_24_ForeachBinaryOpScalar_cu_86b9896c25multi_tensor_apply_kernelINS1_18TensorListMetadataILi1EEENS1_21BinaryOpScalarFunctorIbLi1ELi1ELi0EEEJSt5minusIbEbEEEvT_T0_DpT1_:
        .type           _ZN2at6native57_GLOBAL__N__f3eca4a2_24_ForeachBinaryOpScalar_cu_86b9896c25multi_tensor_apply_kernelINS1_18TensorListMetadataILi1EEENS1_21BinaryOpScalarFunctorIbLi1ELi1ELi0EEEJSt5minusIbEbEEEvT_T0_DpT1_,@function
        .size           _ZN2at6native57_GLOBAL__N__f3eca4a2_24_ForeachBinaryOpScalar_cu_86b9896c25multi_tensor_apply_kernelINS1_18TensorListMetadataILi1EEENS1_21BinaryOpScalarFunctorIbLi1ELi1ELi0EEEJSt5minusIbEbEEEvT_T0_DpT1_,(.L_x_5332 - _ZN2at6native57_GLOBAL__N__f3eca4a2_24_ForeachBinaryOpScalar_cu_86b9896c25multi_tensor_apply_kernelINS1_18TensorListMetadataILi1EEENS1_21BinaryOpScalarFunctorIbLi1ELi1ELi0EEEJSt5minusIbEbEEEvT_T0_DpT1_)
        .other          _ZN2at6native57_GLOBAL__N__f3eca4a2_24_ForeachBinaryOpScalar_cu_86b9896c25multi_tensor_apply_kernelINS1_18TensorListMetadataILi1EEENS1_21BinaryOpScalarFunctorIbLi1ELi1ELi0EEEJSt5minusIbEbEEEvT_T0_DpT1_,@"STO_CUDA_ENTRY STV_DEFAULT"
_ZN2at6native57_GLOBAL__N__f3eca4a2_24_ForeachBinaryOpScalar_cu_86b9896c25multi_tensor_apply_kernelINS1_18TensorListMetadataILi1EEENS1_21BinaryOpScalarFunctorIbLi1ELi1ELi0EEEJSt5minusIbEbEEEvT_T0_DpT1_:
        /* <DEDUP_REMOVED lines=23> */
.L_x_233:
[----:B0-----:R-:W-:Y:S01]  /*0170*/  IADD3 R9, P0, R13, R16, RZ ;  /* 0x000000100d097210 */ /* 0x001fe20007f1e0ff */
[----:B------:R-:W-:Y:S01]  /*0180*/  IMAD R4, R14, 0x3, RZ ;  /* 0x000000030e047824 */ /* 0x000fe200078e02ff */
[----:B------:R-:W-:Y:S02]  /*0190*/  PRMT R20, RZ, 0x7610, R20 ;  /* 0x00007610ff147816 */ /* 0x000fe40000000014 */
[C---:B------:R-:W-:Y:S01]  /*01a0*/  IADD3 R6, P1, R9.reuse, c[0x0][0x0], RZ ;  /* 0x0000000009067a10 */ /* 0x040fe20007f3e0ff */
[----:B------:R-:W-:Y:S01]  /*01b0*/  IMAD.X R19, RZ, RZ, R17, P0 ;  /* 0x000000ffff137224 */ /* 0x000fe200000e0611 */
[C---:B------:R-:W-:Y:S02]  /*01c0*/  ISETP.GE.U32.AND P4, PT, R9.reuse, 0x10000, PT ;  /* 0x000100000900780c */ /* 0x040fe40003f86070 */
[----:B------:R-:W-:Y:S01]  /*01d0*/  ISETP.GE.U32.AND P3, PT, R6, 0x10000, PT ;  /* 0x000100000600780c */ /* 0x000fe20003f66070 */
[----:B------:R-:W-:Y:S01]  /*01e0*/  IMAD.X R7, RZ, RZ, R19, P1 ;  /* 0x000000ffff077224 */ /* 0x000fe200008e0613 */
[----:B------:R-:W-:-:S02]  /*01f0*/  ISETP.LT.U32.AND P2, PT, R9, R3, PT ;  /* 0x000000030900720c */ /* 0x000fc40003f41070 */
[----:B------:R-:W-:Y:S02]  /*0200*/  ISETP.GE.U32.AND.EX P4, PT, R19, RZ, PT, P4 ;  /* 0x000000ff1300720c */ /* 0x000fe40003f86140 */
[-C--:B------:R-:W-:Y:S02]  /*0210*/  LEA R10, P5, R14, R9.reuse, 0x1 ;  /* 0x000000090e0a7211 */ /* 0x080fe400078a08ff */
[----:B------:R-:W-:Y:S02]  /*0220*/  IADD3 R4, P0, R4, R9, RZ ;  /* 0x0000000904047210 */ /* 0x000fe40007f1e0ff */
[----:B------:R-:W-:Y:S01]  /*0230*/  ISETP.LT.U32.AND P1, PT, R6, R3, PT ;  /* 0x000000030600720c */ /* 0x000fe20003f21070 */
[--C-:B------:R-:W-:Y:S01]  /*0240*/  IMAD.X R11, RZ, RZ, R19.reuse, P5 ;  /* 0x000000ffff0b7224 */ /* 0x100fe200028e0613 */
[----:B------:R-:W-:Y:S01]  /*0250*/  ISETP.GE.U32.AND.EX P3, PT, R7, RZ, PT, P3 ;  /* 0x000000ff0700720c */ /* 0x000fe20003f66130 */
[----:B------:R-:W-:Y:S01]  /*0260*/  IMAD.X R5, RZ, RZ, R19, P0 ;  /* 0x000000ffff057224 */ /* 0x000fe200000e0613 */
[----:B------:R-:W-:-:S02]  /*0270*/  ISETP.LT.AND.EX P2, PT, R19, R12, !P4, P2 ;  /* 0x0000000c1300720c */ /* 0x000fc40006741320 */
[----:B------:R-:W-:Y:S02]  /*0280*/  IADD3 R6, P4, R6, R0, RZ ;  /* 0x0000000006067210 */ /* 0x000fe40007f9e0ff */
[C---:B------:R-:W-:Y:S02]  /*0290*/  ISETP.LT.AND.EX P1, PT, R7.reuse, R12, !P3, P1 ;  /* 0x0000000c0700720c */ /* 0x040fe40005f21310 */
[----:B------:R-:W-:Y:S01]  /*02a0*/  ISETP.GE.U32.AND P3, PT, R10, 0x10000, PT ;  /* 0x000100000a00780c */ /* 0x000fe20003f66070 */
[----:B------:R-:W-:Y:S01]  /*02b0*/  IMAD.X R7, R7, 0x1, R2, P4 ;  /* 0x0000000107077824 */ /* 0x000fe200020e0602 */
[----:B------:R-:W-:Y:S02]  /*02c0*/  ISETP.GE.U32.AND P5, PT, R4, 0x10000, PT ;  /* 0x000100000400780c */ /* 0x000fe40003fa6070 */
[----:B------:R-:W-:Y:S02]  /*02d0*/  IADD3 R8, P6, R9, R0, RZ ;  /* 0x0000000009087210 */ /* 0x000fe40007fde0ff */
[----:B------:R-:W-:-:S02]  /*02e0*/  ISETP.LT.U32.AND P4, PT, R10, R3, PT ;  /* 0x000000030a00720c */ /* 0x000fc40003f81070 */
[----:B------:R-:W-:Y:S01]  /*02f0*/  ISETP.GE.U32.AND.EX P3, PT, R11, RZ, PT, P3 ;  /* 0x000000ff0b00720c */ /* 0x000fe20003f66130 */
[----:B------:R-:W-:Y:S01]  /*0300*/  IMAD.X R9, R19, 0x1, R2, P6 ;  /* 0x0000000113097824 */ /* 0x000fe200030e0602 */
[----:B------:R-:W-:Y:S02]  /*0310*/  ISETP.LT.U32.AND P0, PT, R4, R3, PT ;  /* 0x000000030400720c */ /* 0x000fe40003f01070 */
[----:B------:R-:W-:Y:S02]  /*0320*/  ISETP.GE.U32.AND.EX P5, PT, R5, RZ, PT, P5 ;  /* 0x000000ff0500720c */ /* 0x000fe40003fa6150 */
[-C--:B------:R-:W-:Y:S01]  /*0330*/  ISETP.LT.AND.EX P3, PT, R11, R12.reuse, !P3, P4 ;  /* 0x0000000c0b00720c */ /* 0x080fe20005f61340 */
[----:B------:R-:W2:Y:S01]  /*0340*/  @P2 LDG.E.U8 R20, [R8.64] ;  /* 0x0000000608142981 */ /* 0x000ea2000c1e1100 */
[----:B------:R-:W-:Y:S02]  /*0350*/  ISETP.LT.AND.EX P0, PT, R5, R12, !P5, P0 ;  /* 0x0000000c0500720c */ /* 0x000fe40006f01300 */
[----:B------:R-:W-:-:S02]  /*0360*/  IADD3 R10, P4, R10, R0, RZ ;  /* 0x000000000a0a7210 */ /* 0x000fc40007f9e0ff */
[----:B------:R-:W-:Y:S02]  /*0370*/  IADD3 R4, P5, R4, R0, RZ ;  /* 0x0000000004047210 */ /* 0x000fe40007fbe0ff */
        /* <DEDUP_REMOVED lines=8> */
[----:B------:R-:W-:Y:S01]  /*0400*/  ULDC.S8 UR4, c[0x0][0xe8a] ;  /* 0x0003a28000047ab9 */ /* 0x000fe20000000200 */
[----:B------:R-:W-:-:S04]  /*0410*/  IMAD.MOV.U32 R25, RZ, RZ, c[0x0][0x0] ;  /* 0x00000000ff197624 */ /* 0x000fc800078e00ff */
[----:B------:R-:W-:Y:S01]  /*0420*/  IMAD.WIDE.U32 R16, R25, 0x4, R16 ;  /* 0x0000000419107825 */ /* 0x000fe200078e0010 */
[----:B--2---:R-:W-:-:S04]  /*0430*/  LOP3.LUT P4, RZ, R20, 0xff, RZ, 0xc0, !PT ;  /* 0x000000ff14ff7812 */ /* 0x004fc8000788c0ff */
[----:B------:R-:W-:Y:S02]  /*0440*/  ISETP.NE.XOR P5, PT, RZ, UR4, P4 ;  /* 0x00000004ff007c0c */ /* 0x000fe4000a7a5a70 */
[----:B---3--:R-:W-:Y:S02]  /*0450*/  LOP3.LUT P6, RZ, R15, 0xff, RZ, 0xc0, !PT ;  /* 0x000000ff0fff7812 */ /* 0x008fe400078cc0ff */
[----:B------:R-:W-:Y:S02]  /*0460*/  @P2 SEL R15, RZ, 0x1, !P5 ;  /* 0x00000001ff0f2807 */ /* 0x000fe40006800000 */
[----:B----4-:R-:W-:Y:S02]  /*0470*/  LOP3.LUT P4, RZ, R19, 0xff, RZ, 0xc0, !PT ;  /* 0x000000ff13ff7812 */ /* 0x010fe4000788c0ff */
[----:B------:R-:W-:Y:S02]  /*0480*/  ISETP.NE.XOR P6, PT, RZ, UR4, P6 ;  /* 0x00000004ff007c0c */ /* 0x000fe4000b7c5a70 */
[----:B-----5:R-:W-:-:S02]  /*0490*/  LOP3.LUT P5, RZ, R18, 0xff, RZ, 0xc0, !PT ;  /* 0x000000ff12ff7812 */ /* 0x020fc400078ac0ff */
[----:B------:R-:W-:Y:S02]  /*04a0*/  ISETP.NE.XOR P4, PT, RZ, UR4, P4 ;  /* 0x00000004ff007c0c */ /* 0x000fe4000a785a70 */
[----:B------:R-:W-:Y:S02]  /*04b0*/  ISETP.NE.XOR P5, PT, RZ, UR4, P5 ;  /* 0x00000004ff007c0c */ /* 0x000fe4000afa5a70 */
[----:B------:R-:W-:Y:S02]  /*04c0*/  SEL R21, RZ, 0x1, !P6 ;  /* 0x00000001ff157807 */ /* 0x000fe40007000000 */
[----:B------:R-:W-:Y:S02]  /*04d0*/  SEL R23, RZ, 0x1, !P4 ;  /* 0x00000001ff177807 */ /* 0x000fe40006000000 */
[----:B------:R-:W-:Y:S01]  /*04e0*/  @P0 SEL R19, RZ, 0x1, !P5 ;  /* 0x00000001ff130807 */ /* 0x000fe20006800000 */
[----:B------:R0:W-:Y:S04]  /*04f0*/  @P2 STG.E.U8 [R8.64], R15 ;  /* 0x0000000f08002986 */ /* 0x0001e8000c101106 */
[----:B------:R0:W-:Y:S01]  /*0500*/  @P1 STG.E.U8 [R6.64], R21 ;  /* 0x0000001506001986 */ /* 0x0001e2000c101106 */
[----:B------:R-:W-:-:S03]  /*0510*/  ISETP.LT.U32.AND P1, PT, R16, R3, PT ;  /* 0x000000031000720c */ /* 0x000fc60003f21070 */
[----:B------:R0:W-:Y:S04]  /*0520*/  @P3 STG.E.U8 [R10.64], R23 ;  /* 0x000000170a003986 */ /* 0x0001e8000c101106 */
[----:B------:R0:W-:Y:S01]  /*0530*/  @P0 STG.E.U8 [R4.64], R19 ;  /* 0x0000001304000986 */ /* 0x0001e2000c101106 */
[----:B------:R-:W-:Y:S02]  /*0540*/  ISETP.GE.U32.AND P0, PT, R16, 0x10000, PT ;  /* 0x000100001000780c */ /* 0x000fe40003f06070 */
[C---:B------:R-:W-:Y:S02]  /*0550*/  ISETP.LT.AND.EX P1, PT, R17.reuse, R12, PT, P1 ;  /* 0x0000000c1100720c */ /* 0x040fe40003f21310 */
[----:B------:R-:W-:-:S13]  /*0560*/  ISETP.GE.U32.AND.EX P0, PT, R17, RZ, PT, P0 ;  /* 0x000000ff1100720c */ /* 0x000fda0003f06100 */
[----:B0-----:R-:W-:Y:S05]  /*0570*/  @!P0 BRA P1, `(.L_x_233) ;  /* 0xfffffbf000008947 */ /* 0x001fea000083ffff */
[----:B------:R-:W-:Y:S05]  /*0580*/  EXIT ;  /* 0x000000000000794d */ /* 0x000fea0003800000 */
.L_x_232:
        /* <DEDUP_REMOVED lines=8> */
[----:B------:R-:W-:Y:S02]  /*0610*/  ISETP.NE.AND P2, PT, RZ, UR4, PT ;  /* 0x00000004ff007c0c */ /* 0x000fe4000bf45270 */
.L_x_234:
[----:B------:R-:W-:-:S04]  /*0620*/  LEA R4, P0, R11, R0, 0x2 ;  /* 0x000000000b047211 */ /* 0x000fc800078010ff */
[----:B------:R-:W-:-:S05]  /*0630*/  LEA.HI.X R5, R11, R2, R10, 0x2, P0 ;  /* 0x000000020b057211 */ /* 0x000fca00000f140a */
[----:B------:R-:W2:Y:S02]  /*0640*/  LDG.E R9, [R4.64] ;  /* 0x0000000604097981 */ /* 0x000ea4000c1e1900 */
[C---:B--2---:R-:W-:Y:S02]  /*0650*/  PRMT R6, R9.reuse, 0x7770, RZ ;  /* 0x0000777009067816 */ /* 0x044fe400000000ff */
[C---:B------:R-:W-:Y:S02]  /*0660*/  PRMT R7, R9.reuse, 0x7771, RZ ;  /* 0x0000777109077816 */ /* 0x040fe400000000ff */
[----:B------:R-:W-:Y:S02]  /*0670*/  PRMT R8, R9, 0x7772, RZ ;  /* 0x0000777209087816 */ /* 0x000fe400000000ff */
[----:B------:R-:W-:Y:S02]  /*0680*/  ISETP.NE.XOR P0, PT, R6, RZ, P2 ;  /* 0x000000ff0600720c */ /* 0x000fe40001705a70 */
[----:B------:R-:W-:-:S02]  /*0690*/  ISETP.NE.XOR P1, PT, R7, RZ, P2 ;  /* 0x000000ff0700720c */ /* 0x000fc40001725a70 */
[----:B------:R-:W-:Y:S02]  /*06a0*/  ISETP.NE.XOR P3, PT, R8, RZ, P2 ;  /* 0x000000ff0800720c */ /* 0x000fe40001765a70 */
[----:B------:R-:W-:Y:S02]  /*06b0*/  PRMT R6, R9, 0x7773, RZ ;  /* 0x0000777309067816 */ /* 0x000fe400000000ff */
[----:B------:R-:W-:Y:S02]  /*06c0*/  SEL R7, RZ, 0x1, !P0 ;  /* 0x00000001ff077807 */ /* 0x000fe40004000000 */
[----:B------:R-:W-:Y:S02]  /*06d0*/  SEL R8, RZ, 0x1, !P1 ;  /* 0x00000001ff087807 */ /* 0x000fe40004800000 */
[----:B------:R-:W-:Y:S02]  /*06e0*/  ISETP.NE.XOR P0, PT, R6, RZ, P2 ;  /* 0x000000ff0600720c */ /* 0x000fe40001705a70 */
[----:B------:R-:W-:-:S02]  /*06f0*/  SEL R6, RZ, 0x1, !P3 ;  /* 0x00000001ff067807 */ /* 0x000fc40005800000 */
[----:B------:R-:W-:Y:S02]  /*0700*/  PRMT R9, R8, 0x7604, R7 ;  /* 0x0000760408097816 */ /* 0x000fe40000000007 */
[----:B------:R-:W-:Y:S02]  /*0710*/  SEL R7, RZ, 0x1, !P0 ;  /* 0x00000001ff077807 */ /* 0x000fe40004000000 */
[----:B------:R-:W-:Y:S02]  /*0720*/  PRMT R6, R6, 0x7054, R9 ;  /* 0x0000705406067816 */ /* 0x000fe40000000009 */
[----:B------:R-:W-:Y:S02]  /*0730*/  IADD3 R11, P0, R11, c[0x0][0x0], RZ ;  /* 0x000000000b0b7a10 */ /* 0x000fe40007f1e0ff */
[----:B------:R-:W-:Y:S02]  /*0740*/  PRMT R7, R7, 0x654, R6 ;  /* 0x0000065407077816 */ /* 0x000fe40000000006 */
[C---:B------:R-:W-:Y:S01]  /*0750*/  ISETP.LT.U32.AND P1, PT, R11.reuse, 0x4000, PT ;  /* 0x000040000b00780c */ /* 0x040fe20003f21070 */
[----:B------:R-:W-:-:S02]  /*0760*/  IMAD.SHL.U32 R6, R11, 0x4, RZ ;  /* 0x000000040b067824 */ /* 0x000fc400078e00ff */
[----:B------:R-:W-:Y:S01]  /*0770*/  IMAD.X R10, RZ, RZ, R10, P0 ;  /* 0x000000ffff0a7224 */ /* 0x000fe200000e060a */
[----:B------:R0:W-:Y:S02]  /*0780*/  STG.E [R4.64], R7 ;  /* 0x0000000704007986 */ /* 0x0001e4000c101906 */
[----:B------:R-:W-:Y:S02]  /*0790*/  ISETP.GE.U32.AND P0, PT, R6, R3, PT ;  /* 0x000000030600720c */ /* 0x000fe40003f06070 */
[----:B------:R-:W-:Y:S02]  /*07a0*/  SHF.L.U64.HI R9, R11, 0x2, R10 ;  /* 0x000000020b097819 */ /* 0x000fe4000001020a */
[----:B------:R-:W-:Y:S02]  /*07b0*/  ISETP.LT.U32.AND.EX P1, PT, R10, RZ, PT, P1 ;  /* 0x000000ff0a00720c */ /* 0x000fe40003f21110 */
[----:B------:R-:W-:-:S13]  /*07c0*/  ISETP.GE.AND.EX P0, PT, R9, R12, PT, P0 ;  /* 0x0000000c0900720c */ /* 0x000fda0003f06300 */
[----:B0-----:R-:W-:Y:S05]  /*07d0*/  @!P0 BRA P1, `(.L_x_234) ;  /* 0xfffffe4000008947 */ /* 0x001fea000083ffff */
[----:B------:R-:W-:Y:S05]  /*07e0*/  EXIT ;  /* 0x000000000000794d */ /* 0x000fea0003800000 */
.L_x_235:
        /* <DEDUP_REMOVED lines=9> */
.L_x_5332:


//--------------------- .text._ZN2at6native57_GLOBAL__N__f3eca4a2_24_ForeachBinaryOpScalar_cu_86b9896c25multi_tensor_apply_kernelINS1_18TensorListMetadataILi1EEENS1_21BinaryOpScalarFunctorIN3c107complexIfEELi1ELi1ELi0EEEJSt5minusIS8_ES8_EEEvT_T0_DpT1_ --------------------------
	.section	.text._ZN2at6native57_GLOBAL__N__f3eca4a2_24_ForeachBinaryOpScalar_cu_86b9896c25multi_tensor_apply_kernelINS1_18TensorListMetadataILi1EEENS1_21BinaryOpScalarFunctorIN3c107complexIfEELi1ELi1ELi0EEEJSt5minusIS8_ES8_EEEvT_T0_DpT1_,"ax",@progbits
	.sectioninfo	@"SHI_REGISTERS=32"
	.align	128
.text._ZN2at6native57_GLOBAL__N__f3eca4a2_24_ForeachBinaryOpScalar_cu_86b9896c25multi_tensor_apply_kernelINS1_18TensorListMetadataILi1EEENS1_21BinaryOpScalarFunctorIN3c107complexIfEELi1ELi1ELi0EEEJSt5minusIS8_ES8_EEEvT_T0_DpT1_:
        .type           _ZN2at6native57_GLOBAL__N__f3eca4a2_24_ForeachBinaryOpScalar_cu_86b9896c25multi_tensor_apply_kernelINS1_18TensorListMetadataILi1EEENS1_21BinaryOpScalarFunctorIN3c107complexIfEELi1ELi1ELi0EEEJSt5minusIS8_ES8_EEEvT_T0_DpT1_,@function
        .size           _ZN2at6native57_GLOBAL__N__f3eca4a2_24_ForeachBinaryOpScalar_cu_86b9896c25multi_tensor_apply_kernelINS1_18TensorListMetadataILi1EEENS1_21BinaryOpScalarFunctorIN3c107complexIfEELi1ELi1ELi0EEEJSt5minusIS8_ES8_EEEvT_T0_DpT1_,(.L_x_5333 - _ZN2at6native57_GLOBAL__N__f3eca4a2_24_ForeachBinaryOpScalar_cu_86b9896c25multi_tensor_apply_kernelINS1_18TensorListMetadataILi1EEENS1_21BinaryOpScalarFunctorIN3c107complexIfEELi1ELi1ELi0EEEJSt5minusIS8_ES8_EEEvT_T0_DpT1_)
        .other          _ZN2at6native57_GLOBAL__N__f3eca4a2_24_ForeachBinaryOpScalar_cu_86b9896c25multi_tensor_apply_kernelINS1_18TensorListMetadataILi1EEENS1_21BinaryOpScalarFunctorIN3c107complexIfEELi1ELi1ELi0EEEJSt5minusIS8_ES8_EEEvT_T0_DpT1_,@"STO_CUDA_ENTRY STV_DEFAULT"
_ZN2at6native57_GLOBAL__N__f3eca4a2_24_ForeachBinaryOpScalar_cu_86b9896c25multi_tensor_apply_kernelINS1_18TensorListMetadataILi1EEENS1_21BinaryOpScalarFunctorIN3c107complexIfEELi1ELi1ELi0EEEJSt5minusIS8_ES8_EEEvT_T0_DpT1_:
        /* <DEDUP_REMOVED lines=25> */
.L_x_237:
[----:B0-----:R-:W-:Y:S01]  /*0190*/  IADD3 R18, P0, R3, R6, RZ ;  /* 0x0000000603127210 */ /* 0x001fe20007f1e0ff */
[----:B------:R-:W-:Y:S01]  /*01a0*/  IMAD R7, R4, 0x3, RZ ;  /* 0x0000000304077824 */ /* 0x000fe200078e02ff */
[----:B------:R-:W-:Y:S01]  /*01b0*/  CS2R R22, SRZ ;  /* 0x0000000000167805 */ /* 0x000fe2000001ff00 */
[----:B------:R-:W-:Y:S01]  /*01c0*/  CS2R R10, SRZ ;  /* 0x00000000000a7805 */ /* 0x000fe2000001ff00 */
        /* <DEDUP_REMOVED lines=10> */
[----:B------:R-:W-:-:S02]  /*0270*/  ISETP.GE.U32.AND.EX P4, PT, R19, RZ, PT, P0 ;  /* 0x000000ff1300720c */ /* 0x000fc40003f86100 */
[----:B------:R-:W-:Y:S02]  /*0280*/  ISETP.GE.U32.AND P0, PT, R27, 0x10000, PT ;  /* 0x000100001b00780c */ /* 0x000fe40003f06070 */
[----:B------:R-:W-:Y:S02]  /*0290*/  ISETP.LT.U32.AND P2, PT, R21, R0, PT ;  /* 0x000000001500720c */ /* 0x000fe40003f41070 */
[----:B------:R-:W-:Y:S02]  /*02a0*/  IADD3 R7, P5, R7, R18, RZ ;  /* 0x0000001207077210 */ /* 0x000fe40007fbe0ff */
[----:B------:R-:W-:Y:S02]  /*02b0*/  ISETP.LT.U32.AND P1, PT, R27, R0, PT ;  /* 0x000000001b00720c */ /* 0x000fe40003f21070 */
[----:B------:R-:W-:Y:S01]  /*02c0*/  ISETP.GE.U32.AND.EX P0, PT, R29, RZ, PT, P0 ;  /* 0x000000ff1d00720c */ /* 0x000fe20003f06100 */
[----:B------:R-:W-:Y:S01]  /*02d0*/  IMAD.X R25, RZ, RZ, R20, P5 ;  /* 0x000000ffff197224 */ /* 0x000fe200028e0614 */
[----:B------:R-:W-:-:S02]  /*02e0*/  ISETP.LT.AND.EX P2, PT, R19, R2, !P4, P2 ;  /* 0x000000021300720c */ /* 0x000fc40006741320 */
[----:B------:R-:W-:Y:S02]  /*02f0*/  ISETP.GE.U32.AND P4, PT, R7, 0x10000, PT ;  /* 0x000100000700780c */ /* 0x000fe40003f86070 */
[----:B------:R-:W-:Y:S02]  /*0300*/  ISETP.LT.AND.EX P1, PT, R29, R2, !P0, P1 ;  /* 0x000000021d00720c */ /* 0x000fe40004721310 */
[----:B------:R-:W-:Y:S02]  /*0310*/  ISETP.LT.U32.AND P0, PT, R7, R0, PT ;  /* 0x000000000700720c */ /* 0x000fe40003f01070 */
[C---:B------:R-:W-:Y:S02]  /*0320*/  ISETP.GE.U32.AND.EX P4, PT, R25.reuse, RZ, PT, P4 ;  /* 0x000000ff1900720c */ /* 0x040fe40003f86140 */
[----:B------:R-:W-:Y:S02]  /*0330*/  @P3 LEA R12, P5, R18, R8, 0x3 ;  /* 0x00000008120c3211 */ /* 0x000fe400078a18ff */
[----:B------:R-:W-:-:S02]  /*0340*/  ISETP.LT.AND.EX P0, PT, R25, R2, !P4, P0 ;  /* 0x000000021900720c */ /* 0x000fc40006701300 */
[-C--:B------:R-:W-:Y:S02]  /*0350*/  @P3 LEA.HI.X R13, R18, R9.reuse, R20, 0x3, P5 ;  /* 0x00000009120d3211 */ /* 0x080fe400028f1c14 */
[-C--:B------:R-:W-:Y:S02]  /*0360*/  @P2 LEA R16, P5, R21, R8.reuse, 0x3 ;  /* 0x0000000815102211 */ /* 0x080fe400078a18ff */
[----:B------:R-:W-:Y:S01]  /*0370*/  @P1 LEA R14, P4, R27, R8, 0x3 ;  /* 0x000000081b0e1211 */ /* 0x000fe200078818ff */
[----:B------:R0:W2:Y:S01]  /*0380*/  @P3 LDG.E.64 R22, [R12.64] ;  /* 0x000000040c163981 */ /* 0x0000a2000c1e1b00 */
[-C--:B------:R-:W-:Y:S02]  /*0390*/  @P2 LEA.HI.X R17, R21, R9.reuse, R19, 0x3, P5 ;  /* 0x0000000915112211 */ /* 0x080fe400028f1c13 */
[----:B------:R-:W-:-:S03]  /*03a0*/  @P1 LEA.HI.X R15, R27, R9, R29, 0x3, P4 ;  /* 0x000000091b0f1211 */ /* 0x000fc600020f1c1d */
[----:B------:R1:W3:Y:S01]  /*03b0*/  @P2 LDG.E.64 R10, [R16.64] ;  /* 0x00000004100a2981 */ /* 0x0002e2000c1e1b00 */
[----:B0-----:R-:W-:Y:S01]  /*03c0*/  CS2R R12, SRZ ;  /* 0x00000000000c7805 */ /* 0x001fe2000001ff00 */
[----:B-1----:R-:W-:-:S05]  /*03d0*/  @P0 LEA R16, P4, R7, R8, 0x3 ;  /* 0x0000000807100211 */ /* 0x002fca00078818ff */
[----:B------:R0:W4:Y:S01]  /*03e0*/  @P1 LDG.E.64 R12, [R14.64] ;  /* 0x000000040e0c1981 */ /* 0x000122000c1e1b00 */
[----:B------:R-:W-:Y:S01]  /*03f0*/  @P0 LEA.HI.X R17, R7, R9, R25, 0x3, P4 ;  /* 0x0000000907110211 */ /* 0x000fe200020f1c19 */
[----:B0-----:R-:W-:-:S06]  /*0400*/  CS2R R14, SRZ ;  /* 0x00000000000e7805 */ /* 0x001fcc000001ff00 */
[----:B------:R0:W5:Y:S02]  /*0410*/  @P0 LDG.E.64 R14, [R16.64] ;  /* 0x00000004100e0981 */ /* 0x000164000c1e1b00 */
[----:B0-----:R-:W-:-:S04]  /*0420*/  @P3 LEA R16, P4, R18, R8, 0x3 ;  /* 0x0000000812103211 */ /* 0x001fc800078818ff */
[-C--:B------:R-:W-:Y:S02]  /*0430*/  @P3 LEA.HI.X R17, R18, R9.reuse, R20, 0x3, P4 ;  /* 0x0000000912113211 */ /* 0x080fe400020f1c14 */
[-C--:B------:R-:W-:Y:S02]  /*0440*/  @P2 LEA R18, P4, R21, R8.reuse, 0x3 ;  /* 0x0000000815122211 */ /* 0x080fe400078818ff */
[-C--:B------:R-:W-:Y:S02]  /*0450*/  @P1 LEA R20, P5, R27, R8.reuse, 0x3 ;  /* 0x000000081b141211 */ /* 0x080fe400078a18ff */
[-C--:B------:R-:W-:Y:S02]  /*0460*/  @P2 LEA.HI.X R19, R21, R9.reuse, R19, 0x3, P4 ;  /* 0x0000000915132211 */ /* 0x080fe400020f1c13 */
[----:B------:R-:W-:Y:S02]  /*0470*/  @P0 LEA R24, P4, R7, R8, 0x3 ;  /* 0x0000000807180211 */ /* 0x000fe400078818ff */
[-C--:B------:R-:W-:Y:S01]  /*0480*/  @P1 LEA.HI.X R21, R27, R9.reuse, R29, 0x3, P5 ;  /* 0x000000091b151211 */ /* 0x080fe200028f1c1d */
[----:B------:R-:W-:Y:S01]  /*0490*/  IMAD.MOV.U32 R27, RZ, RZ, c[0x0][0x0] ;  /* 0x00000000ff1b7624 */ /* 0x000fe200078e00ff */
[----:B------:R-:W-:Y:S01]  /*04a0*/  @P0 LEA.HI.X R25, R7, R9, R25, 0x3, P4 ;  /* 0x0000000907190211 */ /* 0x000fe200020f1c19 */
[----:B------:R-:W-:-:S04]  /*04b0*/  IMAD.MOV.U32 R7, RZ, RZ, R5 ;  /* 0x000000ffff077224 */ /* 0x000fc800078e0005 */
[----:B------:R-:W-:-:S04]  /*04c0*/  IMAD.WIDE.U32 R6, R27, 0x4, R6 ;  /* 0x000000041b067825 */ /* 0x000fc800078e0006 */
[----:B------:R-:W-:Y:S02]  /*04d0*/  IMAD.MOV.U32 R5, RZ, RZ, R7 ;  /* 0x000000ffff057224 */ /* 0x000fe400078e0007 */
[----:B--2---:R-:W-:Y:S02]  /*04e0*/  @P3 FADD.FTZ R23, R23, -c[0x0][0xe94] ;  /* 0x8003a50017173621 */ /* 0x004fe40000010000 */
[----:B------:R-:W-:Y:S02]  /*04f0*/  @P3 FADD.FTZ R22, R22, -c[0x0][0xe90] ;  /* 0x8003a40016163621 */ /* 0x000fe40000010000 */
[----:B---3--:R-:W-:Y:S02]  /*0500*/  @P2 FADD.FTZ R11, R11, -c[0x0][0xe94] ;  /* 0x8003a5000b0b2621 */ /* 0x008fe40000010000 */
[----:B------:R-:W-:Y:S01]  /*0510*/  @P2 FADD.FTZ R10, R10, -c[0x0][0xe90] ;  /* 0x8003a4000a0a2621 */ /* 0x000fe20000010000 */
[----:B------:R0:W-:Y:S04]  /*0520*/  @P3 STG.E.64 [R16.64], R22 ;  /* 0x0000001610003986 */ /* 0x0001e8000c101b04 */
[----:B------:R0:W-:Y:S01]  /*0530*/  @P2 STG.E.64 [R18.64], R10 ;  /* 0x0000000a12002986 */ /* 0x0001e2000c101b04 */
[----:B----4-:R-:W-:-:S02]  /*0540*/  @P1 FADD.FTZ R13, R13, -c[0x0][0xe94] ;  /* 0x8003a5000d0d1621 */ /* 0x010fc40000010000 */
[----:B------:R-:W-:-:S05]  /*0550*/  @P1 FADD.FTZ R12, R12, -c[0x0][0xe90] ;  /* 0x8003a4000c0c1621 */ /* 0x000fca0000010000 */
[----:B------:R0:W-:Y:S01]  /*0560*/  @P1 STG.E.64 [R20.64], R12 ;  /* 0x0000000c14001986 */ /* 0x0001e2000c101b04 */
[----:B------:R-:W-:Y:S01]  /*0570*/  ISETP.LT.U32.AND P1, PT, R6, R0, PT ;  /* 0x000000000600720c */ /* 0x000fe20003f21070 */
[----:B-----5:R-:W-:Y:S02]  /*0580*/  @P0 FADD.FTZ R15, R15, -c[0x0][0xe94] ;  /* 0x8003a5000f0f0621 */ /* 0x020fe40000010000 */
[----:B------:R-:W-:-:S05]  /*0590*/  @P0 FADD.FTZ R14, R14, -c[0x0][0xe90] ;  /* 0x8003a4000e0e0621 */ /* 0x000fca0000010000 */
[----:B------:R0:W-:Y:S01]  /*05a0*/  @P0 STG.E.64 [R24.64], R14 ;  /* 0x0000000e18000986 */ /* 0x0001e2000c101b04 */
[----:B------:R-:W-:Y:S02]  /*05b0*/  ISETP.GE.U32.AND P0, PT, R6, 0x10000, PT ;  /* 0x000100000600780c */ /* 0x000fe40003f06070 */
[C---:B------:R-:W-:Y:S02]  /*05c0*/  ISETP.LT.AND.EX P1, PT, R7.reuse, R2, PT, P1 ;  /* 0x000000020700720c */ /* 0x040fe40003f21310 */
[----:B------:R-:W-:-:S13]  /*05d0*/  ISETP.GE.U32.AND.EX P0, PT, R7, RZ, PT, P0 ;  /* 0x000000ff0700720c */ /* 0x000fda0003f06100 */
[----:B0-----:R-:W-:Y:S05]  /*05e0*/  @!P0 BRA P1, `(.L_x_237) ;  /* 0xfffffba000008947 */ /* 0x001fea000083ffff */
[----:B------:R-:W-:Y:S05]  /*05f0*/  EXIT ;  /* 0x000000000000794d */ /* 0x000fea0003800000 */
.L_x_236:
[----:B------:R-:W0:Y:S02]  /*0600*/  S2R R17, SR_TID.X ;  /* 0x0000000000117919 */ /* 0x000e240000002100 */
[----:B0-----:R-:W-:-:S05]  /*0610*/  IMAD.WIDE.U32 R4, R17, 0x4, RZ ;  /* 0x0000000411047825 */ /* 0x001fca00078e00ff */
[----:B------:R-:W-:-:S04]  /*0620*/  ISETP.GE.U32.AND P0, PT, R4, R0, PT ;  /* 0x000000000400720c */ /* 0x000fc80003f06070 */
[----:B------:R-:W-:-:S04]  /*0630*/  ISETP.GE.AND.EX P0, PT, R5, R2, PT, P0 ;  /* 0x000000020500720c */ /* 0x000fc80003f06300 */
[----:B------:R-:W-:-:S13]  /*0640*/  ISETP.GT.U32.OR P0, PT, R17, 0x3fff, P0 ;  /* 0x00003fff1100780c */ /* 0x000fda0000704470 */
[----:B------:R-:W-:Y:S05]  /*0650*/  @P0 EXIT ;  /* 0x000000000000094d */ /* 0x000fea0003800000 */
[----:B------:R-:W-:Y:S02]  /*0660*/  IMAD.MOV.U32 R16, RZ, RZ, RZ ;  /* 0x000000ffff107224 */ /* 0x000fe400078e00ff */
.L_x_238:
[----:B0-----:R-:W-:-:S04]  /*0670*/  LEA R10, P0, R17, R8, 0x5 ;  /* 0x00000008110a7211 */ /* 0x001fc800078028ff */
[----:B------:R-:W-:-:S05]  /*0680*/  LEA.HI.X R11, R17, R9, R16, 0x5, P0 ;  /* 0x00000009110b7211 */ /* 0x000fca00000f2c10 */
[----:B------:R-:W2:Y:S04]  /*0690*/  LDG.E.128 R12, [R10.64] ;  /* 0x000000040a0c7981 */ /* 0x000ea8000c1e1d00 */
[----:B------:R-:W3:Y:S01]  /*06a0*/  LDG.E.128 R4, [R10.64+0x10] ;  /* 0x000010040a047981 */ /* 0x000ee2000c1e1d00 */
        /* <DEDUP_REMOVED lines=20> */
.L_x_239:
        /* <DEDUP_REMOVED lines=9> */
.L_x_5333:


//--------------------- .text._ZN2at6native57_GLOBAL__N__f3eca4a2_24_ForeachBinaryOpScalar_cu_86b9896c25multi_tensor_apply_kernelINS1_18TensorListMetadataILi1EEENS1_21BinaryOpScalarFunctorIN3c107complexIdEELi1ELi1ELi0EEEJSt5minusIS8_ES8_EEEvT_T0_DpT1_ --------------------------
	.section	.text._ZN2at6native57_GLOBAL__N__f3eca4a2_24_ForeachBinaryOpScalar_cu_86b9896c25multi_tensor_apply_kernelINS1_18TensorListMetadataILi1EEENS1_21BinaryOpScalarFunctorIN3c107complexIdEELi1ELi1ELi0EEEJSt5minusIS8_ES8_EEEvT_T0_DpT1_,"ax",@progbits
	.sectioninfo	@"SHI_REGISTERS=32"
	.align	128
.text._ZN2at6native57_GLOBAL__N__f3eca4a2_24_ForeachBinaryOpScalar_cu_86b9896c25multi_tensor_apply_kernelINS1_18TensorListMetadataILi1EEENS1_21BinaryOpScalarFunctorIN3c107complexIdEELi1ELi1ELi0EEEJSt5minusIS8_ES8_EEEvT_T0_DpT1_:
        .type           _ZN2at6native57_GLOBAL__N__f3eca4a2_24_ForeachBinaryOpScalar_cu_86b9896c25multi_tensor_apply_kernelINS1_18TensorListMetadataILi1EEENS1_21BinaryOpScalarFunctorIN3c107complexIdEELi1ELi1ELi0EEEJSt5minusIS8_ES8_EEEvT_T0_DpT1_,@function
        .size           _ZN2at6native57_GLOBAL__N__f3eca4a2_24_ForeachBinaryOpScalar_cu_86b9896c25multi_tensor_apply_kernelINS1_18TensorListMetadataILi1EEENS1_21BinaryOpScalarFunctorIN3c107complexIdEELi1ELi1ELi0EEEJSt5minusIS8_ES8_EEEvT_T0_DpT1_,(.L_x_5334 - _ZN2at6native57_GLOBAL__N__f3eca4a2_24_ForeachBinaryOpScalar_cu_86b9896c25multi_tensor_apply_kernelINS1_18TensorListMetadataILi1EEENS1_21BinaryOpScalarFunctorIN3c107complexIdEELi1ELi1ELi0EEEJSt5minusIS8_ES8_EEEvT_T0_DpT1_)
        .other          _ZN2at6native57_GLOBAL__N__f3eca4a2_24_ForeachBinaryOpScalar_cu_86b9896c25multi_tensor_apply_kernelINS1_18TensorListMetadataILi1EEENS1_21BinaryOpScalarFunctorIN3c107complexIdEELi1ELi1ELi0EEEJSt5minusIS8_ES8_EEEvT_T0_DpT1_,@"STO_CUDA_ENTRY STV_DEFAULT"
_ZN2at6native57_GLOBAL__N__f3eca4a2_24_ForeachBinaryOpScalar_cu_86b9896c25multi_tensor_apply_kernelINS1_18TensorListMetadataILi1EEENS1_21BinaryOpScalarFunctorIN3c107complexIdEELi1ELi1ELi0EEEJSt5minusIS8_ES8_EEEvT_T0_DpT1_:
        /* <DEDUP_REMOVED lines=10> */
[----:B------:R-:W-:Y:S02]  /*00a0*/  UIADD3 UR12, UP1, -UR6, UR10, URZ ;  /* 0x0000000a060c7290 */ /* 0x000fe4000ff3e13f */
[----:B------:R-:W-:Y:S02]  /*00b0*/  ULDC.64 UR4, c[0x0][UR4+0x160] ;  /* 0x0000580004047abb */ /* 0x000fe40008000a00 */
[----:B------:R-:W-:Y:S02]  /*00c0*/  UIMAD.WIDE UR8, UR8, 0x100000, UR4 ;  /* 0x00100000080878a5 */ /* 0x000fe4000f8e0204 */
[----:B------:R-:W-:Y:S02]  /*00d0*/  ULOP3.LUT UR4, UR12, 0x3, URZ, 0xc0, !UPT ;  /* 0x000000030c047892 */ /* 0x000fe4000f8ec03f */
[----:B------:R-:W-:-:S02]  /*00e0*/  UIADD3.X UR6, ~UR7, UR11, URZ, UP1, !UPT ;  /* 0x0000000b07067290 */ /* 0x000fc40008ffe53f */
[----:B------:R-:W-:Y:S02]  /*00f0*/  ULOP3.LUT UP0, URZ, UR4, 0x3f, UR8, 0xf8, !UPT ;  /* 0x0000003f043f7892 */ /* 0x000fe4000f80f808 */
[----:B------:R-:W-:Y:S02]  /*0100*/  ULDC.64 UR10, c[0x0][0x118] ;  /* 0x00004600000a7ab9 */ /* 0x000fe40000000a00 */
        /* <DEDUP_REMOVED lines=11> */
.L_x_241:
        /* <DEDUP_REMOVED lines=77> */
.L_x_240:
[----:B------:R-:W0:Y:S02]  /*0690*/  S2R R0, SR_TID.X ;  /* 0x0000000000007919 */ /* 0x000e240000002100 */
[----:B0-----:R-:W-:-:S05]  /*06a0*/  IMAD.WIDE.U32 R2, R0, 0x4, RZ ;  /* 0x0000000400027825 */ /* 0x001fca00078e00ff */
[----:B------:R-:W-:-:S04]  /*06b0*/  ISETP.GE.U32.AND P0, PT, R2, UR12, PT ;  /* 0x0000000c02007c0c */ /* 0x000fc8000bf06070 */
[----:B------:R-:W-:-:S04]  /*06c0*/  ISETP.GE.AND.EX P0, PT, R3, UR6, PT, P0 ;  /* 0x0000000603007c0c */ /* 0x000fc8000bf06300 */
[----:B------:R-:W-:-:S13]  /*06d0*/  ISETP.GT.U32.OR P0, PT, R0, 0x3fff, P0 ;  /* 0x00003fff0000780c */ /* 0x000fda0000704470 */
[----:B------:R-:W-:Y:S05]  /*06e0*/  @P0 EXIT ;  /* 0x000000000000094d */ /* 0x000fea0003800000 */
[----:B------:R-:W-:Y:S02]  /*06f0*/  IMAD.MOV.U32 R3, RZ, RZ, RZ ;  /* 0x000000ffff037224 */ /* 0x000fe400078e00ff */
.L_x_242:
[----:B0-----:R-:W-:-:S04]  /*0700*/  LEA R20, P0, R0, UR8, 0x6 ;  /* 0x0000000800147c11 */ /* 0x001fc8000f8030ff */
[----:B------:R-:W-:-:S05]  /*0710*/  LEA.HI.X R21, R0, UR9, R3, 0x6, P0 ;  /* 0x0000000900157c11 */ /* 0x000fca00080f3403 */
[----:B------:R-:W2:Y:S04]  /*0720*/  LDG.E.128 R12, [R20.64] ;  /* 0x0000000a140c7981 */ /* 0x000ea8000c1e1d00 */
[----:B------:R-:W3:Y:S04]  /*0730*/  LDG.E.128 R16, [R20.64+0x10] ;  /* 0x0000100a14107981 */ /* 0x000ee8000c1e1d00 */
[----:B------:R-:W4:Y:S04]  /*0740*/  LDG.E.128 R4, [R20.64+0x20] ;  /* 0x0000200a14047981 */ /* 0x000f28000c1e1d00 */
[----:B------:R-:W5:Y:S01]  /*0750*/  LDG.E.128 R8, [R20.64+0x30] ;  /* 0x0000300a14087981 */ /* 0x000f62000c1e1d00 */
        /* <DEDUP_REMOVED lines=22> */
.L_x_243:
        /* <DEDUP_REMOVED lines=12> */
.L_x_5334:


//--------------------- .text._ZN2at6native57_GLOBAL__N__f3eca4a2_24_ForeachBinaryOpScalar_cu_86b9896c25multi_tensor_apply_kernelINS1_18TensorListMetadataILi1EEENS1_21BinaryOpScalarFunctorIfLi1ELi1ELi0EEEJSt5minusIfEfEEEvT_T0_DpT1_ --------------------------
	.section	.text._ZN2at6native57_GLOBAL__N__f3eca4a2_24_ForeachBinaryOpScalar_cu_86b9896c25multi_tensor_apply_kernelINS1_18TensorListMetadataILi1EEENS1_21BinaryOpScalarFunctorIfLi1ELi1ELi0EEEJSt5minusIfEfEEEvT_T0_DpT1_,"ax",@progbits
	.sectioninfo	@"SHI_REGISTERS=28"
	.align	128
.text._ZN2at6native57_GLOBAL__N__f3eca4a2_24_ForeachBinaryOpScalar_cu_86b9896c25multi_tensor_apply_kernelINS1_18TensorListMetadataILi1EEENS1_21BinaryOpScalarFunctorIfLi1ELi1ELi0EEEJSt5minusIfEfEEEvT_T0_DpT1_:
        .type           _ZN2at6native57_GLOBAL__N__f3eca4a2_24_ForeachBinaryOpScalar_cu_86b9896c25multi_tensor_apply_kernelINS1_18TensorListMetadataILi1EEENS1_21BinaryOpScalarFunctorIfLi1ELi1ELi0EEEJSt5minusIfEfEEEvT_T0_DpT1_,@function
        .size           _ZN2at6native57_GLOBAL__N__f3eca4a2_24_ForeachBinaryOpScalar_cu_86b9896c25multi_tensor_apply_kernelINS1_18TensorListMetadataILi1EEENS1_21BinaryOpScalarFunctorIfLi1ELi1ELi0EEEJSt5minusIfEfEEEvT_T0_DpT1_,(.L_x_5335 - _ZN2at6native57_GLOBAL__N__f3eca4a2_24_ForeachBinaryOpScalar_cu_86b9896c25multi_tensor_apply_kernelINS1_18TensorListMetadataILi1EEENS1_21BinaryOpScalarFunctorIfLi1ELi1ELi0EEEJSt5minusIfEfEEEvT_T0_DpT1_)
        .other          _ZN2at6native57_GLOBAL__N__f3eca4a2_24_ForeachBinaryOpScalar_cu_86b9896c25multi_tensor_apply_kernelINS1_18TensorListMetadataILi1EEENS1_21BinaryOpScalarFunctorIfLi1ELi1ELi0EEEJSt5minusIfEfEEEvT_T0_DpT1_,@"STO_CUDA_ENTRY STV_DEFAULT"
_ZN2at6native57_GLOBAL__N__f3eca4a2_24_ForeachBinaryOpScalar_cu_86b9896c25multi_tensor_apply_kernelINS1_18TensorListMetadataILi1EEENS1_21BinaryOpScalarFunctorIfLi1ELi1ELi0EEEJSt5minusIfEfEEEvT_T0_DpT1_:
        /* <DEDUP_REMOVED lines=24> */
.L_x_245:
[----:B0-----:R-:W-:Y:S01]  /*0180*/  IADD3 R19, P0, R5, R16, RZ ;  /* 0x0000001005137210 */ /* 0x001fe20007f1e0ff */
[C---:B------:R-:W-:Y:S02]  /*0190*/  IMAD R6, R14.reuse, 0x3, RZ ;  /* 0x000000030e067824 */ /* 0x040fe400078e02ff */
[----:B------:R-:W-:Y:S01]  /*01a0*/  IMAD.MOV.U32 R20, RZ, RZ, RZ ;  /* 0x000000ffff147224 */ /* 0x000fe200078e00ff */
[----:B------:R-:W-:Y:S01]  /*01b0*/  IADD3 R7, P1, R19, c[0x0][0x0], RZ ;  /* 0x0000000013077a10 */ /* 0x000fe20007f3e0ff */
[----:B------:R-:W-:Y:S01]  /*01c0*/  IMAD.X R21, RZ, RZ, R17, P0 ;  /* 0x000000ffff157224 */ /* 0x000fe200000e0611 */
[----:B------:R-:W-:Y:S02]  /*01d0*/  LEA R11, P4, R14, R19, 0x1 ;  /* 0x000000130e0b7211 */ /* 0x000fe400078808ff */
[C---:B------:R-:W-:Y:S01]  /*01e0*/  ISETP.GE.U32.AND P0, PT, R7.reuse, 0x10000, PT ;  /* 0x000100000700780c */ /* 0x040fe20003f06070 */
[--C-:B------:R-:W-:Y:S01]  /*01f0*/  IMAD.X R13, RZ, RZ, R21.reuse, P1 ;  /* 0x000000ffff0d7224 */ /* 0x100fe200008e0615 */
[C---:B------:R-:W-:Y:S01]  /*0200*/  LEA R8, P3, R7.reuse, R2, 0x2 ;  /* 0x0000000207087211 */ /* 0x040fe200078610ff */
[----:B------:R-:W-:Y:S01]  /*0210*/  IMAD.X R15, RZ, RZ, R21, P4 ;  /* 0x000000ffff0f7224 */ /* 0x000fe200020e0615 */
[----:B------:R-:W-:-:S02]  /*0220*/  ISETP.LT.U32.AND P2, PT, R7, R0, PT ;  /* 0x000000000700720c */ /* 0x000fc40003f41070 */
[----:B------:R-:W-:Y:S02]  /*0230*/  ISETP.GE.U32.AND.EX P0, PT, R13, RZ, PT, P0 ;  /* 0x000000ff0d00720c */ /* 0x000fe40003f06100 */
[----:B------:R-:W-:Y:S02]  /*0240*/  ISETP.GE.U32.AND P1, PT, R11, 0x10000, PT ;  /* 0x000100000b00780c */ /* 0x000fe40003f26070 */
[----:B------:R-:W-:Y:S02]  /*0250*/  LEA.HI.X R9, R7, R3, R13, 0x2, P3 ;  /* 0x0000000307097211 */ /* 0x000fe400018f140d */
[----:B------:R-:W-:Y:S02]  /*0260*/  ISETP.LT.AND.EX P0, PT, R13, R4, !P0, P2 ;  /* 0x000000040d00720c */ /* 0x000fe40004701320 */
[C---:B------:R-:W-:Y:S02]  /*0270*/  ISETP.LT.U32.AND P3, PT, R11.reuse, R0, PT ;  /* 0x000000000b00720c */ /* 0x040fe40003f61070 */
[----:B------:R-:W-:-:S02]  /*0280*/  LEA R12, P4, R11, R2, 0x2 ;  /* 0x000000020b0c7211 */ /* 0x000fc400078810ff */
[----:B------:R-:W-:Y:S02]  /*0290*/  ISETP.GE.U32.AND.EX P1, PT, R15, RZ, PT, P1 ;  /* 0x000000ff0f00720c */ /* 0x000fe40003f26110 */
[----:B------:R-:W-:Y:S02]  /*02a0*/  IADD3 R7, P5, R6, R19, RZ ;  /* 0x0000001306077210 */ /* 0x000fe40007fbe0ff */
[----:B------:R-:W-:Y:S02]  /*02b0*/  ISETP.GE.U32.AND P2, PT, R19, 0x10000, PT ;  /* 0x000100001300780c */ /* 0x000fe40003f46070 */
[----:B------:R-:W-:Y:S02]  /*02c0*/  LEA.HI.X R13, R11, R3, R15, 0x2, P4 ;  /* 0x000000030b0d7211 */ /* 0x000fe400020f140f */
[----:B------:R-:W-:Y:S01]  /*02d0*/  ISETP.LT.AND.EX P1, PT, R15, R4, !P1, P3 ;  /* 0x000000040f00720c */ /* 0x000fe20004f21330 */
[----:B------:R-:W-:Y:S01]  /*02e0*/  IMAD.X R15, RZ, RZ, R21, P5 ;  /* 0x000000ffff0f7224 */ /* 0x000fe200028e0615 */
[----:B------:R-:W-:-:S02]  /*02f0*/  ISETP.LT.U32.AND P3, PT, R19, R0, PT ;  /* 0x000000001300720c */ /* 0x000fc40003f61070 */
        /* <DEDUP_REMOVED lines=16> */
[----:B------:R-:W-:-:S04]  /*0400*/  IMAD.MOV.U32 R25, RZ, RZ, c[0x0][0x0] ;  /* 0x00000000ff197624 */ /* 0x000fc800078e00ff */
[----:B------:R-:W-:-:S04]  /*0410*/  IMAD.WIDE.U32 R16, R25, 0x4, R16 ;  /* 0x0000000419107825 */ /* 0x000fc800078e0010 */
[----:B--2---:R-:W-:Y:S02]  /*0420*/  @P1 FADD.FTZ R23, R20, -c[0x0][0xe8c] ;  /* 0x8003a30014171621 */ /* 0x004fe40000010000 */
[----:B---3--:R-:W-:Y:S02]  /*0430*/  @P3 FADD.FTZ R21, R18, -c[0x0][0xe8c] ;  /* 0x8003a30012153621 */ /* 0x008fe40000010000 */
[----:B----4-:R-:W-:-:S03]  /*0440*/  @P0 FADD.FTZ R15, R15, -c[0x0][0xe8c] ;  /* 0x8003a3000f0f0621 */ /* 0x010fc60000010000 */
[----:B------:R0:W-:Y:S01]  /*0450*/  @P3 STG.E [R10.64], R21 ;  /* 0x000000150a003986 */ /* 0x0001e2000c101904 */
[----:B-----5:R-:W-:-:S03]  /*0460*/  @P2 FADD.FTZ R19, R19, -c[0x0][0xe8c] ;  /* 0x8003a30013132621 */ /* 0x020fc60000010000 */
        /* <DEDUP_REMOVED lines=9> */
.L_x_244:
[----:B------:R-:W0:Y:S02]  /*0500*/  S2R R13, SR_TID.X ;  /* 0x00000000000d7919 */ /* 0x000e240000002100 */
[----:B0-----:R-:W-:-:S05]  /*0510*/  IMAD.WIDE.U32 R6, R13, 0x4, RZ ;  /* 0x000000040d067825 */ /* 0x001fca00078e00ff */
[----:B------:R-:W-:-:S04]  /*0520*/  ISETP.GE.U32.AND P0, PT, R6, R0, PT ;  /* 0x000000000600720c */ /* 0x000fc80003f06070 */
[----:B------:R-:W-:-:S04]  /*0530*/  ISETP.GE.AND.EX P0, PT, R7, R4, PT, P0 ;  /* 0x000000040700720c */ /* 0x000fc80003f06300 */
[----:B------:R-:W-:-:S13]  /*0540*/  ISETP.GT.U32.OR P0, PT, R13, 0x3fff, P0 ;  /* 0x00003fff0d00780c */ /* 0x000fda0000704470 */
[----:B------:R-:W-:Y:S05]  /*0550*/  @P0 EXIT ;  /* 0x000000000000094d */ /* 0x000fea0003800000 */
[----:B------:R-:W-:Y:S02]  /*0560*/  IMAD.MOV.U32 R12, RZ, RZ, RZ ;  /* 0x000000ffff0c7224 */ /* 0x000fe400078e00ff */
.L_x_246:
        /* <DEDUP_REMOVED lines=18> */
.L_x_247:
        /* <DEDUP_REMOVED lines=15> */
.L_x_5335:


//--------------------- .text._ZN2at6native57_GLOBAL__N__f3eca4a2_24_ForeachBinaryOpScalar_cu_86b9896c25multi_tensor_apply_kernelINS1_18TensorListMetadataILi1EEENS1_21BinaryOpScalarFunctorIdLi1ELi1ELi0EEEJSt5minusIdEdEEEvT_T0_DpT1_ --------------------------
	.section	.text._ZN2at6native57_GLOBAL__N__f3eca4a2_24_ForeachBinaryOpScalar_cu_86b9896c25multi_tensor_apply_kernelINS1_18TensorListMetadataILi1EEENS1_21BinaryOpScalarFunctorIdLi1ELi1ELi0EEEJSt5minusIdEdEEEvT_T0_DpT1_,"ax",@progbits
	.sectioninfo	@"SHI_REGISTERS=28"
	.align	128
.text._ZN2at6native57_GLOBAL__N__f3eca4a2_24_ForeachBinaryOpScalar_cu_86b9896c25multi_tensor_apply_kernelINS1_18TensorListMetadataILi1EEENS1_21BinaryOpScalarFunctorIdLi1ELi1ELi0EEEJSt5minusIdEdEEEvT_T0_DpT1_:
        .type           _ZN2at6native57_GLOBAL__N__f3eca4a2_24_ForeachBinaryOpScalar_cu_86b9896c25multi_tensor_apply_kernelINS1_18TensorListMetadataILi1EEENS1_21BinaryOpScalarFunctorIdLi1ELi1ELi0EEEJSt5minusIdEdEEEvT_T0_DpT1_,@function
        .size           _ZN2at6native57_GLOBAL__N__f3eca4a2_24_ForeachBinaryOpScalar_cu_86b9896c25multi_tensor_apply_kernelINS1_18TensorListMetadataILi1EEENS1_21BinaryOpScalarFunctorIdLi1ELi1ELi0EEEJSt5minusIdEdEEEvT_T0_DpT1_,(.L_x_5336 - _ZN2at6native57_GLOBAL__N__f3eca4a2_24_ForeachBinaryOpScalar_cu_86b9896c25multi_tensor_apply_kernelINS1_18TensorListMetadataILi1EEENS1_21BinaryOpScalarFunctorIdLi1ELi1ELi0EEEJSt5minusIdEdEEEvT_T0_DpT1_)
        .other          _ZN2at6native57_GLOBAL__N__f3eca4a2_24_ForeachBinaryOpScalar_cu_86b9896c25multi_tensor_apply_kernelINS1_18TensorListMetadataILi1EEENS1_21BinaryOpScalarFunctorIdLi1ELi1ELi0EEEJSt5minusIdEdEEEvT_T0_DpT1_,@"STO_CUDA_ENTRY STV_DEFAULT"
_ZN2at6native57_GLOBAL__N__f3eca4a2_24_ForeachBinaryOpScalar_cu_86b9896c25multi_tensor_apply_kernelINS1_18TensorListMetadataILi1EEENS1_21BinaryOpScalarFunctorIdLi1ELi1ELi0EEEJSt5minusIdEdEEEvT_T0_DpT1_:
        /* <DEDUP_REMOVED lines=24> */
.L_x_249:
[----:B0-----:R-:W-:Y:S01]  /*0180*/  IADD3 R19, P0, R3, R6, RZ ;  /* 0x0000000603137210 */ /* 0x001fe20007f1e0ff */
[C---:B------:R-:W-:Y:S01]  /*0190*/  IMAD R12, R4.reuse, 0x3, RZ ;  /* 0x00000003040c7824 */ /* 0x040fe200078e02ff */
[----:B------:R-:W-:Y:S01]  /*01a0*/  CS2R R22, SRZ ;  /* 0x0000000000167805 */ /* 0x000fe2000001ff00 */
[----:B------:R-:W-:Y:S01]  /*01b0*/  CS2R R24, SRZ ;  /* 0x0000000000187805 */ /* 0x000fe2000001ff00 */
[----:B------:R-:W-:Y:S01]  /*01c0*/  IADD3 R5, P1, R19, c[0x0][0x0], RZ ;  /* 0x0000000013057a10 */ /* 0x000fe20007f3e0ff */
[----:B------:R-:W-:Y:S01]  /*01d0*/  IMAD.X R21, RZ, RZ, R7, P0 ;  /* 0x000000ffff157224 */ /* 0x000fe200000e0607 */
[----:B------:R-:W-:Y:S02]  /*01e0*/  LEA R13, P4, R4, R19, 0x1 ;  /* 0x00000013040d7211 */ /* 0x000fe400078808ff */
        /* <DEDUP_REMOVED lines=13> */
[----:B------:R-:W-:Y:S01]  /*02c0*/  ISETP.GE.U32.AND P2, PT, R19, 0x10000, PT ;  /* 0x000100001300780c */ /* 0x000fe20003f46070 */
[----:B------:R-:W2:Y:S01]  /*02d0*/  @P0 LDG.E.64 R22, [R10.64] ;  /* 0x000000040a160981 */ /* 0x000ea2000c1e1b00 */
        /* <DEDUP_REMOVED lines=9> */
[----:B------:R-:W3:Y:S01]  /*0370*/  @P1 LDG.E.64 R24, [R16.64] ;  /* 0x0000000410181981 */ /* 0x000ee2000c1e1b00 */
[----:B------:R-:W-:-:S02]  /*0380*/  LEA R14, P5, R19, R8, 0x3 ;  /* 0x00000008130e7211 */ /* 0x000fc400078a18ff */
[----:B------:R-:W-:Y:S02]  /*0390*/  ISETP.LT.AND.EX P2, PT, R13, R2, !P2, P4 ;  /* 0x000000020d00720c */ /* 0x000fe40005741340 */
[-C--:B------:R-:W-:Y:S02]  /*03a0*/  LEA.HI.X R15, R19, R9.reuse, R21, 0x3, P5 ;  /* 0x00000009130f7211 */ /* 0x080fe400028f1c15 */
[C---:B------:R-:W-:Y:S01]  /*03b0*/  LEA R12, P6, R5.reuse, R8, 0x3 ;  /* 0x00000008050c7211 */ /* 0x040fe200078c18ff */
[----:B------:R-:W-:Y:S01]  /*03c0*/  CS2R R20, SRZ ;  /* 0x0000000000147805 */ /* 0x000fe2000001ff00 */
[----:B------:R-:W-:Y:S02]  /*03d0*/  CS2R R18, SRZ ;  /* 0x0000000000127805 */ /* 0x000fe4000001ff00 */
[----:B------:R-:W-:-:S03]  /*03e0*/  LEA.HI.X R13, R5, R9, R13, 0x3, P6 ;  /* 0x00000009050d7211 */ /* 0x000fc600030f1c0d */
[----:B------:R-:W4:Y:S04]  /*03f0*/  @P3 LDG.E.64 R20, [R14.64] ;  /* 0x000000040e143981 */ /* 0x000f28000c1e1b00 */
[----:B------:R-:W5:Y:S01]  /*0400*/  @P2 LDG.E.64 R18, [R12.64] ;  /* 0x000000040c122981 */ /* 0x000f62000c1e1b00 */
[----:B------:R-:W-:-:S04]  /*0410*/  IMAD.MOV.U32 R5, RZ, RZ, c[0x0][0x0] ;  /* 0x00000000ff057624 */ /* 0x000fc800078e00ff */
[----:B------:R-:W-:Y:S01]  /*0420*/  IMAD.WIDE.U32 R6, R5, 0x4, R6 ;  /* 0x0000000405067825 */ /* 0x000fe200078e0006 */
[----:B--2---:R-:W-:-:S04]  /*0430*/  @P0 DADD R22, R22, -c[0x0][0xe90] ;  /* 0x8003a40016160629 */ /* 0x004fc80000000000 */
[----:B---3--:R-:W-:-:S04]  /*0440*/  @P1 DADD R24, R24, -c[0x0][0xe90] ;  /* 0x8003a40018181629 */ /* 0x008fc80000000000 */
[----:B----4-:R-:W0:-:S04]  /*0450*/  @P3 DADD R20, R20, -c[0x0][0xe90] ;  /* 0x8003a40014143629 */ /* 0x010e080000000000 */
[----:B-----5:R-:W1:-:S03]  /*0460*/  @P2 DADD R18, R18, -c[0x0][0xe90] ;  /* 0x8003a40012122629 */ /* 0x020e460000000000 */
[----:B0-----:R0:W-:Y:S04]  /*0470*/  @P3 STG.E.64 [R14.64], R20 ;  /* 0x000000140e003986 */ /* 0x0011e8000c101b04 */
[----:B------:R0:W-:Y:S01]  /*0480*/  @P0 STG.E.64 [R10.64], R22 ;  /* 0x000000160a000986 */ /* 0x0001e2000c101b04 */
[----:B------:R-:W-:-:S03]  /*0490*/  ISETP.GE.U32.AND P0, PT, R6, 0x10000, PT ;  /* 0x000100000600780c */ /* 0x000fc60003f06070 */
[----:B------:R0:W-:Y:S01]  /*04a0*/  @P1 STG.E.64 [R16.64], R24 ;  /* 0x0000001810001986 */ /* 0x0001e2000c101b04 */
[----:B------:R-:W-:-:S03]  /*04b0*/  ISETP.LT.U32.AND P1, PT, R6, R0, PT ;  /* 0x000000000600720c */ /* 0x000fc60003f21070 */
[----:B-1----:R0:W-:Y:S01]  /*04c0*/  @P2 STG.E.64 [R12.64], R18 ;  /* 0x000000120c002986 */ /* 0x0021e2000c101b04 */
[C---:B------:R-:W-:Y:S02]  /*04d0*/  ISETP.GE.U32.AND.EX P0, PT, R7.reuse, RZ, PT, P0 ;  /* 0x000000ff0700720c */ /* 0x040fe40003f06100 */
[----:B------:R-:W-:-:S13]  /*04e0*/  ISETP.LT.AND.EX P1, PT, R7, R2, PT, P1 ;  /* 0x000000020700720c */ /* 0x000fda0003f21310 */
[----:B0-----:R-:W-:Y:S05]  /*04f0*/  @!P0 BRA P1, `(.L_x_249) ;  /* 0xfffffc8000008947 */ /* 0x001fea000083ffff */
[----:B------:R-:W-:Y:S05]  /*0500*/  EXIT ;  /* 0x000000000000794d */ /* 0x000fea0003800000 */
.L_x_248:
[----:B------:R-:W0:Y:S02]  /*0510*/  S2R R17, SR_TID.X ;  /* 0x0000000000117919 */ /* 0x000e240000002100 */
[----:B0-----:R-:W-:-:S05]  /*0520*/  IMAD.WIDE.U32 R4, R17, 0x4, RZ ;  /* 0x0000000411047825 */ /* 0x001fca00078e00ff */
[----:B------:R-:W-:-:S04]  /*0530*/  ISETP.GE.U32.AND P0, PT, R4, R0, PT ;  /* 0x000000000400720c */ /* 0x000fc80003f06070 */
[----:B------:R-:W-:-:S04]  /*0540*/  ISETP.GE.AND.EX P0, PT, R5, R2, PT, P0 ;  /* 0x000000020500720c */ /* 0x000fc80003f06300 */
[----:B------:R-:W-:-:S13]  /*0550*/  ISETP.GT.U32.OR P0, PT, R17, 0x3fff, P0 ;  /* 0x00003fff1100780c */ /* 0x000fda0000704470 */
[----:B------:R-:W-:Y:S05]  /*0560*/  @P0 EXIT ;  /* 0x000000000000094d */ /* 0x000fea0003800000 */
[----:B------:R-:W-:Y:S02]  /*0570*/  IMAD.MOV.U32 R16, RZ, RZ, RZ ;  /* 0x000000ffff107224 */ /* 0x000fe400078e00ff */
.L_x_250:
        /* <DEDUP_REMOVED lines=20> */
.L_x_251:
        /* <DEDUP_REMOVED lines=12> */
.L_x_5336:


//--------------------- .text._ZN2at6native57_GLOBAL__N__f3eca4a2_24_ForeachBinaryOpScalar_cu_86b9896c25multi_tensor_apply_kernelINS1_18TensorListMetadataILi1EEENS1_21BinaryOpScalarFunctorIsLi1ELi1ELi0EEEJSt5minusIsEsEEEvT_T0_DpT1_ --------------------------
	.section	.text._ZN2at6native57_GLOBAL__N__f3eca4a2_24_ForeachBinaryOpScalar_cu_86b9896c25multi_tensor_apply_kernelINS1_18TensorListMetadataILi1EEENS1_21BinaryOpScalarFunctorIsLi1ELi1ELi0EEEJSt5minusIsEsEEEvT_T0_DpT1_,"ax",@progbits
	.sectioninfo	@"SHI_REGISTERS=28"
	.align	128
.text._ZN2at6native57_GLOBAL__N__f3eca4a2_24_ForeachBinaryOpScalar_cu_86b9896c25multi_tensor_apply_kernelINS1_18TensorListMetadataILi1EEENS1_21BinaryOpScalarFunctorIsLi1ELi1ELi0EEEJSt5minusIsEsEEEvT_T0_DpT1_:
        .type           _ZN2at6native57_GLOBAL__N__f3eca4a2_24_ForeachBinaryOpScalar_cu_86b9896c25multi_tensor_apply_kernelINS1_18TensorListMetadataILi1EEENS1_21BinaryOpScalarFunctorIsLi1ELi1ELi0EEEJSt5minusIsEsEEEvT_T0_DpT1_,@function
        .size           _ZN2at6native57_GLOBAL__N__f3eca4a2_24_ForeachBinaryOpScalar_cu_86b9896c25multi_tensor_apply_kernelINS1_18TensorListMetadataILi1EEENS1_21BinaryOpScalarFunctorIsLi1ELi1ELi0EEEJSt5minusIsEsEEEvT_T0_DpT1_,(.L_x_5337 - _ZN2at6native57_GLOBAL__N__f3eca4a2_24_ForeachBinaryOpScalar_cu_86b9896c25multi_tensor_apply_kernelINS1_18TensorListMetadataILi1EEENS1_21BinaryOpScalarFunctorIsLi1ELi1ELi0EEEJSt5minusIsEsEEEvT_T0_DpT1_)
        .other          _ZN2at6native57_GLOBAL__N__f3eca4a2_24_ForeachBinaryOpScalar_cu_86b9896c25multi_tensor_apply_kernelINS1_18TensorListMetadataILi1EEENS1_21BinaryOpScalarFunctorIsLi1ELi1ELi0EEEJSt5minusIsEsEEEvT_T0_DpT1_,@"STO_CUDA_ENTRY STV_DEFAULT"
_ZN2at6native57_GLOBAL__N__f3eca4a2_24_ForeachBinaryOpScalar_cu_86b9896c25multi_tensor_apply_kernelINS1_18TensorListMetadataILi1EEENS1_21BinaryOpScalarFunctorIsLi1ELi1ELi0EEEJSt5minusIsEsEEEvT_T0_DpT1_:
        /* <DEDUP_REMOVED lines=24> */
.L_x_253:
[----:B0-----:R-:W-:Y:S01]  /*0180*/  IADD3 R9, P3, R13, R16, RZ ;  /* 0x000000100d097210 */ /* 0x001fe20007f7e0ff */
[----:B------:R-:W-:Y:S01]  /*0190*/  IMAD R4, R14, 0x3, RZ ;  /* 0x000000030e047824 */ /* 0x000fe200078e02ff */
[----:B------:R-:W-:Y:S02]  /*01a0*/  PRMT R20, RZ, 0x7610, R20 ;  /* 0x00007610ff147816 */ /* 0x000fe40000000014 */
[C---:B------:R-:W-:Y:S01]  /*01b0*/  IADD3 R5, P0, R9.reuse, c[0x0][0x0], RZ ;  /* 0x0000000009057a10 */ /* 0x040fe20007f1e0ff */
[----:B------:R-:W-:Y:S01]  /*01c0*/  IMAD.X R15, RZ, RZ, R17, P3 ;  /* 0x000000ffff0f7224 */ /* 0x000fe200018e0611 */
[C---:B------:R-:W-:Y:S02]  /*01d0*/  ISETP.GE.U32.AND P2, PT, R9.reuse, 0x10000, PT ;  /* 0x000100000900780c */ /* 0x040fe40003f46070 */
[C---:B------:R-:W-:Y:S01]  /*01e0*/  LEA R8, P3, R9.reuse, R2, 0x1 ;  /* 0x0000000209087211 */ /* 0x040fe200078608ff */
[----:B------:R-:W-:Y:S01]  /*01f0*/  IMAD.X R21, RZ, RZ, R15, P0 ;  /* 0x000000ffff157224 */ /* 0x000fe200000e060f */
[----:B------:R-:W-:-:S02]  /*0200*/  ISETP.LT.U32.AND P1, PT, R9, R0, PT ;  /* 0x000000000900720c */ /* 0x000fc40003f21070 */
[-C--:B------:R-:W-:Y:S02]  /*0210*/  IADD3 R7, P6, R4, R9.reuse, RZ ;  /* 0x0000000904077210 */ /* 0x080fe40007fde0ff */
[----:B------:R-:W-:Y:S02]  /*0220*/  LEA R11, P4, R14, R9, 0x1 ;  /* 0x000000090e0b7211 */ /* 0x000fe400078808ff */
[----:B------:R-:W-:Y:S02]  /*0230*/  ISETP.GE.U32.AND.EX P2, PT, R15, RZ, PT, P2 ;  /* 0x000000ff0f00720c */ /* 0x000fe40003f46120 */
[--C-:B------:R-:W-:Y:S01]  /*0240*/  LEA.HI.X R9, R9, R3, R15.reuse, 0x1, P3 ;  /* 0x0000000309097211 */ /* 0x100fe200018f0c0f */
[----:B------:R-:W-:Y:S01]  /*0250*/  IMAD.X R19, RZ, RZ, R15, P4 ;  /* 0x000000ffff137224 */ /* 0x000fe200020e060f */
[C---:B------:R-:W-:Y:S02]  /*0260*/  ISETP.GE.U32.AND P5, PT, R5.reuse, 0x10000, PT ;  /* 0x000100000500780c */ /* 0x040fe40003fa6070 */
[----:B------:R-:W-:-:S02]  /*0270*/  LEA R4, P3, R5, R2, 0x1 ;  /* 0x0000000205047211 */ /* 0x000fc400078608ff */
[----:B------:R-:W-:Y:S02]  /*0280*/  ISETP.LT.U32.AND P0, PT, R5, R0, PT ;  /* 0x000000000500720c */ /* 0x000fe40003f01070 */
[----:B------:R-:W-:Y:S01]  /*0290*/  ISETP.LT.AND.EX P1, PT, R15, R12, !P2, P1 ;  /* 0x0000000c0f00720c */ /* 0x000fe20005721310 */
[----:B------:R-:W-:Y:S01]  /*02a0*/  IMAD.X R15, RZ, RZ, R15, P6 ;  /* 0x000000ffff0f7224 */ /* 0x000fe200030e060f */
[----:B------:R-:W-:Y:S02]  /*02b0*/  ISETP.GE.U32.AND P4, PT, R11, 0x10000, PT ;  /* 0x000100000b00780c */ /* 0x000fe40003f86070 */
[----:B------:R-:W-:Y:S02]  /*02c0*/  ISETP.GE.U32.AND.EX P5, PT, R21, RZ, PT, P5 ;  /* 0x000000ff1500720c */ /* 0x000fe40003fa6150 */
[----:B------:R-:W-:Y:S02]  /*02d0*/  LEA.HI.X R5, R5, R3, R21, 0x1, P3 ;  /* 0x0000000305057211 */ /* 0x000fe400018f0c15 */
[----:B------:R-:W-:-:S02]  /*02e0*/  ISETP.GE.U32.AND P3, PT, R7, 0x10000, PT ;  /* 0x000100000700780c */ /* 0x000fc40003f66070 */
[----:B------:R-:W-:Y:S02]  /*02f0*/  ISETP.LT.U32.AND P2, PT, R11, R0, PT ;  /* 0x000000000b00720c */ /* 0x000fe40003f41070 */
[----:B------:R-:W-:Y:S01]  /*0300*/  ISETP.GE.U32.AND.EX P4, PT, R19, RZ, PT, P4 ;  /* 0x000000ff1300720c */ /* 0x000fe20003f86140 */
[----:B------:R-:W2:Y:S01]  /*0310*/  @P1 LDG.E.U16 R20, [R8.64] ;  /* 0x0000000608141981 */ /* 0x000ea2000c1e1500 */
[----:B------:R-:W-:Y:S02]  /*0320*/  ISETP.LT.AND.EX P0, PT, R21, R12, !P5, P0 ;  /* 0x0000000c1500720c */ /* 0x000fe40006f01300 */
[----:B------:R-:W-:Y:S02]  /*0330*/  ISETP.LT.U32.AND P5, PT, R7, R0, PT ;  /* 0x000000000700720c */ /* 0x000fe40003fa1070 */
[----:B------:R-:W-:Y:S02]  /*0340*/  ISETP.GE.U32.AND.EX P3, PT, R15, RZ, PT, P3 ;  /* 0x000000ff0f00720c */ /* 0x000fe40003f66130 */
[----:B------:R-:W-:-:S02]  /*0350*/  ISETP.LT.AND.EX P2, PT, R19, R12, !P4, P2 ;  /* 0x0000000c1300720c */ /* 0x000fc40006741320 */
[----:B------:R-:W-:Y:S02]  /*0360*/  LEA R10, P6, R11, R2, 0x1 ;  /* 0x000000020b0a7211 */ /* 0x000fe400078c08ff */
[----:B------:R-:W-:Y:S02]  /*0370*/  ISETP.LT.AND.EX P3, PT, R15, R12, !P3, P5 ;  /* 0x0000000c0f00720c */ /* 0x000fe40005f61350 */
[----:B------:R-:W-:Y:S02]  /*0380*/  LEA R6, P4, R7, R2, 0x1 ;  /* 0x0000000207067211 */ /* 0x000fe400078808ff */
[-CC-:B------:R-:W-:Y:S02]  /*0390*/  LEA.HI.X R11, R11, R3.reuse, R19.reuse, 0x1, P6 ;  /* 0x000000030b0b7211 */ /* 0x180fe400030f0c13 */
[----:B------:R-:W-:Y:S02]  /*03a0*/  PRMT R19, RZ, 0x7610, R19 ;  /* 0x00007610ff137816 */ /* 0x000fe40000000013 */
[----:B------:R-:W-:-:S02]  /*03b0*/  LEA.HI.X R7, R7, R3, R15, 0x1, P4 ;  /* 0x0000000307077211 */ /* 0x000fc400020f0c0f */
[----:B------:R-:W-:Y:S02]  /*03c0*/  PRMT R18, RZ, 0x7610, R18 ;  /* 0x00007610ff127816 */ /* 0x000fe40000000012 */
[----:B------:R-:W-:Y:S01]  /*03d0*/  PRMT R15, RZ, 0x7610, R15 ;  /* 0x00007610ff0f7816 */ /* 0x000fe2000000000f */
[----:B------:R-:W3:Y:S04]  /*03e0*/  @P0 LDG.E.U16 R19, [R4.64] ;  /* 0x0000000604130981 */ /* 0x000ee8000c1e1500 */
[----:B------:R-:W4:Y:S04]  /*03f0*/  @P2 LDG.E.U16 R18, [R10.64] ;  /* 0x000000060a122981 */ /* 0x000f28000c1e1500 */
[----:B------:R-:W5:Y:S01]  /*0400*/  @P3 LDG.E.U16 R15, [R6.64] ;  /* 0x00000006060f3981 */ /* 0x000f62000c1e1500 */
[----:B------:R-:W0:Y:S08]  /*0410*/  @P1 LDC.U16 R21, c[0x0][0xe8a] ;  /* 0x0003a280ff151b82 */ /* 0x000e300000000400 */
[----:B------:R-:W1:Y:S08]  /*0420*/  @P0 LDC.U16 R22, c[0x0][0xe8a] ;  /* 0x0003a280ff160b82 */ /* 0x000e700000000400 */
[----:B------:R-:W1:Y:S08]  /*0430*/  @P2 LDC.U16 R23, c[0x0][0xe8a] ;  /* 0x0003a280ff172b82 */ /* 0x000e700000000400 */
[----:B------:R-:W1:Y:S01]  /*0440*/  @P3 LDC.U16 R24, c[0x0][0xe8a] ;  /* 0x0003a280ff183b82 */ /* 0x000e620000000400 */
[----:B0-----:R-:W-:-:S05]  /*0450*/  @P1 IMAD.MOV R21, RZ, RZ, -R21 ;  /* 0x000000ffff151224 */ /* 0x001fca00078e0a15 */
[----:B------:R-:W-:Y:S01]  /*0460*/  @P1 PRMT R21, R21, 0x7710, RZ ;  /* 0x0000771015151816 */ /* 0x000fe200000000ff */
[----:B-1----:R-:W-:Y:S02]  /*0470*/  @P0 IMAD.MOV R22, RZ, RZ, -R22 ;  /* 0x000000ffff160224 */ /* 0x002fe400078e0a16 */
[----:B------:R-:W-:Y:S02]  /*0480*/  @P2 IMAD.MOV R23, RZ, RZ, -R23 ;  /* 0x000000ffff172224 */ /* 0x000fe400078e0a17 */
[----:B------:R-:W-:-:S03]  /*0490*/  @P3 IMAD.MOV R24, RZ, RZ, -R24 ;  /* 0x000000ffff183224 */ /* 0x000fc600078e0a18 */
[----:B------:R-:W-:Y:S01]  /*04a0*/  @P2 PRMT R23, R23, 0x7710, RZ ;  /* 0x0000771017172816 */ /* 0x000fe200000000ff */
[----:B------:R-:W-:-:S04]  /*04b0*/  IMAD.MOV.U32 R25, RZ, RZ, c[0x0][0x0] ;  /* 0x00000000ff197624 */ /* 0x000fc800078e00ff */
[----:B------:R-:W-:-:S04]  /*04c0*/  IMAD.WIDE.U32 R16, R25, 0x4, R16 ;  /* 0x0000000419107825 */ /* 0x000fc800078e0010 */
[----:B--2---:R-:W-:Y:S01]  /*04d0*/  @P1 IMAD.IADD R21, R21, 0x1, R20 ;  /* 0x0000000115151824 */ /* 0x004fe200078e0214 */
[----:B------:R-:W-:Y:S02]  /*04e0*/  @P0 PRMT R20, R22, 0x7710, RZ ;  /* 0x0000771016140816 */ /* 0x000fe400000000ff */
[----:B------:R-:W-:Y:S02]  /*04f0*/  @P3 PRMT R22, R24, 0x7710, RZ ;  /* 0x0000771018163816 */ /* 0x000fe400000000ff */
[----:B------:R0:W-:Y:S01]  /*0500*/  @P1 STG.E.U16 [R8.64], R21 ;  /* 0x0000001508001986 */ /* 0x0001e2000c101506 */
[----:B------:R-:W-:-:S04]  /*0510*/  ISETP.LT.U32.AND P1, PT, R16, R0, PT ;  /* 0x000000001000720c */ /* 0x000fc80003f21070 */
[----:B------:R-:W-:Y:S01]  /*0520*/  ISETP.LT.AND.EX P1, PT, R17, R12, PT, P1 ;  /* 0x0000000c1100720c */ /* 0x000fe20003f21310 */
[----:B---3--:R-:W-:Y:S02]  /*0530*/  @P0 IMAD.IADD R19, R20, 0x1, R19 ;  /* 0x0000000114130824 */ /* 0x008fe400078e0213 */
[----:B----4-:R-:W-:-:S03]  /*0540*/  @P2 IMAD.IADD R23, R23, 0x1, R18 ;  /* 0x0000000117172824 */ /* 0x010fc600078e0212 */
[----:B------:R0:W-:Y:S01]  /*0550*/  @P0 STG.E.U16 [R4.64], R19 ;  /* 0x0000001304000986 */ /* 0x0001e2000c101506 */
[----:B-----5:R-:W-:-:S03]  /*0560*/  @P3 IMAD.IADD R15, R22, 0x1, R15 ;  /* 0x00000001160f3824 */ /* 0x020fc600078e020f */
[----:B------:R0:W-:Y:S01]  /*0570*/  @P2 STG.E.U16 [R10.64], R23 ;  /* 0x000000170a002986 */ /* 0x0001e2000c101506 */
[----:B------:R-:W-:-:S03]  /*0580*/  ISETP.GE.U32.AND P0, PT, R16, 0x10000, PT ;  /* 0x000100001000780c */ /* 0x000fc60003f06070 */
[----:B------:R0:W-:Y:S01]  /*0590*/  @P3 STG.E.U16 [R6.64], R15 ;  /* 0x0000000f06003986 */ /* 0x0001e2000c101506 */
[----:B------:R-:W-:-:S13]  /*05a0*/  ISETP.GE.U32.AND.EX P0, PT, R17, RZ, PT, P0 ;  /* 0x000000ff1100720c */ /* 0x000fda0003f06100 */
[----:B0-----:R-:W-:Y:S05]  /*05b0*/  @!P0 BRA P1, `(.L_x_253) ;  /* 0xfffffbc000008947 */ /* 0x001fea000083ffff */
[----:B------:R-:W-:Y:S05]  /*05c0*/  EXIT ;  /* 0x000000000000794d */ /* 0x000fea0003800000 */
.L_x_252:
        /* <DEDUP_REMOVED lines=10> */
.L_x_254:
[----:B------:R-:W-:-:S04]  /*0670*/  LEA R4, P0, R13, R2, 0x3 ;  /* 0x000000020d047211 */ /* 0x000fc800078018ff */
[----:B------:R-:W-:-:S05]  /*0680*/  LEA.HI.X R5, R13, R3, R14, 0x3, P0 ;  /* 0x000000030d057211 */ /* 0x000fca00000f1c0e */
[----:B------:R-:W2:Y:S01]  /*0690*/  LDG.E.64 R10, [R4.64] ;  /* 0x00000006040a7981 */ /* 0x000ea2000c1e1b00 */
[----:B------:R-:W-:-:S04]  /*06a0*/  IADD3 R13, P0, R13, c[0x0][0x0], RZ ;  /* 0x000000000d0d7a10 */ /* 0x000fc80007f1e0ff */
[----:B------:R-:W-:Y:S01]  /*06b0*/  ISETP.LT.U32.AND P1, PT, R13, 0x4000, PT ;  /* 0x000040000d00780c */ /* 0x000fe20003f21070 */
[----:B------:R-:W-:-:S05]  /*06c0*/  IMAD.X R14, RZ, RZ, R14, P0 ;  /* 0x000000ffff0e7224 */ /* 0x000fca00000e060e */
[----:B------:R-:W-:Y:S02]  /*06d0*/  ISETP.LT.U32.AND.EX P1, PT, R14, RZ, PT, P1 ;  /* 0x000000ff0e00720c */ /* 0x000fe40003f21110 */
[C---:B--2---:R-:W-:Y:S02]  /*06e0*/  PRMT R6, R10.reuse, 0x7632, R6 ;  /* 0x000076320a067816 */ /* 0x044fe40000000006 */
[C---:B------:R-:W-:Y:S02]  /*06f0*/  PRMT R7, R11.reuse, 0x7632, R7 ;  /* 0x000076320b077816 */ /* 0x040fe40000000007 */
[----:B------:R-:W-:Y:S02]  /*0700*/  IADD3 R9, R10, UR4, RZ ;  /* 0x000000040a097c10 */ /* 0x000fe4000fffe0ff */
[----:B------:R-:W-:Y:S02]  /*0710*/  IADD3 R6, R6, UR4, RZ ;  /* 0x0000000406067c10 */ /* 0x000fe4000fffe0ff */
[----:B------:R-:W-:-:S02]  /*0720*/  IADD3 R8, R11, UR4, RZ ;  /* 0x000000040b087c10 */ /* 0x000fc4000fffe0ff */
[----:B------:R-:W-:Y:S02]  /*0730*/  IADD3 R7, R7, UR4, RZ ;  /* 0x0000000407077c10 */ /* 0x000fe4000fffe0ff */
[----:B------:R-:W-:Y:S01]  /*0740*/  PRMT R6, R9, 0x5410, R6 ;  /* 0x0000541009067816 */ /* 0x000fe20000000006 */
[----:B------:R-:W-:Y:S01]  /*0750*/  IMAD.SHL.U32 R9, R13, 0x4, RZ ;  /* 0x000000040d097824 */ /* 0x000fe200078e00ff */
[----:B------:R-:W-:-:S04]  /*0760*/  PRMT R7, R8, 0x5410, R7 ;  /* 0x0000541008077816 */ /* 0x000fc80000000007 */
[----:B------:R-:W-:Y:S01]  /*0770*/  ISETP.GE.U32.AND P0, PT, R9, R0, PT ;  /* 0x000000000900720c */ /* 0x000fe20003f06070 */
[----:B------:R0:W-:Y:S01]  /*0780*/  STG.E.64 [R4.64], R6 ;  /* 0x0000000604007986 */ /* 0x0001e2000c101b06 */
[----:B------:R-:W-:-:S04]  /*0790*/  SHF.L.U64.HI R9, R13, 0x2, R14 ;  /* 0x000000020d097819 */ /* 0x000fc8000001020e */
[----:B------:R-:W-:-:S13]  /*07a0*/  ISETP.GE.AND.EX P0, PT, R9, R12, PT, P0 ;  /* 0x0000000c0900720c */ /* 0x000fda0003f06300 */
[----:B0-----:R-:W-:Y:S05]  /*07b0*/  @!P0 BRA P1, `(.L_x_254) ;  /* 0xfffffeb000008947 */ /* 0x001fea000083ffff */
[----:B------:R-:W-:Y:S05]  /*07c0*/  EXIT ;  /* 0x000000000000794d */ /* 0x000fea0003800000 */
.L_x_255:
        /* <DEDUP_REMOVED lines=11> */
.L_x_5337:


//--------------------- .text._ZN2at6native57_GLOBAL__N__f3eca4a2_24_ForeachBinaryOpScalar_cu_86b9896c25multi_tensor_apply_kernelINS1_18TensorListMetadataILi1EEENS1_21BinaryOpScalarFunctorIlLi1ELi1ELi0EEEJSt5minusIlElEEEvT_T0_DpT1_ --------------------------
	.section	.text._ZN2at6native57_GLOBAL__N__f3eca4a2_24_ForeachBinaryOpScalar_cu_86b9896c25multi_tensor_apply_kernelINS1_18TensorListMetadataILi1EEENS1_21BinaryOpScalarFunctorIlLi1ELi1ELi0EEEJSt5minusIlElEEEvT_T0_DpT1_,"ax",@progbits
	.sectioninfo	@"SHI_REGISTERS=28"
	.align	128
.text._ZN2at6native57_GLOBAL__N__f3eca4a2_24_ForeachBinaryOpScalar_cu_86b9896c25multi_tensor_apply_kernelINS1_18TensorListMetadataILi1EEENS1_21BinaryOpScalarFunctorIlLi1ELi1ELi0EEEJSt5minusIlElEEEvT_T0_DpT1_:
        .type           _ZN2at6native57_GLOBAL__N__f3eca4a2_24_ForeachBinaryOpScalar_cu_86b9896c25multi_tensor_apply_kernelINS1_18TensorListMetadataILi1EEENS1_21BinaryOpScalarFunctorIlLi1ELi1ELi0EEEJSt5minusIlElEEEvT_T0_DpT1_,@function
        .size           _ZN2at6native57_GLOBAL__N__f3eca4a2_24_ForeachBinaryOpScalar_cu_86b9896c25multi_tensor_apply_kernelINS1_18TensorListMetadataILi1EEENS1_21BinaryOpScalarFunctorIlLi1ELi1ELi0EEEJSt5minusIlElEEEvT_T0_DpT1_,(.L_x_5338 - _ZN2at6native57_GLOBAL__N__f3eca4a2_24_ForeachBinaryOpScalar_cu_86b9896c25multi_tensor_apply_kernelINS1_18TensorListMetadataILi1EEENS1_21BinaryOpScalarFunctorIlLi1ELi1ELi0EEEJSt5minusIlElEEEvT_T0_DpT1_)
        .other          _ZN2at6native57_GLOBAL__N__f3eca4a2_24_ForeachBinaryOpScalar_cu_86b9896c25multi_tensor_apply_kernelINS1_18TensorListMetadataILi1EEENS1_21BinaryOpScalarFunctorIlLi1ELi1ELi0EEEJSt5minusIlElEEEvT_T0_DpT1_,@"STO_CUDA_ENTRY STV_DEFAULT"
_ZN2at6native57_GLOBAL__N__f3eca4a2_24_ForeachBinaryOpScalar_cu_86b9896c25multi_tensor_apply_kernelINS1_18TensorListMetadataILi1EEENS1_21BinaryOpScalarFunctorIlLi1ELi1ELi0EEEJSt5minusIlElEEEvT_T0_DpT1_:
        /* <DEDUP_REMOVED lines=24> */
.L_x_257:
[----:B0-----:R-:W-:Y:S01]  /*0180*/  IADD3 R21, P0, R3, R6, RZ ;  /* 0x0000000603157210 */ /* 0x001fe20007f1e0ff */
[C---:B------:R-:W-:Y:S01]  /*0190*/  IMAD R12, R4.reuse, 0x3, RZ ;  /* 0x00000003040c7824 */ /* 0x040fe200078e02ff */
[----:B------:R-:W-:Y:S02]  /*01a0*/  CS2R R24, SRZ ;  /* 0x0000000000187805 */ /* 0x000fe4000001ff00 */
[----:B------:R-:W-:Y:S01]  /*01b0*/  IADD3 R11, P1, R21, c[0x0][0x0], RZ ;  /* 0x00000000150b7a10 */ /* 0x000fe20007f3e0ff */
[----:B------:R-:W-:Y:S01]  /*01c0*/  IMAD.X R23, RZ, RZ, R7, P0 ;  /* 0x000000ffff177224 */ /* 0x000fe200000e0607 */
[----:B------:R-:W-:Y:S02]  /*01d0*/  LEA R5, P4, R4, R21, 0x1 ;  /* 0x0000001504057211 */ /* 0x000fe400078808ff */
[C---:B------:R-:W-:Y:S01]  /*01e0*/  LEA R14, P5, R11.reuse, R8, 0x3 ;  /* 0x000000080b0e7211 */ /* 0x040fe200078a18ff */
[--C-:B------:R-:W-:Y:S01]  /*01f0*/  IMAD.X R17, RZ, RZ, R23.reuse, P1 ;  /* 0x000000ffff117224 */ /* 0x100fe200008e0617 */
[----:B------:R-:W-:Y:S01]  /*0200*/  ISETP.GE.U32.AND P3, PT, R11, 0x10000, PT ;  /* 0x000100000b00780c */ /* 0x000fe20003f66070 */
[----:B------:R-:W-:Y:S01]  /*0210*/  IMAD.X R13, RZ, RZ, R23, P4 ;  /* 0x000000ffff0d7224 */ /* 0x000fe200020e0617 */
[----:B------:R-:W-:-:S02]  /*0220*/  ISETP.GE.U32.AND P2, PT, R5, 0x10000, PT ;  /* 0x000100000500780c */ /* 0x000fc40003f46070 */
[----:B------:R-:W-:Y:S02]  /*0230*/  LEA R10, P4, R5, R8, 0x3 ;  /* 0x00000008050a7211 */ /* 0x000fe400078818ff */
[CC--:B------:R-:W-:Y:S02]  /*0240*/  ISETP.LT.U32.AND P0, PT, R11.reuse, R0.reuse, PT ;  /* 0x000000000b00720c */ /* 0x0c0fe40003f01070 */
[----:B------:R-:W-:Y:S02]  /*0250*/  LEA.HI.X R15, R11, R9, R17, 0x3, P5 ;  /* 0x000000090b0f7211 */ /* 0x000fe400028f1c11 */
[----:B------:R-:W-:Y:S02]  /*0260*/  ISETP.LT.U32.AND P1, PT, R5, R0, PT ;  /* 0x000000000500720c */ /* 0x000fe40003f21070 */
[----:B------:R-:W-:Y:S02]  /*0270*/  ISETP.GE.U32.AND.EX P3, PT, R17, RZ, PT, P3 ;  /* 0x000000ff1100720c */ /* 0x000fe40003f66130 */
[----:B------:R-:W-:-:S02]  /*0280*/  ISETP.GE.U32.AND.EX P5, PT, R13, RZ, PT, P2 ;  /* 0x000000ff0d00720c */ /* 0x000fc40003fa6120 */
[----:B------:R-:W-:Y:S02]  /*0290*/  LEA.HI.X R11, R5, R9, R13, 0x3, P4 ;  /* 0x00000009050b7211 */ /* 0x000fe400020f1c0d */
[----:B------:R-:W-:Y:S02]  /*02a0*/  ISETP.GE.U32.AND P2, PT, R21, 0x10000, PT ;  /* 0x000100001500780c */ /* 0x000fe40003f46070 */
[----:B------:R-:W-:Y:S02]  /*02b0*/  IADD3 R5, P4, R12, R21, RZ ;  /* 0x000000150c057210 */ /* 0x000fe40007f9e0ff */
[----:B------:R-:W-:Y:S02]  /*02c0*/  ISETP.LT.AND.EX P0, PT, R17, R2, !P3, P0 ;  /* 0x000000021100720c */ /* 0x000fe40005f01300 */
[----:B------:R-:W-:Y:S01]  /*02d0*/  ISETP.LT.U32.AND P3, PT, R21, R0, PT ;  /* 0x000000001500720c */ /* 0x000fe20003f61070 */
[----:B------:R-:W-:Y:S01]  /*02e0*/  IMAD.X R19, RZ, RZ, R23, P4 ;  /* 0x000000ffff137224 */ /* 0x000fe200020e0617 */
[----:B------:R-:W-:-:S02]  /*02f0*/  ISETP.GE.U32.AND.EX P6, PT, R23, RZ, PT, P2 ;  /* 0x000000ff1700720c */ /* 0x000fc40003fc6120 */
[----:B------:R-:W-:Y:S02]  /*0300*/  ISETP.GE.U32.AND P2, PT, R5, 0x10000, PT ;  /* 0x000100000500780c */ /* 0x000fe40003f46070 */
[-C--:B------:R-:W-:Y:S02]  /*0310*/  ISETP.LT.AND.EX P3, PT, R23, R2.reuse, !P6, P3 ;  /* 0x000000021700720c */ /* 0x080fe40007761330 */
[----:B------:R-:W-:Y:S02]  /*0320*/  ISETP.LT.AND.EX P1, PT, R13, R2, !P5, P1 ;  /* 0x000000020d00720c */ /* 0x000fe40006f21310 */
[----:B------:R-:W-:Y:S02]  /*0330*/  LEA R16, P5, R21, R8, 0x3 ;  /* 0x0000000815107211 */ /* 0x000fe400078a18ff */
[----:B------:R-:W-:Y:S02]  /*0340*/  ISETP.LT.U32.AND P4, PT, R5, R0, PT ;  /* 0x000000000500720c */ /* 0x000fe40003f81070 */
[----:B------:R-:W-:-:S02]  /*0350*/  ISETP.GE.U32.AND.EX P2, PT, R19, RZ, PT, P2 ;  /* 0x000000ff1300720c */ /* 0x000fc40003f46120 */
[-C--:B------:R-:W-:Y:S02]  /*0360*/  LEA.HI.X R17, R21, R9.reuse, R23, 0x3, P5 ;  /* 0x0000000915117211 */ /* 0x080fe400028f1c17 */
[----:B------:R-:W-:Y:S01]  /*0370*/  ISETP.LT.AND.EX P4, PT, R19, R2, !P2, P4 ;  /* 0x000000021300720c */ /* 0x000fe20005781340 */
[----:B------:R-:W-:Y:S01]  /*0380*/  CS2R R20, SRZ ;  /* 0x0000000000147805 */ /* 0x000fe2000001ff00 */
[C---:B------:R-:W-:Y:S01]  /*0390*/  LEA R12, P6, R5.reuse, R8, 0x3 ;  /* 0x00000008050c7211 */ /* 0x040fe200078c18ff */
[----:B------:R-:W-:Y:S01]  /*03a0*/  CS2R R22, SRZ ;  /* 0x0000000000167805 */ /* 0x000fe2000001ff00 */
[----:B------:R-:W2:Y:S02]  /*03b0*/  @P1 LDG.E.64 R24, [R10.64] ;  /* 0x000000040a181981 */ /* 0x000ea4000c1e1b00 */
[----:B------:R-:W-:Y:S02]  /*03c0*/  LEA.HI.X R13, R5, R9, R19, 0x3, P6 ;  /* 0x00000009050d7211 */ /* 0x000fe400030f1c13 */
[----:B------:R-:W3:Y:S01]  /*03d0*/  @P3 LDG.E.64 R20, [R16.64] ;  /* 0x0000000410143981 */ /* 0x000ee2000c1e1b00 */
[----:B------:R-:W-:-:S03]  /*03e0*/  CS2R R18, SRZ ;  /* 0x0000000000127805 */ /* 0x000fc6000001ff00 */
[----:B------:R-:W4:Y:S04]  /*03f0*/  @P0 LDG.E.64 R22, [R14.64] ;  /* 0x000000040e160981 */ /* 0x000f28000c1e1b00 */
[----:B------:R-:W5:Y:S01]  /*0400*/  @P4 LDG.E.64 R18, [R12.64] ;  /* 0x000000040c124981 */ /* 0x000f62000c1e1b00 */
[----:B------:R-:W-:-:S04]  /*0410*/  IMAD.MOV.U32 R5, RZ, RZ, c[0x0][0x0] ;  /* 0x00000000ff057624 */ /* 0x000fc800078e00ff */
[----:B------:R-:W-:Y:S01]  /*0420*/  IMAD.WIDE.U32 R6, R5, 0x4, R6 ;  /* 0x0000000405067825 */ /* 0x000fe200078e0006 */
[----:B---3--:R-:W-:Y:S02]  /*0430*/  @P3 IADD3 R20, P2, R20, -c[0x0][0xe90], RZ ;  /* 0x8003a40014143a10 */ /* 0x008fe40007f5e0ff */
[----:B----4-:R-:W-:Y:S02]  /*0440*/  @P0 IADD3 R22, P5, R22, -c[0x0][0xe90], RZ ;  /* 0x8003a40016160a10 */ /* 0x010fe40007fbe0ff */
[----:B------:R-:W-:Y:S02]  /*0450*/  @P3 IADD3.X R21, R21, ~c[0x0][0xe94], RZ, P2, !PT ;  /* 0x8003a50015153a10 */ /* 0x000fe400017fe4ff */
[----:B------:R-:W-:Y:S02]  /*0460*/  @P0 IADD3.X R23, R23, ~c[0x0][0xe94], RZ, P5, !PT ;  /* 0x8003a50017170a10 */ /* 0x000fe40002ffe4ff */
[----:B--2---:R-:W-:Y:S02]  /*0470*/  @P1 IADD3 R24, P2, R24, -c[0x0][0xe90], RZ ;  /* 0x8003a40018181a10 */ /* 0x004fe40007f5e0ff */
[----:B-----5:R-:W-:-:S02]  /*0480*/  @P4 IADD3 R18, P5, R18, -c[0x0][0xe90], RZ ;  /* 0x8003a40012124a10 */ /* 0x020fc40007fbe0ff */
[----:B------:R-:W-:Y:S02]  /*0490*/  @P1 IADD3.X R25, R25, ~c[0x0][0xe94], RZ, P2, !PT ;  /* 0x8003a50019191a10 */ /* 0x000fe400017fe4ff */
[----:B------:R-:W-:Y:S01]  /*04a0*/  @P4 IADD3.X R19, R19, ~c[0x0][0xe94], RZ, P5, !PT ;  /* 0x8003a50013134a10 */ /* 0x000fe20002ffe4ff */
[----:B------:R0:W-:Y:S04]  /*04b0*/  @P3 STG.E.64 [R16.64], R20 ;  /* 0x0000001410003986 */ /* 0x0001e8000c101b04 */
[----:B------:R0:W-:Y:S01]  /*04c0*/  @P0 STG.E.64 [R14.64], R22 ;  /* 0x000000160e000986 */ /* 0x0001e2000c101b04 */
[----:B------:R-:W-:-:S03]  /*04d0*/  ISETP.GE.U32.AND P0, PT, R6, 0x10000, PT ;  /* 0x000100000600780c */ /* 0x000fc60003f06070 */
[----:B------:R0:W-:Y:S01]  /*04e0*/  @P1 STG.E.64 [R10.64], R24 ;  /* 0x000000180a001986 */ /* 0x0001e2000c101b04 */
[----:B------:R-:W-:-:S03]  /*04f0*/  ISETP.LT.U32.AND P1, PT, R6, R0, PT ;  /* 0x000000000600720c */ /* 0x000fc60003f21070 */
[----:B------:R0:W-:Y:S01]  /*0500*/  @P4 STG.E.64 [R12.64], R18 ;  /* 0x000000120c004986 */ /* 0x0001e2000c101b04 */
[C---:B------:R-:W-:Y:S02]  /*0510*/  ISETP.GE.U32.AND.EX P0, PT, R7.reuse, RZ, PT, P0 ;  /* 0x000000ff0700720c */ /* 0x040fe40003f06100 */
[----:B------:R-:W-:-:S13]  /*0520*/  ISETP.LT.AND.EX P1, PT, R7, R2, PT, P1 ;  /* 0x000000020700720c */ /* 0x000fda0003f21310 */
[----:B0-----:R-:W-:Y:S05]  /*0530*/  @!P0 BRA P1, `(.L_x_257) ;  /* 0xfffffc4000008947 */ /* 0x001fea000083ffff */
[----:B------:R-:W-:Y:S05]  /*0540*/  EXIT ;  /* 0x000000000000794d */ /* 0x000fea0003800000 */
.L_x_256:
[----:B------:R-:W0:Y:S02]  /*0550*/  S2R R3, SR_TID.X ;  /* 0x0000000000037919 */ /* 0x000e240000002100 */
[----:B0-----:R-:W-:-:S05]  /*0560*/  IMAD.WIDE.U32 R4, R3, 0x4, RZ ;  /* 0x0000000403047825 */ /* 0x001fca00078e00ff */
[----:B------:R-:W-:-:S04]  /*0570*/  ISETP.GE.U32.AND P0, PT, R4, R0, PT ;  /* 0x000000000400720c */ /* 0x000fc80003f06070 */
[----:B------:R-:W-:-:S04]  /*0580*/  ISETP.GE.AND.EX P0, PT, R5, R2, PT, P0 ;  /* 0x000000020500720c */ /* 0x000fc80003f06300 */
[----:B------:R-:W-:-:S13]  /*0590*/  ISETP.GT.U32.OR P0, PT, R3, 0x3fff, P0 ;  /* 0x00003fff0300780c */ /* 0x000fda0000704470 */
[----:B------:R-:W-:Y:S05]  /*05a0*/  @P0 EXIT ;  /* 0x000000000000094d */ /* 0x000fea0003800000 */
[----:B------:R-:W-:Y:S02]  /*05b0*/  IMAD.MOV.U32 R16, RZ, RZ, RZ ;  /* 0x000000ffff107224 */ /* 0x000fe400078e00ff */
.L_x_258:
[----:B------:R-:W-:-:S04]  /*05c0*/  LEA R10, P0, R3, R8, 0x5 ;  /* 0x00000008030a7211 */ /* 0x000fc800078028ff */
[----:B------:R-:W-:-:S05]  /*05d0*/  LEA.HI.X R11, R3, R9, R16, 0x5, P0 ;  /* 0x00000009030b7211 */ /* 0x000fca00000f2c10 */
[----:B------:R-:W2:Y:S04]  /*05e0*/  LDG.E.128 R4, [R10.64] ;  /* 0x000000040a047981 */ /* 0x000ea8000c1e1d00 */
[----:B------:R-:W3:Y:S01]  /*05f0*/  LDG.E.128 R12, [R10.64+0x10] ;  /* 0x000010040a0c7981 */ /* 0x000ee2000c1e1d00 */
[----:B--2---:R-:W-:Y:S02]  /*0600*/  IADD3 R6, P0, R6, -c[0x0][0xe90], RZ ;  /* 0x8003a40006067a10 */ /* 0x004fe40007f1e0ff */
[----:B------:R-:W-:Y:S02]  /*0610*/  IADD3 R4, P1, R4, -c[0x0][0xe90], RZ ;  /* 0x8003a40004047a10 */ /* 0x000fe40007f3e0ff */
[----:B------:R-:W-:Y:S02]  /*0620*/  IADD3.X R7, R7, ~c[0x0][0xe94], RZ, P0, !PT ;  /* 0x8003a50007077a10 */ /* 0x000fe400007fe4ff */
[----:B---3--:R-:W-:-:S02]  /*0630*/  IADD3 R12, P0, R12, -c[0x0][0xe90], RZ ;  /* 0x8003a4000c0c7a10 */ /* 0x008fc40007f1e0ff */
[----:B------:R-:W-:Y:S02]  /*0640*/  IADD3 R14, P2, R14, -c[0x0][0xe90], RZ ;  /* 0x8003a4000e0e7a10 */ /* 0x000fe40007f5e0ff */
        /* <DEDUP_REMOVED lines=19> */
.L_x_259:
        /* <DEDUP_REMOVED lines=16> */
.L_x_5338:


//--------------------- .text._ZN2at6native57_GLOBAL__N__f3eca4a2_24_ForeachBinaryOpScalar_cu_86b9896c25multi_tensor_apply_kernelINS1_18TensorListMetadataILi1EEENS1_21BinaryOpScalarFunctorIiLi1ELi1ELi0EEEJSt5minusIiEiEEEvT_T0_DpT1_ --------------------------
	.section	.text._ZN2at6native57_GLOBAL__N__f3eca4a2_24_ForeachBinaryOpScalar_cu_86b9896c25multi_tensor_apply_kernelINS1_18TensorListMetadataILi1EEENS1_21BinaryOpScalarFunctorIiLi1ELi1ELi0EEEJSt5minusIiEiEEEvT_T0_DpT1_,"ax",@progbits
	.sectioninfo	@"SHI_REGISTERS=26"
	.align	128
.text._ZN2at6native57_GLOBAL__N__f3eca4a2_24_ForeachBinaryOpScalar_cu_86b9896c25multi_tensor_apply_kernelINS1_18TensorListMetadataILi1EEENS1_21BinaryOpScalarFunctorIiLi1ELi1ELi0EEEJSt5minusIiEiEEEvT_T0_DpT1_:
        .type           _ZN2at6native57_GLOBAL__N__f3eca4a2_24_ForeachBinaryOpScalar_cu_86b9896c25multi_tensor_apply_kernelINS1_18TensorListMetadataILi1EEENS1_21BinaryOpScalarFunctorIiLi1ELi1ELi0EEEJSt5minusIiEiEEEvT_T0_DpT1_,@function
        .size           _ZN2at6native57_GLOBAL__N__f3eca4a2_24_ForeachBinaryOpScalar_cu_86b9896c25multi_tensor_apply_kernelINS1_18TensorListMetadataILi1EEENS1_21BinaryOpScalarFunctorIiLi1ELi1ELi0EEEJSt5minusIiEiEEEvT_T0_DpT1_,(.L_x_5339 - _ZN2at6native57_GLOBAL__N__f3eca4a2_24_ForeachBinaryOpScalar_cu_86b9896c25multi_tensor_apply_kernelINS1_18TensorListMetadataILi1EEENS1_21BinaryOpScalarFunctorIiLi1ELi1ELi0EEEJSt5minusIiEiEEEvT_T0_DpT1_)
        .other          _ZN2at6native57_GLOBAL__N__f3eca4a2_24_ForeachBinaryOpScalar_cu_86b9896c25multi_tensor_apply_kernelINS1_18TensorListMetadataILi1EEENS1_21BinaryOpScalarFunctorIiLi1ELi1ELi0EEEJSt5minusIiEiEEEvT_T0_DpT1_,@"STO_CUDA_ENTRY STV_DEFAULT"
_ZN2at6native57_GLOBAL__N__f3eca4a2_24_ForeachBinaryOpScalar_cu_86b9896c25multi_tensor_apply_kernelINS1_18TensorListMetadataILi1EEENS1_21BinaryOpScalarFunctorIiLi1ELi1ELi0EEEJSt5minusIiEiEEEvT_T0_DpT1_:
        /* <DEDUP_REMOVED lines=23> */
.L_x_261:
        /* <DEDUP_REMOVED lines=42> */
[----:B--2---:R-:W-:-:S02]  /*0410*/  @P1 IADD3 R23, R20, -c[0x0][0xe8c], RZ ;  /* 0x8003a30014171a10 */ /* 0x004fc40007ffe0ff */
[----:B---3--:R-:W-:Y:S02]  /*0420*/  @P3 IADD3 R21, R18, -c[0x0][0xe8c], RZ ;  /* 0x8003a30012153a10 */ /* 0x008fe40007ffe0ff */
[----:B----4-:R-:W-:-:S03]  /*0430*/  @P0 IADD3 R15, R15, -c[0x0][0xe8c], RZ ;  /* 0x8003a3000f0f0a10 */ /* 0x010fc60007ffe0ff */
[----:B------:R0:W-:Y:S01]  /*0440*/  @P3 STG.E [R10.64], R21 ;  /* 0x000000150a003986 */ /* 0x0001e2000c101904 */
[----:B-----5:R-:W-:-:S03]  /*0450*/  @P2 IADD3 R19, R19, -c[0x0][0xe8c], RZ ;  /* 0x8003a30013132a10 */ /* 0x020fc60007ffe0ff */
        /* <DEDUP_REMOVED lines=9> */
.L_x_260:
[----:B------:R-:W0:Y:S02]  /*04f0*/  S2R R13, SR_TID.X ;  /* 0x00000000000d7919 */ /* 0x000e240000002100 */
[----:B0-----:R-:W-:-:S05]  /*0500*/  IMAD.WIDE.U32 R6, R13, 0x4, RZ ;  /* 0x000000040d067825 */ /* 0x001fca00078e00ff */
[----:B------:R-:W-:-:S04]  /*0510*/  ISETP.GE.U32.AND P0, PT, R6, R0, PT ;  /* 0x000000000600720c */ /* 0x000fc80003f06070 */
[----:B------:R-:W-:-:S04]  /*0520*/  ISETP.GE.AND.EX P0, PT, R7, R4, PT, P0 ;  /* 0x000000040700720c */ /* 0x000fc80003f06300 */
[----:B------:R-:W-:-:S13]  /*0530*/  ISETP.GT.U32.OR P0, PT, R13, 0x3fff, P0 ;  /* 0x00003fff0d00780c */ /* 0x000fda0000704470 */
[----:B------:R-:W-:Y:S05]  /*0540*/  @P0 EXIT ;  /* 0x000000000000094d */ /* 0x000fea0003800000 */
[----:B------:R-:W-:Y:S02]  /*0550*/  IMAD.MOV.U32 R12, RZ, RZ, RZ ;  /* 0x000000ffff0c7224 */ /* 0x000fe400078e00ff */
.L_x_262:
        /* <DEDUP_REMOVED lines=18> */
.L_x_263:
        /* <DEDUP_REMOVED lines=16> */
.L_x_5339:


//--------------------- .text._ZN2at6native57_GLOBAL__N__f3eca4a2_24_ForeachBinaryOpScalar_cu_86b9896c25multi_tensor_apply_kernelINS1_18TensorListMetadataILi1EEENS1_21BinaryOpScalarFunctorIaLi1ELi1ELi0EEEJSt5minusIaEaEEEvT_T0_DpT1_ --------------------------
	.section	.text._ZN2at6native57_GLOBAL__N__f3eca4a2_24_ForeachBinaryOpScalar_cu_86b9896c25multi_tensor_apply_kernelINS1_18TensorListMetadataILi1EEENS1_21BinaryOpScalarFunctorIaLi1ELi1ELi0EEEJSt5minusIaEaEEEvT_T0_DpT1_,"ax",@progbits
	.sectioninfo	@"SHI_REGISTERS=30"
	.align	128
.text._ZN2at6native57_GLOBAL__N__f3eca4a2_24_ForeachBinaryOpScalar_cu_86b9896c25multi_tensor_apply_kernelINS1_18TensorListMetadataILi1EEENS1_21BinaryOpScalarFunctorIaLi1ELi1ELi0EEEJSt5minusIaEaEEEvT_T0_DpT1_:
        .type           _ZN2at6native57_GLOBAL__N__f3eca4a2_24_ForeachBinaryOpScalar_cu_86b9896c25multi_tensor_apply_kernelINS1_18TensorListMetadataILi1EEENS1_21BinaryOpScalarFunctorIaLi1ELi1ELi0EEEJSt5minusIaEaEEEvT_T0_DpT1_,@function
        .size           _ZN2at6native57_GLOBAL__N__f3eca4a2_24_ForeachBinaryOpScalar_cu_86b9896c25multi_tensor_apply_kernelINS1_18TensorListMetadataILi1EEENS1_21BinaryOpScalarFunctorIaLi1ELi1ELi0EEEJSt5minusIaEaEEEvT_T0_DpT1_,(.L_x_5340 - _ZN2at6native57_GLOBAL__N__f3eca4a2_24_ForeachBinaryOpScalar_cu_86b9896c25multi_tensor_apply_kernelINS1_18TensorListMetadataILi1EEENS1_21BinaryOpScalarFunctorIaLi1ELi1ELi0EEEJSt5minusIaEaEEEvT_T0_DpT1_)
        .other          _ZN2at6native57_GLOBAL__N__f3eca4a2_24_ForeachBinaryOpScalar_cu_86b9896c25multi_tensor_apply_kernelINS1_18TensorListMetadataILi1EEENS1_21BinaryOpScalarFunctorIaLi1ELi1ELi0EEEJSt5minusIaEaEEEvT_T0_DpT1_,@"STO_CUDA_ENTRY STV_DEFAULT"
_ZN2at6native57_GLOBAL__N__f3eca4a2_24_ForeachBinaryOpScalar_cu_86b9896c25multi_tensor_apply_kernelINS1_18TensorListMetadataILi1EEENS1_21BinaryOpScalarFunctorIaLi1ELi1ELi0EEEJSt5minusIaEaEEEvT_T0_DpT1_:
        /* <DEDUP_REMOVED lines=11> */
[----:B------:R-:W2:Y:S01]  /*00b0*/  LDC.64 R4, c[0x0][R6+0x4d0] ;  /* 0x0001340006047b82 */ /* 0x000ea20000000a00 */
[----:B0-----:R-:W-:-:S05]  /*00c0*/  IADD3 R0, P1, R2, R12, RZ ;  /* 0x0000000c02007210 */ /* 0x001fca0007f3e0ff */
[----:B------:R-:W-:Y:S01]  /*00d0*/  IMAD.X R10, R3, 0x1, R13, P1 ;  /* 0x00000001030a7824 */ /* 0x000fe200008e060d */
[----:B--2---:R-:W-:-:S04]  /*00e0*/  IADD3 R11, P2, -R12, R4, RZ ;  /* 0x000000040c0b7210 */ /* 0x004fc80007f5e1ff */
[----:B------:R-:W-:Y:S01]  /*00f0*/  LOP3.LUT P0, RZ, R11, 0x3, R0, 0xc8, !PT ;  /* 0x000000030bff7812 */ /* 0x000fe2000780c800 */
[----:B------:R-:W-:Y:S01]  /*0100*/  IMAD.X R12, R5, 0x1, ~R13, P2 ;  /* 0x00000001050c7824 */ /* 0x000fe200010e0e0d */
[----:B-1----:R-:W-:-:S11]  /*0110*/  PRMT R13, R9, 0x7710, RZ ;  /* 0x00007710090d7816 */ /* 0x002fd600000000ff */
[----:B------:R-:W-:Y:S05]  /*0120*/  @!P0 BRA `(.L_x_264) ;  /* 0x0000047000008947 */ /* 0x000fea0003800000 */
[----:B------:R-:W-:-:S04]  /*0130*/  ISETP.GE.U32.AND P0, PT, R11, 0x1, PT ;  /* 0x000000010b00780c */ /* 0x000fc80003f06070 */
[----:B------:R-:W-:-:S13]  /*0140*/  ISETP.GE.AND.EX P0, PT, R12, RZ, PT, P0 ;  /* 0x000000ff0c00720c */ /* 0x000fda0003f06300 */
[----:B------:R-:W-:Y:S05]  /*0150*/  @!P0 EXIT ;  /* 0x000000000000894d */ /* 0x000fea0003800000 */
[----:B------:R-:W0:Y:S01]  /*0160*/  S2R R14, SR_TID.X ;  /* 0x00000000000e7919 */ /* 0x000e220000002100 */
[----:B------:R-:W-:Y:S01]  /*0170*/  IMAD.MOV.U32 R15, RZ, RZ, c[0x0][0x0] ;  /* 0x00000000ff0f7624 */ /* 0x000fe200078e00ff */
[----:B------:R-:W-:-:S06]  /*0180*/  CS2R R16, SRZ ;  /* 0x0000000000107805 */ /* 0x000fcc000001ff00 */
.L_x_265:
[----:B0-----:R-:W-:Y:S01]  /*0190*/  IADD3 R4, P0, R14, R16, RZ ;  /* 0x000000100e047210 */ /* 0x001fe20007f1e0ff */
[----:B------:R-:W-:Y:S01]  /*01a0*/  IMAD R3, R15, 0x3, RZ ;  /* 0x000000030f037824 */ /* 0x000fe200078e02ff */
[----:B------:R-:W-:Y:S02]  /*01b0*/  PRMT R18, RZ, 0x7610, R18 ;  /* 0x00007610ff127816 */ /* 0x000fe40000000012 */
[C---:B------:R-:W-:Y:S01]  /*01c0*/  IADD3 R2, P1, R4.reuse, c[0x0][0x0], RZ ;  /* 0x0000000004027a10 */ /* 0x040fe20007f3e0ff */
[----:B------:R-:W-:Y:S01]  /*01d0*/  IMAD.X R5, RZ, RZ, R17, P0 ;  /* 0x000000ffff057224 */ /* 0x000fe200000e0611 */
[----:B------:R-:W-:Y:S02]  /*01e0*/  ISETP.GE.U32.AND P4, PT, R4, 0x10000, PT ;  /* 0x000100000400780c */ /* 0x000fe40003f86070 */
[----:B------:R-:W-:Y:S01]  /*01f0*/  IADD3 R8, P5, R3, R4, RZ ;  /* 0x0000000403087210 */ /* 0x000fe20007fbe0ff */
[----:B------:R-:W-:Y:S01]  /*0200*/  IMAD.X R3, RZ, RZ, R5, P1 ;  /* 0x000000ffff037224 */ /* 0x000fe200008e0605 */
[----:B------:R-:W-:-:S02]  /*0210*/  ISETP.GE.U32.AND P2, PT, R2, 0x10000, PT ;  /* 0x000100000200780c */ /* 0x000fc40003f46070 */
[----:B------:R-:W-:Y:S01]  /*0220*/  LEA R6, P3, R15, R4, 0x1 ;  /* 0x000000040f067211 */ /* 0x000fe200078608ff */
[--C-:B------:R-:W-:Y:S01]  /*0230*/  IMAD.X R9, RZ, RZ, R5.reuse, P5 ;  /* 0x000000ffff097224 */ /* 0x100fe200028e0605 */
[-C--:B------:R-:W-:Y:S02]  /*0240*/  ISETP.LT.U32.AND P0, PT, R4, R11.reuse, PT ;  /* 0x0000000b0400720c */ /* 0x080fe40003f01070 */
[----:B------:R-:W-:Y:S01]  /*0250*/  ISETP.GE.U32.AND.EX P4, PT, R5, RZ, PT, P4 ;  /* 0x000000ff0500720c */ /* 0x000fe20003f86140 */
[----:B------:R-:W-:Y:S01]  /*0260*/  IMAD.X R7, RZ, RZ, R5, P3 ;  /* 0x000000ffff077224 */ /* 0x000fe200018e0605 */
[C---:B------:R-:W-:Y:S02]  /*0270*/  ISETP.LT.U32.AND P1, PT, R2.reuse, R11, PT ;  /* 0x0000000b0200720c */ /* 0x040fe40003f21070 */
[----:B------:R-:W-:Y:S02]  /*0280*/  ISETP.GE.U32.AND.EX P2, PT, R3, RZ, PT, P2 ;  /* 0x000000ff0300720c */ /* 0x000fe40003f46120 */
[----:B------:R-:W-:-:S02]  /*0290*/  IADD3 R2, P6, R2, R0, RZ ;  /* 0x0000000002027210 */ /* 0x000fc40007fde0ff */
[-C--:B------:R-:W-:Y:S02]  /*02a0*/  ISETP.LT.AND.EX P0, PT, R5, R12.reuse, !P4, P0 ;  /* 0x0000000c0500720c */ /* 0x080fe40006701300 */
[----:B------:R-:W-:Y:S02]  /*02b0*/  ISETP.GE.U32.AND P4, PT, R6, 0x10000, PT ;  /* 0x000100000600780c */ /* 0x000fe40003f86070 */
[----:B------:R-:W-:Y:S02]  /*02c0*/  ISETP.GE.U32.AND P3, PT, R8, 0x10000, PT ;  /* 0x000100000800780c */ /* 0x000fe40003f66070 */
[C---:B------:R-:W-:Y:S01]  /*02d0*/  ISETP.LT.AND.EX P1, PT, R3.reuse, R12, !P2, P1 ;  /* 0x0000000c0300720c */ /* 0x040fe20005721310 */
[----:B------:R-:W-:Y:S01]  /*02e0*/  IMAD.X R3, R3, 0x1, R10, P6 ;  /* 0x0000000103037824 */ /* 0x000fe200030e060a */
[----:B------:R-:W-:Y:S02]  /*02f0*/  ISETP.LT.U32.AND P2, PT, R6, R11, PT ;  /* 0x0000000b0600720c */ /* 0x000fe40003f41070 */
[----:B------:R-:W-:-:S02]  /*0300*/  ISETP.GE.U32.AND.EX P5, PT, R7, RZ, PT, P4 ;  /* 0x000000ff0700720c */ /* 0x000fc40003fa6140 */
[----:B------:R-:W-:Y:S02]  /*0310*/  IADD3 R4, P6, R4, R0, RZ ;  /* 0x0000000004047210 */ /* 0x000fe40007fde0ff */
[----:B------:R-:W-:Y:S02]  /*0320*/  ISETP.LT.U32.AND P4, PT, R8, R11, PT ;  /* 0x0000000b0800720c */ /* 0x000fe40003f81070 */
[----:B------:R-:W-:Y:S01]  /*0330*/  ISETP.GE.U32.AND.EX P3, PT, R9, RZ, PT, P3 ;  /* 0x000000ff0900720c */ /* 0x000fe20003f66130 */
[----:B------:R-:W-:Y:S01]  /*0340*/  IMAD.X R5, R5, 0x1, R10, P6 ;  /* 0x0000000105057824 */ /* 0x000fe200030e060a */
[-C--:B------:R-:W-:Y:S02]  /*0350*/  ISETP.LT.AND.EX P2, PT, R7, R12.reuse, !P5, P2 ;  /* 0x0000000c0700720c */ /* 0x080fe40006f41320 */
[----:B------:R-:W-:Y:S02]  /*0360*/  ISETP.LT.AND.EX P3, PT, R9, R12, !P3, P4 ;  /* 0x0000000c0900720c */ /* 0x000fe40005f61340 */
[-C--:B------:R-:W-:Y:S01]  /*0370*/  IADD3 R6, P5, R6, R0.reuse, RZ ;  /* 0x0000000006067210 */ /* 0x080fe20007fbe0ff */
[----:B------:R-:W2:Y:S01]  /*0380*/  @P0 LDG.E.U8 R18, [R4.64] ;  /* 0x0000000404120981 */ /* 0x000ea2000c1e1100 */
        /* <DEDUP_REMOVED lines=9> */
[----:B------:R-:W-:-:S02]  /*0420*/  @P0 IMAD.MOV R23, RZ, RZ, -R13 ;  /* 0x000000ffff170224 */ /* 0x000fc400078e0a0d */
[----:B------:R-:W-:-:S03]  /*0430*/  @P1 IMAD.MOV R22, RZ, RZ, -R13 ;  /* 0x000000ffff161224 */ /* 0x000fc600078e0a0d */
[----:B------:R-:W-:Y:S01]  /*0440*/  @P0 PRMT R23, R23, 0x7710, RZ ;  /* 0x0000771017170816 */ /* 0x000fe200000000ff */
[--C-:B------:R-:W-:Y:S02]  /*0450*/  @P2 IMAD.MOV R24, RZ, RZ, -R13.reuse ;  /* 0x000000ffff182224 */ /* 0x100fe400078e0a0d */
[----:B------:R-:W-:Y:S02]  /*0460*/  @P3 IMAD.MOV R25, RZ, RZ, -R13 ;  /* 0x000000ffff193224 */ /* 0x000fe400078e0a0d */
[----:B------:R-:W-:-:S03]  /*0470*/  IMAD.MOV.U32 R27, RZ, RZ, c[0x0][0x0] ;  /* 0x00000000ff1b7624 */ /* 0x000fc600078e00ff */
[----:B------:R-:W-:Y:S01]  /*0480*/  @P3 PRMT R25, R25, 0x7710, RZ ;  /* 0x0000771019193816 */ /* 0x000fe200000000ff */
[----:B------:R-:W-:-:S04]  /*0490*/  IMAD.WIDE.U32 R16, R27, 0x4, R16 ;  /* 0x000000041b107825 */ /* 0x000fc800078e0010 */
[----:B--2---:R-:W-:Y:S01]  /*04a0*/  @P0 IMAD.IADD R23, R23, 0x1, R18 ;  /* 0x0000000117170824 */ /* 0x004fe200078e0212 */
[----:B------:R-:W-:Y:S02]  /*04b0*/  @P1 PRMT R18, R22, 0x7710, RZ ;  /* 0x0000771016121816 */ /* 0x000fe400000000ff */
[----:B------:R-:W-:Y:S02]  /*04c0*/  @P2 PRMT R22, R24, 0x7710, RZ ;  /* 0x0000771018162816 */ /* 0x000fe400000000ff */
[----:B------:R0:W-:Y:S01]  /*04d0*/  @P0 STG.E.U8 [R4.64], R23 ;  /* 0x0000001704000986 */ /* 0x0001e2000c101104 */
[----:B---3--:R-:W-:Y:S02]  /*04e0*/  @P1 IMAD.IADD R19, R18, 0x1, R19 ;  /* 0x0000000112131824 */ /* 0x008fe400078e0213 */
[----:B----4-:R-:W-:-:S03]  /*04f0*/  @P2 IMAD.IADD R21, R22, 0x1, R21 ;  /* 0x0000000116152824 */ /* 0x010fc600078e0215 */
[----:B------:R0:W-:Y:S01]  /*0500*/  @P1 STG.E.U8 [R2.64], R19 ;  /* 0x0000001302001986 */ /* 0x0001e2000c101104 */
[----:B-----5:R-:W-:-:S03]  /*0510*/  @P3 IMAD.IADD R25, R25, 0x1, R20 ;  /* 0x0000000119193824 */ /* 0x020fc600078e0214 */
        /* <DEDUP_REMOVED lines=8> */
.L_x_264:
        /* <DEDUP_REMOVED lines=9> */
.L_x_266:
        /* <DEDUP_REMOVED lines=9> */
[C---:B------:R-:W-:Y:S01]  /*06c0*/  PRMT R6, R7.reuse, 0x7772, RZ ;  /* 0x0000777207067816 */ /* 0x040fe200000000ff */
[--C-:B------:R-:W-:Y:S01]  /*06d0*/  IMAD.IADD R8, R4, 0x1, R13.reuse ;  /* 0x0000000104087824 */ /* 0x100fe200078e020d */
[----:B------:R-:W-:Y:S01]  /*06e0*/  PRMT R4, R7, 0x7773, RZ ;  /* 0x0000777307047816 */ /* 0x000fe200000000ff */
[--C-:B------:R-:W-:Y:S01]  /*06f0*/  IMAD.IADD R5, R5, 0x1, R13.reuse ;  /* 0x0000000105057824 */ /* 0x100fe200078e020d */
[----:B------:R-:W-:Y:S01]  /*0700*/  SHF.L.U64.HI R7, R9, 0x2, R14 ;  /* 0x0000000209077819 */ /* 0x000fe2000001020e */
[----:B------:R-:W-:-:S02]  /*0710*/  IMAD.IADD R6, R6, 0x1, R13 ;  /* 0x0000000106067824 */ /* 0x000fc400078e020d */
[----:B------:R-:W-:Y:S01]  /*0720*/  IMAD.IADD R4, R4, 0x1, R13 ;  /* 0x0000000104047824 */ /* 0x000fe200078e020d */
[----:B------:R-:W-:-:S04]  /*0730*/  PRMT R5, R5, 0x7604, R8 ;  /* 0x0000760405057816 */ /* 0x000fc80000000008 */
[----:B------:R-:W-:-:S04]  /*0740*/  PRMT R5, R6, 0x7054, R5 ;  /* 0x0000705406057816 */ /* 0x000fc80000000005 */
[----:B------:R-:W-:Y:S01]  /*0750*/  PRMT R5, R4, 0x654, R5 ;  /* 0x0000065404057816 */ /* 0x000fe20000000005 */
[----:B------:R-:W-:-:S04]  /*0760*/  IMAD.SHL.U32 R4, R9, 0x4, RZ ;  /* 0x0000000409047824 */ /* 0x000fc800078e00ff */
[----:B------:R0:W-:Y:S01]  /*0770*/  STG.E [R2.64], R5 ;  /* 0x0000000502007986 */ /* 0x0001e2000c101904 */
[----:B------:R-:W-:-:S04]  /*0780*/  ISETP.GE.U32.AND P0, PT, R4, R11, PT ;  /* 0x0000000b0400720c */ /* 0x000fc80003f06070 */
[----:B------:R-:W-:-:S13]  /*0790*/  ISETP.GE.AND.EX P0, PT, R7, R12, PT, P0 ;  /* 0x0000000c0700720c */ /* 0x000fda0003f06300 */
[----:B0-----:R-:W-:Y:S05]  /*07a0*/  @!P0 BRA P1, `(.L_x_266) ;  /* 0xfffffe8000008947 */ /* 0x001fea000083ffff */
[----:B------:R-:W-:Y:S05]  /*07b0*/  EXIT ;  /* 0x000000000000794d */ /* 0x000fea0003800000 */
.L_x_267:
        /* <DEDUP_REMOVED lines=12> */
.L_x_5340:


//--------------------- .text._ZN2at6native57_GLOBAL__N__f3eca4a2_24_ForeachBinaryOpScalar_cu_86b9896c25multi_tensor_apply_kernelINS1_18TensorListMetadataILi1EEENS1_21BinaryOpScalarFunctorIhLi1ELi1ELi0EEEJSt5minusIhEhEEEvT_T0_DpT1_ --------------------------
	.section	.text._ZN2at6native57_GLOBAL__N__f3eca4a2_24_ForeachBinaryOpScalar_cu_86b9896c25multi_tensor_apply_kernelINS1_18TensorListMetadataILi1EEENS1_21BinaryOpScalarFunctorIhLi1ELi1ELi0EEEJSt5minusIhEhEEEvT_T0_DpT1_,"ax",@progbits
	.sectioninfo	@"SHI_REGISTERS=30"
	.align	128
.text._ZN2at6native57_GLOBAL__N__f3eca4a2_24_ForeachBinaryOpScalar_cu_86b9896c25multi_tensor_apply_kernelINS1_18TensorListMetadataILi1EEENS1_21BinaryOpScalarFunctorIhLi1ELi1ELi0EEEJSt5minusIhEhEEEvT_T0_DpT1_:
        .type           _ZN2at6native57_GLOBAL__N__f3eca4a2_24_ForeachBinaryOpScalar_cu_86b9896c25multi_tensor_apply_kernelINS1_18TensorListMetadataILi1EEENS1_21BinaryOpScalarFunctorIhLi1ELi1ELi0EEEJSt5minusIhEhEEEvT_T0_DpT1_,@function
        .size           _ZN2at6native57_GLOBAL__N__f3eca4a2_24_ForeachBinaryOpScalar_cu_86b9896c25multi_tensor_apply_kernelINS1_18TensorListMetadataILi1EEENS1_21BinaryOpScalarFunctorIhLi1ELi1ELi0EEEJSt5minusIhEhEEEvT_T0_DpT1_,(.L_x_5341 - _ZN2at6native57_GLOBAL__N__f3eca4a2_24_ForeachBinaryOpScalar_cu_86b9896c25multi_tensor_apply_kernelINS1_18TensorListMetadataILi1EEENS1_21BinaryOpScalarFunctorIhLi1ELi1ELi0EEEJSt5minusIhEhEEEvT_T0_DpT1_)
        .other          _ZN2at6native57_GLOBAL__N__f3eca4a2_24_ForeachBinaryOpScalar_cu_86b9896c25multi_tensor_apply_kernelINS1_18TensorListMetadataILi1EEENS1_21BinaryOpScalarFunctorIhLi1ELi1ELi0EEEJSt5minusIhEhEEEvT_T0_DpT1_,@"STO_CUDA_ENTRY STV_DEFAULT"
_ZN2at6native57_GLOBAL__N__f3eca4a2_24_ForeachBinaryOpScalar_cu_86b9896c25multi_tensor_apply_kernelINS1_18TensorListMetadataILi1EEENS1_21BinaryOpScalarFunctorIhLi1ELi1ELi0EEEJSt5minusIhEhEEEvT_T0_DpT1_:
[----:B------:R-:W-:Y:S02]  /*0000*/  IMAD.MOV.U32 R1, RZ, RZ, c[0x0][0x28] ;  /* 0x00000a00ff017624 */ /* 0x000fe400078e00ff */
[----:B------:R-:W0:Y:S01]  /*0010*/  S2R R8, SR_CTAID.X ;  /* 0x0000000000087919 */ /* 0x000e220000002500 */
[----:B------:R-:W-:Y:S01]  /*0020*/  IMAD.MOV.U32 R7, RZ, RZ, 0x4 ;  /* 0x00000004ff077424 */ /* 0x000fe200078e00ff */
[----:B------:R-:W1:Y:S01]  /*0030*/  LDC.U8 R10, c[0x0][0xe8a] ;  /* 0x0003a280ff0a7b82 */ /* 0x000e620000000000 */
        /* <DEDUP_REMOVED lines=12> */
[----:B------:R-:W-:-:S12]  /*0100*/  IMAD.X R13, R5, 0x1, ~R3, P2 ;  /* 0x00000001050d7824 */ /* 0x000fd800010e0e03 */
[----:B------:R-:W-:Y:S05]  /*0110*/  @!P0 BRA `(.L_x_268) ;  /* 0x0000047000008947 */ /* 0x000fea0003800000 */
[----:B-1----:R-:W-:-:S04]  /*0120*/  ISETP.GE.U32.AND P0, PT, R11, 0x1, PT ;  /* 0x000000010b00780c */ /* 0x002fc80003f06070 */
[----:B------:R-:W-:-:S13]  /*0130*/  ISETP.GE.AND.EX P0, PT, R13, RZ, PT, P0 ;  /* 0x000000ff0d00720c */ /* 0x000fda0003f06300 */
[----:B------:R-:W-:Y:S05]  /*0140*/  @!P0 EXIT ;  /* 0x000000000000894d */ /* 0x000fea0003800000 */
[----:B------:R-:W0:Y:S01]  /*0150*/  S2R R14, SR_TID.X ;  /* 0x00000000000e7919 */ /* 0x000e220000002100 */
[----:B------:R-:W-:Y:S01]  /*0160*/  IMAD.MOV.U32 R15, RZ, RZ, c[0x0][0x0] ;  /* 0x00000000ff0f7624 */ /* 0x000fe200078e00ff */
[----:B------:R-:W-:-:S06]  /*0170*/  CS2R R16, SRZ ;  /* 0x0000000000107805 */ /* 0x000fcc000001ff00 */
.L_x_269:
        /* <DEDUP_REMOVED lines=24> */
[-C--:B------:R-:W-:Y:S02]  /*0300*/  IADD3 R4, P6, R4, R0.reuse, RZ ;  /* 0x0000000004047210 */ /* 0x080fe40007fde0ff */
        /* <DEDUP_REMOVED lines=40> */
.L_x_268:
[----:B-1----:R-:W0:Y:S02]  /*0590*/  S2R R9, SR_TID.X ;  /* 0x0000000000097919 */ /* 0x002e240000002100 */
        /* <DEDUP_REMOVED lines=8> */
.L_x_270:
        /* <DEDUP_REMOVED lines=12> */
[--C-:B------:R-:W-:Y:S02]  /*06e0*/  IMAD.IADD R5, R5, 0x1, R15.reuse ;  /* 0x0000000105057824 */ /* 0x100fe400078e020f */
[----:B------:R-:W-:-:S02]  /*06f0*/  IMAD.IADD R6, R6, 0x1, R15 ;  /* 0x0000000106067824 */ /* 0x000fc400078e020f */
[----:B------:R-:W-:Y:S01]  /*0700*/  IMAD.IADD R4, R4, 0x1, R15 ;  /* 0x0000000104047824 */ /* 0x000fe200078e020f */
[----:B------:R-:W-:-:S04]  /*0710*/  PRMT R5, R5, 0x7604, R8 ;  /* 0x0000760405057816 */ /* 0x000fc80000000008 */
[----:B------:R-:W-:-:S04]  /*0720*/  PRMT R5, R6, 0x7054, R5 ;  /* 0x0000705406057816 */ /* 0x000fc80000000005 */
[----:B------:R-:W-:Y:S01]  /*0730*/  PRMT R5, R4, 0x654, R5 ;  /* 0x0000065404057816 */ /* 0x000fe20000000005 */
[----:B------:R-:W-:-:S04]  /*0740*/  IMAD.SHL.U32 R4, R9, 0x4, RZ ;  /* 0x0000000409047824 */ /* 0x000fc800078e00ff */
[----:B------:R0:W-:Y:S01]  /*0750*/  STG.E [R2.64], R5 ;  /* 0x0000000502007986 */ /* 0x0001e2000c101904 */
[----:B------:R-:W-:Y:S02]  /*0760*/  ISETP.GE.U32.AND P0, PT, R4, R11, PT ;  /* 0x0000000b0400720c */ /* 0x000fe40003f06070 */
[----:B------:R-:W-:-:S04]  /*0770*/  SHF.L.U64.HI R4, R9, 0x2, R10 ;  /* 0x0000000209047819 */ /* 0x000fc8000001020a */
[----:B------:R-:W-:-:S13]  /*0780*/  ISETP.GE.AND.EX P0, PT, R4, R13, PT, P0 ;  /* 0x0000000d0400720c */ /* 0x000fda0003f06300 */
[----:B0-----:R-:W-:Y:S05]  /*0790*/  @!P0 BRA P1, `(.L_x_270) ;  /* 0xfffffe8000008947 */ /* 0x001fea000083ffff */
[----:B------:R-:W-:Y:S05]  /*07a0*/  EXIT ;  /* 0x000000000000794d */ /* 0x000fea0003800000 */
.L_x_271:
        /* <DEDUP_REMOVED lines=13> */
.L_x_5341:


//--------------------- .text._ZN2at6native57_GLOBAL__N__f3eca4a2_24_ForeachBinaryOpScalar_cu_86b9896c25multi_tensor_apply_kernelINS1_18TensorListMetadataILi2EEENS1_21BinaryOpScalarFunctorIN3c108BFloat16ELi2ELi1ELi1EEEJNS1_21reverse_power_functorIfEEfEEEvT_T0_DpT1_ --------------------------
	.section	.text._ZN2at6native57_GLOBAL__N__f3eca4a2_24_ForeachBinaryOpScalar_cu_86b9896c25multi_tensor_apply_kernelINS1_18TensorListMetadataILi2EEENS1_21BinaryOpScalarFunctorIN3c108BFloat16ELi2ELi1ELi1EEEJNS1_21reverse_power_functorIfEEfEEEvT_T0_DpT1_,"ax",@progbits
	.sectioninfo	@"SHI_REGISTERS=32"
	.align	128
.text._ZN2at6native57_GLOBAL__N__f3eca4a2_24_ForeachBinaryOpScalar_cu_86b9896c25multi_tensor_apply_kernelINS1_18TensorListMetadataILi2EEENS1_21BinaryOpScalarFunctorIN3c108BFloat16ELi2ELi1ELi1EEEJNS1_21reverse_power_functorIfEEfEEEvT_T0_DpT1_:
        .type           _ZN2at6native57_GLOBAL__N__f3eca4a2_24_ForeachBinaryOpScalar_cu_86b9896c25multi_tensor_apply_kernelINS1_18TensorListMetadataILi2EEENS1_21BinaryOpScalarFunctorIN3c108BFloat16ELi2ELi1ELi1EEEJNS1_21reverse_power_functorIfEEfEEEvT_T0_DpT1_,@function
        .size           _ZN2at6native57_GLOBAL__N__f3eca4a2_24_ForeachBinaryOpScalar_cu_86b9896c25multi_tensor_apply_kernelINS1_18TensorListMetadataILi2EEENS1_21BinaryOpScalarFunctorIN3c108BFloat16ELi2ELi1ELi1EEEJNS1_21reverse_power_functorIfEEfEEEvT_T0_DpT1_,(.L_x_5342 - _ZN2at6native57_GLOBAL__N__f3eca4a2_24_ForeachBinaryOpScalar_cu_86b9896c25multi_tensor_apply_kernelINS1_18TensorListMetadataILi2EEENS1_21BinaryOpScalarFunctorIN3c108BFloat16ELi2ELi1ELi1EEEJNS1_21reverse_power_functorIfEEfEEEvT_T0_DpT1_)
        .other          _ZN2at6native57_GLOBAL__N__f3eca4a2_24_ForeachBinaryOpScalar_cu_86b9896c25multi_tensor_apply_kernelINS1_18TensorListMetadataILi2EEENS1_21BinaryOpScalarFunctorIN3c108BFloat16ELi2ELi1ELi1EEEJNS1_21reverse_power_functorIfEEfEEEvT_T0_DpT1_,@"STO_CUDA_ENTRY STV_DEFAULT"
_ZN2at6native57_GLOBAL__N__f3eca4a2_24_ForeachBinaryOpScalar_cu_86b9896c25multi_tensor_apply_kernelINS1_18TensorListMetadataILi2EEENS1_21BinaryOpScalarFunctorIN3c108BFloat16ELi2ELi1ELi1EEEJNS1_21reverse_power_functorIfEEfEEEvT_T0_DpT1_:
        /* <DEDUP_REMOVED lines=26> */
.L_x_273:
        /* <DEDUP_REMOVED lines=10> */
[----:B------:R-:W-:Y:S02]  /*0240*/  ISETP.LT.AND.EX P0, PT, R11, R2, !P2, P0 ;  /* 0x000000020b00720c */ /* 0x000fe40005701300 */
[-C--:B------:R-:W-:Y:S02]  /*0250*/  LEA R5, P4, R4, R25.reuse, 0x1 ;  /* 0x0000001904057211 */ /* 0x080fe400078808ff */
[----:B------:R-:W-:Y:S02]  /*0260*/  ISETP.LT.U32.AND P1, PT, R23, R0, PT ;  /* 0x000000001700720c */ /* 0x000fe40003f21070 */
[----:B------:R-:W-:Y:S01]  /*0270*/  ISETP.GE.U32.AND.EX P3, PT, R7, RZ, PT, P3 ;  /* 0x000000ff0700720c */ /* 0x000fe20003f66130 */
[----:B------:R-:W-:Y:S01]  /*0280*/  IMAD.X R6, RZ, RZ, R11, P4 ;  /* 0x000000ffff067224 */ /* 0x000fe200020e060b */
[----:B------:R-:W-:-:S02]  /*0290*/  IADD3 R29, P5, R10, R25, RZ ;  /* 0x000000190a1d7210 */ /* 0x000fc40007fbe0ff */
[----:B------:R-:W-:Y:S02]  /*02a0*/  ISETP.GE.U32.AND P2, PT, R5, 0x10000, PT ;  /* 0x000100000500780c */ /* 0x000fe40003f46070 */
[----:B------:R-:W-:Y:S01]  /*02b0*/  ISETP.LT.AND.EX P1, PT, R7, R2, !P3, P1 ;  /* 0x000000020700720c */ /* 0x000fe20005f21310 */
[----:B------:R-:W-:Y:S01]  /*02c0*/  IMAD.X R27, RZ, RZ, R11, P5 ;  /* 0x000000ffff1b7224 */ /* 0x000fe200028e060b */
[----:B------:R-:W-:Y:S02]  /*02d0*/  ISETP.LT.U32.AND P3, PT, R5, R0, PT ;  /* 0x000000000500720c */ /* 0x000fe40003f61070 */
[----:B------:R-:W-:Y:S02]  /*02e0*/  ISETP.GE.U32.AND.EX P2, PT, R6, RZ, PT, P2 ;  /* 0x000000ff0600720c */ /* 0x000fe40003f46120 */
[----:B------:R-:W-:Y:S02]  /*02f0*/  @P0 LEA R16, P5, R25, R12, 0x1 ;  /* 0x0000000c19100211 */ /* 0x000fe400078a08ff */
[----:B------:R-:W-:-:S02]  /*0300*/  ISETP.GE.U32.AND P4, PT, R29, 0x10000, PT ;  /* 0x000100001d00780c */ /* 0x000fc40003f86070 */
[----:B------:R-:W-:Y:S02]  /*0310*/  ISETP.LT.AND.EX P2, PT, R6, R2, !P2, P3 ;  /* 0x000000020600720c */ /* 0x000fe40005741330 */
[----:B------:R-:W-:Y:S02]  /*0320*/  @P0 LEA.HI.X R17, R25, R13, R11, 0x1, P5 ;  /* 0x0000000d19110211 */ /* 0x000fe400028f0c0b */
[----:B------:R-:W-:Y:S02]  /*0330*/  ISETP.LT.U32.AND P3, PT, R29, R0, PT ;  /* 0x000000001d00720c */ /* 0x000fe40003f61070 */
[----:B------:R-:W-:Y:S01]  /*0340*/  ISETP.GE.U32.AND.EX P6, PT, R27, RZ, PT, P4 ;  /* 0x000000ff1b00720c */ /* 0x000fe20003fc6140 */
[----:B------:R0:W2:Y:S01]  /*0350*/  @P0 LDG.E.U16 R22, [R16.64] ;  /* 0x0000000410160981 */ /* 0x0000a2000c1e1500 */
[----:B------:R-:W-:Y:S02]  /*0360*/  @P1 LEA R18, P4, R23, R12, 0x1 ;  /* 0x0000000c17121211 */ /* 0x000fe400078808ff */
[----:B------:R-:W-:-:S02]  /*0370*/  ISETP.LT.AND.EX P3, PT, R27, R2, !P6, P3 ;  /* 0x000000021b00720c */ /* 0x000fc40007761330 */
[----:B------:R-:W-:Y:S02]  /*0380*/  PRMT R10, RZ, 0x7610, R10 ;  /* 0x00007610ff0a7816 */ /* 0x000fe4000000000a */
[----:B------:R-:W-:Y:S02]  /*0390*/  @P1 LEA.HI.X R19, R23, R13, R7, 0x1, P4 ;  /* 0x0000000d17131211 */ /* 0x000fe400020f0c07 */
[----:B0-----:R-:W-:-:S03]  /*03a0*/  @P2 LEA R16, P4, R5, R12, 0x1 ;  /* 0x0000000c05102211 */ /* 0x001fc600078808ff */
[----:B------:R0:W3:Y:S01]  /*03b0*/  @P1 LDG.E.U16 R10, [R18.64] ;  /* 0x00000004120a1981 */ /* 0x0000e2000c1e1500 */
[----:B------:R-:W-:Y:S02]  /*03c0*/  PRMT R24, RZ, 0x7610, R24 ;  /* 0x00007610ff187816 */ /* 0x000fe40000000018 */
[-C--:B------:R-:W-:Y:S02]  /*03d0*/  @P2 LEA.HI.X R17, R5, R13.reuse, R6, 0x1, P4 ;  /* 0x0000000d05112211 */ /* 0x080fe400020f0c06 */
[C---:B------:R-:W-:Y:S02]  /*03e0*/  @P3 LEA R20, P4, R29.reuse, R12, 0x1 ;  /* 0x0000000c1d143211 */ /* 0x040fe400078808ff */
[----:B------:R-:W-:Y:S01]  /*03f0*/  PRMT R26, RZ, 0x7610, R26 ;  /* 0x00007610ff1a7816 */ /* 0x000fe2000000001a */
[----:B------:R1:W4:Y:S01]  /*0400*/  @P2 LDG.E.U16 R24, [R16.64] ;  /* 0x0000000410182981 */ /* 0x000322000c1e1500 */
[----:B------:R-:W-:-:S05]  /*0410*/  @P3 LEA.HI.X R21, R29, R13, R27, 0x1, P4 ;  /* 0x0000000d1d153211 */ /* 0x000fca00020f0c1b */
[----:B------:R-:W5:Y:S01]  /*0420*/  @P3 LDG.E.U16 R26, [R20.64] ;  /* 0x00000004141a3981 */ /* 0x000f62000c1e1500 */
[----:B------:R-:W0:Y:S01]  /*0430*/  MUFU.LG2 R28, c[0x0][0xdac] ;  /* 0x00036b00001c7b08 */ /* 0x000e220000000c00 */
[----:B-1----:R-:W-:Y:S02]  /*0440*/  @P1 LEA R16, P5, R23, R14, 0x1 ;  /* 0x0000000e17101211 */ /* 0x002fe400078a08ff */
[----:B--2---:R-:W-:-:S05]  /*0450*/  PRMT R17, RZ, 0x5410, R22 ;  /* 0x00005410ff117816 */ /* 0x004fca0000000016 */
[----:B0-----:R-:W-:-:S04]  /*0460*/  FMUL.FTZ R17, R17, R28 ;  /* 0x0000001c11117220 */ /* 0x001fc80000410000 */
[----:B------:R3:W0:Y:S02]  /*0470*/  MUFU.EX2 R19, R17 ;  /* 0x0000001100137308 */ /* 0x0006240000000800 */
[----:B---3--:R-:W-:-:S05]  /*0480*/  PRMT R17, RZ, 0x5410, R10 ;  /* 0x00005410ff117816 */ /* 0x008fca000000000a */
[----:B------:R-:W-:Y:S01]  /*0490*/  FMUL.FTZ R22, R28, R17 ;  /* 0x000000111c167220 */ /* 0x000fe20000410000 */
[----:B----4-:R-:W-:-:S05]  /*04a0*/  PRMT R17, RZ, 0x5410, R24 ;  /* 0x00005410ff117816 */ /* 0x010fca0000000018 */
[C---:B------:R-:W-:Y:S01]  /*04b0*/  FMUL.FTZ R24, R28.reuse, R17 ;  /* 0x000000111c187220 */ /* 0x040fe20000410000 */
[----:B-----5:R-:W-:Y:S01]  /*04c0*/  PRMT R17, RZ, 0x5410, R26 ;  /* 0x00005410ff117816 */ /* 0x020fe2000000001a */
[----:B------:R-:W1:Y:S04]  /*04d0*/  MUFU.EX2 R22, R22 ;  /* 0x0000001600167308 */ /* 0x000e680000000800 */
[----:B------:R-:W-:-:S04]  /*04e0*/  FMUL.FTZ R26, R28, R17 ;  /* 0x000000111c1a7220 */ /* 0x000fc80000410000 */
[----:B------:R-:W2:Y:S01]  /*04f0*/  MUFU.EX2 R24, R24 ;  /* 0x0000001800187308 */ /* 0x000ea20000000800 */
[----:B------:R-:W-:-:S07]  /*0500*/  @P0 LEA R10, P4, R25, R14, 0x1 ;  /* 0x0000000e190a0211 */ /* 0x000fce00078808ff */
[----:B------:R-:W3:Y:S01]  /*0510*/  MUFU.EX2 R26, R26 ;  /* 0x0000001a001a7308 */ /* 0x000ee20000000800 */
[-C--:B------:R-:W-:Y:S02]  /*0520*/  @P0 LEA.HI.X R11, R25, R15.reuse, R11, 0x1, P4 ;  /* 0x0000000f190b0211 */ /* 0x080fe400020f0c0b */
[-C--:B------:R-:W-:Y:S02]  /*0530*/  @P2 LEA R18, P4, R5, R14.reuse, 0x1 ;  /* 0x0000000e05122211 */ /* 0x080fe400078808ff */
[----:B------:R-:W-:Y:S02]  /*0540*/  @P1 LEA.HI.X R17, R23, R15, R7, 0x1, P5 ;  /* 0x0000000f17111211 */ /* 0x000fe400028f0c07 */
[----:B0-----:R-:W-:Y:S02]  /*0550*/  F2FP.BF16.PACK_AB R7, RZ, R19 ;  /* 0x00000013ff07723e */ /* 0x001fe400000010ff */
[----:B------:R-:W-:Y:S02]  /*0560*/  @P3 LEA R20, P5, R29, R14, 0x1 ;  /* 0x0000000e1d143211 */ /* 0x000fe400078a08ff */
[----:B------:R-:W-:Y:S01]  /*0570*/  @P2 LEA.HI.X R19, R5, R15, R6, 0x1, P4 ;  /* 0x0000000f05132211 */ /* 0x000fe200020f0c06 */
[----:B------:R-:W-:Y:S01]  /*0580*/  IMAD.MOV.U32 R5, RZ, RZ, c[0x0][0x0] ;  /* 0x00000000ff057624 */ /* 0x000fe200078e00ff */
[----:B-1----:R-:W-:-:S02]  /*0590*/  F2FP.BF16.PACK_AB R22, RZ, R22 ;  /* 0x00000016ff16723e */ /* 0x002fc400000010ff */
[----:B--2---:R-:W-:Y:S01]  /*05a0*/  F2FP.BF16.PACK_AB R24, RZ, R24 ;  /* 0x00000018ff18723e */ /* 0x004fe200000010ff */
[----:B------:R-:W-:Y:S01]  /*05b0*/  IMAD.WIDE.U32 R8, R5, 0x4, R8 ;  /* 0x0000000405087825 */ /* 0x000fe200078e0008 */
[----:B------:R-:W-:Y:S02]  /*05c0*/  @P3 LEA.HI.X R21, R29, R15, R27, 0x1, P5 ;  /* 0x0000000f1d153211 */ /* 0x000fe400028f0c1b */
[----:B---3--:R-:W-:Y:S01]  /*05d0*/  F2FP.BF16.PACK_AB R26, RZ, R26 ;  /* 0x0000001aff1a723e */ /* 0x008fe200000010ff */
        /* <DEDUP_REMOVED lines=10> */
.L_x_272:
[----:B------:R-:W0:Y:S02]  /*0680*/  S2R R3, SR_TID.X ;  /* 0x0000000000037919 */ /* 0x000e240000002100 */
[----:B0-----:R-:W-:-:S05]  /*0690*/  IMAD.WIDE.U32 R4, R3, 0x4, RZ ;  /* 0x0000000403047825 */ /* 0x001fca00078e00ff */
[----:B------:R-:W-:-:S04]  /*06a0*/  ISETP.GE.U32.AND P0, PT, R4, R0, PT ;  /* 0x000000000400720c */ /* 0x000fc80003f06070 */
[----:B------:R-:W-:-:S04]  /*06b0*/  ISETP.GE.AND.EX P0, PT, R5, R2, PT, P0 ;  /* 0x000000020500720c */ /* 0x000fc80003f06300 */
[----:B------:R-:W-:-:S13]  /*06c0*/  ISETP.GT.U32.OR P0, PT, R3, 0x3fff, P0 ;  /* 0x00003fff0300780c */ /* 0x000fda0000704470 */
[----:B------:R-:W-:Y:S05]  /*06d0*/  @P0 EXIT ;  /* 0x000000000000094d */ /* 0x000fea0003800000 */
[----:B------:R-:W0:Y:S01]  /*06e0*/  MUFU.LG2 R6, c[0x0][0xdac] ;  /* 0x00036b0000067b08 */ /* 0x000e220000000c00 */
[----:B------:R-:W-:-:S07]  /*06f0*/  IMAD.MOV.U32 R8, RZ, RZ, RZ ;  /* 0x000000ffff087224 */ /* 0x000fce00078e00ff */
.L_x_274:
[C---:B0-----:R-:W-:Y:S01]  /*0700*/  IMAD.SHL.U32 R19, R3.reuse, 0x8, RZ ;  /* 0x0000000803137824 */ /* 0x041fe200078e00ff */
[----:B------:R-:W-:-:S04]  /*0710*/  SHF.L.U64.HI R7, R3, 0x3, R8 ;  /* 0x0000000303077819 */ /* 0x000fc80000010208 */
[----:B------:R-:W-:-:S05]  /*0720*/  IADD3 R4, P0, R12, R19, RZ ;  /* 0x000000130c047210 */ /* 0x000fca0007f1e0ff */
[----:B------:R-:W-:-:S06]  /*0730*/  IMAD.X R5, R13, 0x1, R7, P0 ;  /* 0x000000010d057824 */ /* 0x000fcc00000e0607 */
[----:B------:R-:W2:Y:S02]  /*0740*/  LDG.E.64 R4, [R4.64] ;  /* 0x0000000404047981 */ /* 0x000ea4000c1e1b00 */
[--C-:B--2---:R-:W-:Y:S02]  /*0750*/  PRMT R11, RZ, 0x7610, R4.reuse ;  /* 0x00007610ff0b7816 */ /* 0x104fe40000000004 */
[----:B------:R-:W-:Y:S02]  /*0760*/  PRMT R9, RZ, 0x5410, R4 ;  /* 0x00005410ff097816 */ /* 0x000fe40000000004 */
[----:B------:R-:W-:Y:S01]  /*0770*/  IADD3 R4, P0, R14, R19, RZ ;  /* 0x000000130e047210 */ /* 0x000fe20007f1e0ff */
[C---:B0-----:R-:W-:Y:S02]  /*0780*/  FMUL.FTZ R11, R6.reuse, R11 ;  /* 0x0000000b060b7220 */ /* 0x041fe40000410000 */
[----:B------:R-:W-:Y:S02]  /*0790*/  FMUL.FTZ R9, R6, R9 ;  /* 0x0000000906097220 */ /* 0x000fe40000410000 */
[----:B------:R0:W-:Y:S08]  /*07a0*/  MUFU.EX2 R10, R11 ;  /* 0x0000000b000a7308 */ /* 0x0001f00000000800 */
[----:B------:R-:W1:Y:S01]  /*07b0*/  MUFU.EX2 R9, R9 ;  /* 0x0000000900097308 */ /* 0x000e620000000800 */
[----:B0-----:R-:W-:-:S02]  /*07c0*/  PRMT R11, RZ, 0x5410, R5 ;  /* 0x00005410ff0b7816 */ /* 0x001fc40000000005 */
[----:B------:R-:W-:-:S03]  /*07d0*/  PRMT R5, RZ, 0x7610, R5 ;  /* 0x00007610ff057816 */ /* 0x000fc60000000005 */
[C---:B------:R-:W-:Y:S02]  /*07e0*/  FMUL.FTZ R16, R6.reuse, R11 ;  /* 0x0000000b06107220 */ /* 0x040fe40000410000 */
[----:B------:R-:W-:Y:S02]  /*07f0*/  FMUL.FTZ R17, R6, R5 ;  /* 0x0000000506117220 */ /* 0x000fe40000410000 */
[----:B------:R-:W-:Y:S01]  /*0800*/  IMAD.X R5, R15, 0x1, R7, P0 ;  /* 0x000000010f057824 */ /* 0x000fe200000e0607 */
[----:B------:R-:W-:Y:S01]  /*0810*/  IADD3 R3, P0, R3, c[0x0][0x0], RZ ;  /* 0x0000000003037a10 */ /* 0x000fe20007f1e0ff */
[----:B------:R-:W-:Y:S03]  /*0820*/  MUFU.EX2 R16, R16 ;  /* 0x0000001000107308 */ /* 0x000fe60000000800 */
[C---:B------:R-:W-:Y:S01]  /*0830*/  ISETP.LT.U32.AND P1, PT, R3.reuse, 0x4000, PT ;  /* 0x000040000300780c */ /* 0x040fe20003f21070 */
[----:B------:R-:W-:Y:S01]  /*0840*/  IMAD.SHL.U32 R7, R3, 0x4, RZ ;  /* 0x0000000403077824 */ /* 0x000fe200078e00ff */
[----:B-1----:R-:W-:Y:S01]  /*0850*/  F2FP.BF16.PACK_AB R18, R10, R9 ;  /* 0x000000090a12723e */ /* 0x002fe200000010ff */
[----:B------:R-:W-:-:S02]  /*0860*/  IMAD.X R8, RZ, RZ, R8, P0 ;  /* 0x000000ffff087224 */ /* 0x000fc400000e0608 */
[----:B------:R-:W0:Y:S01]  /*0870*/  MUFU.EX2 R17, R17 ;  /* 0x0000001100117308 */ /* 0x000e220000000800 */
[----:B------:R-:W-:Y:S02]  /*0880*/  ISETP.GE.U32.AND P0, PT, R7, R0, PT ;  /* 0x000000000700720c */ /* 0x000fe40003f06070 */
[----:B------:R-:W-:Y:S02]  /*0890*/  SHF.L.U64.HI R7, R3, 0x2, R8 ;  /* 0x0000000203077819 */ /* 0x000fe40000010208 */
[----:B------:R-:W-:Y:S02]  /*08a0*/  ISETP.LT.U32.AND.EX P1, PT, R8, RZ, PT, P1 ;  /* 0x000000ff0800720c */ /* 0x000fe40003f21110 */
[----:B------:R-:W-:Y:S02]  /*08b0*/  ISETP.GE.AND.EX P0, PT, R7, R2, PT, P0 ;  /* 0x000000020700720c */ /* 0x000fe40003f06300 */
[----:B0-----:R-:W-:-:S05]  /*08c0*/  F2FP.BF16.PACK_AB R19, R17, R16 ;  /* 0x000000101113723e */ /* 0x001fca00000010ff */
[----:B------:R0:W-:Y:S06]  /*08d0*/  STG.E.64 [R4.64], R18 ;  /* 0x0000001204007986 */ /* 0x0001ec000c101b04 */
[----:B------:R-:W-:Y:S05]  /*08e0*/  @!P0 BRA P1, `(.L_x_274) ;  /* 0xfffffe1000008947 */ /* 0x000fea000083ffff */
[----:B------:R-:W-:Y:S05]  /*08f0*/  EXIT ;  /* 0x000000000000794d */ /* 0x000fea0003800000 */
.L_x_275:
        /* <DEDUP_REMOVED lines=16> */
.L_x_5342:


//--------------------- .text._ZN2at6native57_GLOBAL__N__f3eca4a2_24_ForeachBinaryOpScalar_cu_86b9896c25multi_tensor_apply_kernelINS1_18TensorListMetadataILi2EEENS1_21BinaryOpScalarFunctorIN3c104HalfELi2ELi1ELi1EEEJNS1_21reverse_power_functorIfEEfEEEvT_T0_DpT1_ --------------------------
	.section	.text._ZN2at6native57_GLOBAL__N__f3eca4a2_24_ForeachBinaryOpScalar_cu_86b9896c25multi_tensor_apply_kernelINS1_18TensorListMetadataILi2EEENS1_21BinaryOpScalarFunctorIN3c104HalfELi2ELi1ELi1EEEJNS1_21reverse_power_functorIfEEfEEEvT_T0_DpT1_,"ax",@progbits
	.sectioninfo	@"SHI_REGISTERS=32"
	.align	128
.text._ZN2at6native57_GLOBAL__N__f3eca4a2_24_ForeachBinaryOpScalar_cu_86b9896c25multi_tensor_apply_kernelINS1_18TensorListMetadataILi2EEENS1_21BinaryOpScalarFunctorIN3c104HalfELi2ELi1ELi1EEEJNS1_21reverse_power_functorIfEEfEEEvT_T0_DpT1_:
        .type           _ZN2at6native57_GLOBAL__N__f3eca4a2_24_ForeachBinaryOpScalar_cu_86b9896c25multi_tensor_apply_kernelINS1_18TensorListMetadataILi2EEENS1_21BinaryOpScalarFunctorIN3c104HalfELi2ELi1ELi1EEEJNS1_21reverse_power_functorIfEEfEEEvT_T0_DpT1_,@function
        .size           _ZN2at6native57_GLOBAL__N__f3eca4a2_24_ForeachBinaryOpScalar_cu_86b9896c25multi_tensor_apply_kernelINS1_18TensorListMetadataILi2EEENS1_21BinaryOpScalarFunctorIN3c104HalfELi2ELi1ELi1EEEJNS1_21reverse_power_functorIfEEfEEEvT_T0_DpT1_,(.L_x_5343 - _ZN2at6native57_GLOBAL__N__f3eca4a2_24_ForeachBinaryOpScalar_cu_86b9896c25multi_tensor_apply_kernelINS1_18TensorListMetadataILi2EEENS1_21BinaryOpScalarFunctorIN3c104HalfELi2ELi1ELi1EEEJNS1_21reverse_power_functorIfEEfEEEvT_T0_DpT1_)
        .other          _ZN2at6native57_GLOBAL__N__f3eca4a2_24_ForeachBinaryOpScalar_cu_86b9896c25multi_tensor_apply_kernelINS1_18TensorListMetadataILi2EEENS1_21BinaryOpScalarFunctorIN3c104HalfELi2ELi1ELi1EEEJNS1_21reverse_power_functorIfEEfEEEvT_T0_DpT1_,@"STO_CUDA_ENTRY STV_DEFAULT"
_ZN2at6native57_GLOBAL__N__f3eca4a2_24_ForeachBinaryOpScalar_cu_86b9896c25multi_tensor_apply_kernelINS1_18TensorListMetadataILi2EEENS1_21BinaryOpScalarFunctorIN3c104HalfELi2ELi1ELi1EEEJNS1_21reverse_power_functorIfEEfEEEvT_T0_DpT1_:
        /* <DEDUP_REMOVED lines=26> */
.L_x_277:
        /* <DEDUP_REMOVED lines=9> */
[-C--:B------:R-:W-:Y:S02]  /*0230*/  LEA R5, P4, R4, R25.reuse, 0x1 ;  /* 0x0000001904057211 */ /* 0x080fe400078808ff */
[----:B------:R-:W-:Y:S02]  /*0240*/  ISETP.GE.U32.AND P3, PT, R23, 0x10000, PT ;  /* 0x000100001700780c */ /* 0x000fe40003f66070 */
[----:B------:R-:W-:Y:S01]  /*0250*/  ISETP.LT.AND.EX P0, PT, R11, R2, !P2, P0 ;  /* 0x000000020b00720c */ /* 0x000fe20005701300 */
[----:B------:R-:W-:Y:S01]  /*0260*/  IMAD.X R6, RZ, RZ, R11, P4 ;  /* 0x000000ffff067224 */ /* 0x000fe200020e060b */
[----:B------:R-:W-:Y:S02]  /*0270*/  ISETP.LT.U32.AND P1, PT, R23, R0, PT ;  /* 0x000000001700720c */ /* 0x000fe40003f21070 */
[----:B------:R-:W-:Y:S02]  /*0280*/  ISETP.GE.U32.AND.EX P3, PT, R7, RZ, PT, P3 ;  /* 0x000000ff0700720c */ /* 0x000fe40003f66130 */
[----:B------:R-:W-:-:S02]  /*0290*/  IADD3 R29, P5, R10, R25, RZ ;  /* 0x000000190a1d7210 */ /* 0x000fc40007fbe0ff */
[----:B------:R-:W-:Y:S02]  /*02a0*/  ISETP.GE.U32.AND P2, PT, R5, 0x10000, PT ;  /* 0x000100000500780c */ /* 0x000fe40003f46070 */
[----:B------:R-:W-:Y:S01]  /*02b0*/  ISETP.LT.AND.EX P1, PT, R7, R2, !P3, P1 ;  /* 0x000000020700720c */ /* 0x000fe20005f21310 */
[----:B------:R-:W-:Y:S01]  /*02c0*/  IMAD.X R27, RZ, RZ, R11, P5 ;  /* 0x000000ffff1b7224 */ /* 0x000fe200028e060b */
[----:B------:R-:W-:Y:S02]  /*02d0*/  ISETP.LT.U32.AND P3, PT, R5, R0, PT ;  /* 0x000000000500720c */ /* 0x000fe40003f61070 */
[C---:B------:R-:W-:Y:S02]  /*02e0*/  ISETP.GE.U32.AND.EX P2, PT, R6.reuse, RZ, PT, P2 ;  /* 0x000000ff0600720c */ /* 0x040fe40003f46120 */
[----:B------:R-:W-:Y:S02]  /*02f0*/  ISETP.GE.U32.AND P4, PT, R29, 0x10000, PT ;  /* 0x000100001d00780c */ /* 0x000fe40003f86070 */
[----:B------:R-:W-:-:S02]  /*0300*/  ISETP.LT.AND.EX P2, PT, R6, R2, !P2, P3 ;  /* 0x000000020600720c */ /* 0x000fc40005741330 */
[----:B------:R-:W-:Y:S02]  /*0310*/  ISETP.LT.U32.AND P3, PT, R29, R0, PT ;  /* 0x000000001d00720c */ /* 0x000fe40003f61070 */
[----:B------:R-:W-:Y:S02]  /*0320*/  ISETP.GE.U32.AND.EX P6, PT, R27, RZ, PT, P4 ;  /* 0x000000ff1b00720c */ /* 0x000fe40003fc6140 */
[----:B------:R-:W-:Y:S02]  /*0330*/  @P0 LEA R16, P5, R25, R12, 0x1 ;  /* 0x0000000c19100211 */ /* 0x000fe400078a08ff */
[----:B------:R-:W-:Y:S02]  /*0340*/  ISETP.LT.AND.EX P3, PT, R27, R2, !P6, P3 ;  /* 0x000000021b00720c */ /* 0x000fe40007761330 */
[----:B------:R-:W-:Y:S02]  /*0350*/  @P0 LEA.HI.X R17, R25, R13, R11, 0x1, P5 ;  /* 0x0000000d19110211 */ /* 0x000fe400028f0c0b */
[----:B------:R-:W-:-:S02]  /*0360*/  @P1 LEA R18, P4, R23, R12, 0x1 ;  /* 0x0000000c17121211 */ /* 0x000fc400078808ff */
[----:B------:R-:W-:Y:S01]  /*0370*/  PRMT R10, RZ, 0x7610, R10 ;  /* 0x00007610ff0a7816 */ /* 0x000fe2000000000a */
[----:B------:R0:W2:Y:S01]  /*0380*/  @P0 LDG.E.U16 R22, [R16.64] ;  /* 0x0000000410160981 */ /* 0x0000a2000c1e1500 */
[----:B------:R-:W-:Y:S02]  /*0390*/  @P1 LEA.HI.X R19, R23, R13, R7, 0x1, P4 ;  /* 0x0000000d17131211 */ /* 0x000fe400020f0c07 */
[----:B------:R-:W-:Y:S02]  /*03a0*/  PRMT R24, RZ, 0x7610, R24 ;  /* 0x00007610ff187816 */ /* 0x000fe40000000018 */
[----:B------:R-:W-:Y:S01]  /*03b0*/  PRMT R26, RZ, 0x7610, R26 ;  /* 0x00007610ff1a7816 */ /* 0x000fe2000000001a */
[----:B------:R-:W3:Y:S01]  /*03c0*/  @P1 LDG.E.U16 R10, [R18.64] ;  /* 0x00000004120a1981 */ /* 0x000ee2000c1e1500 */
[----:B0-----:R-:W-:-:S04]  /*03d0*/  @P2 LEA R16, P4, R5, R12, 0x1 ;  /* 0x0000000c05102211 */ /* 0x001fc800078808ff */
[----:B------:R-:W-:Y:S02]  /*03e0*/  @P2 LEA.HI.X R17, R5, R13, R6, 0x1, P4 ;  /* 0x0000000d05112211 */ /* 0x000fe400020f0c06 */
[----:B------:R-:W-:-:S03]  /*03f0*/  @P3 LEA R20, P4, R29, R12, 0x1 ;  /* 0x0000000c1d143211 */ /* 0x000fc600078808ff */
[----:B------:R0:W4:Y:S01]  /*0400*/  @P2 LDG.E.U16 R24, [R16.64] ;  /* 0x0000000410182981 */ /* 0x000122000c1e1500 */
[----:B------:R-:W-:-:S05]  /*0410*/  @P3 LEA.HI.X R21, R29, R13, R27, 0x1, P4 ;  /* 0x0000000d1d153211 */ /* 0x000fca00020f0c1b */
[----:B------:R-:W5:Y:S01]  /*0420*/  @P3 LDG.E.U16 R26, [R20.64] ;  /* 0x00000004141a3981 */ /* 0x000f62000c1e1500 */
[----:B------:R-:W1:Y:S01]  /*0430*/  MUFU.LG2 R28, c[0x0][0xdac] ;  /* 0x00036b00001c7b08 */ /* 0x000e620000000c00 */
[----:B0-----:R-:W-:Y:S01]  /*0440*/  @P1 LEA R16, P5, R23, R14, 0x1 ;  /* 0x0000000e17101211 */ /* 0x001fe200078a08ff */
[----:B--2---:R-:W-:Y:S02]  /*0450*/  HADD2.F32 R22, -RZ, R22.H0_H0 ;  /* 0x20000016ff167230 */ /* 0x004fe40000004100 */
[----:B---3--:R-:W-:-:S03]  /*0460*/  HADD2.F32 R10, -RZ, R10.H0_H0 ;  /* 0x2000000aff0a7230 */ /* 0x008fc60000004100 */
[----:B-1----:R-:W-:Y:S02]  /*0470*/  FMUL.FTZ R19, R22, R28 ;  /* 0x0000001c16137220 */ /* 0x002fe40000410000 */
[----:B------:R-:W-:Y:S01]  /*0480*/  FMUL.FTZ R22, R28, R10 ;  /* 0x0000000a1c167220 */ /* 0x000fe20000410000 */
[----:B----4-:R-:W-:Y:S02]  /*0490*/  HADD2.F32 R24, -RZ, R24.H0_H0 ;  /* 0x20000018ff187230 */ /* 0x010fe40000004100 */
[----:B-----5:R-:W-:-:S03]  /*04a0*/  HADD2.F32 R17, -RZ, R26.H0_H0 ;  /* 0x2000001aff117230 */ /* 0x020fc60000004100 */
[C---:B------:R-:W-:Y:S01]  /*04b0*/  FMUL.FTZ R24, R28.reuse, R24 ;  /* 0x000000181c187220 */ /* 0x040fe20000410000 */
[----:B------:R-:W0:Y:S01]  /*04c0*/  MUFU.EX2 R19, R19 ;  /* 0x0000001300137308 */ /* 0x000e220000000800 */
[----:B------:R-:W-:-:S07]  /*04d0*/  FMUL.FTZ R26, R28, R17 ;  /* 0x000000111c1a7220 */ /* 0x000fce0000410000 */
[----:B------:R-:W1:Y:S01]  /*04e0*/  MUFU.EX2 R22, R22 ;  /* 0x0000001600167308 */ /* 0x000e620000000800 */
[----:B------:R-:W-:-:S07]  /*04f0*/  @P0 LEA R10, P4, R25, R14, 0x1 ;  /* 0x0000000e190a0211 */ /* 0x000fce00078808ff */
[----:B------:R-:W2:Y:S01]  /*0500*/  MUFU.EX2 R24, R24 ;  /* 0x0000001800187308 */ /* 0x000ea20000000800 */
[----:B------:R-:W-:-:S07]  /*0510*/  @P0 LEA.HI.X R11, R25, R15, R11, 0x1, P4 ;  /* 0x0000000f190b0211 */ /* 0x000fce00020f0c0b */
[----:B------:R-:W3:Y:S01]  /*0520*/  MUFU.EX2 R26, R26 ;  /* 0x0000001a001a7308 */ /* 0x000ee20000000800 */
[-C--:B------:R-:W-:Y:S02]  /*0530*/  @P2 LEA R18, P4, R5, R14.reuse, 0x1 ;  /* 0x0000000e05122211 */ /* 0x080fe400078808ff */
[----:B------:R-:W-:Y:S02]  /*0540*/  @P1 LEA.HI.X R17, R23, R15, R7, 0x1, P5 ;  /* 0x0000000f17111211 */ /* 0x000fe400028f0c07 */
[----:B0-----:R-:W-:Y:S02]  /*0550*/  F2FP.PACK_AB R7, RZ, R19 ;  /* 0x00000013ff07723e */ /* 0x001fe400000000ff */
[----:B------:R-:W-:Y:S02]  /*0560*/  @P3 LEA R20, P5, R29, R14, 0x1 ;  /* 0x0000000e1d143211 */ /* 0x000fe400078a08ff */
[----:B------:R-:W-:Y:S01]  /*0570*/  @P2 LEA.HI.X R19, R5, R15, R6, 0x1, P4 ;  /* 0x0000000f05132211 */ /* 0x000fe200020f0c06 */
[----:B------:R-:W-:Y:S01]  /*0580*/  IMAD.MOV.U32 R5, RZ, RZ, c[0x0][0x0] ;  /* 0x00000000ff057624 */ /* 0x000fe200078e00ff */
[----:B-1----:R-:W-:-:S02]  /*0590*/  F2FP.PACK_AB R22, RZ, R22 ;  /* 0x00000016ff16723e */ /* 0x002fc400000000ff */
[----:B--2---:R-:W-:Y:S01]  /*05a0*/  F2FP.PACK_AB R24, RZ, R24 ;  /* 0x00000018ff18723e */ /* 0x004fe200000000ff */
[----:B------:R-:W-:Y:S01]  /*05b0*/  IMAD.WIDE.U32 R8, R5, 0x4, R8 ;  /* 0x0000000405087825 */ /* 0x000fe200078e0008 */
[----:B------:R-:W-:Y:S02]  /*05c0*/  @P3 LEA.HI.X R21, R29, R15, R27, 0x1, P5 ;  /* 0x0000000f1d153211 */ /* 0x000fe400028f0c1b */
[----:B---3--:R-:W-:Y:S01]  /*05d0*/  F2FP.PACK_AB R26, RZ, R26 ;  /* 0x0000001aff1a723e */ /* 0x008fe200000000ff */
        /* <DEDUP_REMOVED lines=10> */
.L_x_276:
        /* <DEDUP_REMOVED lines=8> */
.L_x_278:
[C---:B0-----:R-:W-:Y:S01]  /*0700*/  IMAD.SHL.U32 R21, R3.reuse, 0x8, RZ ;  /* 0x0000000803157824 */ /* 0x041fe200078e00ff */
[----:B------:R-:W-:-:S04]  /*0710*/  SHF.L.U64.HI R7, R3, 0x3, R8 ;  /* 0x0000000303077819 */ /* 0x000fc80000010208 */
[----:B------:R-:W-:-:S05]  /*0720*/  IADD3 R4, P0, R12, R21, RZ ;  /* 0x000000150c047210 */ /* 0x000fca0007f1e0ff */
[----:B------:R-:W-:-:S06]  /*0730*/  IMAD.X R5, R13, 0x1, R7, P0 ;  /* 0x000000010d057824 */ /* 0x000fcc00000e0607 */
[----:B------:R-:W2:Y:S02]  /*0740*/  LDG.E.64 R4, [R4.64] ;  /* 0x0000000404047981 */ /* 0x000ea4000c1e1b00 */
[--C-:B--2---:R-:W-:Y:S02]  /*0750*/  HADD2.F32 R9, -RZ, R4.reuse.H0_H0 ;  /* 0x20000004ff097230 */ /* 0x104fe40000004100 */
[--C-:B------:R-:W-:Y:S02]  /*0760*/  HADD2.F32 R17, -RZ, R5.reuse.H0_H0 ;  /* 0x20000005ff117230 */ /* 0x100fe40000004100 */
[----:B------:R-:W-:Y:S01]  /*0770*/  HADD2.F32 R11, -RZ, R4.H1_H1 ;  /* 0x30000004ff0b7230 */ /* 0x000fe20000004100 */
[C---:B0-----:R-:W-:Y:S01]  /*0780*/  FMUL.FTZ R9, R6.reuse, R9 ;  /* 0x0000000906097220 */ /* 0x041fe20000410000 */
[----:B------:R-:W-:Y:S01]  /*0790*/  HADD2.F32 R19, -RZ, R5.H1_H1 ;  /* 0x30000005ff137230 */ /* 0x000fe20000004100 */
[----:B------:R-:W-:Y:S01]  /*07a0*/  FMUL.FTZ R17, R6, R17 ;  /* 0x0000001106117220 */ /* 0x000fe20000410000 */
[----:B------:R-:W-:Y:S01]  /*07b0*/  IADD3 R4, P0, R14, R21, RZ ;  /* 0x000000150e047210 */ /* 0x000fe20007f1e0ff */
[----:B------:R-:W-:-:S02]  /*07c0*/  FMUL.FTZ R11, R6, R11 ;  /* 0x0000000b060b7220 */ /* 0x000fc40000410000 */
[----:B------:R-:W-:Y:S01]  /*07d0*/  FMUL.FTZ R19, R6, R19 ;  /* 0x0000001306137220 */ /* 0x000fe20000410000 */
[----:B------:R-:W-:Y:S01]  /*07e0*/  MUFU.EX2 R9, R9 ;  /* 0x0000000900097308 */ /* 0x000fe20000000800 */
[----:B------:R-:W-:Y:S01]  /*07f0*/  IMAD.X R5, R15, 0x1, R7, P0 ;  /* 0x000000010f057824 */ /* 0x000fe200000e0607 */
[----:B------:R-:W-:-:S04]  /*0800*/  IADD3 R3, P0, R3, c[0x0][0x0], RZ ;  /* 0x0000000003037a10 */ /* 0x000fc80007f1e0ff */
[C---:B------:R-:W-:Y:S01]  /*0810*/  ISETP.LT.U32.AND P1, PT, R3.reuse, 0x4000, PT ;  /* 0x000040000300780c */ /* 0x040fe20003f21070 */
[----:B------:R-:W-:Y:S01]  /*0820*/  IMAD.SHL.U32 R7, R3, 0x4, RZ ;  /* 0x0000000403077824 */ /* 0x000fe200078e00ff */
[----:B------:R-:W0:Y:S01]  /*0830*/  MUFU.EX2 R10, R11 ;  /* 0x0000000b000a7308 */ /* 0x000e220000000800 */
[----:B------:R-:W-:-:S03]  /*0840*/  IMAD.X R8, RZ, RZ, R8, P0 ;  /* 0x000000ffff087224 */ /* 0x000fc600000e0608 */
[----:B------:R-:W-:Y:S02]  /*0850*/  ISETP.GE.U32.AND P0, PT, R7, R0, PT ;  /* 0x000000000700720c */ /* 0x000fe40003f06070 */
[----:B------:R-:W-:Y:S02]  /*0860*/  SHF.L.U64.HI R7, R3, 0x2, R8 ;  /* 0x0000000203077819 */ /* 0x000fe40000010208 */
[----:B------:R-:W-:Y:S01]  /*0870*/  MUFU.EX2 R17, R17 ;  /* 0x0000001100117308 */ /* 0x000fe20000000800 */
[----:B------:R-:W-:Y:S02]  /*0880*/  ISETP.LT.U32.AND.EX P1, PT, R8, RZ, PT, P1 ;  /* 0x000000ff0800720c */ /* 0x000fe40003f21110 */
[----:B------:R-:W-:-:S05]  /*0890*/  ISETP.GE.AND.EX P0, PT, R7, R2, PT, P0 ;  /* 0x000000020700720c */ /* 0x000fca0003f06300 */
[----:B------:R-:W1:Y:S01]  /*08a0*/  MUFU.EX2 R16, R19 ;  /* 0x0000001300107308 */ /* 0x000e620000000800 */
[----:B0-----:R-:W-:Y:S02]  /*08b0*/  F2FP.PACK_AB R20, R10, R9 ;  /* 0x000000090a14723e */ /* 0x001fe400000000ff */
[----:B-1----:R-:W-:-:S05]  /*08c0*/  F2FP.PACK_AB R21, R16, R17 ;  /* 0x000000111015723e */ /* 0x002fca00000000ff */
[----:B------:R0:W-:Y:S01]  /*08d0*/  STG.E.64 [R4.64], R20 ;  /* 0x0000001404007986 */ /* 0x0001e2000c101b04 */
[----:B------:R-:W-:Y:S05]  /*08e0*/  @!P0 BRA P1, `(.L_x_278) ;  /* 0xfffffe1000008947 */ /* 0x000fea000083ffff */
[----:B------:R-:W-:Y:S05]  /*08f0*/  EXIT ;  /* 0x000000000000794d */ /* 0x000fea0003800000 */
.L_x_279:
        /* <DEDUP_REMOVED lines=16> */
.L_x_5343:


//--------------------- .text._ZN2at6native57_GLOBAL__N__f3eca4a2_24_ForeachBinaryOpScalar_cu_86b9896c25multi_tensor_apply_kernelINS1_18TensorListMetadataILi2EEENS1_21BinaryOpScalarFunctorIN3c107complexIfEELi2ELi1ELi1EEEJNS1_21reverse_power_functorIS8_EES8_EEEvT_T0_DpT1_ --------------------------
	.section	.text._ZN2at6native57_GLOBAL__N__f3eca4a2_24_ForeachBinaryOpScalar_cu_86b9896c25multi_tensor_apply_kernelINS1_18TensorListMetadataILi2EEENS1_21BinaryOpScalarFunctorIN3c107complexIfEELi2ELi1ELi1EEEJNS1_21reverse_power_functorIS8_EES8_EEEvT_T0_DpT1_,"ax",@progbits
	.sectioninfo	@"SHI_REGISTERS=44"
	.align	128
.text._ZN2at6native57_GLOBAL__N__f3eca4a2_24_ForeachBinaryOpScalar_cu_86b9896c25multi_tensor_apply_kernelINS1_18TensorListMetadataILi2EEENS1_21BinaryOpScalarFunctorIN3c107complexIfEELi2ELi1ELi1EEEJNS1_21reverse_power_functorIS8_EES8_EEEvT_T0_DpT1_:
        .type           _ZN2at6native57_GLOBAL__N__f3eca4a2_24_ForeachBinaryOpScalar_cu_86b9896c25multi_tensor_apply_kernelINS1_18TensorListMetadataILi2EEENS1_21BinaryOpScalarFunctorIN3c107complexIfEELi2ELi1ELi1EEEJNS1_21reverse_power_functorIS8_EES8_EEEvT_T0_DpT1_,@function
        .size           _ZN2at6native57_GLOBAL__N__f3eca4a2_24_ForeachBinaryOpScalar_cu_86b9896c25multi_tensor_apply_kernelINS1_18TensorListMetadataILi2EEENS1_21BinaryOpScalarFunctorIN3c107complexIfEELi2ELi1ELi1EEEJNS1_21reverse_power_functorIS8_EES8_EEEvT_T0_DpT1_,(.L_x_5344 - _ZN2at6native57_GLOBAL__N__f3eca4a2_24_ForeachBinaryOpScalar_cu_86b9896c25multi_tensor_apply_kernelINS1_18TensorListMetadataILi2EEENS1_21BinaryOpScalarFunctorIN3c107complexIfEELi2ELi1ELi1EEEJNS1_21reverse_power_functorIS8_EES8_EEEvT_T0_DpT1_)
        .other          _ZN2at6native57_GLOBAL__N__f3eca4a2_24_ForeachBinaryOpScalar_cu_86b9896c25multi_tensor_apply_kernelINS1_18TensorListMetadataILi2EEENS1_21BinaryOpScalarFunctorIN3c107complexIfEELi2ELi1ELi1EEEJNS1_21reverse_power_functorIS8_EES8_EEEvT_T0_DpT1_,@"STO_CUDA_ENTRY STV_DEFAULT"
_ZN2at6native57_GLOBAL__N__f3eca4a2_24_ForeachBinaryOpScalar_cu_86b9896c25multi_tensor_apply_kernelINS1_18TensorListMetadataILi2EEENS1_21BinaryOpScalarFunctorIN3c107complexIfEELi2ELi1ELi1EEEJNS1_21reverse_power_functorIS8_EES8_EEEvT_T0_DpT1_:
[----:B------:R-:W-:Y:S02]  /*0000*/  MOV R1, c[0x0][0x28] ;  /* 0x00000a0000017a02 */ /* 0x000fe40000000f00 */
        /* <DEDUP_REMOVED lines=26> */
[----:B------:R-:W-:Y:S01]  /*01b0*/  MOV R31, c[0x0][0xdb4] ;  /* 0x00036d00001f7a02 */ /* 0x000fe20000000f00 */
[----:B------:R-:W-:Y:S01]  /*01c0*/  HFMA2.MMA R27, -RZ, RZ, 2.04296875, -15.78125 ;  /* 0x4016cbe4ff1b7435 */ /* 0x000fe200000001ff */
[----:B------:R-:W-:Y:S01]  /*01d0*/  MOV R2, c[0x0][0xdb0] ;  /* 0x00036c0000027a02 */ /* 0x000fe20000000f00 */
[----:B------:R-:W-:Y:S01]  /*01e0*/  FADD.FTZ R29, -RZ, |c[0x0][0xdb0]| ;  /* 0x40036c00ff1d7621 */ /* 0x000fe20000010100 */
[----:B------:R-:W-:Y:S01]  /*01f0*/  ISETP.LE.AND P2, PT, RZ, c[0x0][0xdb0], PT ;  /* 0x00036c00ff007a0c */ /* 0x000fe20003f43270 */
[C---:B------:R-:W-:Y:S01]  /*0200*/  FMUL.FTZ R0, R31.reuse, 4 ;  /* 0x408000001f007820 */ /* 0x040fe20000410000 */
[----:B------:R-:W-:Y:S01]  /*0210*/  MOV R28, c[0x0][0x0] ;  /* 0x00000000001c7a02 */ /* 0x000fe20000000f00 */
[----:B------:R-:W-:Y:S01]  /*0220*/  FMUL.FTZ R31, R31, c[0x0][0xdb4] ;  /* 0x00036d001f1f7a20 */ /* 0x000fe20000410000 */
[----:B------:R-:W-:Y:S01]  /*0230*/  FSEL R26, RZ, 3.1415927410125732422, P2 ;  /* 0x40490fdbff1a7808 */ /* 0x000fe20001000000 */
[----:B------:R-:W-:Y:S01]  /*0240*/  FMUL.FTZ R30, R2, 4 ;  /* 0x40800000021e7820 */ /* 0x000fe20000410000 */
[----:B------:R-:W-:Y:S01]  /*0250*/  UMOV UR4, URZ ;  /* 0x0000003f00047c82 */ /* 0x000fe20008000000 */
[----:B------:R-:W-:Y:S01]  /*0260*/  FMUL.FTZ R3, R0, R0 ;  /* 0x0000000000037220 */ /* 0x000fe20000410000 */
[----:B------:R-:W-:Y:S01]  /*0270*/  FSEL R27, R27, 0.78539818525314331055, !P2 ;  /* 0x3f490fdb1b1b7808 */ /* 0x000fe20005000000 */
[----:B------:R-:W-:Y:S01]  /*0280*/  FFMA.FTZ R31, R2, c[0x0][0xdb0], R31 ;  /* 0x00036c00021f7a23 */ /* 0x000fe2000001001f */
[----:B------:R-:W-:Y:S01]  /*0290*/  UMOV UR5, URZ ;  /* 0x0000003f00057c82 */ /* 0x000fe20008000000 */
[----:B------:R-:W-:-:S02]  /*02a0*/  FFMA.FTZ R30, R30, R30, R3 ;  /* 0x0000001e1e1e7223 */ /* 0x000fc40000010003 */
.L_x_445:
[----:B0-----:R-:W-:Y:S01]  /*02b0*/  IADD3 R3, P0, R32, UR4, RZ ;  /* 0x0000000420037c10 */ /* 0x001fe2000ff1e0ff */
[----:B------:R-:W-:Y:S01]  /*02c0*/  CS2R R18, SRZ ;  /* 0x0000000000127805 */ /* 0x000fe2000001ff00 */
[----:B------:R-:W-:-:S02]  /*02d0*/  LEA R0, R28, R28, 0x1 ;  /* 0x0000001c1c007211 */ /* 0x000fc400078e08ff */
[C---:B------:R-:W-:Y:S02]  /*02e0*/  ISETP.GE.U32.AND P3, PT, R3.reuse, 0x10000, PT ;  /* 0x000100000300780c */ /* 0x040fe40003f66070 */
[----:B------:R-:W-:Y:S02]  /*02f0*/  IADD3.X R12, RZ, UR5, RZ, P0, !PT ;  /* 0x00000005ff0c7c10 */ /* 0x000fe400087fe4ff */
[C---:B------:R-:W-:Y:S02]  /*0300*/  ISETP.LT.U32.AND P0, PT, R3.reuse, UR14, PT ;  /* 0x0000000e03007c0c */ /* 0x040fe4000bf01070 */
[C---:B------:R-:W-:Y:S02]  /*0310*/  ISETP.GE.U32.AND.EX P3, PT, R12.reuse, RZ, PT, P3 ;  /* 0x000000ff0c00720c */ /* 0x040fe40003f66130 */
[----:B------:R-:W-:Y:S02]  /*0320*/  IADD3 R17, P5, R3, c[0x0][0x0], RZ ;  /* 0x0000000003117a10 */ /* 0x000fe40007fbe0ff */
[----:B------:R-:W-:-:S02]  /*0330*/  ISETP.LT.AND.EX P3, PT, R12, UR10, !P3, P0 ;  /* 0x0000000a0c007c0c */ /* 0x000fc4000df61300 */
[-C--:B------:R-:W-:Y:S02]  /*0340*/  LEA R16, P6, R28, R3.reuse, 0x1 ;  /* 0x000000031c107211 */ /* 0x080fe400078c08ff */
[----:B------:R-:W-:Y:S02]  /*0350*/  IADD3 R15, P0, R0, R3, RZ ;  /* 0x00000003000f7210 */ /* 0x000fe40007f1e0ff */
[----:B------:R-:W-:Y:S02]  /*0360*/  ISETP.GE.U32.AND P4, PT, R17, 0x10000, PT ;  /* 0x000100001100780c */ /* 0x000fe40003f86070 */
[-C--:B------:R-:W-:Y:S02]  /*0370*/  IADD3.X R14, RZ, R12.reuse, RZ, P5, !PT ;  /* 0x0000000cff0e7210 */ /* 0x080fe40002ffe4ff */
[----:B------:R-:W-:Y:S02]  /*0380*/  IADD3.X R13, RZ, R12, RZ, P6, !PT ;  /* 0x0000000cff0d7210 */ /* 0x000fe400037fe4ff */
[----:B------:R-:W-:-:S02]  /*0390*/  ISETP.GE.U32.AND.EX P4, PT, R14, RZ, PT, P4 ;  /* 0x000000ff0e00720c */ /* 0x000fc40003f86140 */
[C---:B------:R-:W-:Y:S02]  /*03a0*/  @P3 LEA R4, P1, R3.reuse, UR6, 0x3 ;  /* 0x0000000603043c11 */ /* 0x040fe4000f8218ff */
[----:B------:R-:W-:Y:S02]  /*03b0*/  ISETP.GE.U32.AND P5, PT, R16, 0x10000, PT ;  /* 0x000100001000780c */ /* 0x000fe40003fa6070 */
[----:B------:R-:W-:Y:S02]  /*03c0*/  @P3 LEA.HI.X R5, R3, UR7, R12, 0x3, P1 ;  /* 0x0000000703053c11 */ /* 0x000fe400088f1c0c */
[----:B------:R-:W-:Y:S02]  /*03d0*/  ISETP.LT.U32.AND P1, PT, R17, UR14, PT ;  /* 0x0000000e11007c0c */ /* 0x000fe4000bf21070 */
[----:B------:R-:W-:Y:S01]  /*03e0*/  IADD3.X R12, RZ, R12, RZ, P0, !PT ;  /* 0x0000000cff0c7210 */ /* 0x000fe200007fe4ff */
[----:B------:R-:W-:Y:S01]  /*03f0*/  CS2R R22, SRZ ;  /* 0x0000000000167805 */ /* 0x000fe2000001ff00 */
[----:B------:R-:W-:Y:S01]  /*0400*/  ISETP.GE.U32.AND P0, PT, R15, 0x10000, PT ;  /* 0x000100000f00780c */ /* 0x000fe20003f06070 */
[----:B------:R-:W-:Y:S01]  /*0410*/  CS2R R20, SRZ ;  /* 0x0000000000147805 */ /* 0x000fe2000001ff00 */
[----:B------:R-:W-:Y:S01]  /*0420*/  ISETP.LT.AND.EX P2, PT, R14, UR10, !P4, P1 ;  /* 0x0000000a0e007c0c */ /* 0x000fe2000e741310 */
[----:B------:R0:W5:Y:S01]  /*0430*/  @P3 LDG.E.64 R18, [R4.64] ;  /* 0x0000000c04123981 */ /* 0x000162000c1e1b00 */
[----:B------:R-:W-:-:S02]  /*0440*/  ISETP.LT.U32.AND P1, PT, R16, UR14, PT ;  /* 0x0000000e10007c0c */ /* 0x000fc4000bf21070 */
[----:B------:R-:W-:Y:S02]  /*0450*/  ISETP.GE.U32.AND.EX P5, PT, R13, RZ, PT, P5 ;  /* 0x000000ff0d00720c */ /* 0x000fe40003fa6150 */
[----:B------:R-:W-:Y:S02]  /*0460*/  ISETP.LT.U32.AND P4, PT, R15, UR14, PT ;  /* 0x0000000e0f007c0c */ /* 0x000fe4000bf81070 */
[C---:B------:R-:W-:Y:S02]  /*0470*/  ISETP.GE.U32.AND.EX P0, PT, R12.reuse, RZ, PT, P0 ;  /* 0x000000ff0c00720c */ /* 0x040fe40003f06100 */
[----:B------:R-:W-:Y:S02]  /*0480*/  ISETP.LT.AND.EX P6, PT, R13, UR10, !P5, P1 ;  /* 0x0000000a0d007c0c */ /* 0x000fe4000efc1310 */
[----:B------:R-:W-:Y:S02]  /*0490*/  ISETP.LT.AND.EX P4, PT, R12, UR10, !P0, P4 ;  /* 0x0000000a0c007c0c */ /* 0x000fe4000c781340 */
[----:B------:R-:W-:-:S02]  /*04a0*/  @P2 LEA R6, P0, R17, UR6, 0x3 ;  /* 0x0000000611062c11 */ /* 0x000fc4000f8018ff */
[----:B------:R-:W-:Y:S02]  /*04b0*/  LOP3.LUT R2, R2, 0xffffffef, RZ, 0xc0, !PT ;  /* 0xffffffef02027812 */ /* 0x000fe400078ec0ff */
[----:B------:R-:W-:Y:S02]  /*04c0*/  @P2 LEA.HI.X R7, R17, UR7, R14, 0x3, P0 ;  /* 0x0000000711072c11 */ /* 0x000fe400080f1c0e */
[----:B------:R-:W-:Y:S02]  /*04d0*/  MOV R11, c[0x0][0xdb0] ;  /* 0x00036c00000b7a02 */ /* 0x000fe40000000f00 */
[----:B------:R-:W-:Y:S02]  /*04e0*/  @P2 LOP3.LUT R2, R2, 0x10, RZ, 0xfc, !PT ;  /* 0x0000001002022812 */ /* 0x000fe400078efcff */
[----:B------:R-:W-:Y:S02]  /*04f0*/  @P6 LEA R8, P0, R16, UR6, 0x3 ;  /* 0x0000000610086c11 */ /* 0x000fe4000f8018ff */
[----:B------:R-:W-:-:S02]  /*0500*/  @P4 LEA R34, P1, R15, UR6, 0x3 ;  /* 0x000000060f224c11 */ /* 0x000fc4000f8218ff */
[----:B------:R-:W-:Y:S02]  /*0510*/  @P6 LEA.HI.X R9, R16, UR7, R13, 0x3, P0 ;  /* 0x0000000710096c11 */ /* 0x000fe400080f1c0d */
[----:B------:R-:W-:-:S03]  /*0520*/  @P4 LEA.HI.X R35, R15, UR7, R12, 0x3, P1 ;  /* 0x000000070f234c11 */ /* 0x000fc600088f1c0c */
[----:B------:R0:W5:Y:S04]  /*0530*/  @P6 LDG.E.64 R22, [R8.64] ;  /* 0x0000000c08166981 */ /* 0x000168000c1e1b00 */
[----:B------:R0:W5:Y:S01]  /*0540*/  @P4 LDG.E.64 R20, [R34.64] ;  /* 0x0000000c22144981 */ /* 0x000162000c1e1b00 */
[----:B------:R-:W-:Y:S02]  /*0550*/  FSETP.NAN.FTZ.AND P0, PT, R11, c[0x0][0xdb4], PT ;  /* 0x00036d000b007a0b */ /* 0x000fe40003f18000 */
[----:B------:R-:W-:Y:S01]  /*0560*/  LOP3.LUT R2, R2, 0xfffffff7, RZ, 0xc0, !PT ;  /* 0xfffffff702027812 */ /* 0x000fe200078ec0ff */
[----:B------:R-:W-:-:S03]  /*0570*/  CS2R R24, SRZ ;  /* 0x0000000000187805 */ /* 0x000fc6000001ff00 */
[----:B------:R-:W-:-:S03]  /*0580*/  @P6 LOP3.LUT R2, R2, 0x8, RZ, 0xfc, !PT ;  /* 0x0000000802026812 */ /* 0x000fc600078efcff */
[----:B------:R0:W5:Y:S01]  /*0590*/  @P2 LDG.E.64 R24, [R6.64] ;  /* 0x0000000c06182981 */ /* 0x000162000c1e1b00 */
[----:B------:R-:W-:Y:S02]  /*05a0*/  LOP3.LUT R2, R2, 0xffffffdf, RZ, 0xc0, !PT ;  /* 0xffffffdf02027812 */ /* 0x000fe400078ec0ff */
[----:B------:R-:W-:Y:S02]  /*05b0*/  ISETP.LE.AND P2, PT, RZ, c[0x0][0xdb0], PT ;  /* 0x00036c00ff007a0c */ /* 0x000fe40003f43270 */
[----:B------:R-:W-:Y:S01]  /*05c0*/  @P0 LOP3.LUT R2, R2, 0x20, RZ, 0xfc, !PT ;  /* 0x0000002002020812 */ /* 0x000fe200078efcff */
[----:B------:R-:W-:Y:S05]  /*05d0*/  @P0 BRA `(.L_x_281) ;  /* 0x0000225000000947 */ /* 0x000fea0003800000 */
[----:B------:R-:W-:Y:S01]  /*05e0*/  FSETP.GEU.FTZ.AND P0, PT, |R11|, |c[0x0][0xdb4]|, PT ;  /* 0x40036d000b007a0b */ /* 0x000fe20003f1e200 */
[----:B0-----:R-:W-:Y:S01]  /*05f0*/  FADD.FTZ R34, -RZ, |c[0x0][0xdb4]| ;  /* 0x40036d00ff227621 */ /* 0x001fe20000010100 */
[----:B------:R-:W-:-:S04]  /*0600*/  LOP3.LUT R2, R2, 0xfffffffe, RZ, 0xc0, !PT ;  /* 0xfffffffe02027812 */ /* 0x000fc800078ec0ff */
[----:B------:R-:W-:Y:S02]  /*0610*/  FSEL R36, R29, R34, !P0 ;  /* 0x000000221d247208 */ /* 0x000fe40004000000 */
[----:B------:R-:W-:-:S05]  /*0620*/  FSEL R37, R34, R29, !P0 ;  /* 0x0000001d22257208 */ /* 0x000fca0004000000 */
[----:B------:R-:W-:Y:S02]  /*0630*/  @P0 LOP3.LUT R2, R2, 0x1, RZ, 0xfc, !PT ;  /* 0x0000000102020812 */ /* 0x000fe400078efcff */
[----:B------:R-:W-:-:S13]  /*0640*/  FSETP.GT.FTZ.AND P0, PT, R36, 9.99999979021476795361e+33, PT ;  /* 0x77f684df2400780b */ /* 0x000fda0003f14000 */
[----:B------:R-:W-:Y:S05]  /*0650*/  @P0 BRA `(.L_x_282) ;  /* 0x00001da000000947 */ /* 0x000fea0003800000 */
[----:B------:R-:W-:-:S13]  /*0660*/  FSETP.NEU.FTZ.AND P0, PT, R37, 1, PT ;  /* 0x3f8000002500780b */ /* 0x000fda0003f1d000 */
[----:B------:R-:W-:Y:S05]  /*0670*/  @!P0 BRA `(.L_x_283) ;  /* 0x000015f000008947 */ /* 0x000fea0003800000 */
[C---:B------:R-:W-:Y:S02]  /*0680*/  FSETP.GEU.FTZ.AND P0, PT, R37.reuse, 9.9999999747524270788e-07, PT ;  /* 0x358637bd2500780b */ /* 0x040fe40003f1e000 */
[----:B------:R-:W-:Y:S02]  /*0690*/  FSETP.GEU.FTZ.AND P1, PT, R36, 9.9999999747524270788e-07, PT ;  /* 0x358637bd2400780b */ /* 0x000fe40003f3e000 */
[----:B------:R-:W-:-:S04]  /*06a0*/  FSETP.GT.FTZ.AND P5, PT, R37, 1000000, PT ;  /* 0x497424002500780b */ /* 0x000fc80003fb4000 */
[----:B------:R-:W-:Y:S02]  /*06b0*/  PLOP3.LUT P0, PT, P5, P0, P1, 0xf7, 0x0 ;  /* 0x000000000000781c */ /* 0x000fe40002f01e17 */
[----:B------:R-:W-:-:S04]  /*06c0*/  FSETP.GT.FTZ.AND P1, PT, R36, 1000000, PT ;  /* 0x497424002400780b */ /* 0x000fc80003f34000 */
[----:B------:R-:W-:-:S13]  /*06d0*/  PLOP3.LUT P0, PT, P1, P0, PT, 0xa8, 0x0 ;  /* 0x000000000000781c */ /* 0x000fda0000f01570 */
[----:B------:R-:W-:Y:S05]  /*06e0*/  @P0 BRA `(.L_x_284) ;  /* 0x000011b000000947 */ /* 0x000fea0003800000 */
[----:B------:R-:W-:-:S13]  /*06f0*/  FSETP.GE.FTZ.AND P0, PT, R37, 1, PT ;  /* 0x3f8000002500780b */ /* 0x000fda0003f16000 */
[----:B------:R-:W-:Y:S05]  /*0700*/  @!P0 BRA `(.L_x_285) ;  /* 0x0000050000008947 */ /* 0x000fea0003800000 */
[C---:B------:R-:W-:Y:S01]  /*0710*/  FADD.FTZ R0, R37.reuse, -1 ;  /* 0xbf80000025007421 */ /* 0x040fe20000010000 */
[----:B------:R-:W-:Y:S01]  /*0720*/  HFMA2.MMA R6, -RZ, RZ, 1.625, 0 ;  /* 0x3e800000ff067435 */ /* 0x000fe200000001ff */
[----:B------:R-:W-:Y:S01]  /*0730*/  FADD.FTZ R3, R37, 1 ;  /* 0x3f80000025037421 */ /* 0x000fe20000010000 */
[----:B------:R-:W-:-:S03]  /*0740*/  MOV R7, 0x3d39bf78 ;  /* 0x3d39bf7800077802 */ /* 0x000fc60000000f00 */
[----:B------:R-:W-:-:S04]  /*0750*/  FMUL.FTZ R3, R0, R3 ;  /* 0x0000000300037220 */ /* 0x000fc80000410000 */
[----:B------:R-:W-:-:S04]  /*0760*/  FFMA.FTZ R3, R36, R36, R3 ;  /* 0x0000002424037223 */ /* 0x000fc80000010003 */
[C---:B------:R-:W-:Y:S01]  /*0770*/  FADD.FTZ.RZ R0, R3.reuse, 1 ;  /* 0x3f80000003007421 */ /* 0x040fe2000001c000 */
[----:B------:R-:W-:-:S04]  /*0780*/  ISETP.GE.U32.AND P0, PT, R3, 0x7f800000, PT ;  /* 0x7f8000000300780c */ /* 0x000fc80003f06070 */
[----:B------:R-:W-:-:S04]  /*0790*/  IADD3 R0, R0, -0x3f400000, RZ ;  /* 0xc0c0000000007810 */ /* 0x000fc80007ffe0ff */
[----:B------:R-:W-:-:S04]  /*07a0*/  LOP3.LUT R0, R0, 0xff800000, RZ, 0xc0, !PT ;  /* 0xff80000000007812 */ /* 0x000fc800078ec0ff */
[----:B------:R-:W-:Y:S02]  /*07b0*/  IADD3 R5, -R0, 0x40800000, RZ ;  /* 0x4080000000057810 */ /* 0x000fe40007ffe1ff */
[----:B------:R-:W-:Y:S02]  /*07c0*/  IADD3 R4, R3, -R0, RZ ;  /* 0x8000000003047210 */ /* 0x000fe40007ffe0ff */
[----:B------:R-:W0:Y:S01]  /*07d0*/  I2F R0, R0 ;  /* 0x0000000000007306 */ /* 0x000e220000201400 */
[----:B------:R-:W-:-:S04]  /*07e0*/  FFMA.FTZ R5, R5, R6, -1 ;  /* 0xbf80000005057423 */ /* 0x000fc80000010006 */
[----:B------:R-:W-:-:S03]  /*07f0*/  FADD.FTZ R4, R4, R5 ;  /* 0x0000000504047221 */ /* 0x000fc60000010000 */
[----:B------:R-:W1:Y:S01]  /*0800*/  MUFU.RCP R6, R37 ;  /* 0x0000002500067308 */ /* 0x000e620000001000 */
[----:B------:R-:W-:-:S04]  /*0810*/  FFMA.FTZ R5, R4, -R7, 0.10546888411045074463 ;  /* 0x3dd8001204057423 */ /* 0x000fc80000010807 */
[----:B------:R-:W-:Y:S02]  /*0820*/  FFMA.FTZ R5, R4, R5, -0.13229703903198242188 ;  /* 0xbe0778e004057423 */ /* 0x000fe40000010005 */
[----:B0-----:R-:W-:Y:S02]  /*0830*/  FMUL.FTZ R35, R0, 1.1920928955078125e-07 ;  /* 0x3400000000237820 */ /* 0x001fe40000410000 */
[----:B------:R-:W-:-:S04]  /*0840*/  FFMA.FTZ R5, R4, R5, 0.14491446316242218018 ;  /* 0x3e14647504057423 */ /* 0x000fc80000010005 */
[C---:B------:R-:W-:Y:S02]  /*0850*/  FFMA.FTZ R5, R4.reuse, R5, -0.16641564667224884033 ;  /* 0xbe2a68dd04057423 */ /* 0x040fe40000010005 */
[----:B-1----:R-:W-:Y:S02]  /*0860*/  FFMA R7, -R37, R6, 1 ;  /* 0x3f80000025077423 */ /* 0x002fe40000000106 */
[----:B------:R-:W-:Y:S02]  /*0870*/  FFMA.FTZ R5, R4, R5, 0.19988867640495300293 ;  /* 0x3e4caf9e04057423 */ /* 0x000fe40000010005 */
[----:B------:R-:W-:Y:S02]  /*0880*/  FFMA R7, R6, R7, R6 ;  /* 0x0000000706077223 */ /* 0x000fe40000000006 */
[----:B------:R-:W-:Y:S02]  /*0890*/  FFMA.FTZ R5, R4, R5, -0.25000196695327758789 ;  /* 0xbe80004204057423 */ /* 0x000fe40000010005 */
[----:B------:R-:W-:-:S02]  /*08a0*/  FFMA R6, R36, R7, RZ ;  /* 0x0000000724067223 */ /* 0x000fc400000000ff */
[C---:B------:R-:W-:Y:S02]  /*08b0*/  FFMA.FTZ R5, R4.reuse, R5, 0.33333510160446166992 ;  /* 0x3eaaaae604057423 */ /* 0x040fe40000010005 */
[----:B------:R-:W-:Y:S02]  /*08c0*/  FFMA R8, -R37, R6, R36 ;  /* 0x0000000625087223 */ /* 0x000fe40000000124 */
[C---:B------:R-:W-:Y:S02]  /*08d0*/  FFMA.FTZ R5, R4.reuse, R5, -0.5 ;  /* 0xbf00000004057423 */ /* 0x040fe40000010005 */
[----:B------:R-:W-:Y:S02]  /*08e0*/  FFMA R6, R7, R8, R6 ;  /* 0x0000000807067223 */ /* 0x000fe40000000006 */
[----:B------:R-:W-:-:S04]  /*08f0*/  FMUL.FTZ R5, R4, R5 ;  /* 0x0000000504057220 */ /* 0x000fc80000410000 */
[----:B------:R-:W-:-:S04]  /*0900*/  FFMA.FTZ R4, R4, R5, R4 ;  /* 0x0000000504047223 */ /* 0x000fc80000010004 */
[----:B------:R-:W-:Y:S01]  /*0910*/  FFMA.FTZ R35, R35, 0.69314718246459960938, R4 ;  /* 0x3f31721823237823 */ /* 0x000fe20000010004 */
[----:B------:R-:W-:Y:S05]  /*0920*/  @!P0 BRA `(.L_x_286) ;  /* 0x0000005000008947 */ /* 0x000fea0003800000 */
[----:B------:R-:W-:-:S13]  /*0930*/  ISETP.GE.AND P0, PT, R3, -0x407fffff, PT ;  /* 0xbf8000010300780c */ /* 0x000fda0003f06270 */
[----:B------:R-:W-:-:S05]  /*0940*/  @P0 MOV R0, 0x7f800000 ;  /* 0x7f80000000000802 */ /* 0x000fca0000000f00 */
[C---:B------:R-:W-:Y:S01]  /*0950*/  @P0 FFMA.FTZ R35, R3.reuse, R0, +INF ;  /* 0x7f80000003230423 */ /* 0x040fe20000010000 */
[----:B------:R-:W-:-:S04]  /*0960*/  FSETP.NEU.FTZ.AND P0, PT, R3, RZ, PT ;  /* 0x000000ff0300720b */ /* 0x000fc80003f1d000 */
[----:B------:R-:W-:-:S08]  /*0970*/  FSEL R35, R35, -RZ, P0 ;  /* 0x800000ff23237208 */ /* 0x000fd00000000000 */
.L_x_286:
[----:B------:R-:W0:Y:S02]  /*0980*/  FCHK P0, R36, R37 ;  /* 0x0000002524007302 */ /* 0x000e240000000000 */
[----:B0-----:R-:W-:Y:S05]  /*0990*/  @!P0 BRA `(.L_x_287) ;  /* 0x0000005000008947 */ /* 0x001fea0003800000 */
[----:B------:R-:W-:Y:S02]  /*09a0*/  MOV R9, R36 ;  /* 0x0000002400097202 */ /* 0x000fe40000000f00 */
[----:B------:R-:W-:Y:S02]  /*09b0*/  MOV R6, R37 ;  /* 0x0000002500067202 */ /* 0x000fe40000000f00 */
[----:B------:R-:W-:Y:S02]  /*09c0*/  MOV R0, 0x9e0 ;  /* 0x000009e000007802 */ /* 0x000fe40000000f00 */
[----:B-----5:R-:W-:Y:S05]  /*09d0*/  CALL.REL.NOINC `($__internal_0_$__cuda_sm3x_div_rn_ftz_f32_slowpath) ;  /* 0x000149d000007944 */ /* 0x020fea0003c00000 */
[----:B0-----:R-:W-:-:S04]  /*09e0*/  MOV R6, R3 ;  /* 0x0000000300067202 */ /* 0x001fc80000000f00 */
.L_x_287:
[----:B------:R-:W-:Y:S01]  /*09f0*/  HFMA2.MMA R3, -RZ, RZ, 0.89990234375, 10328 ;  /* 0x3b33710bff037435 */ /* 0x000fe200000001ff */
[----:B------:R-:W-:Y:S01]  /*0a00*/  FMUL.FTZ R0, R6, R6 ;  /* 0x0000000606007220 */ /* 0x000fe20000410000 */
[----:B------:R-:W-:-:S08]  /*0a10*/  FSETP.GEU.FTZ.AND P0, PT, |R11|, |c[0x0][0xdb4]|, PT ;  /* 0x40036d000b007a0b */ /* 0x000fd00003f1e200 */
[----:B------:R-:W-:-:S04]  /*0a20*/  FFMA.FTZ R3, R0, R3, -0.015681877732276916504 ;  /* 0xbc80774800037423 */ /* 0x000fc80000010003 */
[----:B------:R-:W-:-:S04]  /*0a30*/  FFMA.FTZ R3, R0, R3, 0.042200751602649688721 ;  /* 0x3d2cdab200037423 */ /* 0x000fc80000010003 */
[----:B------:R-:W-:-:S04]  /*0a40*/  FFMA.FTZ R3, R0, R3, -0.074792981147766113281 ;  /* 0xbd992d1000037423 */ /* 0x000fc80000010003 */
[----:B------:R-:W-:-:S04]  /*0a50*/  FFMA.FTZ R3, R0, R3, 0.10640415549278259277 ;  /* 0x3dd9ea6c00037423 */ /* 0x000fc80000010003 */
[----:B------:R-:W-:-:S04]  /*0a60*/  FFMA.FTZ R3, R0, R3, -0.14207722246646881104 ;  /* 0xbe117cb100037423 */ /* 0x000fc80000010003 */
[----:B------:R-:W-:-:S04]  /*0a70*/  FFMA.FTZ R3, R0, R3, 0.19993925094604492188 ;  /* 0x3e4cbce000037423 */ /* 0x000fc80000010003 */
[----:B------:R-:W-:-:S04]  /*0a80*/  FFMA.FTZ R3, R0, R3, -0.33333197236061096191 ;  /* 0xbeaaaa7d00037423 */ /* 0x000fc80000010003 */
[----:B------:R-:W-:-:S04]  /*0a90*/  FMUL.FTZ R3, R0, R3 ;  /* 0x0000000300037220 */ /* 0x000fc80000410000 */
[----:B------:R-:W-:Y:S01]  /*0aa0*/  FFMA.FTZ R6, R3, R6, R6 ;  /* 0x0000000603067223 */ /* 0x000fe20000010006 */
[----:B------:R-:W-:Y:S05]  /*0ab0*/  @!P0 BRA `(.L_x_288) ;  /* 0x0000006000008947 */ /* 0x000fea0003800000 */
[----:B------:R-:W-:-:S04]  /*0ac0*/  MOV R0, c[0x0][0xdb0] ;  /* 0x00036c0000007a02 */ /* 0x000fc80000000f00 */
[----:B------:R-:W-:-:S13]  /*0ad0*/  ISETP.GT.AND P0, PT, R0, -0x1, PT ;  /* 0xffffffff0000780c */ /* 0x000fda0003f04270 */
[----:B------:R-:W-:Y:S05]  /*0ae0*/  @P0 BRA `(.L_x_289) ;  /* 0x0000006000000947 */ /* 0x000fea0003800000 */
[----:B------:R-:W-:-:S05]  /*0af0*/  MOV R3, 0x3fd774eb ;  /* 0x3fd774eb00037802 */ /* 0x000fca0000000f00 */
[----:B------:R-:W-:Y:S01]  /*0b00*/  FFMA.FTZ R6, R3, 1.8663789033889770508, -R6 ;  /* 0x3feee58103067823 */ /* 0x000fe20000010806 */
[----:B------:R-:W-:Y:S05]  /*0b10*/  BRA `(.L_x_289) ;  /* 0x0000003000007947 */ /* 0x000fea0003800000 */
.L_x_288:
[----:B------:R-:W-:-:S05]  /*0b20*/  MOV R3, 0x3fd774eb ;  /* 0x3fd774eb00037802 */ /* 0x000fca0000000f00 */
[----:B------:R-:W-:-:S04]  /*0b30*/  @P2 FFMA.FTZ R6, R3, 0.93318945169448852539, -R6 ;  /* 0x3f6ee58103062823 */ /* 0x000fc80000010806 */
[----:B------:R-:W-:Y:S02]  /*0b40*/  @!P2 FFMA.FTZ R6, R3, 0.93318945169448852539, R6 ;  /* 0x3f6ee5810306a823 */ /* 0x000fe40000010006 */
.L_x_289:
[----:B------:R-:W-:Y:S01]  /*0b50*/  MOV R33, c[0x0][0xdb0] ;  /* 0x00036c0000217a02 */ /* 0x000fe20000000f00 */
[----:B------:R-:W-:Y:S01]  /*0b60*/  FMUL.FTZ R35, R35, 0.5 ;  /* 0x3f00000023237820 */ /* 0x000fe20000410000 */
[----:B------:R-:W-:Y:S02]  /*0b70*/  MOV R34, c[0x0][0xdb4] ;  /* 0x00036d0000227a02 */ /* 0x000fe40000000f00 */
[C---:B------:R-:W-:Y:S01]  /*0b80*/  FSETP.NEU.FTZ.AND P0, PT, |R33|.reuse, |c[0x0][0xdb4]|, PT ;  /* 0x40036d0021007a0b */ /* 0x040fe20003f1d200 */
[----:B------:R-:W-:-:S03]  /*0b90*/  FADD.FTZ R0, |R33|, |c[0x0][0xdb4]| ;  /* 0x40036d0021007621 */ /* 0x000fc60000010200 */
[----:B------:R-:W-:Y:S02]  /*0ba0*/  FSEL R3, R27, R6, !P0 ;  /* 0x000000061b037208 */ /* 0x000fe40004000000 */
[----:B------:R-:W-:-:S04]  /*0bb0*/  FSETP.NEU.FTZ.AND P0, PT, R37, RZ, PT ;  /* 0x000000ff2500720b */ /* 0x000fc80003f1d000 */
[----:B------:R-:W-:Y:S02]  /*0bc0*/  FSEL R3, R26, R3, !P0 ;  /* 0x000000031a037208 */ /* 0x000fe40004000000 */
[----:B------:R-:W-:Y:S02]  /*0bd0*/  FSETP.GTU.FTZ.AND P0, PT, |R0|, +INF , PT ;  /* 0x7f8000000000780b */ /* 0x000fe40003f1c200 */
[----:B------:R-:W-:-:S04]  /*0be0*/  LOP3.LUT R3, R3, 0x80000000, R34, 0xb8, !PT ;  /* 0x8000000003037812 */ /* 0x000fc800078eb822 */
[----:B------:R-:W-:Y:S01]  /*0bf0*/  FSEL R3, R0, R3, P0 ;  /* 0x0000000300037208 */ /* 0x000fe20000000000 */
[----:B------:R-:W-:Y:S05]  /*0c00*/  BRA `(.L_x_290) ;  /* 0x00001fb000007947 */ /* 0x000fea0003800000 */
.L_x_285:
[----:B------:R-:W-:-:S04]  /*0c10*/  FMUL.FTZ R38, R36, R36 ;  /* 0x0000002424267220 */ /* 0x000fc80000410000 */
[----:B------:R-:W-:-:S05]  /*0c20*/  FFMA.FTZ R38, R37, R37, R38 ;  /* 0x0000002525267223 */ /* 0x000fca0000010026 */
[----:B------:R-:W-:-:S13]  /*0c30*/  FSETP.GTU.FTZ.AND P0, PT, R38, 0.69999998807907104492, PT ;  /* 0x3f3333332600780b */ /* 0x000fda0003f1c000 */
[----:B------:R-:W-:Y:S05]  /*0c40*/  @P0 BRA `(.L_x_291) ;  /* 0x000002f000000947 */ /* 0x000fea0003800000 */
[----:B------:R-:W0:Y:S08]  /*0c50*/  MUFU.RCP R0, R37 ;  /* 0x0000002500007308 */ /* 0x000e300000001000 */
[----:B------:R-:W1:Y:S01]  /*0c60*/  FCHK P0, R36, R37 ;  /* 0x0000002524007302 */ /* 0x000e620000000000 */
[----:B0-----:R-:W-:-:S04]  /*0c70*/  FFMA R3, -R37, R0, 1 ;  /* 0x3f80000025037423 */ /* 0x001fc80000000100 */
[----:B------:R-:W-:-:S04]  /*0c80*/  FFMA R3, R0, R3, R0 ;  /* 0x0000000300037223 */ /* 0x000fc80000000000 */
[----:B------:R-:W-:-:S04]  /*0c90*/  FFMA R0, R36, R3, RZ ;  /* 0x0000000324007223 */ /* 0x000fc800000000ff */
[----:B------:R-:W-:-:S04]  /*0ca0*/  FFMA R4, -R37, R0, R36 ;  /* 0x0000000025047223 */ /* 0x000fc80000000124 */
[----:B------:R-:W-:Y:S01]  /*0cb0*/  FFMA R3, R3, R4, R0 ;  /* 0x0000000403037223 */ /* 0x000fe20000000000 */
[----:B-1----:R-:W-:Y:S05]  /*0cc0*/  @!P0 BRA `(.L_x_292) ;  /* 0x0000004000008947 */ /* 0x002fea0003800000 */
[----:B------:R-:W-:Y:S02]  /*0cd0*/  MOV R9, R36 ;  /* 0x0000002400097202 */ /* 0x000fe40000000f00 */
[----:B------:R-:W-:Y:S02]  /*0ce0*/  MOV R6, R37 ;  /* 0x0000002500067202 */ /* 0x000fe40000000f00 */
[----:B------:R-:W-:Y:S02]  /*0cf0*/  MOV R0, 0xd10 ;  /* 0x00000d1000007802 */ /* 0x000fe40000000f00 */
[----:B-----5:R-:W-:Y:S05]  /*0d00*/  CALL.REL.NOINC `($__internal_0_$__cuda_sm3x_div_rn_ftz_f32_slowpath) ;  /* 0x000146a000007944 */ /* 0x020fea0003c00000 */
.L_x_292:
[----:B------:R-:W-:Y:S01]  /*0d10*/  HFMA2.MMA R5, -RZ, RZ, 0.89990234375, 10328 ;  /* 0x3b33710bff057435 */ /* 0x000fe200000001ff */
[----:B0-----:R-:W-:Y:S01]  /*0d20*/  FMUL.FTZ R0, R3, R3 ;  /* 0x0000000303007220 */ /* 0x001fe20000410000 */
        /* <DEDUP_REMOVED lines=17> */
.L_x_293:
[----:B------:R-:W-:-:S05]  /*0e40*/  MOV R3, 0x3fd774eb ;  /* 0x3fd774eb00037802 */ /* 0x000fca0000000f00 */
[----:B------:R-:W-:-:S04]  /*0e50*/  @P2 FFMA.FTZ R0, R3, 0.93318945169448852539, -R0 ;  /* 0x3f6ee58103002823 */ /* 0x000fc80000010800 */
[----:B------:R-:W-:Y:S02]  /*0e60*/  @!P2 FFMA.FTZ R0, R3, 0.93318945169448852539, R0 ;  /* 0x3f6ee5810300a823 */ /* 0x000fe40000010000 */
.L_x_294:
[----:B------:R-:W-:Y:S01]  /*0e70*/  MOV R33, c[0x0][0xdb0] ;  /* 0x00036c0000217a02 */ /* 0x000fe20000000f00 */
[----:B------:R-:W0:Y:S01]  /*0e80*/  MUFU.LG2 R35, R38 ;  /* 0x0000002600237308 */ /* 0x000e220000000c00 */
[----:B------:R-:W-:Y:S02]  /*0e90*/  MOV R34, c[0x0][0xdb4] ;  /* 0x00036d0000227a02 */ /* 0x000fe40000000f00 */
[----:B------:R-:W-:-:S04]  /*0ea0*/  FSETP.NEU.FTZ.AND P0, PT, |R33|, |c[0x0][0xdb4]|, PT ;  /* 0x40036d0021007a0b */ /* 0x000fc80003f1d200 */
[----:B------:R-:W-:Y:S01]  /*0eb0*/  FSEL R3, R27, R0, !P0 ;  /* 0x000000001b037208 */ /* 0x000fe20004000000 */
[----:B------:R-:W-:Y:S01]  /*0ec0*/  FADD.FTZ R0, |R33|, |c[0x0][0xdb4]| ;  /* 0x40036d0021007621 */ /* 0x000fe20000010200 */
[----:B------:R-:W-:-:S04]  /*0ed0*/  FSETP.NEU.FTZ.AND P0, PT, R37, RZ, PT ;  /* 0x000000ff2500720b */ /* 0x000fc80003f1d000 */
[----:B------:R-:W-:Y:S02]  /*0ee0*/  FSEL R3, R26, R3, !P0 ;  /* 0x000000031a037208 */ /* 0x000fe40004000000 */
[----:B------:R-:W-:Y:S01]  /*0ef0*/  FSETP.GTU.FTZ.AND P0, PT, |R0|, +INF , PT ;  /* 0x7f8000000000780b */ /* 0x000fe20003f1c200 */
[----:B0-----:R-:W-:Y:S01]  /*0f00*/  FMUL.FTZ.D2 R35, R35, 0.69314718246459960938 ;  /* 0x3f31721823237820 */ /* 0x001fe20000310000 */
[----:B------:R-:W-:-:S04]  /*0f10*/  LOP3.LUT R3, R3, 0x80000000, R34, 0xb8, !PT ;  /* 0x8000000003037812 */ /* 0x000fc800078eb822 */
[----:B------:R-:W-:Y:S01]  /*0f20*/  FSEL R3, R0, R3, P0 ;  /* 0x0000000300037208 */ /* 0x000fe20000000000 */
[----:B------:R-:W-:Y:S05]  /*0f30*/  BRA `(.L_x_290) ;  /* 0x00001c8000007947 */ /* 0x000fea0003800000 */
.L_x_291:
[----:B------:R-:W-:Y:S02]  /*0f40*/  LOP3.LUT R0, R37, 0xffff0000, RZ, 0xc0, !PT ;  /* 0xffff000025007812 */ /* 0x000fe400078ec0ff */
[----:B------:R-:W-:-:S03]  /*0f50*/  LOP3.LUT R5, R36, 0xffff0000, RZ, 0xc0, !PT ;  /* 0xffff000024057812 */ /* 0x000fc600078ec0ff */
[--C-:B------:R-:W-:Y:S02]  /*0f60*/  FADD.FTZ R3, R37, -R0.reuse ;  /* 0x8000000025037221 */ /* 0x100fe40000010000 */
[--C-:B------:R-:W-:Y:S02]  /*0f70*/  FADD.FTZ R6, R36, -R5.reuse ;  /* 0x8000000524067221 */ /* 0x100fe40000010000 */
[----:B------:R-:W-:Y:S01]  /*0f80*/  FMUL.FTZ R8, R0, R0 ;  /* 0x0000000000087220 */ /* 0x000fe20000410000 */
[----:B------:R-:W-:Y:S01]  /*0f90*/  LOP3.LUT R4, R3, 0xffff0000, RZ, 0xc0, !PT ;  /* 0xffff000003047812 */ /* 0x000fe200078ec0ff */
[C---:B------:R-:W-:Y:S01]  /*0fa0*/  FMUL.FTZ R9, R5.reuse, R5 ;  /* 0x0000000505097220 */ /* 0x040fe20000410000 */
[----:B------:R-:W-:Y:S01]  /*0fb0*/  LOP3.LUT R7, R6, 0xffff0000, RZ, 0xc0, !PT ;  /* 0xffff000006077812 */ /* 0x000fe200078ec0ff */
[----:B------:R-:W-:Y:S02]  /*0fc0*/  FADD.FTZ R0, R0, R0 ;  /* 0x0000000000007221 */ /* 0x000fe40000010000 */
[----:B------:R-:W-:-:S02]  /*0fd0*/  FADD.FTZ R5, R5, R5 ;  /* 0x0000000505057221 */ /* 0x000fc40000010000 */
[----:B------:R-:W-:Y:S02]  /*0fe0*/  FADD.FTZ R3, R3, -R4 ;  /* 0x8000000403037221 */ /* 0x000fe40000010000 */
[----:B------:R-:W-:Y:S02]  /*0ff0*/  FADD.FTZ R6, R6, -R7 ;  /* 0x8000000706067221 */ /* 0x000fe40000010000 */
[C---:B------:R-:W-:Y:S02]  /*1000*/  FMUL.FTZ R10, R4.reuse, R0 ;  /* 0x00000000040a7220 */ /* 0x040fe40000410000 */
[----:B------:R-:W-:Y:S02]  /*1010*/  FMUL.FTZ R34, R4, R4 ;  /* 0x0000000404227220 */ /* 0x000fe40000410000 */
[C---:B------:R-:W-:Y:S02]  /*1020*/  FMUL.FTZ R33, R7.reuse, R5 ;  /* 0x0000000507217220 */ /* 0x040fe40000410000 */
[----:B------:R-:W-:-:S02]  /*1030*/  FMUL.FTZ R35, R7, R7 ;  /* 0x0000000707237220 */ /* 0x000fc40000410000 */
[----:B------:R-:W-:Y:S02]  /*1040*/  FADD.FTZ R4, R4, R4 ;  /* 0x0000000404047221 */ /* 0x000fe40000010000 */
[----:B------:R-:W-:Y:S02]  /*1050*/  FADD.FTZ R7, R7, R7 ;  /* 0x0000000707077221 */ /* 0x000fe40000010000 */
[C---:B------:R-:W-:Y:S02]  /*1060*/  FMUL.FTZ R0, R3.reuse, R0 ;  /* 0x0000000003007220 */ /* 0x040fe40000410000 */
[C---:B------:R-:W-:Y:S02]  /*1070*/  FMUL.FTZ R5, R6.reuse, R5 ;  /* 0x0000000506057220 */ /* 0x040fe40000410000 */
[----:B------:R-:W-:Y:S02]  /*1080*/  FMUL.FTZ R4, R3, R4 ;  /* 0x0000000403047220 */ /* 0x000fe40000410000 */
[----:B------:R-:W-:-:S02]  /*1090*/  FMUL.FTZ R7, R6, R7 ;  /* 0x0000000706077220 */ /* 0x000fc40000410000 */
[----:B------:R-:W-:Y:S02]  /*10a0*/  FMUL.FTZ R3, R3, R3 ;  /* 0x0000000303037220 */ /* 0x000fe40000410000 */
[----:B------:R-:W-:Y:S02]  /*10b0*/  FMUL.FTZ R6, R6, R6 ;  /* 0x0000000606067220 */ /* 0x000fe40000410000 */
.L_x_295:
[----:B------:R-:W-:-:S04]  /*10c0*/  FSETP.GEU.FTZ.AND P0, PT, R8, R9, PT ;  /* 0x000000090800720b */ /* 0x000fc80003f1e000 */
[----:B------:R-:W-:Y:S02]  /*10d0*/  FSEL R39, R8, R9, !P0 ;  /* 0x0000000908277208 */ /* 0x000fe40004000000 */
[----:B------:R-:W-:Y:S02]  /*10e0*/  FSEL R8, R9, R8, !P0 ;  /* 0x0000000809087208 */ /* 0x000fe40004000000 */
[----:B------:R-:W-:-:S04]  /*10f0*/  FSETP.GEU.FTZ.AND P1, PT, R39, R10, PT ;  /* 0x0000000a2700720b */ /* 0x000fc80003f3e000 */
[----:B------:R-:W-:Y:S02]  /*1100*/  FSEL R38, R39, R10, !P1 ;  /* 0x0000000a27267208 */ /* 0x000fe40004800000 */
[----:B------:R-:W-:Y:S02]  /*1110*/  FSEL R9, R10, R39, !P1 ;  /* 0x000000270a097208 */ /* 0x000fe40004800000 */
[----:B------:R-:W-:-:S04]  /*1120*/  FSETP.GEU.FTZ.AND P5, PT, R38, R33, PT ;  /* 0x000000212600720b */ /* 0x000fc80003fbe000 */
[----:B------:R-:W-:Y:S02]  /*1130*/  FSEL R39, R38, R33, !P5 ;  /* 0x0000002126277208 */ /* 0x000fe40006800000 */
[----:B------:R-:W-:Y:S02]  /*1140*/  PLOP3.LUT P0, PT, P5, P1, P0, 0x7f, 0x0 ;  /* 0x000000000000781c */ /* 0x000fe40002f02f07 */
[----:B------:R-:W-:Y:S02]  /*1150*/  FSETP.GEU.FTZ.AND P1, PT, R39, R34, PT ;  /* 0x000000222700720b */ /* 0x000fe40003f3e000 */
[----:B------:R-:W-:Y:S02]  /*1160*/  FSEL R10, R33, R38, !P5 ;  /* 0x00000026210a7208 */ /* 0x000fe40006800000 */
[----:B------:R-:W-:Y:S02]  /*1170*/  FSEL R38, R39, R34, !P1 ;  /* 0x0000002227267208 */ /* 0x000fe40004800000 */
[----:B------:R-:W-:-:S02]  /*1180*/  FSEL R33, R34, R39, !P1 ;  /* 0x0000002722217208 */ /* 0x000fc40004800000 */
        /* <DEDUP_REMOVED lines=17> */
[CC--:B------:R-:W-:Y:S02]  /*12a0*/  FSETP.GEU.FTZ.AND P1, PT, R40.reuse, R3.reuse, PT ;  /* 0x000000032800720b */ /* 0x0c0fe40003f3e000 */
[----:B------:R-:W-:Y:S02]  /*12b0*/  FSEL R4, R7, R38, !P5 ;  /* 0x0000002607047208 */ /* 0x000fe40006800000 */
[----:B------:R-:W-:Y:S02]  /*12c0*/  FSEL R39, R40, R3, !P1 ;  /* 0x0000000328277208 */ /* 0x000fe40004800000 */
[----:B------:R-:W-:-:S02]  /*12d0*/  FSEL R7, R3, R40, !P1 ;  /* 0x0000002803077208 */ /* 0x000fc40004800000 */
[----:B------:R-:W-:-:S04]  /*12e0*/  FSETP.GEU.FTZ.AND P5, PT, R39, R6, PT ;  /* 0x000000062700720b */ /* 0x000fc80003fbe000 */
[----:B------:R-:W-:Y:S02]  /*12f0*/  PLOP3.LUT P0, PT, P5, P1, P0, 0xbf, 0x0 ;  /* 0x000000000000781c */ /* 0x000fe40002f03707 */
[----:B------:R-:W-:Y:S02]  /*1300*/  FSEL R3, R6, R39, !P5 ;  /* 0x0000002706037208 */ /* 0x000fe40006800000 */
[----:B------:R-:W-:-:S09]  /*1310*/  FSEL R6, R39, R6, !P5 ;  /* 0x0000000627067208 */ /* 0x000fd20006800000 */
[----:B------:R-:W-:Y:S05]  /*1320*/  @P0 BRA `(.L_x_295) ;  /* 0xfffffd9000000947 */ /* 0x000fea000383ffff */
[----:B------:R-:W-:-:S04]  /*1330*/  FADD.FTZ R8, R8, -1 ;  /* 0xbf80000008087421 */ /* 0x000fc80000010000 */
[----:B------:R-:W-:-:S04]  /*1340*/  FADD.FTZ R9, R9, R8 ;  /* 0x0000000809097221 */ /* 0x000fc80000010000 */
[----:B------:R-:W-:-:S04]  /*1350*/  FADD.FTZ R10, R10, R9 ;  /* 0x000000090a0a7221 */ /* 0x000fc80000010000 */
[----:B------:R-:W-:-:S04]  /*1360*/  FADD.FTZ R33, R33, R10 ;  /* 0x0000000a21217221 */ /* 0x000fc80000010000 */
[----:B------:R-:W-:-:S04]  /*1370*/  FADD.FTZ R34, R34, R33 ;  /* 0x0000002122227221 */ /* 0x000fc80000010000 */
[----:B------:R-:W-:-:S04]  /*1380*/  FADD.FTZ R35, R35, R34 ;  /* 0x0000002223237221 */ /* 0x000fc80000010000 */
[----:B------:R-:W-:-:S04]  /*1390*/  FADD.FTZ R0, R0, R35 ;  /* 0x0000002300007221 */ /* 0x000fc80000010000 */
[----:B------:R-:W-:-:S04]  /*13a0*/  FADD.FTZ R5, R5, R0 ;  /* 0x0000000005057221 */ /* 0x000fc80000010000 */
[----:B------:R-:W-:-:S04]  /*13b0*/  FADD.FTZ R4, R4, R5 ;  /* 0x0000000504047221 */ /* 0x000fc80000010000 */
[----:B------:R-:W-:Y:S01]  /*13c0*/  FADD.FTZ R4, R7, R4 ;  /* 0x0000000407047221 */ /* 0x000fe20000010000 */
[----:B------:R-:W-:-:S03]  /*13d0*/  HFMA2.MMA R7, -RZ, RZ, 1.625, 0 ;  /* 0x3e800000ff077435 */ /* 0x000fc600000001ff */
[----:B------:R-:W-:-:S04]  /*13e0*/  FADD.FTZ R3, R3, R4 ;  /* 0x0000000403037221 */ /* 0x000fc80000010000 */
[----:B------:R-:W-:Y:S01]  /*13f0*/  FADD.FTZ R5, R6, R3 ;  /* 0x0000000306057221 */ /* 0x000fe20000010000 */
[----:B------:R-:W-:-:S03]  /*1400*/  MOV R6, 0x3d39bf78 ;  /* 0x3d39bf7800067802 */ /* 0x000fc60000000f00 */
        /* <DEDUP_REMOVED lines=8> */
[----:B------:R-:W-:-:S04]  /*1490*/  FADD.FTZ R3, R3, R4 ;  /* 0x0000000403037221 */ /* 0x000fc80000010000 */
[C---:B------:R-:W-:Y:S02]  /*14a0*/  FFMA.FTZ R4, R3.reuse, -R6, 0.10546888411045074463 ;  /* 0x3dd8001203047423 */ /* 0x040fe40000010806 */
[----:B------:R-:W1:Y:S02]  /*14b0*/  MUFU.RCP R6, R37 ;  /* 0x0000002500067308 */ /* 0x000e640000001000 */
[C---:B------:R-:W-:Y:S02]  /*14c0*/  FFMA.FTZ R4, R3.reuse, R4, -0.13229703903198242188 ;  /* 0xbe0778e003047423 */ /* 0x040fe40000010004 */
[----:B0-----:R-:W-:Y:S02]  /*14d0*/  FMUL.FTZ R35, R0, 1.1920928955078125e-07 ;  /* 0x3400000000237820 */ /* 0x001fe40000410000 */
[----:B------:R-:W-:-:S04]  /*14e0*/  FFMA.FTZ R4, R3, R4, 0.14491446316242218018 ;  /* 0x3e14647503047423 */ /* 0x000fc80000010004 */
[----:B------:R-:W-:-:S04]  /*14f0*/  FFMA.FTZ R4, R3, R4, -0.16641564667224884033 ;  /* 0xbe2a68dd03047423 */ /* 0x000fc80000010004 */
[----:B------:R-:W-:Y:S02]  /*1500*/  FFMA.FTZ R4, R3, R4, 0.19988867640495300293 ;  /* 0x3e4caf9e03047423 */ /* 0x000fe40000010004 */
[----:B-1----:R-:W-:Y:S02]  /*1510*/  FFMA R7, -R37, R6, 1 ;  /* 0x3f80000025077423 */ /* 0x002fe40000000106 */
[C---:B------:R-:W-:Y:S02]  /*1520*/  FFMA.FTZ R4, R3.reuse, R4, -0.25000196695327758789 ;  /* 0xbe80004203047423 */ /* 0x040fe40000010004 */
[----:B------:R-:W-:Y:S02]  /*1530*/  FFMA R7, R6, R7, R6 ;  /* 0x0000000706077223 */ /* 0x000fe40000000006 */
[----:B------:R-:W-:Y:S02]  /*1540*/  FFMA.FTZ R4, R3, R4, 0.33333510160446166992 ;  /* 0x3eaaaae603047423 */ /* 0x000fe40000010004 */
[----:B------:R-:W-:-:S02]  /*1550*/  FFMA R6, R36, R7, RZ ;  /* 0x0000000724067223 */ /* 0x000fc400000000ff */
[----:B------:R-:W-:Y:S02]  /*1560*/  FFMA.FTZ R4, R3, R4, -0.5 ;  /* 0xbf00000003047423 */ /* 0x000fe40000010004 */
[----:B------:R-:W-:Y:S02]  /*1570*/  FFMA R8, -R37, R6, R36 ;  /* 0x0000000625087223 */ /* 0x000fe40000000124 */
[----:B------:R-:W-:-:S04]  /*1580*/  FMUL.FTZ R4, R3, R4 ;  /* 0x0000000403047220 */ /* 0x000fc80000410000 */
[----:B------:R-:W-:Y:S02]  /*1590*/  FFMA.FTZ R4, R3, R4, R3 ;  /* 0x0000000403047223 */ /* 0x000fe40000010003 */
[----:B------:R-:W-:Y:S02]  /*15a0*/  FFMA R3, R7, R8, R6 ;  /* 0x0000000807037223 */ /* 0x000fe40000000006 */
[----:B------:R-:W-:Y:S01]  /*15b0*/  FFMA.FTZ R35, R35, 0.69314718246459960938, R4 ;  /* 0x3f31721823237823 */ /* 0x000fe20000010004 */
[----:B------:R-:W-:Y:S05]  /*15c0*/  @!P0 BRA `(.L_x_296) ;  /* 0x0000005000008947 */ /* 0x000fea0003800000 */
[----:B------:R-:W-:-:S13]  /*15d0*/  ISETP.GE.AND P0, PT, R5, -0x407fffff, PT ;  /* 0xbf8000010500780c */ /* 0x000fda0003f06270 */
[----:B------:R-:W-:-:S05]  /*15e0*/  @P0 MOV R0, 0x7f800000 ;  /* 0x7f80000000000802 */ /* 0x000fca0000000f00 */
[C---:B------:R-:W-:Y:S01]  /*15f0*/  @P0 FFMA.FTZ R35, R5.reuse, R0, +INF ;  /* 0x7f80000005230423 */ /* 0x040fe20000010000 */
[----:B------:R-:W-:-:S04]  /*1600*/  FSETP.NEU.FTZ.AND P0, PT, R5, RZ, PT ;  /* 0x000000ff0500720b */ /* 0x000fc80003f1d000 */
[----:B------:R-:W-:-:S08]  /*1610*/  FSEL R35, R35, -RZ, P0 ;  /* 0x800000ff23237208 */ /* 0x000fd00000000000 */
.L_x_296:
[----:B------:R-:W0:Y:S02]  /*1620*/  FCHK P0, R36, R37 ;  /* 0x0000002524007302 */ /* 0x000e240000000000 */
[----:B0-----:R-:W-:Y:S05]  /*1630*/  @!P0 BRA `(.L_x_297) ;  /* 0x0000004000008947 */ /* 0x001fea0003800000 */
[----:B------:R-:W-:Y:S02]  /*1640*/  MOV R9, R36 ;  /* 0x0000002400097202 */ /* 0x000fe40000000f00 */
[----:B------:R-:W-:Y:S02]  /*1650*/  MOV R6, R37 ;  /* 0x0000002500067202 */ /* 0x000fe40000000f00 */
[----:B------:R-:W-:Y:S02]  /*1660*/  MOV R0, 0x1680 ;  /* 0x0000168000007802 */ /* 0x000fe40000000f00 */
[----:B-----5:R-:W-:Y:S05]  /*1670*/  CALL.REL.NOINC `($__internal_0_$__cuda_sm3x_div_rn_ftz_f32_slowpath) ;  /* 0x00013d3000007944 */ /* 0x020fea0003c00000 */
.L_x_297:
        /* <DEDUP_REMOVED lines=19> */
.L_x_298:
[----:B------:R-:W-:-:S05]  /*17b0*/  MOV R3, 0x3fd774eb ;  /* 0x3fd774eb00037802 */ /* 0x000fca0000000f00 */
[----:B------:R-:W-:-:S04]  /*17c0*/  @P2 FFMA.FTZ R0, R3, 0.93318945169448852539, -R0 ;  /* 0x3f6ee58103002823 */ /* 0x000fc80000010800 */
[----:B------:R-:W-:Y:S02]  /*17d0*/  @!P2 FFMA.FTZ R0, R3, 0.93318945169448852539, R0 ;  /* 0x3f6ee5810300a823 */ /* 0x000fe40000010000 */
.L_x_299:
[----:B------:R-:W-:Y:S01]  /*17e0*/  MOV R33, c[0x0][0xdb0] ;  /* 0x00036c0000217a02 */ /* 0x000fe20000000f00 */
[----:B------:R-:W-:Y:S01]  /*17f0*/  FMUL.FTZ R35, R35, 0.5 ;  /* 0x3f00000023237820 */ /* 0x000fe20000410000 */
[----:B------:R-:W-:Y:S02]  /*1800*/  MOV R34, c[0x0][0xdb4] ;  /* 0x00036d0000227a02 */ /* 0x000fe40000000f00 */
[----:B------:R-:W-:-:S04]  /*1810*/  FSETP.NEU.FTZ.AND P0, PT, |R33|, |c[0x0][0xdb4]|, PT ;  /* 0x40036d0021007a0b */ /* 0x000fc80003f1d200 */
[----:B------:R-:W-:Y:S01]  /*1820*/  FSEL R3, R27, R0, !P0 ;  /* 0x000000001b037208 */ /* 0x000fe20004000000 */
[----:B------:R-:W-:Y:S01]  /*1830*/  FADD.FTZ R0, |R33|, |c[0x0][0xdb4]| ;  /* 0x40036d0021007621 */ /* 0x000fe20000010200 */
[----:B------:R-:W-:-:S04]  /*1840*/  FSETP.NEU.FTZ.AND P0, PT, R37, RZ, PT ;  /* 0x000000ff2500720b */ /* 0x000fc80003f1d000 */
[----:B------:R-:W-:Y:S02]  /*1850*/  FSEL R3, R26, R3, !P0 ;  /* 0x000000031a037208 */ /* 0x000fe40004000000 */
[----:B------:R-:W-:Y:S02]  /*1860*/  FSETP.GTU.FTZ.AND P0, PT, |R0|, +INF , PT ;  /* 0x7f8000000000780b */ /* 0x000fe40003f1c200 */
[----:B------:R-:W-:-:S04]  /*1870*/  LOP3.LUT R3, R3, 0x80000000, R34, 0xb8, !PT ;  /* 0x8000000003037812 */ /* 0x000fc800078eb822 */
[----:B------:R-:W-:Y:S01]  /*1880*/  FSEL R3, R0, R3, P0 ;  /* 0x0000000300037208 */ /* 0x000fe20000000000 */
[----:B------:R-:W-:Y:S05]  /*1890*/  BRA `(.L_x_290) ;  /* 0x0000132000007947 */ /* 0x000fea0003800000 */
.L_x_284:
        /* <DEDUP_REMOVED lines=12> */
.L_x_300:
        /* <DEDUP_REMOVED lines=19> */
.L_x_301:
[----:B------:R-:W-:-:S05]  /*1a90*/  MOV R3, 0x3fd774eb ;  /* 0x3fd774eb00037802 */ /* 0x000fca0000000f00 */
[----:B------:R-:W-:-:S04]  /*1aa0*/  @P2 FFMA.FTZ R0, R3, 0.93318945169448852539, -R0 ;  /* 0x3f6ee58103002823 */ /* 0x000fc80000010800 */
[----:B------:R-:W-:Y:S02]  /*1ab0*/  @!P2 FFMA.FTZ R0, R3, 0.93318945169448852539, R0 ;  /* 0x3f6ee5810300a823 */ /* 0x000fe40000010000 */
.L_x_302:
[CC--:B------:R-:W-:Y:S02]  /*1ac0*/  IMNMX R3, R29.reuse, R34.reuse, !PT ;  /* 0x000000221d037217 */ /* 0x0c0fe40007800200 */
[----:B------:R-:W-:Y:S02]  /*1ad0*/  IMNMX R34, R29, R34, PT ;  /* 0x000000221d227217 */ /* 0x000fe40003800200 */
[----:B------:R-:W-:Y:S02]  /*1ae0*/  LOP3.LUT R4, R3, 0xfe000000, RZ, 0xc0, !PT ;  /* 0xfe00000003047812 */ /* 0x000fe400078ec0ff */
[----:B------:R-:W-:Y:S02]  /*1af0*/  FSETP.NEU.FTZ.AND P0, PT, R34, RZ, PT ;  /* 0x000000ff2200720b */ /* 0x000fe40003f1d000 */
[C---:B------:R-:W-:Y:S02]  /*1b00*/  IADD3 R5, -R4.reuse, 0x7e800000, RZ ;  /* 0x7e80000004057810 */ /* 0x040fe40007ffe1ff */
[----:B------:R-:W-:-:S02]  /*1b10*/  LOP3.LUT R4, R4, 0x800000, RZ, 0xfc, !PT ;  /* 0x0080000004047812 */ /* 0x000fc400078efcff */
[----:B------:R-:W-:Y:S01]  /*1b20*/  MOV R33, c[0x0][0xdb0] ;  /* 0x00036c0000217a02 */ /* 0x000fe20000000f00 */
[-C--:B------:R-:W-:Y:S02]  /*1b30*/  FMUL.FTZ R6, R34, R5.reuse ;  /* 0x0000000522067220 */ /* 0x080fe40000410000 */
[----:B------:R-:W-:Y:S02]  /*1b40*/  FMUL.FTZ R5, R3, R5 ;  /* 0x0000000503057220 */ /* 0x000fe40000410000 */
[----:B------:R-:W-:-:S04]  /*1b50*/  FMUL.FTZ R6, R6, R6 ;  /* 0x0000000606067220 */ /* 0x000fc80000410000 */
[----:B------:R-:W-:-:S04]  /*1b60*/  FFMA.FTZ R6, R5, R5, R6 ;  /* 0x0000000505067223 */ /* 0x000fc80000010006 */
[----:B------:R-:W0:Y:S02]  /*1b70*/  MUFU.SQRT R5, R6 ;  /* 0x0000000600057308 */ /* 0x000e240000002000 */
[----:B0-----:R-:W-:Y:S01]  /*1b80*/  @P0 FMUL.FTZ R3, R4, R5 ;  /* 0x0000000504030220 */ /* 0x001fe20000410000 */
[----:B------:R-:W-:Y:S02]  /*1b90*/  FSETP.NEU.FTZ.AND P0, PT, R34, +INF , PT ;  /* 0x7f8000002200780b */ /* 0x000fe40003f1d000 */
[----:B------:R-:W-:Y:S02]  /*1ba0*/  MOV R34, c[0x0][0xdb4] ;  /* 0x00036d0000227a02 */ /* 0x000fe40000000f00 */
[----:B------:R-:W-:Y:S02]  /*1bb0*/  FSEL R4, R3, +INF , P0 ;  /* 0x7f80000003047808 */ /* 0x000fe40000000000 */
[----:B------:R-:W-:-:S04]  /*1bc0*/  FSETP.NEU.FTZ.AND P0, PT, |R33|, |c[0x0][0xdb4]|, PT ;  /* 0x40036d0021007a0b */ /* 0x000fc80003f1d200 */
[----:B------:R-:W0:Y:S01]  /*1bd0*/  MUFU.LG2 R4, R4 ;  /* 0x0000000400047308 */ /* 0x000e220000000c00 */
[----:B------:R-:W-:Y:S01]  /*1be0*/  FSEL R3, R27, R0, !P0 ;  /* 0x000000001b037208 */ /* 0x000fe20004000000 */
[----:B------:R-:W-:Y:S01]  /*1bf0*/  FADD.FTZ R0, |R33|, |c[0x0][0xdb4]| ;  /* 0x40036d0021007621 */ /* 0x000fe20000010200 */
[----:B------:R-:W-:-:S04]  /*1c00*/  FSETP.NEU.FTZ.AND P0, PT, R37, RZ, PT ;  /* 0x000000ff2500720b */ /* 0x000fc80003f1d000 */
[----:B------:R-:W-:Y:S02]  /*1c10*/  FSEL R3, R26, R3, !P0 ;  /* 0x000000031a037208 */ /* 0x000fe40004000000 */
[----:B------:R-:W-:Y:S02]  /*1c20*/  FSETP.GTU.FTZ.AND P0, PT, |R0|, +INF , PT ;  /* 0x7f8000000000780b */ /* 0x000fe40003f1c200 */
[----:B------:R-:W-:-:S04]  /*1c30*/  LOP3.LUT R3, R3, 0x80000000, R34, 0xb8, !PT ;  /* 0x8000000003037812 */ /* 0x000fc800078eb822 */
[----:B------:R-:W-:Y:S01]  /*1c40*/  FSEL R3, R0, R3, P0 ;  /* 0x0000000300037208 */ /* 0x000fe20000000000 */
[----:B0-----:R-:W-:Y:S01]  /*1c50*/  FMUL.FTZ R35, R4, 0.69314718246459960938 ;  /* 0x3f31721804237820 */ /* 0x001fe20000410000 */
[----:B------:R-:W-:Y:S05]  /*1c60*/  BRA `(.L_x_290) ;  /* 0x00000f5000007947 */ /* 0x000fea0003800000 */
.L_x_283:
[----:B------:R-:W-:-:S13]  /*1c70*/  FSETP.GEU.FTZ.AND P0, PT, R36, 9.999999682655225389e-20, PT ;  /* 0x1fec1e4a2400780b */ /* 0x000fda0003f1e000 */
[----:B------:R-:W-:Y:S05]  /*1c80*/  @!P0 BRA `(.L_x_303) ;  /* 0x000004a000008947 */ /* 0x000fea0003800000 */
[----:B------:R-:W-:Y:S01]  /*1c90*/  FMUL.FTZ R9, R36, R36 ;  /* 0x0000002424097220 */ /* 0x000fe20000410000 */
[----:B------:R-:W-:Y:S01]  /*1ca0*/  HFMA2.MMA R5, -RZ, RZ, 1.625, 0 ;  /* 0x3e800000ff057435 */ /* 0x000fe200000001ff */
[----:B------:R-:W-:Y:S02]  /*1cb0*/  MOV R6, 0x3d39bf78 ;  /* 0x3d39bf7800067802 */ /* 0x000fe40000000f00 */
[C---:B------:R-:W-:Y:S01]  /*1cc0*/  FADD.FTZ.RZ R0, R9.reuse, 1 ;  /* 0x3f80000009007421 */ /* 0x040fe2000001c000 */
[----:B------:R-:W-:-:S04]  /*1cd0*/  ISETP.GE.U32.AND P0, PT, R9, 0x7f800000, PT ;  /* 0x7f8000000900780c */ /* 0x000fc80003f06070 */
[----:B------:R-:W-:-:S04]  /*1ce0*/  IADD3 R0, R0, -0x3f400000, RZ ;  /* 0xc0c0000000007810 */ /* 0x000fc80007ffe0ff */
[----:B------:R-:W-:-:S04]  /*1cf0*/  LOP3.LUT R0, R0, 0xff800000, RZ, 0xc0, !PT ;  /* 0xff80000000007812 */ /* 0x000fc800078ec0ff */
[C---:B------:R-:W-:Y:S02]  /*1d00*/  IADD3 R4, -R0.reuse, 0x40800000, RZ ;  /* 0x4080000000047810 */ /* 0x040fe40007ffe1ff */
[----:B------:R-:W-:Y:S02]  /*1d10*/  IADD3 R3, -R0, R9, RZ ;  /* 0x0000000900037210 */ /* 0x000fe40007ffe1ff */
[----:B------:R-:W0:Y:S01]  /*1d20*/  I2F R0, R0 ;  /* 0x0000000000007306 */ /* 0x000e220000201400 */
[----:B------:R-:W-:-:S04]  /*1d30*/  FFMA.FTZ R4, R4, R5, -1 ;  /* 0xbf80000004047423 */ /* 0x000fc80000010005 */
[----:B------:R-:W-:-:S04]  /*1d40*/  FADD.FTZ R3, R3, R4 ;  /* 0x0000000403037221 */ /* 0x000fc80000010000 */
[----:B------:R-:W-:Y:S01]  /*1d50*/  FFMA.FTZ R4, R3, -R6, 0.10546888411045074463 ;  /* 0x3dd8001203047423 */ /* 0x000fe20000010806 */
[----:B------:R-:W-:-:S03]  /*1d60*/  HFMA2.MMA R6, -RZ, RZ, 1.875, 0 ;  /* 0x3f800000ff067435 */ /* 0x000fc600000001ff */
[C---:B------:R-:W-:Y:S02]  /*1d70*/  FFMA.FTZ R4, R3.reuse, R4, -0.13229703903198242188 ;  /* 0xbe0778e003047423 */ /* 0x040fe40000010004 */
[----:B0-----:R-:W-:Y:S02]  /*1d80*/  FMUL.FTZ R35, R0, 1.1920928955078125e-07 ;  /* 0x3400000000237820 */ /* 0x001fe40000410000 */
[----:B------:R-:W-:-:S03]  /*1d90*/  FFMA.FTZ R4, R3, R4, 0.14491446316242218018 ;  /* 0x3e14647503047423 */ /* 0x000fc60000010004 */
[----:B------:R-:W-:Y:S02]  /*1da0*/  FFMA R5, R6, -1, R6 ;  /* 0xbf80000006057823 */ /* 0x000fe40000000006 */
[----:B------:R-:W-:Y:S02]  /*1db0*/  FFMA.FTZ R4, R3, R4, -0.16641564667224884033 ;  /* 0xbe2a68dd03047423 */ /* 0x000fe40000010004 */
[----:B------:R-:W-:Y:S02]  /*1dc0*/  FFMA R5, R5, R6, 1 ;  /* 0x3f80000005057423 */ /* 0x000fe40000000006 */
[C---:B------:R-:W-:Y:S02]  /*1dd0*/  FFMA.FTZ R4, R3.reuse, R4, 0.19988867640495300293 ;  /* 0x3e4caf9e03047423 */ /* 0x040fe40000010004 */
[----:B------:R-:W-:Y:S02]  /*1de0*/  FFMA R6, R36, R5, RZ ;  /* 0x0000000524067223 */ /* 0x000fe400000000ff */
[----:B------:R-:W-:-:S02]  /*1df0*/  FFMA.FTZ R4, R3, R4, -0.25000196695327758789 ;  /* 0xbe80004203047423 */ /* 0x000fc40000010004 */
[----:B------:R-:W-:Y:S02]  /*1e00*/  FFMA R7, R6, -1, R36 ;  /* 0xbf80000006077823 */ /* 0x000fe40000000024 */
[----:B------:R-:W-:-:S04]  /*1e10*/  FFMA.FTZ R4, R3, R4, 0.33333510160446166992 ;  /* 0x3eaaaae603047423 */ /* 0x000fc80000010004 */
[----:B------:R-:W-:-:S04]  /*1e20*/  FFMA.FTZ R4, R3, R4, -0.5 ;  /* 0xbf00000003047423 */ /* 0x000fc80000010004 */
        /* <DEDUP_REMOVED lines=10> */
.L_x_304:
[----:B------:R-:W0:Y:S02]  /*1ed0*/  FCHK P0, R36, 1 ;  /* 0x3f80000024007902 */ /* 0x000e240000000000 */
[----:B0-----:R-:W-:Y:S05]  /*1ee0*/  @!P0 BRA `(.L_x_305) ;  /* 0x0000004000008947 */ /* 0x001fea0003800000 */
[----:B------:R-:W-:Y:S01]  /*1ef0*/  HFMA2.MMA R6, -RZ, RZ, 1.875, 0 ;  /* 0x3f800000ff067435 */ /* 0x000fe200000001ff */
[----:B------:R-:W-:Y:S02]  /*1f00*/  MOV R9, R36 ;  /* 0x0000002400097202 */ /* 0x000fe40000000f00 */
[----:B------:R-:W-:-:S03]  /*1f10*/  MOV R0, 0x1f30 ;  /* 0x00001f3000007802 */ /* 0x000fc60000000f00 */
[----:B-----5:R-:W-:Y:S05]  /*1f20*/  CALL.REL.NOINC `($__internal_0_$__cuda_sm3x_div_rn_ftz_f32_slowpath) ;  /* 0x0001348000007944 */ /* 0x020fea0003c00000 */
.L_x_305:
[----:B------:R-:W-:Y:S01]  /*1f30*/  MOV R5, 0x3b33710b ;  /* 0x3b33710b00057802 */ /* 0x000fe20000000f00 */
[----:B0-----:R-:W-:Y:S01]  /*1f40*/  FMUL.FTZ R0, R3, R3 ;  /* 0x0000000303007220 */ /* 0x001fe20000410000 */
[----:B------:R-:W-:-:S03]  /*1f50*/  FSETP.GEU.FTZ.AND P0, PT, |R11|, |c[0x0][0xdb4]|, PT ;  /* 0x40036d000b007a0b */ /* 0x000fc60003f1e200 */
        /* <DEDUP_REMOVED lines=13> */
[----:B------:R-:W-:-:S10]  /*2030*/  HFMA2.MMA R3, -RZ, RZ, 1.9599609375, 20144 ;  /* 0x3fd774ebff037435 */ /* 0x000fd400000001ff */
[----:B------:R-:W-:Y:S01]  /*2040*/  FFMA.FTZ R0, R3, 1.8663789033889770508, -R0 ;  /* 0x3feee58103007823 */ /* 0x000fe20000010800 */
[----:B------:R-:W-:Y:S05]  /*2050*/  BRA `(.L_x_307) ;  /* 0x0000003000007947 */ /* 0x000fea0003800000 */
.L_x_306:
[----:B------:R-:W-:-:S05]  /*2060*/  MOV R3, 0x3fd774eb ;  /* 0x3fd774eb00037802 */ /* 0x000fca0000000f00 */
[----:B------:R-:W-:-:S04]  /*2070*/  @P2 FFMA.FTZ R0, R3, 0.93318945169448852539, -R0 ;  /* 0x3f6ee58103002823 */ /* 0x000fc80000010800 */
[----:B------:R-:W-:Y:S02]  /*2080*/  @!P2 FFMA.FTZ R0, R3, 0.93318945169448852539, R0 ;  /* 0x3f6ee5810300a823 */ /* 0x000fe40000010000 */
.L_x_307:
[----:B------:R-:W-:Y:S01]  /*2090*/  MOV R33, c[0x0][0xdb0] ;  /* 0x00036c0000217a02 */ /* 0x000fe20000000f00 */
[----:B------:R-:W-:Y:S01]  /*20a0*/  FMUL.FTZ R35, R35, 0.5 ;  /* 0x3f00000023237820 */ /* 0x000fe20000410000 */
[----:B------:R-:W-:Y:S02]  /*20b0*/  MOV R34, c[0x0][0xdb4] ;  /* 0x00036d0000227a02 */ /* 0x000fe40000000f00 */
[C---:B------:R-:W-:Y:S01]  /*20c0*/  FSETP.NEU.FTZ.AND P0, PT, |R33|.reuse, |c[0x0][0xdb4]|, PT ;  /* 0x40036d0021007a0b */ /* 0x040fe20003f1d200 */
[----:B------:R-:W-:-:S03]  /*20d0*/  FADD.FTZ R4, |R33|, |c[0x0][0xdb4]| ;  /* 0x40036d0021047621 */ /* 0x000fc60000010200 */
[----:B------:R-:W-:Y:S02]  /*20e0*/  FSEL R3, R27, R0, !P0 ;  /* 0x000000001b037208 */ /* 0x000fe40004000000 */
[----:B------:R-:W-:Y:S02]  /*20f0*/  FSETP.GTU.FTZ.AND P0, PT, |R4|, +INF , PT ;  /* 0x7f8000000400780b */ /* 0x000fe40003f1c200 */
[----:B------:R-:W-:-:S04]  /*2100*/  LOP3.LUT R3, R3, 0x80000000, R34, 0xb8, !PT ;  /* 0x8000000003037812 */ /* 0x000fc800078eb822 */
[----:B------:R-:W-:Y:S01]  /*2110*/  FSEL R3, R4, R3, P0 ;  /* 0x0000000304037208 */ /* 0x000fe20000000000 */
[----:B------:R-:W-:Y:S05]  /*2120*/  BRA `(.L_x_290) ;  /* 0x00000a9000007947 */ /* 0x000fea0003800000 */
.L_x_303:
[----:B------:R-:W-:Y:S01]  /*2130*/  HFMA2.MMA R0, -RZ, RZ, 1.875, 0 ;  /* 0x3f800000ff007435 */ /* 0x000fe200000001ff */
[----:B------:R-:W0:Y:S09]  /*2140*/  FCHK P0, R36, 1 ;  /* 0x3f80000024007902 */ /* 0x000e320000000000 */
[----:B------:R-:W-:-:S04]  /*2150*/  FFMA R3, R0, -1, R0 ;  /* 0xbf80000000037823 */ /* 0x000fc80000000000 */
[----:B------:R-:W-:-:S04]  /*2160*/  FFMA R3, R3, R0, 1 ;  /* 0x3f80000003037423 */ /* 0x000fc80000000000 */
[----:B------:R-:W-:-:S04]  /*2170*/  FFMA R0, R36, R3, RZ ;  /* 0x0000000324007223 */ /* 0x000fc800000000ff */
[----:B------:R-:W-:-:S04]  /*2180*/  FFMA R4, R0, -1, R36 ;  /* 0xbf80000000047823 */ /* 0x000fc80000000024 */
[----:B------:R-:W-:Y:S01]  /*2190*/  FFMA R3, R3, R4, R0 ;  /* 0x0000000403037223 */ /* 0x000fe20000000000 */
[----:B0-----:R-:W-:Y:S05]  /*21a0*/  @!P0 BRA `(.L_x_308) ;  /* 0x0000004000008947 */ /* 0x001fea0003800000 */
[----:B------:R-:W-:Y:S02]  /*21b0*/  MOV R9, R36 ;  /* 0x0000002400097202 */ /* 0x000fe40000000f00 */
[----:B------:R-:W-:Y:S02]  /*21c0*/  MOV R6, 0x3f800000 ;  /* 0x3f80000000067802 */ /* 0x000fe40000000f00 */
[----:B------:R-:W-:Y:S02]  /*21d0*/  MOV R0, 0x21f0 ;  /* 0x000021f000007802 */ /* 0x000fe40000000f00 */
[----:B-----5:R-:W-:Y:S05]  /*21e0*/  CALL.REL.NOINC `($__internal_0_$__cuda_sm3x_div_rn_ftz_f32_slowpath) ;  /* 0x000131c000007944 */ /* 0x020fea0003c00000 */
.L_x_308:
        /* <DEDUP_REMOVED lines=19> */
.L_x_309:
[----:B------:R-:W-:-:S05]  /*2320*/  MOV R3, 0x3fd774eb ;  /* 0x3fd774eb00037802 */ /* 0x000fca0000000f00 */
[----:B------:R-:W-:-:S04]  /*2330*/  @P2 FFMA.FTZ R0, R3, 0.93318945169448852539, -R0 ;  /* 0x3f6ee58103002823 */ /* 0x000fc80000010800 */
[----:B------:R-:W-:Y:S02]  /*2340*/  @!P2 FFMA.FTZ R0, R3, 0.93318945169448852539, R0 ;  /* 0x3f6ee5810300a823 */ /* 0x000fe40000010000 */
.L_x_310:
[----:B------:R-:W-:Y:S01]  /*2350*/  MOV R33, c[0x0][0xdb0] ;  /* 0x00036c0000217a02 */ /* 0x000fe20000000f00 */
[C---:B------:R-:W-:Y:S01]  /*2360*/  FMUL.FTZ R35, R36.reuse, 0.5 ;  /* 0x3f00000024237820 */ /* 0x040fe20000410000 */
[----:B------:R-:W-:Y:S02]  /*2370*/  MOV R34, c[0x0][0xdb4] ;  /* 0x00036d0000227a02 */ /* 0x000fe40000000f00 */
[C---:B------:R-:W-:Y:S01]  /*2380*/  FSETP.NEU.FTZ.AND P0, PT, |R33|.reuse, |c[0x0][0xdb4]|, PT ;  /* 0x40036d0021007a0b */ /* 0x040fe20003f1d200 */
[----:B------:R-:W-:Y:S02]  /*2390*/  FADD.FTZ R4, |R33|, |c[0x0][0xdb4]| ;  /* 0x40036d0021047621 */ /* 0x000fe40000010200 */
[----:B------:R-:W-:Y:S01]  /*23a0*/  FMUL.FTZ R35, R36, R35 ;  /* 0x0000002324237220 */ /* 0x000fe20000410000 */
[----:B------:R-:W-:Y:S02]  /*23b0*/  FSEL R3, R27, R0, !P0 ;  /* 0x000000001b037208 */ /* 0x000fe40004000000 */
[----:B------:R-:W-:-:S02]  /*23c0*/  FSETP.GTU.FTZ.AND P0, PT, |R4|, +INF , PT ;  /* 0x7f8000000400780b */ /* 0x000fc40003f1c200 */
[----:B------:R-:W-:-:S04]  /*23d0*/  LOP3.LUT R3, R3, 0x80000000, R34, 0xb8, !PT ;  /* 0x8000000003037812 */ /* 0x000fc800078eb822 */
[----:B------:R-:W-:Y:S01]  /*23e0*/  FSEL R3, R4, R3, P0 ;  /* 0x0000000304037208 */ /* 0x000fe20000000000 */
[----:B------:R-:W-:Y:S05]  /*23f0*/  BRA `(.L_x_290) ;  /* 0x000007c000007947 */ /* 0x000fea0003800000 */
.L_x_282:
[----:B------:R-:W-:Y:S01]  /*2400*/  MOV R3, c[0x0][0xdb4] ;  /* 0x00036d0000037a02 */ /* 0x000fe20000000f00 */
[----:B------:R-:W-:Y:S01]  /*2410*/  FMUL.FTZ R0, R11, 0.36787945032119750977 ;  /* 0x3ebc5ab20b007820 */ /* 0x000fe20000410000 */
[----:B------:R-:W-:-:S03]  /*2420*/  HFMA2.MMA R35, -RZ, RZ, 1.875, 0 ;  /* 0x3f800000ff237435 */ /* 0x000fc600000001ff */
[----:B------:R-:W-:Y:S02]  /*2430*/  FMUL.FTZ R3, R3, 0.36787945032119750977 ;  /* 0x3ebc5ab203037820 */ /* 0x000fe40000410000 */
[----:B------:R-:W-:Y:S02]  /*2440*/  FADD.FTZ R0, |R0|, -RZ ;  /* 0x800000ff00007221 */ /* 0x000fe40000010200 */
[----:B------:R-:W-:-:S05]  /*2450*/  FADD.FTZ R3, |R3|, -RZ ;  /* 0x800000ff03037221 */ /* 0x000fca0000010200 */
[CC--:B------:R-:W-:Y:S02]  /*2460*/  IMNMX R4, R0.reuse, R3.reuse, !PT ;  /* 0x0000000300047217 */ /* 0x0c0fe40007800200 */
[----:B------:R-:W-:Y:S02]  /*2470*/  IMNMX R0, R0, R3, PT ;  /* 0x0000000300007217 */ /* 0x000fe40003800200 */
[----:B------:R-:W-:Y:S02]  /*2480*/  LOP3.LUT R5, R4, 0xfe000000, RZ, 0xc0, !PT ;  /* 0xfe00000004057812 */ /* 0x000fe400078ec0ff */
[----:B------:R-:W-:Y:S02]  /*2490*/  FSETP.NEU.FTZ.AND P0, PT, R0, RZ, PT ;  /* 0x000000ff0000720b */ /* 0x000fe40003f1d000 */
[C---:B------:R-:W-:Y:S02]  /*24a0*/  IADD3 R3, -R5.reuse, 0x7e800000, RZ ;  /* 0x7e80000005037810 */ /* 0x040fe40007ffe1ff */
[----:B------:R-:W-:-:S03]  /*24b0*/  LOP3.LUT R5, R5, 0x800000, RZ, 0xfc, !PT ;  /* 0x0080000005057812 */ /* 0x000fc600078efcff */
[-C--:B------:R-:W-:Y:S02]  /*24c0*/  FMUL.FTZ R6, R0, R3.reuse ;  /* 0x0000000300067220 */ /* 0x080fe40000410000 */
[----:B------:R-:W-:Y:S02]  /*24d0*/  FMUL.FTZ R3, R4, R3 ;  /* 0x0000000304037220 */ /* 0x000fe40000410000 */
[----:B------:R-:W-:-:S04]  /*24e0*/  FMUL.FTZ R6, R6, R6 ;  /* 0x0000000606067220 */ /* 0x000fc80000410000 */
[----:B------:R-:W-:-:S06]  /*24f0*/  FFMA.FTZ R6, R3, R3, R6 ;  /* 0x0000000303067223 */ /* 0x000fcc0000010006 */
[----:B------:R-:W0:Y:S02]  /*2500*/  MUFU.SQRT R6, R6 ;  /* 0x0000000600067308 */ /* 0x000e240000002000 */
[----:B0-----:R-:W-:Y:S01]  /*2510*/  @P0 FMUL.FTZ R4, R6, R5 ;  /* 0x0000000506040220 */ /* 0x001fe20000410000 */
[----:B------:R-:W-:-:S05]  /*2520*/  FSETP.NEU.FTZ.AND P0, PT, R0, +INF , PT ;  /* 0x7f8000000000780b */ /* 0x000fca0003f1d000 */
[----:B------:R-:W0:Y:S01]  /*2530*/  MUFU.RCP R0, R37 ;  /* 0x0000002500007308 */ /* 0x000e220000001000 */
[----:B------:R-:W-:-:S07]  /*2540*/  FSEL R4, R4, +INF , P0 ;  /* 0x7f80000004047808 */ /* 0x000fce0000000000 */
[----:B------:R-:W1:Y:S08]  /*2550*/  MUFU.LG2 R4, R4 ;  /* 0x0000000400047308 */ /* 0x000e700000000c00 */
[----:B------:R-:W2:Y:S01]  /*2560*/  FCHK P0, R36, R37 ;  /* 0x0000002524007302 */ /* 0x000ea20000000000 */
[----:B0-----:R-:W-:-:S04]  /*2570*/  FFMA R3, -R37, R0, 1 ;  /* 0x3f80000025037423 */ /* 0x001fc80000000100 */
[----:B------:R-:W-:Y:S02]  /*2580*/  FFMA R3, R0, R3, R0 ;  /* 0x0000000300037223 */ /* 0x000fe40000000000 */
[----:B-1----:R-:W-:Y:S02]  /*2590*/  FFMA.FTZ R35, R4, 0.69314718246459960938, R35 ;  /* 0x3f31721804237823 */ /* 0x002fe40000010023 */
[----:B------:R-:W-:-:S04]  /*25a0*/  FFMA R0, R36, R3, RZ ;  /* 0x0000000324007223 */ /* 0x000fc800000000ff */
[----:B------:R-:W-:-:S04]  /*25b0*/  FFMA R5, -R37, R0, R36 ;  /* 0x0000000025057223 */ /* 0x000fc80000000124 */
[----:B------:R-:W-:Y:S01]  /*25c0*/  FFMA R3, R3, R5, R0 ;  /* 0x0000000503037223 */ /* 0x000fe20000000000 */
[----:B--2---:R-:W-:Y:S05]  /*25d0*/  @!P0 BRA `(.L_x_311) ;  /* 0x0000004000008947 */ /* 0x004fea0003800000 */
[----:B------:R-:W-:Y:S02]  /*25e0*/  MOV R9, R36 ;  /* 0x0000002400097202 */ /* 0x000fe40000000f00 */
[----:B------:R-:W-:Y:S02]  /*25f0*/  MOV R6, R37 ;  /* 0x0000002500067202 */ /* 0x000fe40000000f00 */
[----:B------:R-:W-:Y:S02]  /*2600*/  MOV R0, 0x2620 ;  /* 0x0000262000007802 */ /* 0x000fe40000000f00 */
[----:B-----5:R-:W-:Y:S05]  /*2610*/  CALL.REL.NOINC `($__internal_0_$__cuda_sm3x_div_rn_ftz_f32_slowpath) ;  /* 0x00012d9000007944 */ /* 0x020fea0003c00000 */
.L_x_311:
        /* <DEDUP_REMOVED lines=19> */
.L_x_312:
[----:B------:R-:W-:-:S05]  /*2750*/  MOV R3, 0x3fd774eb ;  /* 0x3fd774eb00037802 */ /* 0x000fca0000000f00 */
[----:B------:R-:W-:-:S04]  /*2760*/  @P2 FFMA.FTZ R0, R3, 0.93318945169448852539, -R0 ;  /* 0x3f6ee58103002823 */ /* 0x000fc80000010800 */
[----:B------:R-:W-:Y:S02]  /*2770*/  @!P2 FFMA.FTZ R0, R3, 0.93318945169448852539, R0 ;  /* 0x3f6ee5810300a823 */ /* 0x000fe40000010000 */
.L_x_313:
[----:B------:R-:W-:Y:S02]  /*2780*/  MOV R33, c[0x0][0xdb0] ;  /* 0x00036c0000217a02 */ /* 0x000fe40000000f00 */
        /* <DEDUP_REMOVED lines=10> */
.L_x_281:
[----:B------:R-:W-:Y:S01]  /*2830*/  MOV R33, c[0x0][0xdb4] ;  /* 0x00036d0000217a02 */ /* 0x000fe20000000f00 */
[----:B0-----:R-:W-:Y:S01]  /*2840*/  FADD.FTZ R4, -RZ, |c[0x0][0xdb4]| ;  /* 0x40036d00ff047621 */ /* 0x001fe20000010100 */
[----:B------:R-:W-:Y:S02]  /*2850*/  FSETP.GEU.FTZ.AND P0, PT, |R11|, 1.084202172485504434e-19, PT ;  /* 0x200000000b00780b */ /* 0x000fe40003f1e200 */
[C---:B------:R-:W-:Y:S02]  /*2860*/  FSETP.GT.FTZ.AND P5, PT, |R33|.reuse, |c[0x0][0xdb0]|, PT ;  /* 0x40036c0021007a0b */ /* 0x040fe40003fb4200 */
[----:B------:R-:W-:Y:S02]  /*2870*/  FSETP.GEU.FTZ.AND P1, PT, |R33|, 1.084202172485504434e-19, PT ;  /* 0x200000002100780b */ /* 0x000fe40003f3e200 */
[----:B------:R-:W-:Y:S02]  /*2880*/  FSEL R34, R4, R29, P5 ;  /* 0x0000001d04227208 */ /* 0x000fe40002800000 */
[----:B------:R-:W-:-:S02]  /*2890*/  PLOP3.LUT P0, PT, P0, P1, PT, 0xa8, 0x0 ;  /* 0x000000000000781c */ /* 0x000fc40000703570 */
[----:B------:R-:W0:Y:S01]  /*28a0*/  MUFU.RCP R3, R34 ;  /* 0x0000002200037308 */ /* 0x000e220000001000 */
[----:B------:R-:W-:Y:S02]  /*28b0*/  FSEL R9, R29, R4, P5 ;  /* 0x000000041d097208 */ /* 0x000fe40002800000 */
[----:B------:R-:W-:Y:S02]  /*28c0*/  MOV R36, R31 ;  /* 0x0000001f00247202 */ /* 0x000fe40000000f00 */
[----:B------:R-:W-:-:S04]  /*28d0*/  LOP3.LUT R2, R2, 0xfffffffe, RZ, 0xc0, !PT ;  /* 0xfffffffe02027812 */ /* 0x000fc800078ec0ff */
[----:B------:R-:W-:Y:S02]  /*28e0*/  @P5 LOP3.LUT R2, R2, 0x1, RZ, 0xfc, !PT ;  /* 0x0000000102025812 */ /* 0x000fe400078efcff */
[----:B------:R-:W-:Y:S01]  /*28f0*/  @!P0 FMUL.FTZ R36, R30, 0.0625 ;  /* 0x3d8000001e248820 */ /* 0x000fe20000410000 */
        /* <DEDUP_REMOVED lines=8> */
[----:B------:R-:W-:Y:S02]  /*2980*/  MOV R0, 0x29a0 ;  /* 0x000029a000007802 */ /* 0x000fe40000000f00 */
[----:B-----5:R-:W-:Y:S05]  /*2990*/  CALL.REL.NOINC `($__internal_0_$__cuda_sm3x_div_rn_ftz_f32_slowpath) ;  /* 0x00012a1000007944 */ /* 0x020fea0003c00000 */
.L_x_314:
[----:B------:R-:W-:Y:S01]  /*29a0*/  HFMA2.MMA R5, -RZ, RZ, 0.89990234375, 10328 ;  /* 0x3b33710bff057435 */ /* 0x000fe200000001ff */
[----:B0-----:R-:W-:Y:S01]  /*29b0*/  FMUL.FTZ R0, R3, R3 ;  /* 0x0000000303007220 */ /* 0x001fe20000410000 */
[----:B------:R-:W-:-:S08]  /*29c0*/  FSETP.GT.FTZ.AND P0, PT, |R33|, |c[0x0][0xdb0]|, PT ;  /* 0x40036c0021007a0b */ /* 0x000fd00003f14200 */
        /* <DEDUP_REMOVED lines=9> */
[----:B------:R-:W-:Y:S05]  /*2a60*/  @P0 BRA `(.L_x_315) ;  /* 0x0000006000000947 */ /* 0x000fea0003800000 */
[----:B------:R-:W-:-:S04]  /*2a70*/  MOV R3, c[0x0][0xdb0] ;  /* 0x00036c0000037a02 */ /* 0x000fc80000000f00 */
[----:B------:R-:W-:-:S13]  /*2a80*/  ISETP.GT.AND P0, PT, R3, -0x1, PT ;  /* 0xffffffff0300780c */ /* 0x000fda0003f04270 */
[----:B------:R-:W-:Y:S05]  /*2a90*/  @P0 BRA `(.L_x_316) ;  /* 0x0000006000000947 */ /* 0x000fea0003800000 */
[----:B------:R-:W-:-:S05]  /*2aa0*/  MOV R3, 0x3fd774eb ;  /* 0x3fd774eb00037802 */ /* 0x000fca0000000f00 */
[----:B------:R-:W-:Y:S01]  /*2ab0*/  FFMA.FTZ R0, R3, 1.8663789033889770508, -R0 ;  /* 0x3feee58103007823 */ /* 0x000fe20000010800 */
[----:B------:R-:W-:Y:S05]  /*2ac0*/  BRA `(.L_x_316) ;  /* 0x0000003000007947 */ /* 0x000fea0003800000 */
.L_x_315:
[----:B------:R-:W-:-:S05]  /*2ad0*/  MOV R3, 0x3fd774eb ;  /* 0x3fd774eb00037802 */ /* 0x000fca0000000f00 */
[----:B------:R-:W-:-:S04]  /*2ae0*/  @P2 FFMA.FTZ R0, R3, 0.93318945169448852539, -R0 ;  /* 0x3f6ee58103002823 */ /* 0x000fc80000010800 */
[----:B------:R-:W-:Y:S02]  /*2af0*/  @!P2 FFMA.FTZ R0, R3, 0.93318945169448852539, R0 ;  /* 0x3f6ee5810300a823 */ /* 0x000fe40000010000 */
.L_x_316:
[----:B------:R-:W-:Y:S01]  /*2b00*/  MOV R33, c[0x0][0xdb0] ;  /* 0x00036c0000217a02 */ /* 0x000fe20000000f00 */
[----:B------:R-:W0:Y:S03]  /*2b10*/  MUFU.LG2 R35, R36 ;  /* 0x0000002400237308 */ /* 0x000e260000000c00 */
[----:B------:R-:W-:-:S04]  /*2b20*/  FSETP.NEU.FTZ.AND P0, PT, |R33|, |c[0x0][0xdb4]|, PT ;  /* 0x40036d0021007a0b */ /* 0x000fc80003f1d200 */
[----:B------:R-:W-:Y:S01]  /*2b30*/  FSEL R3, R27, R0, !P0 ;  /* 0x000000001b037208 */ /* 0x000fe20004000000 */
[----:B------:R-:W-:Y:S01]  /*2b40*/  FADD.FTZ R0, |R33|, |c[0x0][0xdb4]| ;  /* 0x40036d0021007621 */ /* 0x000fe20000010200 */
[----:B------:R-:W-:Y:S02]  /*2b50*/  FSETP.NEU.FTZ.AND P0, PT, R34, RZ, PT ;  /* 0x000000ff2200720b */ /* 0x000fe40003f1d000 */
[----:B------:R-:W-:Y:S02]  /*2b60*/  MOV R34, c[0x0][0xdb4] ;  /* 0x00036d0000227a02 */ /* 0x000fe40000000f00 */
[----:B------:R-:W-:Y:S02]  /*2b70*/  FSEL R3, R26, R3, !P0 ;  /* 0x000000031a037208 */ /* 0x000fe40004000000 */
[----:B------:R-:W-:Y:S01]  /*2b80*/  FSETP.GTU.FTZ.AND P0, PT, |R0|, +INF , PT ;  /* 0x7f8000000000780b */ /* 0x000fe20003f1c200 */
[----:B0-----:R-:W-:Y:S01]  /*2b90*/  FMUL.FTZ R35, R35, 0.69314718246459960938 ;  /* 0x3f31721823237820 */ /* 0x001fe20000410000 */
[----:B------:R-:W-:-:S04]  /*2ba0*/  LOP3.LUT R3, R3, 0x80000000, R34, 0xb8, !PT ;  /* 0x8000000003037812 */ /* 0x000fc800078eb822 */
[----:B------:R-:W-:-:S05]  /*2bb0*/  FSEL R3, R0, R3, P0 ;  /* 0x0000000300037208 */ /* 0x000fca0000000000 */
.L_x_290:
[CC--:B-----5:R-:W-:Y:S01]  /*2bc0*/  FMUL.FTZ R0, R3.reuse, R18.reuse ;  /* 0x0000001203007220 */ /* 0x0e0fe20000410000 */
[----:B------:R-:W-:Y:S01]  /*2bd0*/  BSSY B0, `(.L_x_317) ;  /* 0x000003a000007945 */ /* 0x000fe20003800000 */
[-C--:B------:R-:W-:Y:S02]  /*2be0*/  FMUL.FTZ R3, R3, R19.reuse ;  /* 0x0000001303037220 */ /* 0x080fe40000410000 */
[C---:B------:R-:W-:Y:S02]  /*2bf0*/  FFMA.FTZ R5, R35.reuse, R19, R0 ;  /* 0x0000001323057223 */ /* 0x040fe40000010000 */
[----:B------:R-:W-:-:S03]  /*2c00*/  FFMA.FTZ R35, R35, R18, -R3 ;  /* 0x0000001223237223 */ /* 0x000fc60000010803 */
[----:B------:R-:W-:-:S13]  /*2c10*/  LOP3.LUT P0, R0, R5, 0x7fffffff, RZ, 0xc0, !PT ;  /* 0x7fffffff05007812 */ /* 0x000fda000780c0ff */
[----:B------:R-:W-:Y:S05]  /*2c20*/  @!P0 BRA `(.L_x_318) ;  /* 0x0000031000008947 */ /* 0x000fea0003800000 */
[----:B------:R-:W-:-:S13]  /*2c30*/  LOP3.LUT P0, R3, R35, 0x7fffffff, RZ, 0xc0, !PT ;  /* 0x7fffffff23037812 */ /* 0x000fda000780c0ff */
[----:B------:R-:W-:Y:S05]  /*2c40*/  @!P0 BRA `(.L_x_319) ;  /* 0x000002b000008947 */ /* 0x000fea0003800000 */
[----:B------:R-:W-:-:S13]  /*2c50*/  ISETP.GT.U32.AND P0, PT, R0, 0x7f7fffff, PT ;  /* 0x7f7fffff0000780c */ /* 0x000fda0003f04070 */
[----:B------:R-:W-:Y:S05]  /*2c60*/  @P0 BRA `(.L_x_320) ;  /* 0x000001f000000947 */ /* 0x000fea0003800000 */
[----:B------:R-:W-:-:S04]  /*2c70*/  IADD3 R0, R35, -0x42b17218, RZ ;  /* 0xbd4e8de823007810 */ /* 0x000fc80007ffe0ff */
[----:B------:R-:W-:-:S13]  /*2c80*/  ISETP.GE.U32.AND P0, PT, R0, 0x8e8e5d, PT ;  /* 0x008e8e5d0000780c */ /* 0x000fda0003f06070 */
[----:B------:R-:W-:Y:S02]  /*2c90*/  @P0 FMUL.FTZ R0, R35, 1.4426950216293334961 ;  /* 0x3fb8aa3b23000820 */ /* 0x000fe40000410000 */
[----:B------:R-:W-:-:S04]  /*2ca0*/  @P0 FMUL.RZ R4, R5, 0.15915493667125701904 ;  /* 0x3e22f98305040820 */ /* 0x000fc8000040c000 */
[----:B------:R-:W-:Y:S08]  /*2cb0*/  @P0 MUFU.EX2 R0, R0 ;  /* 0x0000000000000308 */ /* 0x000ff00000000800 */
[----:B------:R-:W0:Y:S08]  /*2cc0*/  @P0 MUFU.SIN R19, R4 ;  /* 0x0000000400130308 */ /* 0x000e300000000400 */
[----:B------:R-:W1:Y:S01]  /*2cd0*/  @P0 MUFU.COS R3, R4 ;  /* 0x0000000400030308 */ /* 0x000e620000000000 */
[----:B0-----:R-:W-:-:S02]  /*2ce0*/  @P0 FMUL.FTZ R19, R0, R19 ;  /* 0x0000001300130220 */ /* 0x001fc40000410000 */
[----:B-1----:R-:W-:Y:S01]  /*2cf0*/  @P0 FMUL.FTZ R18, R0, R3 ;  /* 0x0000000300120220 */ /* 0x002fe20000410000 */
[----:B------:R-:W-:Y:S05]  /*2d00*/  @P0 BRA `(.L_x_321) ;  /* 0x0000026000000947 */ /* 0x000fea0003800000 */
[----:B------:R-:W-:Y:S02]  /*2d10*/  FADD.FTZ R0, R35, -162.88958740234375 ;  /* 0xc322e3bc23007421 */ /* 0x000fe40000010000 */
[----:B------:R-:W-:Y:S02]  /*2d20*/  FMUL.RZ R7, R5, 0.15915493667125701904 ;  /* 0x3e22f98305077820 */ /* 0x000fe4000040c000 */
[----:B------:R-:W-:Y:S02]  /*2d30*/  FMUL.FTZ R0, R0, 1.4426950216293334961 ;  /* 0x3fb8aa3b00007820 */ /* 0x000fe40000410000 */
[----:B------:R-:W-:Y:S08]  /*2d40*/  MUFU.SIN R6, R7 ;  /* 0x0000000700067308 */ /* 0x000ff00000000400 */
[----:B------:R-:W0:Y:S08]  /*2d50*/  MUFU.EX2 R0, R0 ;  /* 0x0000000000007308 */ /* 0x000e300000000800 */
[----:B------:R-:W1:Y:S01]  /*2d60*/  MUFU.COS R8, R7 ;  /* 0x0000000700087308 */ /* 0x000e620000000000 */
[----:B0-----:R-:W-:-:S02]  /*2d70*/  LEA.HI R4, R0, 0xffffffed, RZ, 0x9 ;  /* 0xffffffed00047811 */ /* 0x001fc400078f48ff */
[----:B------:R-:W-:Y:S02]  /*2d80*/  LOP3.LUT R3, R0, 0x7fffff, RZ, 0xc0, !PT ;  /* 0x007fffff00037812 */ /* 0x000fe400078ec0ff */
[----:B------:R-:W-:Y:S02]  /*2d90*/  LEA.HI R5, R4, R4, RZ, 0x1 ;  /* 0x0000000404057211 */ /* 0x000fe400078f08ff */
[----:B------:R-:W-:Y:S02]  /*2da0*/  LOP3.LUT R3, R3, 0x7f000000, RZ, 0xfc, !PT ;  /* 0x7f00000003037812 */ /* 0x000fe400078efcff */
[----:B------:R-:W-:-:S03]  /*2db0*/  SHF.R.S32.HI R5, RZ, 0x1, R5 ;  /* 0x00000001ff057819 */ /* 0x000fc60000011405 */
[C---:B------:R-:W-:Y:S01]  /*2dc0*/  FMUL.FTZ R6, R3.reuse, R6 ;  /* 0x0000000603067220 */ /* 0x040fe20000410000 */
[----:B------:R-:W-:Y:S01]  /*2dd0*/  IADD3 R4, R4, -R5, RZ ;  /* 0x8000000504047210 */ /* 0x000fe20007ffe0ff */
[----:B-1----:R-:W-:Y:S01]  /*2de0*/  FMUL.FTZ R0, R3, R8 ;  /* 0x0000000803007220 */ /* 0x002fe20000410000 */
[----:B------:R-:W-:Y:S02]  /*2df0*/  LEA R5, R5, 0x3f800000, 0x17 ;  /* 0x3f80000005057811 */ /* 0x000fe400078eb8ff */
[----:B------:R-:W-:-:S03]  /*2e00*/  LEA R4, R4, 0x3f800000, 0x17 ;  /* 0x3f80000004047811 */ /* 0x000fc600078eb8ff */
[C---:B------:R-:W-:Y:S02]  /*2e10*/  FMUL.FTZ R19, R5.reuse, R6 ;  /* 0x0000000605137220 */ /* 0x040fe40000410000 */
[----:B------:R-:W-:Y:S02]  /*2e20*/  FMUL.FTZ R5, R5, R0 ;  /* 0x0000000005057220 */ /* 0x000fe40000410000 */
[C---:B------:R-:W-:Y:S02]  /*2e30*/  FMUL.FTZ R19, R4.reuse, R19 ;  /* 0x0000001304137220 */ /* 0x040fe40000410000 */
[----:B------:R-:W-:Y:S01]  /*2e40*/  FMUL.FTZ R18, R4, R5 ;  /* 0x0000000504127220 */ /* 0x000fe20000410000 */
[----:B------:R-:W-:Y:S05]  /*2e50*/  BRA `(.L_x_321) ;  /* 0x0000011000007947 */ /* 0x000fea0003800000 */
.L_x_320:
[----:B------:R-:W-:-:S13]  /*2e60*/  ISETP.NE.AND P0, PT, R3, 0x7f800000, PT ;  /* 0x7f8000000300780c */ /* 0x000fda0003f05270 */
[----:B------:R-:W-:-:S05]  /*2e70*/  @P0 FADD.FTZ R18, R5, -R5 ;  /* 0x8000000505120221 */ /* 0x000fca0000010000 */
[----:B------:R-:W-:Y:S01]  /*2e80*/  @P0 MOV R19, R18 ;  /* 0x0000001200130202 */ /* 0x000fe20000000f00 */
[----:B------:R-:W-:Y:S05]  /*2e90*/  @P0 BRA `(.L_x_321) ;  /* 0x000000d000000947 */ /* 0x000fea0003800000 */
[----:B------:R-:W-:Y:S01]  /*2ea0*/  ISETP.GE.AND P0, PT, R35, RZ, PT ;  /* 0x000000ff2300720c */ /* 0x000fe20003f06270 */
[----:B------:R-:W-:-:S12]  /*2eb0*/  CS2R R18, SRZ ;  /* 0x0000000000127805 */ /* 0x000fd8000001ff00 */
[----:B------:R-:W-:Y:S05]  /*2ec0*/  @!P0 BRA `(.L_x_321) ;  /* 0x000000a000008947 */ /* 0x000fea0003800000 */
[----:B------:R-:W-:Y:S01]  /*2ed0*/  FADD.FTZ R19, R5, -R5 ;  /* 0x8000000505137221 */ /* 0x000fe20000010000 */
[----:B------:R-:W-:Y:S01]  /*2ee0*/  MOV R18, R35 ;  /* 0x0000002300127202 */ /* 0x000fe20000000f00 */
[----:B------:R-:W-:Y:S05]  /*2ef0*/  BRA `(.L_x_321) ;  /* 0x0000007000007947 */ /* 0x000fea0003800000 */
.L_x_319:
[----:B------:R-:W-:-:S04]  /*2f00*/  FMUL.RZ R5, R5, 0.15915493667125701904 ;  /* 0x3e22f98305057820 */ /* 0x000fc8000040c000 */
[----:B------:R0:W1:Y:S08]  /*2f10*/  MUFU.SIN R19, R5 ;  /* 0x0000000500137308 */ /* 0x0000700000000400 */
[----:B------:R0:W2:Y:S01]  /*2f20*/  MUFU.COS R18, R5 ;  /* 0x0000000500127308 */ /* 0x0000a20000000000 */
[----:B------:R-:W-:Y:S05]  /*2f30*/  BRA `(.L_x_321) ;  /* 0x0000003000007947 */ /* 0x000fea0003800000 */
.L_x_318:
[----:B------:R-:W-:Y:S01]  /*2f40*/  FMUL.FTZ R18, R35, 1.4426950216293334961 ;  /* 0x3fb8aa3b23127820 */ /* 0x000fe20000410000 */
[----:B------:R-:W-:-:S05]  /*2f50*/  MOV R19, R5 ;  /* 0x0000000500137202 */ /* 0x000fca0000000f00 */
[----:B------:R-:W0:Y:S02]  /*2f60*/  MUFU.EX2 R18, R18 ;  /* 0x0000001200127308 */ /* 0x000e240000000800 */
.L_x_321:
[----:B------:R-:W-:Y:S05]  /*2f70*/  BSYNC B0 ;  /* 0x0000000000007941 */ /* 0x000fea0003800000 */
.L_x_317:
[----:B------:R-:W-:-:S13]  /*2f80*/  FSETP.NAN.FTZ.AND P0, PT, R11, c[0x0][0xdb4], PT ;  /* 0x00036d000b007a0b */ /* 0x000fda0003f18000 */
[----:B------:R-:W-:Y:S05]  /*2f90*/  @P0 BRA `(.L_x_322) ;  /* 0x0000224000000947 */ /* 0x000fea0003800000 */
[----:B------:R-:W-:Y:S01]  /*2fa0*/  FSETP.GEU.FTZ.AND P0, PT, |R33|, |c[0x0][0xdb4]|, PT ;  /* 0x40036d0021007a0b */ /* 0x000fe20003f1e200 */
[----:B------:R-:W-:Y:S01]  /*2fb0*/  FADD.FTZ R36, -RZ, |c[0x0][0xdb4]| ;  /* 0x40036d00ff247621 */ /* 0x000fe20000010100 */
        /* <DEDUP_REMOVED lines=27> */
[----:B0-----:R-:W-:Y:S02]  /*3170*/  IADD3 R5, -R3, 0x40800000, RZ ;  /* 0x4080000003057810 */ /* 0x001fe40007ffe1ff */
[----:B------:R-:W-:Y:S02]  /*3180*/  IADD3 R4, R0, -R3, RZ ;  /* 0x8000000300047210 */ /* 0x000fe40007ffe0ff */
[----:B------:R-:W0:Y:S01]  /*3190*/  I2F R3, R3 ;  /* 0x0000000300037306 */ /* 0x000e220000201400 */
[----:B------:R-:W-:-:S04]  /*31a0*/  FFMA.FTZ R5, R5, R6, -1 ;  /* 0xbf80000005057423 */ /* 0x000fc80000010006 */
[----:B------:R-:W-:-:S03]  /*31b0*/  FADD.FTZ R4, R4, R5 ;  /* 0x0000000504047221 */ /* 0x000fc60000010000 */
[----:B------:R-:W3:Y:S01]  /*31c0*/  MUFU.RCP R5, R38 ;  /* 0x0000002600057308 */ /* 0x000ee20000001000 */
[----:B------:R-:W-:-:S04]  /*31d0*/  FFMA.FTZ R7, R4, -R7, 0.10546888411045074463 ;  /* 0x3dd8001204077423 */ /* 0x000fc80000010807 */
[C---:B------:R-:W-:Y:S02]  /*31e0*/  FFMA.FTZ R7, R4.reuse, R7, -0.13229703903198242188 ;  /* 0xbe0778e004077423 */ /* 0x040fe40000010007 */
[----:B0-----:R-:W-:Y:S02]  /*31f0*/  FMUL.FTZ R36, R3, 1.1920928955078125e-07 ;  /* 0x3400000003247820 */ /* 0x001fe40000410000 */
[----:B------:R-:W-:-:S04]  /*3200*/  FFMA.FTZ R7, R4, R7, 0.14491446316242218018 ;  /* 0x3e14647504077423 */ /* 0x000fc80000010007 */
[----:B------:R-:W-:Y:S02]  /*3210*/  FFMA.FTZ R7, R4, R7, -0.16641564667224884033 ;  /* 0xbe2a68dd04077423 */ /* 0x000fe40000010007 */
[----:B---3--:R-:W-:Y:S02]  /*3220*/  FFMA R6, -R38, R5, 1 ;  /* 0x3f80000026067423 */ /* 0x008fe40000000105 */
[C---:B------:R-:W-:Y:S02]  /*3230*/  FFMA.FTZ R7, R4.reuse, R7, 0.19988867640495300293 ;  /* 0x3e4caf9e04077423 */ /* 0x040fe40000010007 */
[----:B------:R-:W-:Y:S02]  /*3240*/  FFMA R6, R5, R6, R5 ;  /* 0x0000000605067223 */ /* 0x000fe40000000005 */
[----:B------:R-:W-:Y:S02]  /*3250*/  FFMA.FTZ R7, R4, R7, -0.25000196695327758789 ;  /* 0xbe80004204077423 */ /* 0x000fe40000010007 */
[----:B------:R-:W-:-:S02]  /*3260*/  FFMA R5, R35, R6, RZ ;  /* 0x0000000623057223 */ /* 0x000fc400000000ff */
[----:B------:R-:W-:Y:S02]  /*3270*/  FFMA.FTZ R7, R4, R7, 0.33333510160446166992 ;  /* 0x3eaaaae604077423 */ /* 0x000fe40000010007 */
[----:B------:R-:W-:Y:S02]  /*3280*/  FFMA R8, -R38, R5, R35 ;  /* 0x0000000526087223 */ /* 0x000fe40000000123 */
[----:B------:R-:W-:Y:S02]  /*3290*/  FFMA.FTZ R7, R4, R7, -0.5 ;  /* 0xbf00000004077423 */ /* 0x000fe40000010007 */
        /* <DEDUP_REMOVED lines=10> */
.L_x_327:
[----:B------:R-:W0:Y:S02]  /*3340*/  FCHK P0, R35, R38 ;  /* 0x0000002623007302 */ /* 0x000e240000000000 */
[----:B0-----:R-:W-:Y:S05]  /*3350*/  @!P0 BRA `(.L_x_328) ;  /* 0x0000004000008947 */ /* 0x001fea0003800000 */
[----:B------:R-:W-:Y:S02]  /*3360*/  MOV R9, R35 ;  /* 0x0000002300097202 */ /* 0x000fe40000000f00 */
[----:B------:R-:W-:Y:S02]  /*3370*/  MOV R6, R38 ;  /* 0x0000002600067202 */ /* 0x000fe40000000f00 */
[----:B------:R-:W-:Y:S02]  /*3380*/  MOV R0, 0x33a0 ;  /* 0x000033a000007802 */ /* 0x000fe40000000f00 */
[----:B-12---:R-:W-:Y:S05]  /*3390*/  CALL.REL.NOINC `($__internal_0_$__cuda_sm3x_div_rn_ftz_f32_slowpath) ;  /* 0x0001201000007944 */ /* 0x006fea0003c00000 */
.L_x_328:
        /* <DEDUP_REMOVED lines=19> */
.L_x_329:
[----:B------:R-:W-:-:S05]  /*34d0*/  MOV R3, 0x3fd774eb ;  /* 0x3fd774eb00037802 */ /* 0x000fca0000000f00 */
[----:B------:R-:W-:-:S04]  /*34e0*/  @P2 FFMA.FTZ R0, R3, 0.93318945169448852539, -R0 ;  /* 0x3f6ee58103002823 */ /* 0x000fc80000010800 */
[----:B------:R-:W-:Y:S02]  /*34f0*/  @!P2 FFMA.FTZ R0, R3, 0.93318945169448852539, R0 ;  /* 0x3f6ee5810300a823 */ /* 0x000fe40000010000 */
.L_x_330:
        /* <DEDUP_REMOVED lines=12> */
.L_x_326:
[----:B------:R-:W-:-:S04]  /*35c0*/  FMUL.FTZ R37, R35, R35 ;  /* 0x0000002323257220 */ /* 0x000fc80000410000 */
[----:B------:R-:W-:-:S05]  /*35d0*/  FFMA.FTZ R37, R38, R38, R37 ;  /* 0x0000002626257223 */ /* 0x000fca0000010025 */
[----:B------:R-:W-:-:S13]  /*35e0*/  FSETP.GTU.FTZ.AND P0, PT, R37, 0.69999998807907104492, PT ;  /* 0x3f3333332500780b */ /* 0x000fda0003f1c000 */
[----:B------:R-:W-:Y:S05]  /*35f0*/  @P0 BRA `(.L_x_332) ;  /* 0x000002f000000947 */ /* 0x000fea0003800000 */
[----:B------:R-:W3:Y:S08]  /*3600*/  MUFU.RCP R3, R38 ;  /* 0x0000002600037308 */ /* 0x000ef00000001000 */
[----:B------:R-:W4:Y:S01]  /*3610*/  FCHK P0, R35, R38 ;  /* 0x0000002623007302 */ /* 0x000f220000000000 */
[----:B---3--:R-:W-:-:S04]  /*3620*/  FFMA R0, -R38, R3, 1 ;  /* 0x3f80000026007423 */ /* 0x008fc80000000103 */
[----:B------:R-:W-:-:S04]  /*3630*/  FFMA R0, R3, R0, R3 ;  /* 0x0000000003007223 */ /* 0x000fc80000000003 */
[----:B------:R-:W-:-:S04]  /*3640*/  FFMA R3, R35, R0, RZ ;  /* 0x0000000023037223 */ /* 0x000fc800000000ff */
[----:B------:R-:W-:-:S04]  /*3650*/  FFMA R4, -R38, R3, R35 ;  /* 0x0000000326047223 */ /* 0x000fc80000000123 */
[----:B------:R-:W-:Y:S01]  /*3660*/  FFMA R3, R0, R4, R3 ;  /* 0x0000000400037223 */ /* 0x000fe20000000003 */
[----:B----4-:R-:W-:Y:S05]  /*3670*/  @!P0 BRA `(.L_x_333) ;  /* 0x0000004000008947 */ /* 0x010fea0003800000 */
[----:B------:R-:W-:Y:S02]  /*3680*/  MOV R9, R35 ;  /* 0x0000002300097202 */ /* 0x000fe40000000f00 */
[----:B------:R-:W-:Y:S02]  /*3690*/  MOV R6, R38 ;  /* 0x0000002600067202 */ /* 0x000fe40000000f00 */
[----:B------:R-:W-:Y:S02]  /*36a0*/  MOV R0, 0x36c0 ;  /* 0x000036c000007802 */ /* 0x000fe40000000f00 */
[----:B012---:R-:W-:Y:S05]  /*36b0*/  CALL.REL.NOINC `($__internal_0_$__cuda_sm3x_div_rn_ftz_f32_slowpath) ;  /* 0x00011cf000007944 */ /* 0x007fea0003c00000 */
.L_x_333:
[----:B0-----:R-:W-:Y:S01]  /*36c0*/  HFMA2.MMA R5, -RZ, RZ, 0.89990234375, 10328 ;  /* 0x3b33710bff057435 */ /* 0x001fe200000001ff */
        /* <DEDUP_REMOVED lines=18> */
.L_x_334:
[----:B------:R-:W-:-:S05]  /*37f0*/  MOV R3, 0x3fd774eb ;  /* 0x3fd774eb00037802 */ /* 0x000fca0000000f00 */
[----:B------:R-:W-:-:S04]  /*3800*/  @P2 FFMA.FTZ R0, R3, 0.93318945169448852539, -R0 ;  /* 0x3f6ee58103002823 */ /* 0x000fc80000010800 */
[----:B------:R-:W-:Y:S02]  /*3810*/  @!P2 FFMA.FTZ R0, R3, 0.93318945169448852539, R0 ;  /* 0x3f6ee5810300a823 */ /* 0x000fe40000010000 */
.L_x_335:
        /* <DEDUP_REMOVED lines=13> */
.L_x_332:
[----:B------:R-:W-:Y:S02]  /*38f0*/  LOP3.LUT R3, R38, 0xffff0000, RZ, 0xc0, !PT ;  /* 0xffff000026037812 */ /* 0x000fe400078ec0ff */
[----:B------:R-:W-:-:S03]  /*3900*/  LOP3.LUT R6, R35, 0xffff0000, RZ, 0xc0, !PT ;  /* 0xffff000023067812 */ /* 0x000fc600078ec0ff */
[--C-:B------:R-:W-:Y:S02]  /*3910*/  FADD.FTZ R4, R38, -R3.reuse ;  /* 0x8000000326047221 */ /* 0x100fe40000010000 */
[--C-:B------:R-:W-:Y:S02]  /*3920*/  FADD.FTZ R7, R35, -R6.reuse ;  /* 0x8000000623077221 */ /* 0x100fe40000010000 */
[----:B------:R-:W-:Y:S01]  /*3930*/  FADD.FTZ R9, R3, R3 ;  /* 0x0000000303097221 */ /* 0x000fe20000010000 */
[----:B0-----:R-:W-:Y:S01]  /*3940*/  LOP3.LUT R5, R4, 0xffff0000, RZ, 0xc0, !PT ;  /* 0xffff000004057812 */ /* 0x001fe200078ec0ff */
[----:B------:R-:W-:Y:S01]  /*3950*/  FADD.FTZ R10, R6, R6 ;  /* 0x00000006060a7221 */ /* 0x000fe20000010000 */
[----:B------:R-:W-:Y:S01]  /*3960*/  LOP3.LUT R8, R7, 0xffff0000, RZ, 0xc0, !PT ;  /* 0xffff000007087812 */ /* 0x000fe200078ec0ff */
[----:B------:R-:W-:Y:S02]  /*3970*/  FMUL.FTZ R0, R3, R3 ;  /* 0x0000000303007220 */ /* 0x000fe40000410000 */
[----:B------:R-:W-:-:S02]  /*3980*/  FADD.FTZ R36, R4, -R5 ;  /* 0x8000000504247221 */ /* 0x000fc40000010000 */
[----:B------:R-:W-:Y:S02]  /*3990*/  FMUL.FTZ R3, R6, R6 ;  /* 0x0000000606037220 */ /* 0x000fe40000410000 */
[--C-:B------:R-:W-:Y:S02]  /*39a0*/  FADD.FTZ R37, R7, -R8.reuse ;  /* 0x8000000807257221 */ /* 0x100fe40000010000 */
[C---:B------:R-:W-:Y:S02]  /*39b0*/  FMUL.FTZ R4, R5.reuse, R9 ;  /* 0x0000000905047220 */ /* 0x040fe40000410000 */
[C---:B------:R-:W-:Y:S02]  /*39c0*/  FMUL.FTZ R6, R5.reuse, R5 ;  /* 0x0000000505067220 */ /* 0x040fe40000410000 */
[----:B------:R-:W-:Y:S02]  /*39d0*/  FADD.FTZ R39, R5, R5 ;  /* 0x0000000505277221 */ /* 0x000fe40000010000 */
[----:B------:R-:W-:-:S02]  /*39e0*/  FADD.FTZ R34, R8, R8 ;  /* 0x0000000808227221 */ /* 0x000fc40000010000 */
[C---:B------:R-:W-:Y:S02]  /*39f0*/  FMUL.FTZ R5, R8.reuse, R10 ;  /* 0x0000000a08057220 */ /* 0x040fe40000410000 */
[----:B------:R-:W-:Y:S02]  /*3a00*/  FMUL.FTZ R7, R8, R8 ;  /* 0x0000000808077220 */ /* 0x000fe40000410000 */
[C---:B------:R-:W-:Y:S02]  /*3a10*/  FMUL.FTZ R8, R36.reuse, R9 ;  /* 0x0000000924087220 */ /* 0x040fe40000410000 */
[C---:B------:R-:W-:Y:S02]  /*3a20*/  FMUL.FTZ R9, R37.reuse, R10 ;  /* 0x0000000a25097220 */ /* 0x040fe40000410000 */
[----:B------:R-:W-:Y:S02]  /*3a30*/  FMUL.FTZ R10, R36, R39 ;  /* 0x00000027240a7220 */ /* 0x000fe40000410000 */
[----:B------:R-:W-:-:S02]  /*3a40*/  FMUL.FTZ R34, R37, R34 ;  /* 0x0000002225227220 */ /* 0x000fc40000410000 */
[----:B------:R-:W-:Y:S02]  /*3a50*/  FMUL.FTZ R36, R36, R36 ;  /* 0x0000002424247220 */ /* 0x000fe40000410000 */
[----:B------:R-:W-:Y:S02]  /*3a60*/  FMUL.FTZ R37, R37, R37 ;  /* 0x0000002525257220 */ /* 0x000fe40000410000 */
.L_x_336:
        /* <DEDUP_REMOVED lines=43> */
[----:B------:R-:W-:Y:S01]  /*3d20*/  FADD.FTZ R6, R6, R5 ;  /* 0x0000000506067221 */ /* 0x000fe20000010000 */
[----:B------:R-:W-:-:S03]  /*3d30*/  HFMA2.MMA R5, -RZ, RZ, 1.625, 0 ;  /* 0x3e800000ff057435 */ /* 0x000fc600000001ff */
[----:B------:R-:W-:Y:S01]  /*3d40*/  FADD.FTZ R7, R7, R6 ;  /* 0x0000000607077221 */ /* 0x000fe20000010000 */
[----:B------:R-:W-:-:S03]  /*3d50*/  MOV R6, 0x3d39bf78 ;  /* 0x3d39bf7800067802 */ /* 0x000fc60000000f00 */
[----:B------:R-:W-:-:S04]  /*3d60*/  FADD.FTZ R8, R8, R7 ;  /* 0x0000000708087221 */ /* 0x000fc80000010000 */
[----:B------:R-:W-:-:S04]  /*3d70*/  FADD.FTZ R9, R9, R8 ;  /* 0x0000000809097221 */ /* 0x000fc80000010000 */
[----:B------:R-:W-:-:S04]  /*3d80*/  FADD.FTZ R9, R10, R9 ;  /* 0x000000090a097221 */ /* 0x000fc80000010000 */
[----:B------:R-:W-:-:S04]  /*3d90*/  FADD.FTZ R9, R34, R9 ;  /* 0x0000000922097221 */ /* 0x000fc80000010000 */
[----:B------:R-:W-:-:S04]  /*3da0*/  FADD.FTZ R36, R36, R9 ;  /* 0x0000000924247221 */ /* 0x000fc80000010000 */
[----:B------:R-:W-:-:S04]  /*3db0*/  FADD.FTZ R37, R37, R36 ;  /* 0x0000002425257221 */ /* 0x000fc80000010000 */
        /* <DEDUP_REMOVED lines=14> */
[C---:B------:R-:W-:Y:S02]  /*3ea0*/  FFMA.FTZ R4, R3.reuse, R4, -0.16641564667224884033 ;  /* 0xbe2a68dd03047423 */ /* 0x040fe40000010004 */
[----:B---3--:R-:W-:Y:S02]  /*3eb0*/  FFMA R6, -R38, R5, 1 ;  /* 0x3f80000026067423 */ /* 0x008fe40000000105 */
        /* <DEDUP_REMOVED lines=17> */
.L_x_337:
[----:B------:R-:W0:Y:S02]  /*3fd0*/  FCHK P0, R35, R38 ;  /* 0x0000002623007302 */ /* 0x000e240000000000 */
[----:B0-----:R-:W-:Y:S05]  /*3fe0*/  @!P0 BRA `(.L_x_338) ;  /* 0x0000005000008947 */ /* 0x001fea0003800000 */
[----:B------:R-:W-:Y:S02]  /*3ff0*/  MOV R9, R35 ;  /* 0x0000002300097202 */ /* 0x000fe40000000f00 */
[----:B------:R-:W-:Y:S02]  /*4000*/  MOV R6, R38 ;  /* 0x0000002600067202 */ /* 0x000fe40000000f00 */
[----:B------:R-:W-:Y:S02]  /*4010*/  MOV R0, 0x4030 ;  /* 0x0000403000007802 */ /* 0x000fe40000000f00 */
[----:B-12---:R-:W-:Y:S05]  /*4020*/  CALL.REL.NOINC `($__internal_0_$__cuda_sm3x_div_rn_ftz_f32_slowpath) ;  /* 0x0001138000007944 */ /* 0x006fea0003c00000 */
[----:B0-----:R-:W-:-:S04]  /*4030*/  MOV R0, R3 ;  /* 0x0000000300007202 */ /* 0x001fc80000000f00 */
.L_x_338:
        /* <DEDUP_REMOVED lines=19> */
.L_x_339:
[----:B------:R-:W-:-:S05]  /*4170*/  MOV R3, 0x3fd774eb ;  /* 0x3fd774eb00037802 */ /* 0x000fca0000000f00 */
[----:B------:R-:W-:-:S04]  /*4180*/  @P2 FFMA.FTZ R0, R3, 0.93318945169448852539, -R0 ;  /* 0x3f6ee58103002823 */ /* 0x000fc80000010800 */
[----:B------:R-:W-:Y:S02]  /*4190*/  @!P2 FFMA.FTZ R0, R3, 0.93318945169448852539, R0 ;  /* 0x3f6ee5810300a823 */ /* 0x000fe40000010000 */
.L_x_340:
        /* <DEDUP_REMOVED lines=12> */
.L_x_325:
        /* <DEDUP_REMOVED lines=12> */
.L_x_341:
        /* <DEDUP_REMOVED lines=19> */
.L_x_342:
[----:B------:R-:W-:-:S05]  /*4450*/  MOV R3, 0x3fd774eb ;  /* 0x3fd774eb00037802 */ /* 0x000fca0000000f00 */
[----:B------:R-:W-:-:S04]  /*4460*/  @P2 FFMA.FTZ R0, R3, 0.93318945169448852539, -R0 ;  /* 0x3f6ee58103002823 */ /* 0x000fc80000010800 */
[----:B------:R-:W-:Y:S02]  /*4470*/  @!P2 FFMA.FTZ R0, R3, 0.93318945169448852539, R0 ;  /* 0x3f6ee5810300a823 */ /* 0x000fe40000010000 */
.L_x_343:
[CC--:B------:R-:W-:Y:S02]  /*4480*/  IMNMX R3, R29.reuse, R36.reuse, !PT ;  /* 0x000000241d037217 */ /* 0x0c0fe40007800200 */
[----:B------:R-:W-:Y:S02]  /*4490*/  IMNMX R36, R29, R36, PT ;  /* 0x000000241d247217 */ /* 0x000fe40003800200 */
[----:B------:R-:W-:Y:S02]  /*44a0*/  LOP3.LUT R4, R3, 0xfe000000, RZ, 0xc0, !PT ;  /* 0xfe00000003047812 */ /* 0x000fe400078ec0ff */
[----:B------:R-:W-:Y:S02]  /*44b0*/  FSETP.NEU.FTZ.AND P0, PT, R36, RZ, PT ;  /* 0x000000ff2400720b */ /* 0x000fe40003f1d000 */
[C---:B------:R-:W-:Y:S02]  /*44c0*/  IADD3 R5, -R4.reuse, 0x7e800000, RZ ;  /* 0x7e80000004057810 */ /* 0x040fe40007ffe1ff */
[----:B------:R-:W-:-:S02]  /*44d0*/  LOP3.LUT R4, R4, 0x800000, RZ, 0xfc, !PT ;  /* 0x0080000004047812 */ /* 0x000fc400078efcff */
[----:B------:R-:W-:Y:S01]  /*44e0*/  MOV R33, c[0x0][0xdb0] ;  /* 0x00036c0000217a02 */ /* 0x000fe20000000f00 */
[-C--:B------:R-:W-:Y:S01]  /*44f0*/  FMUL.FTZ R6, R36, R5.reuse ;  /* 0x0000000524067220 */ /* 0x080fe20000410000 */
[----:B------:R-:W-:Y:S01]  /*4500*/  MOV R34, c[0x0][0xdb4] ;  /* 0x00036d0000227a02 */ /* 0x000fe20000000f00 */
[----:B------:R-:W-:Y:S02]  /*4510*/  FMUL.FTZ R5, R3, R5 ;  /* 0x0000000503057220 */ /* 0x000fe40000410000 */
[----:B------:R-:W-:-:S04]  /*4520*/  FMUL.FTZ R6, R6, R6 ;  /* 0x0000000606067220 */ /* 0x000fc80000410000 */
[----:B------:R-:W-:-:S04]  /*4530*/  FFMA.FTZ R6, R5, R5, R6 ;  /* 0x0000000505067223 */ /* 0x000fc80000010006 */
[----:B------:R-:W0:Y:S02]  /*4540*/  MUFU.SQRT R5, R6 ;  /* 0x0000000600057308 */ /* 0x000e240000002000 */
[----:B0-----:R-:W-:Y:S01]  /*4550*/  @P0 FMUL.FTZ R3, R4, R5 ;  /* 0x0000000504030220 */ /* 0x001fe20000410000 */
[----:B------:R-:W-:-:S04]  /*4560*/  FSETP.NEU.FTZ.AND P0, PT, R36, +INF , PT ;  /* 0x7f8000002400780b */ /* 0x000fc80003f1d000 */
        /* <DEDUP_REMOVED lines=12> */
.L_x_324:
        /* <DEDUP_REMOVED lines=9> */
[C---:B0-----:R-:W-:Y:S02]  /*46c0*/  IADD3 R5, -R3.reuse, 0x40800000, RZ ;  /* 0x4080000003057810 */ /* 0x041fe40007ffe1ff */
[----:B------:R-:W-:Y:S02]  /*46d0*/  IADD3 R4, -R3, R0, RZ ;  /* 0x0000000003047210 */ /* 0x000fe40007ffe1ff */
[----:B------:R-:W0:Y:S01]  /*46e0*/  I2F R3, R3 ;  /* 0x0000000300037306 */ /* 0x000e220000201400 */
[----:B------:R-:W-:-:S04]  /*46f0*/  FFMA.FTZ R5, R5, R6, -1 ;  /* 0xbf80000005057423 */ /* 0x000fc80000010006 */
[----:B------:R-:W-:Y:S01]  /*4700*/  FADD.FTZ R4, R4, R5 ;  /* 0x0000000504047221 */ /* 0x000fe20000010000 */
[----:B------:R-:W-:-:S03]  /*4710*/  HFMA2.MMA R5, -RZ, RZ, 1.875, 0 ;  /* 0x3f800000ff057435 */ /* 0x000fc600000001ff */
[----:B------:R-:W-:-:S04]  /*4720*/  FFMA.FTZ R7, R4, -R7, 0.10546888411045074463 ;  /* 0x3dd8001204077423 */ /* 0x000fc80000010807 */
[----:B------:R-:W-:-:S03]  /*4730*/  FFMA.FTZ R7, R4, R7, -0.13229703903198242188 ;  /* 0xbe0778e004077423 */ /* 0x000fc60000010007 */
[----:B------:R-:W-:Y:S02]  /*4740*/  FFMA R6, R5, -1, R5 ;  /* 0xbf80000005067823 */ /* 0x000fe40000000005 */
[----:B------:R-:W-:Y:S02]  /*4750*/  FFMA.FTZ R7, R4, R7, 0.14491446316242218018 ;  /* 0x3e14647504077423 */ /* 0x000fe40000010007 */
[----:B------:R-:W-:Y:S02]  /*4760*/  FFMA R6, R6, R5, 1 ;  /* 0x3f80000006067423 */ /* 0x000fe40000000005 */
[C---:B------:R-:W-:Y:S02]  /*4770*/  FFMA.FTZ R7, R4.reuse, R7, -0.16641564667224884033 ;  /* 0xbe2a68dd04077423 */ /* 0x040fe40000010007 */
[----:B------:R-:W-:Y:S02]  /*4780*/  FFMA R5, R35, R6, RZ ;  /* 0x0000000623057223 */ /* 0x000fe400000000ff */
[----:B------:R-:W-:-:S02]  /*4790*/  FFMA.FTZ R7, R4, R7, 0.19988867640495300293 ;  /* 0x3e4caf9e04077423 */ /* 0x000fc40000010007 */
[----:B------:R-:W-:Y:S02]  /*47a0*/  FFMA R8, R5, -1, R35 ;  /* 0xbf80000005087823 */ /* 0x000fe40000000023 */
[C---:B------:R-:W-:Y:S02]  /*47b0*/  FFMA.FTZ R7, R4.reuse, R7, -0.25000196695327758789 ;  /* 0xbe80004204077423 */ /* 0x040fe40000010007 */
[----:B0-----:R-:W-:Y:S02]  /*47c0*/  FMUL.FTZ R36, R3, 1.1920928955078125e-07 ;  /* 0x3400000003247820 */ /* 0x001fe40000410000 */
[----:B------:R-:W-:Y:S02]  /*47d0*/  FFMA.FTZ R7, R4, R7, 0.33333510160446166992 ;  /* 0x3eaaaae604077423 */ /* 0x000fe40000010007 */
[----:B------:R-:W-:Y:S02]  /*47e0*/  FFMA R3, R6, R8, R5 ;  /* 0x0000000806037223 */ /* 0x000fe40000000005 */
[----:B------:R-:W-:-:S04]  /*47f0*/  FFMA.FTZ R7, R4, R7, -0.5 ;  /* 0xbf00000004077423 */ /* 0x000fc80000010007 */
        /* <DEDUP_REMOVED lines=9> */
.L_x_345:
[----:B------:R-:W0:Y:S02]  /*4890*/  FCHK P0, R35, 1 ;  /* 0x3f80000023007902 */ /* 0x000e240000000000 */
[----:B0-----:R-:W-:Y:S05]  /*48a0*/  @!P0 BRA `(.L_x_346) ;  /* 0x0000004000008947 */ /* 0x001fea0003800000 */
[----:B------:R-:W-:Y:S01]  /*48b0*/  HFMA2.MMA R6, -RZ, RZ, 1.875, 0 ;  /* 0x3f800000ff067435 */ /* 0x000fe200000001ff */
[----:B------:R-:W-:Y:S02]  /*48c0*/  MOV R9, R35 ;  /* 0x0000002300097202 */ /* 0x000fe40000000f00 */
[----:B------:R-:W-:-:S03]  /*48d0*/  MOV R0, 0x48f0 ;  /* 0x000048f000007802 */ /* 0x000fc60000000f00 */
[----:B-12---:R-:W-:Y:S05]  /*48e0*/  CALL.REL.NOINC `($__internal_0_$__cuda_sm3x_div_rn_ftz_f32_slowpath) ;  /* 0x00010ac000007944 */ /* 0x006fea0003c00000 */
.L_x_346:
        /* <DEDUP_REMOVED lines=19> */
.L_x_347:
[----:B------:R-:W-:-:S05]  /*4a20*/  MOV R3, 0x3fd774eb ;  /* 0x3fd774eb00037802 */ /* 0x000fca0000000f00 */
[----:B------:R-:W-:-:S04]  /*4a30*/  @P2 FFMA.FTZ R0, R3, 0.93318945169448852539, -R0 ;  /* 0x3f6ee58103002823 */ /* 0x000fc80000010800 */
[----:B------:R-:W-:Y:S02]  /*4a40*/  @!P2 FFMA.FTZ R0, R3, 0.93318945169448852539, R0 ;  /* 0x3f6ee5810300a823 */ /* 0x000fe40000010000 */
.L_x_348:
        /* <DEDUP_REMOVED lines=10> */
.L_x_344:
[----:B------:R-:W-:Y:S01]  /*4af0*/  HFMA2.MMA R0, -RZ, RZ, 1.875, 0 ;  /* 0x3f800000ff007435 */ /* 0x000fe200000001ff */
[----:B------:R-:W3:Y:S09]  /*4b00*/  FCHK P0, R35, 1 ;  /* 0x3f80000023007902 */ /* 0x000ef20000000000 */
[----:B------:R-:W-:-:S04]  /*4b10*/  FFMA R3, R0, -1, R0 ;  /* 0xbf80000000037823 */ /* 0x000fc80000000000 */
[----:B------:R-:W-:-:S04]  /*4b20*/  FFMA R0, R3, R0, 1 ;  /* 0x3f80000003007423 */ /* 0x000fc80000000000 */
[----:B------:R-:W-:-:S04]  /*4b30*/  FFMA R3, R35, R0, RZ ;  /* 0x0000000023037223 */ /* 0x000fc800000000ff */
[----:B------:R-:W-:-:S04]  /*4b40*/  FFMA R4, R3, -1, R35 ;  /* 0xbf80000003047823 */ /* 0x000fc80000000023 */
[----:B------:R-:W-:Y:S01]  /*4b50*/  FFMA R3, R0, R4, R3 ;  /* 0x0000000400037223 */ /* 0x000fe20000000003 */
[----:B---3--:R-:W-:Y:S05]  /*4b60*/  @!P0 BRA `(.L_x_349) ;  /* 0x0000004000008947 */ /* 0x008fea0003800000 */
[----:B------:R-:W-:Y:S02]  /*4b70*/  MOV R9, R35 ;  /* 0x0000002300097202 */ /* 0x000fe40000000f00 */
[----:B------:R-:W-:Y:S02]  /*4b80*/  MOV R6, 0x3f800000 ;  /* 0x3f80000000067802 */ /* 0x000fe40000000f00 */
[----:B------:R-:W-:Y:S02]  /*4b90*/  MOV R0, 0x4bb0 ;  /* 0x00004bb000007802 */ /* 0x000fe40000000f00 */
[----:B012---:R-:W-:Y:S05]  /*4ba0*/  CALL.REL.NOINC `($__internal_0_$__cuda_sm3x_div_rn_ftz_f32_slowpath) ;  /* 0x0001080000007944 */ /* 0x007fea0003c00000 */
.L_x_349:
[----:B0-----:R-:W-:Y:S01]  /*4bb0*/  MOV R5, 0x3b33710b ;  /* 0x3b33710b00057802 */ /* 0x001fe20000000f00 */
[----:B------:R-:W-:Y:S01]  /*4bc0*/  FMUL.FTZ R0, R3, R3 ;  /* 0x0000000303007220 */ /* 0x000fe20000410000 */
        /* <DEDUP_REMOVED lines=17> */
.L_x_350:
[----:B------:R-:W-:-:S05]  /*4ce0*/  MOV R3, 0x3fd774eb ;  /* 0x3fd774eb00037802 */ /* 0x000fca0000000f00 */
[----:B------:R-:W-:-:S04]  /*4cf0*/  @P2 FFMA.FTZ R0, R3, 0.93318945169448852539, -R0 ;  /* 0x3f6ee58103002823 */ /* 0x000fc80000010800 */
[----:B------:R-:W-:Y:S02]  /*4d00*/  @!P2 FFMA.FTZ R0, R3, 0.93318945169448852539, R0 ;  /* 0x3f6ee5810300a823 */ /* 0x000fe40000010000 */
.L_x_351:
[----:B------:R-:W-:Y:S01]  /*4d10*/  MOV R33, c[0x0][0xdb0] ;  /* 0x00036c0000217a02 */ /* 0x000fe20000000f00 */
[----:B------:R-:W-:Y:S01]  /*4d20*/  FMUL.FTZ R36, R35, 0.5 ;  /* 0x3f00000023247820 */ /* 0x000fe20000410000 */
        /* <DEDUP_REMOVED lines=9> */
.L_x_323:
[----:B------:R-:W-:Y:S02]  /*4dc0*/  FMUL.FTZ R0, R33, 0.36787945032119750977 ;  /* 0x3ebc5ab221007820 */ /* 0x000fe40000410000 */
[----:B------:R-:W-:Y:S02]  /*4dd0*/  FMUL.FTZ R34, R34, 0.36787945032119750977 ;  /* 0x3ebc5ab222227820 */ /* 0x000fe40000410000 */
[----:B------:R-:W-:Y:S02]  /*4de0*/  FADD.FTZ R0, |R0|, -RZ ;  /* 0x800000ff00007221 */ /* 0x000fe40000010200 */
[----:B------:R-:W-:-:S05]  /*4df0*/  FADD.FTZ R3, |R34|, -RZ ;  /* 0x800000ff22037221 */ /* 0x000fca0000010200 */
[CC--:B------:R-:W-:Y:S02]  /*4e00*/  IMNMX R4, R0.reuse, R3.reuse, !PT ;  /* 0x0000000300047217 */ /* 0x0c0fe40007800200 */
[----:B------:R-:W-:Y:S02]  /*4e10*/  IMNMX R0, R0, R3, PT ;  /* 0x0000000300007217 */ /* 0x000fe40003800200 */
[----:B0-----:R-:W-:Y:S02]  /*4e20*/  LOP3.LUT R5, R4, 0xfe000000, RZ, 0xc0, !PT ;  /* 0xfe00000004057812 */ /* 0x001fe400078ec0ff */
[----:B------:R-:W-:Y:S02]  /*4e30*/  FSETP.NEU.FTZ.AND P0, PT, R0, RZ, PT ;  /* 0x000000ff0000720b */ /* 0x000fe40003f1d000 */
[C---:B------:R-:W-:Y:S02]  /*4e40*/  IADD3 R3, -R5.reuse, 0x7e800000, RZ ;  /* 0x7e80000005037810 */ /* 0x040fe40007ffe1ff */
[----:B------:R-:W-:-:S03]  /*4e50*/  LOP3.LUT R5, R5, 0x800000, RZ, 0xfc, !PT ;  /* 0x0080000005057812 */ /* 0x000fc600078efcff */
[-C--:B------:R-:W-:Y:S02]  /*4e60*/  FMUL.FTZ R6, R0, R3.reuse ;  /* 0x0000000300067220 */ /* 0x080fe40000410000 */
[----:B------:R-:W-:Y:S02]  /*4e70*/  FMUL.FTZ R3, R4, R3 ;  /* 0x0000000304037220 */ /* 0x000fe40000410000 */
[----:B------:R-:W-:-:S04]  /*4e80*/  FMUL.FTZ R6, R6, R6 ;  /* 0x0000000606067220 */ /* 0x000fc80000410000 */
[----:B------:R-:W-:Y:S02]  /*4e90*/  FFMA.FTZ R6, R3, R3, R6 ;  /* 0x0000000303067223 */ /* 0x000fe40000010006 */
[----:B------:R-:W-:Y:S08]  /*4ea0*/  MUFU.RCP R3, R38 ;  /* 0x0000002600037308 */ /* 0x000ff00000001000 */
[----:B------:R-:W0:Y:S02]  /*4eb0*/  MUFU.SQRT R6, R6 ;  /* 0x0000000600067308 */ /* 0x000e240000002000 */
[----:B0-----:R-:W-:Y:S01]  /*4ec0*/  @P0 FMUL.FTZ R4, R6, R5 ;  /* 0x0000000506040220 */ /* 0x001fe20000410000 */
[----:B------:R-:W-:Y:S01]  /*4ed0*/  FSETP.NEU.FTZ.AND P0, PT, R0, +INF , PT ;  /* 0x7f8000000000780b */ /* 0x000fe20003f1d000 */
[----:B------:R-:W-:Y:S01]  /*4ee0*/  FFMA R0, -R38, R3, 1 ;  /* 0x3f80000026007423 */ /* 0x000fe20000000103 */
[----:B------:R-:W-:-:S02]  /*4ef0*/  HFMA2.MMA R5, -RZ, RZ, 1.875, 0 ;  /* 0x3f800000ff057435 */ /* 0x000fc400000001ff */
[----:B------:R-:W-:Y:S01]  /*4f00*/  FSEL R4, R4, +INF , P0 ;  /* 0x7f80000004047808 */ /* 0x000fe20000000000 */
[----:B------:R-:W-:-:S04]  /*4f10*/  FFMA R0, R3, R0, R3 ;  /* 0x0000000003007223 */ /* 0x000fc80000000003 */
[----:B------:R-:W-:Y:S01]  /*4f20*/  FFMA R3, R35, R0, RZ ;  /* 0x0000000023037223 */ /* 0x000fe200000000ff */
[----:B------:R-:W0:Y:S03]  /*4f30*/  MUFU.LG2 R4, R4 ;  /* 0x0000000400047308 */ /* 0x000e260000000c00 */
[----:B------:R-:W-:-:S04]  /*4f40*/  FFMA R6, -R38, R3, R35 ;  /* 0x0000000326067223 */ /* 0x000fc80000000123 */
[----:B------:R-:W-:Y:S01]  /*4f50*/  FFMA R3, R0, R6, R3 ;  /* 0x0000000600037223 */ /* 0x000fe20000000003 */
[----:B------:R-:W3:Y:S01]  /*4f60*/  FCHK P0, R35, R38 ;  /* 0x0000002623007302 */ /* 0x000ee20000000000 */
[----:B0-----:R-:W-:Y:S01]  /*4f70*/  FFMA.FTZ R36, R4, 0.69314718246459960938, R5 ;  /* 0x3f31721804247823 */ /* 0x001fe20000010005 */
[----:B---3--:R-:W-:Y:S06]  /*4f80*/  @!P0 BRA `(.L_x_352) ;  /* 0x0000004000008947 */ /* 0x008fec0003800000 */
[----:B------:R-:W-:Y:S02]  /*4f90*/  MOV R9, R35 ;  /* 0x0000002300097202 */ /* 0x000fe40000000f00 */
[----:B------:R-:W-:Y:S02]  /*4fa0*/  MOV R6, R38 ;  /* 0x0000002600067202 */ /* 0x000fe40000000f00 */
[----:B------:R-:W-:Y:S02]  /*4fb0*/  MOV R0, 0x4fd0 ;  /* 0x00004fd000007802 */ /* 0x000fe40000000f00 */
[----:B-12---:R-:W-:Y:S05]  /*4fc0*/  CALL.REL.NOINC `($__internal_0_$__cuda_sm3x_div_rn_ftz_f32_slowpath) ;  /* 0x000103e000007944 */ /* 0x006fea0003c00000 */
.L_x_352:
        /* <DEDUP_REMOVED lines=19> */
.L_x_353:
[----:B------:R-:W-:-:S05]  /*5100*/  MOV R3, 0x3fd774eb ;  /* 0x3fd774eb00037802 */ /* 0x000fca0000000f00 */
[----:B------:R-:W-:-:S04]  /*5110*/  @P2 FFMA.FTZ R0, R3, 0.93318945169448852539, -R0 ;  /* 0x3f6ee58103002823 */ /* 0x000fc80000010800 */
[----:B------:R-:W-:Y:S02]  /*5120*/  @!P2 FFMA.FTZ R0, R3, 0.93318945169448852539, R0 ;  /* 0x3f6ee5810300a823 */ /* 0x000fe40000010000 */
.L_x_354:
        /* <DEDUP_REMOVED lines=11> */
.L_x_322:
[----:B------:R-:W-:Y:S01]  /*51e0*/  FADD.FTZ R0, -RZ, |c[0x0][0xdb4]| ;  /* 0x40036d00ff007621 */ /* 0x000fe20000010100 */
[C---:B------:R-:W-:Y:S02]  /*51f0*/  FSETP.GT.FTZ.AND P5, PT, |R34|.reuse, |c[0x0][0xdb0]|, PT ;  /* 0x40036c0022007a0b */ /* 0x040fe40003fb4200 */
[----:B------:R-:W-:Y:S02]  /*5200*/  FSETP.GEU.FTZ.AND P0, PT, |R33|, 1.084202172485504434e-19, PT ;  /* 0x200000002100780b */ /* 0x000fe40003f1e200 */
[----:B------:R-:W-:Y:S02]  /*5210*/  FSETP.GEU.FTZ.AND P1, PT, |R34|, 1.084202172485504434e-19, PT ;  /* 0x200000002200780b */ /* 0x000fe40003f3e200 */
[----:B------:R-:W-:Y:S02]  /*5220*/  FSEL R36, R0, R29, P5 ;  /* 0x0000001d00247208 */ /* 0x000fe40002800000 */
[----:B------:R-:W-:-:S02]  /*5230*/  PLOP3.LUT P0, PT, P0, P1, PT, 0xa8, 0x0 ;  /* 0x000000000000781c */ /* 0x000fc40000703570 */
[----:B------:R-:W3:Y:S01]  /*5240*/  MUFU.RCP R3, R36 ;  /* 0x0000002400037308 */ /* 0x000ee20000001000 */
[----:B------:R-:W-:Y:S02]  /*5250*/  FSEL R9, R29, R0, P5 ;  /* 0x000000001d097208 */ /* 0x000fe40002800000 */
[----:B------:R-:W-:Y:S02]  /*5260*/  MOV R35, R31 ;  /* 0x0000001f00237202 */ /* 0x000fe40000000f00 */
[----:B------:R-:W-:-:S04]  /*5270*/  LOP3.LUT R2, R2, 0xfffffffe, RZ, 0xc0, !PT ;  /* 0xfffffffe02027812 */ /* 0x000fc800078ec0ff */
[----:B------:R-:W-:Y:S02]  /*5280*/  @P5 LOP3.LUT R2, R2, 0x1, RZ, 0xfc, !PT ;  /* 0x0000000102025812 */ /* 0x000fe400078efcff */
[----:B------:R-:W-:Y:S01]  /*5290*/  @!P0 FMUL.FTZ R35, R30, 0.0625 ;  /* 0x3d8000001e238820 */ /* 0x000fe20000410000 */
        /* <DEDUP_REMOVED lines=8> */
[----:B------:R-:W-:Y:S02]  /*5320*/  MOV R0, 0x5340 ;  /* 0x0000534000007802 */ /* 0x000fe40000000f00 */
[----:B012---:R-:W-:Y:S05]  /*5330*/  CALL.REL.NOINC `($__internal_0_$__cuda_sm3x_div_rn_ftz_f32_slowpath) ;  /* 0x0001007000007944 */ /* 0x007fea0003c00000 */
.L_x_355:
[----:B0-----:R-:W-:Y:S01]  /*5340*/  HFMA2.MMA R5, -RZ, RZ, 0.89990234375, 10328 ;  /* 0x3b33710bff057435 */ /* 0x001fe200000001ff */
[----:B------:R-:W-:Y:S01]  /*5350*/  FMUL.FTZ R0, R3, R3 ;  /* 0x0000000303007220 */ /* 0x000fe20000410000 */
        /* <DEDUP_REMOVED lines=17> */
.L_x_356:
[----:B------:R-:W-:-:S05]  /*5470*/  MOV R3, 0x3fd774eb ;  /* 0x3fd774eb00037802 */ /* 0x000fca0000000f00 */
[----:B------:R-:W-:-:S04]  /*5480*/  @P2 FFMA.FTZ R0, R3, 0.93318945169448852539, -R0 ;  /* 0x3f6ee58103002823 */ /* 0x000fc80000010800 */
[----:B------:R-:W-:Y:S02]  /*5490*/  @!P2 FFMA.FTZ R0, R3, 0.93318945169448852539, R0 ;  /* 0x3f6ee5810300a823 */ /* 0x000fe40000010000 */
.L_x_357:
        /* <DEDUP_REMOVED lines=9> */
[----:B0-----:R-:W-:Y:S01]  /*5530*/  FMUL.FTZ R36, R4, 0.69314718246459960938 ;  /* 0x3f31721804247820 */ /* 0x001fe20000410000 */
[----:B------:R-:W-:-:S04]  /*5540*/  LOP3.LUT R3, R3, 0x80000000, R34, 0xb8, !PT ;  /* 0x8000000003037812 */ /* 0x000fc800078eb822 */
[----:B------:R-:W-:-:S05]  /*5550*/  FSEL R3, R0, R3, P0 ;  /* 0x0000000300037208 */ /* 0x000fca0000000000 */
.L_x_331:
[CC--:B------:R-:W-:Y:S01]  /*5560*/  FMUL.FTZ R0, R3.reuse, R24.reuse ;  /* 0x0000001803007220 */ /* 0x0c0fe20000410000 */
        /* <DEDUP_REMOVED lines=16> */
[----:B------:R-:W3:Y:S01]  /*5670*/  @P0 MUFU.COS R3, R4 ;  /* 0x0000000400030308 */ /* 0x000ee20000000000 */
[----:B0-----:R-:W-:-:S02]  /*5680*/  @P0 FMUL.FTZ R25, R0, R25 ;  /* 0x0000001900190220 */ /* 0x001fc40000410000 */
[----:B---3--:R-:W-:Y:S01]  /*5690*/  @P0 FMUL.FTZ R24, R0, R3 ;  /* 0x0000000300180220 */ /* 0x008fe20000410000 */
[----:B------:R-:W-:Y:S05]  /*56a0*/  @P0 BRA `(.L_x_362) ;  /* 0x0000026000000947 */ /* 0x000fea0003800000 */
[----:B------:R-:W-:Y:S02]  /*56b0*/  FADD.FTZ R0, R36, -162.88958740234375 ;  /* 0xc322e3bc24007421 */ /* 0x000fe40000010000 */
[----:B------:R-:W-:Y:S02]  /*56c0*/  FMUL.RZ R7, R5, 0.15915493667125701904 ;  /* 0x3e22f98305077820 */ /* 0x000fe4000040c000 */
[----:B------:R-:W-:Y:S02]  /*56d0*/  FMUL.FTZ R0, R0, 1.4426950216293334961 ;  /* 0x3fb8aa3b00007820 */ /* 0x000fe40000410000 */
[----:B------:R-:W-:Y:S08]  /*56e0*/  MUFU.SIN R6, R7 ;  /* 0x0000000700067308 */ /* 0x000ff00000000400 */
[----:B------:R-:W0:Y:S08]  /*56f0*/  MUFU.EX2 R0, R0 ;  /* 0x0000000000007308 */ /* 0x000e300000000800 */
[----:B------:R-:W3:Y:S01]  /*5700*/  MUFU.COS R8, R7 ;  /* 0x0000000700087308 */ /* 0x000ee20000000000 */
[----:B0-----:R-:W-:-:S02]  /*5710*/  LEA.HI R4, R0, 0xffffffed, RZ, 0x9 ;  /* 0xffffffed00047811 */ /* 0x001fc400078f48ff */
[----:B------:R-:W-:Y:S02]  /*5720*/  LOP3.LUT R3, R0, 0x7fffff, RZ, 0xc0, !PT ;  /* 0x007fffff00037812 */ /* 0x000fe400078ec0ff */
[----:B------:R-:W-:Y:S02]  /*5730*/  LEA.HI R5, R4, R4, RZ, 0x1 ;  /* 0x0000000404057211 */ /* 0x000fe400078f08ff */
[----:B------:R-:W-:Y:S02]  /*5740*/  LOP3.LUT R3, R3, 0x7f000000, RZ, 0xfc, !PT ;  /* 0x7f00000003037812 */ /* 0x000fe400078efcff */
[----:B------:R-:W-:-:S03]  /*5750*/  SHF.R.S32.HI R5, RZ, 0x1, R5 ;  /* 0x00000001ff057819 */ /* 0x000fc60000011405 */
[C---:B------:R-:W-:Y:S01]  /*5760*/  FMUL.FTZ R6, R3.reuse, R6 ;  /* 0x0000000603067220 */ /* 0x040fe20000410000 */
[----:B------:R-:W-:Y:S01]  /*5770*/  IADD3 R4, R4, -R5, RZ ;  /* 0x8000000504047210 */ /* 0x000fe20007ffe0ff */
[----:B---3--:R-:W-:Y:S01]  /*5780*/  FMUL.FTZ R0, R3, R8 ;  /* 0x0000000803007220 */ /* 0x008fe20000410000 */
[----:B------:R-:W-:Y:S02]  /*5790*/  LEA R5, R5, 0x3f800000, 0x17 ;  /* 0x3f80000005057811 */ /* 0x000fe400078eb8ff */
[----:B------:R-:W-:-:S03]  /*57a0*/  LEA R4, R4, 0x3f800000, 0x17 ;  /* 0x3f80000004047811 */ /* 0x000fc600078eb8ff */
[C---:B------:R-:W-:Y:S02]  /*57b0*/  FMUL.FTZ R25, R5.reuse, R6 ;  /* 0x0000000605197220 */ /* 0x040fe40000410000 */
[----:B------:R-:W-:Y:S02]  /*57c0*/  FMUL.FTZ R5, R5, R0 ;  /* 0x0000000005057220 */ /* 0x000fe40000410000 */
[C---:B------:R-:W-:Y:S02]  /*57d0*/  FMUL.FTZ R25, R4.reuse, R25 ;  /* 0x0000001904197220 */ /* 0x040fe40000410000 */
[----:B------:R-:W-:Y:S01]  /*57e0*/  FMUL.FTZ R24, R4, R5 ;  /* 0x0000000504187220 */ /* 0x000fe20000410000 */
[----:B------:R-:W-:Y:S05]  /*57f0*/  BRA `(.L_x_362) ;  /* 0x0000011000007947 */ /* 0x000fea0003800000 */
.L_x_361:
        /* <DEDUP_REMOVED lines=10> */
.L_x_360:
[----:B------:R-:W-:-:S04]  /*58a0*/  FMUL.RZ R5, R5, 0.15915493667125701904 ;  /* 0x3e22f98305057820 */ /* 0x000fc8000040c000 */
[----:B------:R0:W3:Y:S08]  /*58b0*/  MUFU.SIN R25, R5 ;  /* 0x0000000500197308 */ /* 0x0000f00000000400 */
[----:B------:R0:W4:Y:S01]  /*58c0*/  MUFU.COS R24, R5 ;  /* 0x0000000500187308 */ /* 0x0001220000000000 */
[----:B------:R-:W-:Y:S05]  /*58d0*/  BRA `(.L_x_362) ;  /* 0x0000003000007947 */ /* 0x000fea0003800000 */
.L_x_359:
[----:B------:R-:W-:Y:S01]  /*58e0*/  FMUL.FTZ R24, R36, 1.4426950216293334961 ;  /* 0x3fb8aa3b24187820 */ /* 0x000fe20000410000 */
[----:B------:R-:W-:-:S05]  /*58f0*/  MOV R25, R5 ;  /* 0x0000000500197202 */ /* 0x000fca0000000f00 */
[----:B------:R-:W0:Y:S02]  /*5900*/  MUFU.EX2 R24, R24 ;  /* 0x0000001800187308 */ /* 0x000e240000000800 */
.L_x_362:
[----:B------:R-:W-:Y:S05]  /*5910*/  BSYNC B0 ;  /* 0x0000000000007941 */ /* 0x000fea0003800000 */
.L_x_358:
        /* <DEDUP_REMOVED lines=36> */
[----:B------:R-:W5:Y:S01]  /*5b60*/  MUFU.RCP R5, R38 ;  /* 0x0000002600057308 */ /* 0x000f620000001000 */
[----:B------:R-:W-:-:S04]  /*5b70*/  FFMA.FTZ R7, R4, -R7, 0.10546888411045074463 ;  /* 0x3dd8001204077423 */ /* 0x000fc80000010807 */
[C---:B------:R-:W-:Y:S02]  /*5b80*/  FFMA.FTZ R7, R4.reuse, R7, -0.13229703903198242188 ;  /* 0xbe0778e004077423 */ /* 0x040fe40000010007 */
[----:B0-----:R-:W-:Y:S02]  /*5b90*/  FMUL.FTZ R36, R3, 1.1920928955078125e-07 ;  /* 0x3400000003247820 */ /* 0x001fe40000410000 */
[----:B------:R-:W-:-:S04]  /*5ba0*/  FFMA.FTZ R7, R4, R7, 0.14491446316242218018 ;  /* 0x3e14647504077423 */ /* 0x000fc80000010007 */
[----:B------:R-:W-:Y:S02]  /*5bb0*/  FFMA.FTZ R7, R4, R7, -0.16641564667224884033 ;  /* 0xbe2a68dd04077423 */ /* 0x000fe40000010007 */
[----:B-----5:R-:W-:Y:S02]  /*5bc0*/  FFMA R6, -R38, R5, 1 ;  /* 0x3f80000026067423 */ /* 0x020fe40000000105 */
        /* <DEDUP_REMOVED lines=17> */
.L_x_368:
[----:B------:R-:W0:Y:S02]  /*5ce0*/  FCHK P0, R35, R38 ;  /* 0x0000002623007302 */ /* 0x000e240000000000 */
[----:B0-----:R-:W-:Y:S05]  /*5cf0*/  @!P0 BRA `(.L_x_369) ;  /* 0x0000004000008947 */ /* 0x001fea0003800000 */
[----:B------:R-:W-:Y:S02]  /*5d00*/  MOV R9, R35 ;  /* 0x0000002300097202 */ /* 0x000fe40000000f00 */
[----:B------:R-:W-:Y:S02]  /*5d10*/  MOV R6, R38 ;  /* 0x0000002600067202 */ /* 0x000fe40000000f00 */
[----:B------:R-:W-:Y:S02]  /*5d20*/  MOV R0, 0x5d40 ;  /* 0x00005d4000007802 */ /* 0x000fe40000000f00 */
[----:B-1234-:R-:W-:Y:S05]  /*5d30*/  CALL.REL.NOINC `($__internal_0_$__cuda_sm3x_div_rn_ftz_f32_slowpath) ;  /* 0x0000f67000007944 */ /* 0x01efea0003c00000 */
.L_x_369:
        /* <DEDUP_REMOVED lines=19> */
.L_x_370:
[----:B------:R-:W-:-:S05]  /*5e70*/  MOV R3, 0x3fd774eb ;  /* 0x3fd774eb00037802 */ /* 0x000fca0000000f00 */
[----:B------:R-:W-:-:S04]  /*5e80*/  @P2 FFMA.FTZ R0, R3, 0.93318945169448852539, -R0 ;  /* 0x3f6ee58103002823 */ /* 0x000fc80000010800 */
[----:B------:R-:W-:Y:S02]  /*5e90*/  @!P2 FFMA.FTZ R0, R3, 0.93318945169448852539, R0 ;  /* 0x3f6ee5810300a823 */ /* 0x000fe40000010000 */
.L_x_371:
        /* <DEDUP_REMOVED lines=12> */
.L_x_367:
[----:B------:R-:W-:-:S04]  /*5f60*/  FMUL.FTZ R37, R35, R35 ;  /* 0x0000002323257220 */ /* 0x000fc80000410000 */
[----:B------:R-:W-:-:S05]  /*5f70*/  FFMA.FTZ R37, R38, R38, R37 ;  /* 0x0000002626257223 */ /* 0x000fca0000010025 */
[----:B------:R-:W-:-:S13]  /*5f80*/  FSETP.GTU.FTZ.AND P0, PT, R37, 0.69999998807907104492, PT ;  /* 0x3f3333332500780b */ /* 0x000fda0003f1c000 */
[----:B------:R-:W-:Y:S05]  /*5f90*/  @P0 BRA `(.L_x_373) ;  /* 0x000002f000000947 */ /* 0x000fea0003800000 */
[----:B------:R-:W5:Y:S08]  /*5fa0*/  MUFU.RCP R3, R38 ;  /* 0x0000002600037308 */ /* 0x000f700000001000 */
[----:B------:R-:W4:Y:S01]  /*5fb0*/  FCHK P0, R35, R38 ;  /* 0x0000002623007302 */ /* 0x000f220000000000 */
[----:B-----5:R-:W-:-:S04]  /*5fc0*/  FFMA R0, -R38, R3, 1 ;  /* 0x3f80000026007423 */ /* 0x020fc80000000103 */
        /* <DEDUP_REMOVED lines=8> */
[----:B0123--:R-:W-:Y:S05]  /*6050*/  CALL.REL.NOINC `($__internal_0_$__cuda_sm3x_div_rn_ftz_f32_slowpath) ;  /* 0x0000f35000007944 */ /* 0x00ffea0003c00000 */
.L_x_374:
        /* <DEDUP_REMOVED lines=19> */
.L_x_375:
[----:B------:R-:W-:-:S05]  /*6190*/  MOV R3, 0x3fd774eb ;  /* 0x3fd774eb00037802 */ /* 0x000fca0000000f00 */
[----:B------:R-:W-:-:S04]  /*61a0*/  @P2 FFMA.FTZ R0, R3, 0.93318945169448852539, -R0 ;  /* 0x3f6ee58103002823 */ /* 0x000fc80000010800 */
[----:B------:R-:W-:Y:S02]  /*61b0*/  @!P2 FFMA.FTZ R0, R3, 0.93318945169448852539, R0 ;  /* 0x3f6ee5810300a823 */ /* 0x000fe40000010000 */
.L_x_376:
        /* <DEDUP_REMOVED lines=13> */
.L_x_373:
        /* <DEDUP_REMOVED lines=24> */
.L_x_377:
        /* <DEDUP_REMOVED lines=67> */
[C---:B------:R-:W-:Y:S02]  /*6840*/  FFMA.FTZ R4, R3.reuse, R4, -0.16641564667224884033 ;  /* 0xbe2a68dd03047423 */ /* 0x040fe40000010004 */
[----:B-----5:R-:W-:Y:S02]  /*6850*/  FFMA R6, -R38, R5, 1 ;  /* 0x3f80000026067423 */ /* 0x020fe40000000105 */
        /* <DEDUP_REMOVED lines=17> */
.L_x_378:
[----:B------:R-:W0:Y:S02]  /*6970*/  FCHK P0, R35, R38 ;  /* 0x0000002623007302 */ /* 0x000e240000000000 */
[----:B0-----:R-:W-:Y:S05]  /*6980*/  @!P0 BRA `(.L_x_379) ;  /* 0x0000005000008947 */ /* 0x001fea0003800000 */
[----:B------:R-:W-:Y:S02]  /*6990*/  MOV R9, R35 ;  /* 0x0000002300097202 */ /* 0x000fe40000000f00 */
[----:B------:R-:W-:Y:S02]  /*69a0*/  MOV R6, R38 ;  /* 0x0000002600067202 */ /* 0x000fe40000000f00 */
[----:B------:R-:W-:Y:S02]  /*69b0*/  MOV R0, 0x69d0 ;  /* 0x000069d000007802 */ /* 0x000fe40000000f00 */
[----:B-1234-:R-:W-:Y:S05]  /*69c0*/  CALL.REL.NOINC `($__internal_0_$__cuda_sm3x_div_rn_ftz_f32_slowpath) ;  /* 0x0000e9e000007944 */ /* 0x01efea0003c00000 */
[----:B0-----:R-:W-:-:S04]  /*69d0*/  MOV R0, R3 ;  /* 0x0000000300007202 */ /* 0x001fc80000000f00 */
.L_x_379:
        /* <DEDUP_REMOVED lines=19> */
.L_x_380:
[----:B------:R-:W-:-:S05]  /*6b10*/  MOV R3, 0x3fd774eb ;  /* 0x3fd774eb00037802 */ /* 0x000fca0000000f00 */
[----:B------:R-:W-:-:S04]  /*6b20*/  @P2 FFMA.FTZ R0, R3, 0.93318945169448852539, -R0 ;  /* 0x3f6ee58103002823 */ /* 0x000fc80000010800 */
[----:B------:R-:W-:Y:S02]  /*6b30*/  @!P2 FFMA.FTZ R0, R3, 0.93318945169448852539, R0 ;  /* 0x3f6ee5810300a823 */ /* 0x000fe40000010000 */
.L_x_381:
        /* <DEDUP_REMOVED lines=12> */
.L_x_366:
        /* <DEDUP_REMOVED lines=12> */
.L_x_382:
        /* <DEDUP_REMOVED lines=19> */
.L_x_383:
[----:B------:R-:W-:-:S05]  /*6df0*/  MOV R3, 0x3fd774eb ;  /* 0x3fd774eb00037802 */ /* 0x000fca0000000f00 */
[----:B------:R-:W-:-:S04]  /*6e00*/  @P2 FFMA.FTZ R0, R3, 0.93318945169448852539, -R0 ;  /* 0x3f6ee58103002823 */ /* 0x000fc80000010800 */
[----:B------:R-:W-:Y:S02]  /*6e10*/  @!P2 FFMA.FTZ R0, R3, 0.93318945169448852539, R0 ;  /* 0x3f6ee5810300a823 */ /* 0x000fe40000010000 */
.L_x_384:
        /* <DEDUP_REMOVED lines=27> */
.L_x_365:
        /* <DEDUP_REMOVED lines=38> */
.L_x_386:
[----:B------:R-:W0:Y:S02]  /*7230*/  FCHK P0, R35, 1 ;  /* 0x3f80000023007902 */ /* 0x000e240000000000 */
[----:B0-----:R-:W-:Y:S05]  /*7240*/  @!P0 BRA `(.L_x_387) ;  /* 0x0000004000008947 */ /* 0x001fea0003800000 */
[----:B------:R-:W-:Y:S01]  /*7250*/  HFMA2.MMA R6, -RZ, RZ, 1.875, 0 ;  /* 0x3f800000ff067435 */ /* 0x000fe200000001ff */
[----:B------:R-:W-:Y:S02]  /*7260*/  MOV R9, R35 ;  /* 0x0000002300097202 */ /* 0x000fe40000000f00 */
[----:B------:R-:W-:-:S03]  /*7270*/  MOV R0, 0x7290 ;  /* 0x0000729000007802 */ /* 0x000fc60000000f00 */
[----:B-1234-:R-:W-:Y:S05]  /*7280*/  CALL.REL.NOINC `($__internal_0_$__cuda_sm3x_div_rn_ftz_f32_slowpath) ;  /* 0x0000e12000007944 */ /* 0x01efea0003c00000 */
.L_x_387:
        /* <DEDUP_REMOVED lines=19> */
.L_x_388:
[----:B------:R-:W-:-:S05]  /*73c0*/  MOV R3, 0x3fd774eb ;  /* 0x3fd774eb00037802 */ /* 0x000fca0000000f00 */
[----:B------:R-:W-:-:S04]  /*73d0*/  @P2 FFMA.FTZ R0, R3, 0.93318945169448852539, -R0 ;  /* 0x3f6ee58103002823 */ /* 0x000fc80000010800 */
[----:B------:R-:W-:Y:S02]  /*73e0*/  @!P2 FFMA.FTZ R0, R3, 0.93318945169448852539, R0 ;  /* 0x3f6ee5810300a823 */ /* 0x000fe40000010000 */
.L_x_389:
        /* <DEDUP_REMOVED lines=10> */
.L_x_385:
[----:B------:R-:W-:Y:S01]  /*7490*/  HFMA2.MMA R0, -RZ, RZ, 1.875, 0 ;  /* 0x3f800000ff007435 */ /* 0x000fe200000001ff */
[----:B------:R-:W5:Y:S09]  /*74a0*/  FCHK P0, R35, 1 ;  /* 0x3f80000023007902 */ /* 0x000f720000000000 */
[----:B------:R-:W-:-:S04]  /*74b0*/  FFMA R3, R0, -1, R0 ;  /* 0xbf80000000037823 */ /* 0x000fc80000000000 */
[----:B------:R-:W-:-:S04]  /*74c0*/  FFMA R0, R3, R0, 1 ;  /* 0x3f80000003007423 */ /* 0x000fc80000000000 */
[----:B------:R-:W-:-:S04]  /*74d0*/  FFMA R3, R35, R0, RZ ;  /* 0x0000000023037223 */ /* 0x000fc800000000ff */
[----:B------:R-:W-:-:S04]  /*74e0*/  FFMA R4, R3, -1, R35 ;  /* 0xbf80000003047823 */ /* 0x000fc80000000023 */
[----:B------:R-:W-:Y:S01]  /*74f0*/  FFMA R3, R0, R4, R3 ;  /* 0x0000000400037223 */ /* 0x000fe20000000003 */
[----:B-----5:R-:W-:Y:S05]  /*7500*/  @!P0 BRA `(.L_x_390) ;  /* 0x0000004000008947 */ /* 0x020fea0003800000 */
[----:B------:R-:W-:Y:S02]  /*7510*/  MOV R9, R35 ;  /* 0x0000002300097202 */ /* 0x000fe40000000f00 */
[----:B------:R-:W-:Y:S02]  /*7520*/  MOV R6, 0x3f800000 ;  /* 0x3f80000000067802 */ /* 0x000fe40000000f00 */
[----:B------:R-:W-:Y:S02]  /*7530*/  MOV R0, 0x7550 ;  /* 0x0000755000007802 */ /* 0x000fe40000000f00 */
[----:B01234-:R-:W-:Y:S05]  /*7540*/  CALL.REL.NOINC `($__internal_0_$__cuda_sm3x_div_rn_ftz_f32_slowpath) ;  /* 0x0000de6000007944 */ /* 0x01ffea0003c00000 */
.L_x_390:
        /* <DEDUP_REMOVED lines=19> */
.L_x_391:
[----:B------:R-:W-:-:S05]  /*7680*/  MOV R3, 0x3fd774eb ;  /* 0x3fd774eb00037802 */ /* 0x000fca0000000f00 */
[----:B------:R-:W-:-:S04]  /*7690*/  @P2 FFMA.FTZ R0, R3, 0.93318945169448852539, -R0 ;  /* 0x3f6ee58103002823 */ /* 0x000fc80000010800 */
[----:B------:R-:W-:Y:S02]  /*76a0*/  @!P2 FFMA.FTZ R0, R3, 0.93318945169448852539, R0 ;  /* 0x3f6ee5810300a823 */ /* 0x000fe40000010000 */
.L_x_392:
        /* <DEDUP_REMOVED lines=11> */
.L_x_364:
        /* <DEDUP_REMOVED lines=26> */
[----:B------:R-:W5:Y:S01]  /*7900*/  FCHK P0, R35, R38 ;  /* 0x0000002623007302 */ /* 0x000f620000000000 */
[----:B0-----:R-:W-:Y:S01]  /*7910*/  FFMA.FTZ R36, R4, 0.69314718246459960938, R5 ;  /* 0x3f31721804247823 */ /* 0x001fe20000010005 */
[----:B-----5:R-:W-:Y:S06]  /*7920*/  @!P0 BRA `(.L_x_393) ;  /* 0x0000004000008947 */ /* 0x020fec0003800000 */
[----:B------:R-:W-:Y:S02]  /*7930*/  MOV R9, R35 ;  /* 0x0000002300097202 */ /* 0x000fe40000000f00 */
[----:B------:R-:W-:Y:S02]  /*7940*/  MOV R6, R38 ;  /* 0x0000002600067202 */ /* 0x000fe40000000f00 */
[----:B------:R-:W-:Y:S02]  /*7950*/  MOV R0, 0x7970 ;  /* 0x0000797000007802 */ /* 0x000fe40000000f00 */
[----:B-1234-:R-:W-:Y:S05]  /*7960*/  CALL.REL.NOINC `($__internal_0_$__cuda_sm3x_div_rn_ftz_f32_slowpath) ;  /* 0x0000da4000007944 */ /* 0x01efea0003c00000 */
.L_x_393:
        /* <DEDUP_REMOVED lines=19> */
.L_x_394:
[----:B------:R-:W-:-:S05]  /*7aa0*/  MOV R3, 0x3fd774eb ;  /* 0x3fd774eb00037802 */ /* 0x000fca0000000f00 */
[----:B------:R-:W-:-:S04]  /*7ab0*/  @P2 FFMA.FTZ R0, R3, 0.93318945169448852539, -R0 ;  /* 0x3f6ee58103002823 */ /* 0x000fc80000010800 */
[----:B------:R-:W-:Y:S02]  /*7ac0*/  @!P2 FFMA.FTZ R0, R3, 0.93318945169448852539, R0 ;  /* 0x3f6ee5810300a823 */ /* 0x000fe40000010000 */
.L_x_395:
        /* <DEDUP_REMOVED lines=11> */
.L_x_363:
[----:B------:R-:W-:Y:S01]  /*7b80*/  FADD.FTZ R0, -RZ, |c[0x0][0xdb4]| ;  /* 0x40036d00ff007621 */ /* 0x000fe20000010100 */
[C---:B------:R-:W-:Y:S02]  /*7b90*/  FSETP.GT.FTZ.AND P5, PT, |R34|.reuse, |c[0x0][0xdb0]|, PT ;  /* 0x40036c0022007a0b */ /* 0x040fe40003fb4200 */
[----:B------:R-:W-:Y:S02]  /*7ba0*/  FSETP.GEU.FTZ.AND P0, PT, |R33|, 1.084202172485504434e-19, PT ;  /* 0x200000002100780b */ /* 0x000fe40003f1e200 */
[----:B------:R-:W-:Y:S02]  /*7bb0*/  FSETP.GEU.FTZ.AND P1, PT, |R34|, 1.084202172485504434e-19, PT ;  /* 0x200000002200780b */ /* 0x000fe40003f3e200 */
[----:B------:R-:W-:Y:S02]  /*7bc0*/  FSEL R36, R0, R29, P5 ;  /* 0x0000001d00247208 */ /* 0x000fe40002800000 */
[----:B------:R-:W-:-:S02]  /*7bd0*/  PLOP3.LUT P0, PT, P0, P1, PT, 0xa8, 0x0 ;  /* 0x000000000000781c */ /* 0x000fc40000703570 */
[----:B------:R-:W5:Y:S01]  /*7be0*/  MUFU.RCP R3, R36 ;  /* 0x0000002400037308 */ /* 0x000f620000001000 */
[----:B------:R-:W-:Y:S02]  /*7bf0*/  FSEL R9, R29, R0, P5 ;  /* 0x000000001d097208 */ /* 0x000fe40002800000 */
[----:B------:R-:W-:Y:S02]  /*7c00*/  MOV R35, R31 ;  /* 0x0000001f00237202 */ /* 0x000fe40000000f00 */
[----:B------:R-:W-:-:S04]  /*7c10*/  LOP3.LUT R2, R2, 0xfffffffe, RZ, 0xc0, !PT ;  /* 0xfffffffe02027812 */ /* 0x000fc800078ec0ff */
[----:B------:R-:W-:Y:S02]  /*7c20*/  @P5 LOP3.LUT R2, R2, 0x1, RZ, 0xfc, !PT ;  /* 0x0000000102025812 */ /* 0x000fe400078efcff */
[----:B------:R-:W-:Y:S01]  /*7c30*/  @!P0 FMUL.FTZ R35, R30, 0.0625 ;  /* 0x3d8000001e238820 */ /* 0x000fe20000410000 */
        /* <DEDUP_REMOVED lines=8> */
[----:B------:R-:W-:Y:S02]  /*7cc0*/  MOV R0, 0x7ce0 ;  /* 0x00007ce000007802 */ /* 0x000fe40000000f00 */
[----:B0123--:R-:W-:Y:S05]  /*7cd0*/  CALL.REL.NOINC `($__internal_0_$__cuda_sm3x_div_rn_ftz_f32_slowpath) ;  /* 0x0000d6d000007944 */ /* 0x00ffea0003c00000 */
.L_x_396:
        /* <DEDUP_REMOVED lines=19> */
.L_x_397:
[----:B------:R-:W-:-:S05]  /*7e10*/  MOV R3, 0x3fd774eb ;  /* 0x3fd774eb00037802 */ /* 0x000fca0000000f00 */
[----:B------:R-:W-:-:S04]  /*7e20*/  @P2 FFMA.FTZ R0, R3, 0.93318945169448852539, -R0 ;  /* 0x3f6ee58103002823 */ /* 0x000fc80000010800 */
[----:B------:R-:W-:Y:S02]  /*7e30*/  @!P2 FFMA.FTZ R0, R3, 0.93318945169448852539, R0 ;  /* 0x3f6ee5810300a823 */ /* 0x000fe40000010000 */
.L_x_398:
        /* <DEDUP_REMOVED lines=12> */
.L_x_372:
        /* <DEDUP_REMOVED lines=17> */
[----:B------:R-:W5:Y:S01]  /*8010*/  @P0 MUFU.COS R3, R4 ;  /* 0x0000000400030308 */ /* 0x000f620000000000 */
[----:B0-----:R-:W-:-:S02]  /*8020*/  @P0 FMUL.FTZ R23, R0, R23 ;  /* 0x0000001700170220 */ /* 0x001fc40000410000 */
[----:B-----5:R-:W-:Y:S01]  /*8030*/  @P0 FMUL.FTZ R22, R0, R3 ;  /* 0x0000000300160220 */ /* 0x020fe20000410000 */
[----:B------:R-:W-:Y:S05]  /*8040*/  @P0 BRA `(.L_x_403) ;  /* 0x0000026000000947 */ /* 0x000fea0003800000 */
[----:B------:R-:W-:Y:S02]  /*8050*/  FADD.FTZ R0, R36, -162.88958740234375 ;  /* 0xc322e3bc24007421 */ /* 0x000fe40000010000 */
[----:B------:R-:W-:Y:S02]  /*8060*/  FMUL.RZ R7, R5, 0.15915493667125701904 ;  /* 0x3e22f98305077820 */ /* 0x000fe4000040c000 */
[----:B------:R-:W-:Y:S02]  /*8070*/  FMUL.FTZ R0, R0, 1.4426950216293334961 ;  /* 0x3fb8aa3b00007820 */ /* 0x000fe40000410000 */
[----:B------:R-:W-:Y:S08]  /*8080*/  MUFU.SIN R6, R7 ;  /* 0x0000000700067308 */ /* 0x000ff00000000400 */
[----:B------:R-:W0:Y:S08]  /*8090*/  MUFU.EX2 R0, R0 ;  /* 0x0000000000007308 */ /* 0x000e300000000800 */
[----:B------:R-:W5:Y:S01]  /*80a0*/  MUFU.COS R8, R7 ;  /* 0x0000000700087308 */ /* 0x000f620000000000 */
[----:B0-----:R-:W-:-:S02]  /*80b0*/  LEA.HI R4, R0, 0xffffffed, RZ, 0x9 ;  /* 0xffffffed00047811 */ /* 0x001fc400078f48ff */
[----:B------:R-:W-:Y:S02]  /*80c0*/  LOP3.LUT R3, R0, 0x7fffff, RZ, 0xc0, !PT ;  /* 0x007fffff00037812 */ /* 0x000fe400078ec0ff */
[----:B------:R-:W-:Y:S02]  /*80d0*/  LEA.HI R5, R4, R4, RZ, 0x1 ;  /* 0x0000000404057211 */ /* 0x000fe400078f08ff */
[----:B------:R-:W-:Y:S02]  /*80e0*/  LOP3.LUT R3, R3, 0x7f000000, RZ, 0xfc, !PT ;  /* 0x7f00000003037812 */ /* 0x000fe400078efcff */
[----:B------:R-:W-:-:S03]  /*80f0*/  SHF.R.S32.HI R5, RZ, 0x1, R5 ;  /* 0x00000001ff057819 */ /* 0x000fc60000011405 */
[C---:B------:R-:W-:Y:S01]  /*8100*/  FMUL.FTZ R6, R3.reuse, R6 ;  /* 0x0000000603067220 */ /* 0x040fe20000410000 */
[----:B------:R-:W-:Y:S01]  /*8110*/  IADD3 R4, R4, -R5, RZ ;  /* 0x8000000504047210 */ /* 0x000fe20007ffe0ff */
[----:B-----5:R-:W-:Y:S01]  /*8120*/  FMUL.FTZ R0, R3, R8 ;  /* 0x0000000803007220 */ /* 0x020fe20000410000 */
[----:B------:R-:W-:Y:S02]  /*8130*/  LEA R5, R5, 0x3f800000, 0x17 ;  /* 0x3f80000005057811 */ /* 0x000fe400078eb8ff */
[----:B------:R-:W-:-:S03]  /*8140*/  LEA R4, R4, 0x3f800000, 0x17 ;  /* 0x3f80000004047811 */ /* 0x000fc600078eb8ff */
[C---:B------:R-:W-:Y:S02]  /*8150*/  FMUL.FTZ R23, R5.reuse, R6 ;  /* 0x0000000605177220 */ /* 0x040fe40000410000 */
[----:B------:R-:W-:Y:S02]  /*8160*/  FMUL.FTZ R5, R5, R0 ;  /* 0x0000000005057220 */ /* 0x000fe40000410000 */
[C---:B------:R-:W-:Y:S02]  /*8170*/  FMUL.FTZ R23, R4.reuse, R23 ;  /* 0x0000001704177220 */ /* 0x040fe40000410000 */
[----:B------:R-:W-:Y:S01]  /*8180*/  FMUL.FTZ R22, R4, R5 ;  /* 0x0000000504167220 */ /* 0x000fe20000410000 */
[----:B------:R-:W-:Y:S05]  /*8190*/  BRA `(.L_x_403) ;  /* 0x0000011000007947 */ /* 0x000fea0003800000 */
.L_x_402:
        /* <DEDUP_REMOVED lines=10> */
.L_x_401:
[----:B------:R-:W-:-:S04]  /*8240*/  FMUL.RZ R5, R5, 0.15915493667125701904 ;  /* 0x3e22f98305057820 */ /* 0x000fc8000040c000 */
[----:B------:R0:W4:Y:S08]  /*8250*/  MUFU.SIN R23, R5 ;  /* 0x0000000500177308 */ /* 0x0001300000000400 */
[----:B------:R0:W3:Y:S01]  /*8260*/  MUFU.COS R22, R5 ;  /* 0x0000000500167308 */ /* 0x0000e20000000000 */
[----:B------:R-:W-:Y:S05]  /*8270*/  BRA `(.L_x_403) ;  /* 0x0000003000007947 */ /* 0x000fea0003800000 */
.L_x_400:
[----:B------:R-:W-:Y:S01]  /*8280*/  FMUL.FTZ R22, R36, 1.4426950216293334961 ;  /* 0x3fb8aa3b24167820 */ /* 0x000fe20000410000 */
[----:B------:R-:W-:-:S05]  /*8290*/  MOV R23, R5 ;  /* 0x0000000500177202 */ /* 0x000fca0000000f00 */
[----:B------:R-:W0:Y:S02]  /*82a0*/  MUFU.EX2 R22, R22 ;  /* 0x0000001600167308 */ /* 0x000e240000000800 */
.L_x_403:
[----:B------:R-:W-:Y:S05]  /*82b0*/  BSYNC B0 ;  /* 0x0000000000007941 */ /* 0x000fea0003800000 */
.L_x_399:
[----:B------:R-:W-:-:S13]  /*82c0*/  FSETP.NAN.FTZ.AND P0, PT, R11, c[0x0][0xdb4], PT ;  /* 0x00036d000b007a0b */ /* 0x000fda0003f18000 */
[----:B------:R-:W-:Y:S05]  /*82d0*/  @P0 BRA `(.L_x_404) ;  /* 0x0000223000000947 */ /* 0x000fea0003800000 */
[----:B------:R-:W-:Y:S01]  /*82e0*/  FADD.FTZ R36, -RZ, |c[0x0][0xdb4]| ;  /* 0x40036d00ff247621 */ /* 0x000fe20000010100 */
[----:B------:R-:W-:Y:S02]  /*82f0*/  FSETP.GEU.FTZ.AND P1, PT, |R33|, |c[0x0][0xdb4]|, PT ;  /* 0x40036d0021007a0b */ /* 0x000fe40003f3e200 */
[----:B------:R-:W-:Y:S02]  /*8300*/  LOP3.LUT R2, R2, 0xfffffffe, RZ, 0xc0, !PT ;  /* 0xfffffffe02027812 */ /* 0x000fe400078ec0ff */
[----:B------:R-:W-:Y:S02]  /*8310*/  FSEL R11, R29, R36, !P1 ;  /* 0x000000241d0b7208 */ /* 0x000fe40004800000 */
[----:B------:R-:W-:Y:S02]  /*8320*/  FSEL R38, R36, R29, !P1 ;  /* 0x0000001d24267208 */ /* 0x000fe40004800000 */
[----:B------:R-:W-:-:S05]  /*8330*/  FSETP.GT.FTZ.AND P0, PT, R11, 9.99999979021476795361e+33, PT ;  /* 0x77f684df0b00780b */ /* 0x000fca0003f14000 */
[----:B------:R-:W-:-:S08]  /*8340*/  @P1 LOP3.LUT R2, R2, 0x1, RZ, 0xfc, !PT ;  /* 0x0000000102021812 */ /* 0x000fd000078efcff */
        /* <DEDUP_REMOVED lines=32> */
[----:B------:R-:W-:-:S04]  /*8550*/  FFMA.FTZ R7, R4, R7, -0.16641564667224884033 ;  /* 0xbe2a68dd04077423 */ /* 0x000fc80000010007 */
[----:B------:R-:W-:-:S04]  /*8560*/  FFMA.FTZ R7, R4, R7, 0.19988867640495300293 ;  /* 0x3e4caf9e04077423 */ /* 0x000fc80000010007 */
[----:B------:R-:W-:-:S04]  /*8570*/  FFMA.FTZ R7, R4, R7, -0.25000196695327758789 ;  /* 0xbe80004204077423 */ /* 0x000fc80000010007 */
[----:B------:R-:W-:-:S04]  /*8580*/  FFMA.FTZ R7, R4, R7, 0.33333510160446166992 ;  /* 0x3eaaaae604077423 */ /* 0x000fc80000010007 */
[----:B------:R-:W-:-:S04]  /*8590*/  FFMA.FTZ R7, R4, R7, -0.5 ;  /* 0xbf00000004077423 */ /* 0x000fc80000010007 */
[----:B------:R-:W-:-:S04]  /*85a0*/  FMUL.FTZ R7, R4, R7 ;  /* 0x0000000704077220 */ /* 0x000fc80000410000 */
[----:B------:R-:W-:Y:S02]  /*85b0*/  FFMA.FTZ R7, R4, R7, R4 ;  /* 0x0000000704077223 */ /* 0x000fe40000010004 */
[----:B-----5:R-:W-:Y:S02]  /*85c0*/  FFMA R4, -R38, R5, 1 ;  /* 0x3f80000026047423 */ /* 0x020fe40000000105 */
[----:B------:R-:W-:Y:S02]  /*85d0*/  FFMA.FTZ R34, R34, 0.69314718246459960938, R7 ;  /* 0x3f31721822227823 */ /* 0x000fe40000010007 */
[----:B------:R-:W-:Y:S01]  /*85e0*/  FFMA R4, R5, R4, R5 ;  /* 0x0000000405047223 */ /* 0x000fe20000000005 */
[----:B------:R-:W-:Y:S05]  /*85f0*/  @!P0 BRA `(.L_x_409) ;  /* 0x0000005000008947 */ /* 0x000fea0003800000 */
[----:B------:R-:W-:-:S13]  /*8600*/  ISETP.GE.AND P0, PT, R0, -0x407fffff, PT ;  /* 0xbf8000010000780c */ /* 0x000fda0003f06270 */
[----:B------:R-:W-:-:S05]  /*8610*/  @P0 MOV R3, 0x7f800000 ;  /* 0x7f80000000030802 */ /* 0x000fca0000000f00 */
[C---:B------:R-:W-:Y:S01]  /*8620*/  @P0 FFMA.FTZ R34, R0.reuse, R3, +INF ;  /* 0x7f80000000220423 */ /* 0x040fe20000010003 */
[----:B------:R-:W-:-:S04]  /*8630*/  FSETP.NEU.FTZ.AND P0, PT, R0, RZ, PT ;  /* 0x000000ff0000720b */ /* 0x000fc80003f1d000 */
[----:B------:R-:W-:-:S08]  /*8640*/  FSEL R34, R34, -RZ, P0 ;  /* 0x800000ff22227208 */ /* 0x000fd00000000000 */
.L_x_409:
[----:B------:R-:W0:Y:S01]  /*8650*/  FCHK P0, R11, R38 ;  /* 0x000000260b007302 */ /* 0x000e220000000000 */
[----:B------:R-:W-:-:S04]  /*8660*/  FFMA R3, R11, R4, RZ ;  /* 0x000000040b037223 */ /* 0x000fc800000000ff */
[----:B------:R-:W-:-:S04]  /*8670*/  FFMA R0, -R38, R3, R11 ;  /* 0x0000000326007223 */ /* 0x000fc8000000010b */
[----:B------:R-:W-:Y:S01]  /*8680*/  FFMA R3, R4, R0, R3 ;  /* 0x0000000004037223 */ /* 0x000fe20000000003 */
[----:B0-----:R-:W-:Y:S05]  /*8690*/  @!P0 BRA `(.L_x_410) ;  /* 0x0000004000008947 */ /* 0x001fea0003800000 */
[----:B------:R-:W-:Y:S02]  /*86a0*/  MOV R9, R11 ;  /* 0x0000000b00097202 */ /* 0x000fe40000000f00 */
[----:B------:R-:W-:Y:S02]  /*86b0*/  MOV R6, R38 ;  /* 0x0000002600067202 */ /* 0x000fe40000000f00 */
[----:B------:R-:W-:Y:S02]  /*86c0*/  MOV R0, 0x86e0 ;  /* 0x000086e000007802 */ /* 0x000fe40000000f00 */
[----:B-1234-:R-:W-:Y:S05]  /*86d0*/  CALL.REL.NOINC `($__internal_0_$__cuda_sm3x_div_rn_ftz_f32_slowpath) ;  /* 0x0000ccd000007944 */ /* 0x01efea0003c00000 */
.L_x_410:
        /* <DEDUP_REMOVED lines=19> */
.L_x_411:
[----:B------:R-:W-:-:S05]  /*8810*/  MOV R3, 0x3fd774eb ;  /* 0x3fd774eb00037802 */ /* 0x000fca0000000f00 */
[----:B------:R-:W-:-:S04]  /*8820*/  @P2 FFMA.FTZ R0, R3, 0.93318945169448852539, -R0 ;  /* 0x3f6ee58103002823 */ /* 0x000fc80000010800 */
[----:B------:R-:W-:Y:S02]  /*8830*/  @!P2 FFMA.FTZ R0, R3, 0.93318945169448852539, R0 ;  /* 0x3f6ee5810300a823 */ /* 0x000fe40000010000 */
.L_x_412:
[----:B------:R-:W-:Y:S01]  /*8840*/  MOV R4, c[0x0][0xdb0] ;  /* 0x00036c0000047a02 */ /* 0x000fe20000000f00 */
[----:B------:R-:W-:Y:S01]  /*8850*/  FMUL.FTZ R35, R34, 0.5 ;  /* 0x3f00000022237820 */ /* 0x000fe20000410000 */
[----:B------:R-:W-:Y:S02]  /*8860*/  FSETP.NEU.FTZ.AND P1, PT, R38, RZ, PT ;  /* 0x000000ff2600720b */ /* 0x000fe40003f3d000 */
[C---:B------:R-:W-:Y:S01]  /*8870*/  FSETP.NEU.FTZ.AND P0, PT, |R4|.reuse, |c[0x0][0xdb4]|, PT ;  /* 0x40036d0004007a0b */ /* 0x040fe20003f1d200 */
[----:B------:R-:W-:-:S03]  /*8880*/  FADD.FTZ R4, |R4|, |c[0x0][0xdb4]| ;  /* 0x40036d0004047621 */ /* 0x000fc60000010200 */
[----:B------:R-:W-:Y:S02]  /*8890*/  FSEL R3, R27, R0, !P0 ;  /* 0x000000001b037208 */ /* 0x000fe40004000000 */
[----:B------:R-:W-:Y:S02]  /*88a0*/  MOV R0, c[0x0][0xdb4] ;  /* 0x00036d0000007a02 */ /* 0x000fe40000000f00 */
[----:B------:R-:W-:Y:S02]  /*88b0*/  FSEL R3, R26, R3, !P1 ;  /* 0x000000031a037208 */ /* 0x000fe40004800000 */
[----:B------:R-:W-:Y:S02]  /*88c0*/  FSETP.GTU.FTZ.AND P0, PT, |R4|, +INF , PT ;  /* 0x7f8000000400780b */ /* 0x000fe40003f1c200 */
[----:B------:R-:W-:-:S04]  /*88d0*/  LOP3.LUT R3, R3, 0x80000000, R0, 0xb8, !PT ;  /* 0x8000000003037812 */ /* 0x000fc800078eb800 */
[----:B------:R-:W-:Y:S01]  /*88e0*/  FSEL R3, R4, R3, P0 ;  /* 0x0000000304037208 */ /* 0x000fe20000000000 */
[----:B------:R-:W-:Y:S05]  /*88f0*/  BRA `(.L_x_413) ;  /* 0x00001f9000007947 */ /* 0x000fea0003800000 */
.L_x_408:
        /* <DEDUP_REMOVED lines=16> */
.L_x_415:
        /* <DEDUP_REMOVED lines=19> */
.L_x_416:
[----:B------:R-:W-:-:S05]  /*8b30*/  MOV R3, 0x3fd774eb ;  /* 0x3fd774eb00037802 */ /* 0x000fca0000000f00 */
[----:B------:R-:W-:-:S04]  /*8b40*/  @P2 FFMA.FTZ R0, R3, 0.93318945169448852539, -R0 ;  /* 0x3f6ee58103002823 */ /* 0x000fc80000010800 */
[----:B------:R-:W-:Y:S02]  /*8b50*/  @!P2 FFMA.FTZ R0, R3, 0.93318945169448852539, R0 ;  /* 0x3f6ee5810300a823 */ /* 0x000fe40000010000 */
.L_x_417:
[----:B------:R-:W-:Y:S01]  /*8b60*/  MOV R4, c[0x0][0xdb0] ;  /* 0x00036c0000047a02 */ /* 0x000fe20000000f00 */
[----:B------:R-:W0:Y:S01]  /*8b70*/  MUFU.LG2 R34, R34 ;  /* 0x0000002200227308 */ /* 0x000e220000000c00 */
[----:B------:R-:W-:Y:S02]  /*8b80*/  FSETP.NEU.FTZ.AND P1, PT, R38, RZ, PT ;  /* 0x000000ff2600720b */ /* 0x000fe40003f3d000 */
[C---:B------:R-:W-:Y:S01]  /*8b90*/  FSETP.NEU.FTZ.AND P0, PT, |R4|.reuse, |c[0x0][0xdb4]|, PT ;  /* 0x40036d0004007a0b */ /* 0x040fe20003f1d200 */
[----:B------:R-:W-:-:S03]  /*8ba0*/  FADD.FTZ R4, |R4|, |c[0x0][0xdb4]| ;  /* 0x40036d0004047621 */ /* 0x000fc60000010200 */
[----:B------:R-:W-:Y:S02]  /*8bb0*/  FSEL R3, R27, R0, !P0 ;  /* 0x000000001b037208 */ /* 0x000fe40004000000 */
[----:B------:R-:W-:Y:S02]  /*8bc0*/  MOV R0, c[0x0][0xdb4] ;  /* 0x00036d0000007a02 */ /* 0x000fe40000000f00 */
[----:B------:R-:W-:Y:S02]  /*8bd0*/  FSEL R3, R26, R3, !P1 ;  /* 0x000000031a037208 */ /* 0x000fe40004800000 */
[----:B------:R-:W-:Y:S02]  /*8be0*/  FSETP.GTU.FTZ.AND P0, PT, |R4|, +INF , PT ;  /* 0x7f8000000400780b */ /* 0x000fe40003f1c200 */
[----:B------:R-:W-:Y:S01]  /*8bf0*/  LOP3.LUT R3, R3, 0x80000000, R0, 0xb8, !PT ;  /* 0x8000000003037812 */ /* 0x000fe200078eb800 */
[----:B0-----:R-:W-:-:S03]  /*8c00*/  FMUL.FTZ.D2 R35, R34, 0.69314718246459960938 ;  /* 0x3f31721822237820 */ /* 0x001fc60000310000 */
[----:B------:R-:W-:Y:S01]  /*8c10*/  FSEL R3, R4, R3, P0 ;  /* 0x0000000304037208 */ /* 0x000fe20000000000 */
[----:B------:R-:W-:Y:S05]  /*8c20*/  BRA `(.L_x_413) ;  /* 0x00001c6000007947 */ /* 0x000fea0003800000 */
.L_x_414:
        /* <DEDUP_REMOVED lines=11> */
[----:B------:R-:W-:Y:S02]  /*8ce0*/  FADD.FTZ R34, R5, R5 ;  /* 0x0000000505227221 */ /* 0x000fe40000010000 */
[--C-:B------:R-:W-:Y:S02]  /*8cf0*/  FADD.FTZ R36, R7, -R8.reuse ;  /* 0x8000000807247221 */ /* 0x100fe40000010000 */
[C---:B------:R-:W-:Y:S02]  /*8d00*/  FMUL.FTZ R4, R5.reuse, R10 ;  /* 0x0000000a05047220 */ /* 0x040fe40000410000 */
[----:B------:R-:W-:Y:S02]  /*8d10*/  FMUL.FTZ R6, R5, R5 ;  /* 0x0000000505067220 */ /* 0x000fe40000410000 */
[----:B------:R-:W-:-:S02]  /*8d20*/  FADD.FTZ R37, R8, R8 ;  /* 0x0000000808257221 */ /* 0x000fc40000010000 */
[CC--:B------:R-:W-:Y:S02]  /*8d30*/  FMUL.FTZ R5, R8.reuse, R9.reuse ;  /* 0x0000000908057220 */ /* 0x0c0fe40000410000 */
[----:B------:R-:W-:Y:S02]  /*8d40*/  FMUL.FTZ R7, R8, R8 ;  /* 0x0000000808077220 */ /* 0x000fe40000410000 */
[C---:B------:R-:W-:Y:S02]  /*8d50*/  FMUL.FTZ R8, R35.reuse, R10 ;  /* 0x0000000a23087220 */ /* 0x040fe40000410000 */
[----:B------:R-:W-:Y:S02]  /*8d60*/  FMUL.FTZ R10, R35, R34 ;  /* 0x00000022230a7220 */ /* 0x000fe40000410000 */
[C---:B------:R-:W-:Y:S02]  /*8d70*/  FMUL.FTZ R9, R36.reuse, R9 ;  /* 0x0000000924097220 */ /* 0x040fe40000410000 */
[----:B------:R-:W-:-:S02]  /*8d80*/  FMUL.FTZ R34, R36, R37 ;  /* 0x0000002524227220 */ /* 0x000fc40000410000 */
[----:B------:R-:W-:Y:S02]  /*8d90*/  FMUL.FTZ R35, R35, R35 ;  /* 0x0000002323237220 */ /* 0x000fe40000410000 */
[----:B------:R-:W-:Y:S02]  /*8da0*/  FMUL.FTZ R36, R36, R36 ;  /* 0x0000002424247220 */ /* 0x000fe40000410000 */
.L_x_418:
        /* <DEDUP_REMOVED lines=83> */
.L_x_419:
        /* <DEDUP_REMOVED lines=9> */
.L_x_420:
        /* <DEDUP_REMOVED lines=19> */
.L_x_421:
[----:B------:R-:W-:-:S05]  /*94a0*/  MOV R3, 0x3fd774eb ;  /* 0x3fd774eb00037802 */ /* 0x000fca0000000f00 */
[----:B------:R-:W-:-:S04]  /*94b0*/  @P2 FFMA.FTZ R0, R3, 0.93318945169448852539, -R0 ;  /* 0x3f6ee58103002823 */ /* 0x000fc80000010800 */
[----:B------:R-:W-:Y:S02]  /*94c0*/  @!P2 FFMA.FTZ R0, R3, 0.93318945169448852539, R0 ;  /* 0x3f6ee5810300a823 */ /* 0x000fe40000010000 */
.L_x_422:
        /* <DEDUP_REMOVED lines=12> */
.L_x_407:
        /* <DEDUP_REMOVED lines=12> */
.L_x_423:
        /* <DEDUP_REMOVED lines=19> */
.L_x_424:
[----:B------:R-:W-:-:S05]  /*9780*/  MOV R3, 0x3fd774eb ;  /* 0x3fd774eb00037802 */ /* 0x000fca0000000f00 */
[----:B------:R-:W-:-:S04]  /*9790*/  @P2 FFMA.FTZ R0, R3, 0.93318945169448852539, -R0 ;  /* 0x3f6ee58103002823 */ /* 0x000fc80000010800 */
[----:B------:R-:W-:Y:S02]  /*97a0*/  @!P2 FFMA.FTZ R0, R3, 0.93318945169448852539, R0 ;  /* 0x3f6ee5810300a823 */ /* 0x000fe40000010000 */
.L_x_425:
[CC--:B------:R-:W-:Y:S02]  /*97b0*/  IMNMX R3, R29.reuse, R36.reuse, !PT ;  /* 0x000000241d037217 */ /* 0x0c0fe40007800200 */
[----:B------:R-:W-:Y:S02]  /*97c0*/  IMNMX R36, R29, R36, PT ;  /* 0x000000241d247217 */ /* 0x000fe40003800200 */
[----:B------:R-:W-:Y:S02]  /*97d0*/  LOP3.LUT R4, R3, 0xfe000000, RZ, 0xc0, !PT ;  /* 0xfe00000003047812 */ /* 0x000fe400078ec0ff */
[----:B------:R-:W-:Y:S02]  /*97e0*/  FSETP.NEU.FTZ.AND P0, PT, R36, RZ, PT ;  /* 0x000000ff2400720b */ /* 0x000fe40003f1d000 */
[C---:B------:R-:W-:Y:S02]  /*97f0*/  IADD3 R5, -R4.reuse, 0x7e800000, RZ ;  /* 0x7e80000004057810 */ /* 0x040fe40007ffe1ff */
[----:B------:R-:W-:-:S02]  /*9800*/  LOP3.LUT R4, R4, 0x800000, RZ, 0xfc, !PT ;  /* 0x0080000004047812 */ /* 0x000fc400078efcff */
[----:B------:R-:W-:Y:S01]  /*9810*/  FSETP.NEU.FTZ.AND P1, PT, R38, RZ, PT ;  /* 0x000000ff2600720b */ /* 0x000fe20003f3d000 */
        /* <DEDUP_REMOVED lines=9> */
[C---:B------:R-:W-:Y:S01]  /*98b0*/  FSETP.NEU.FTZ.AND P0, PT, |R4|.reuse, |c[0x0][0xdb4]|, PT ;  /* 0x40036d0004007a0b */ /* 0x040fe20003f1d200 */
[----:B------:R-:W-:-:S03]  /*98c0*/  FADD.FTZ R4, |R4|, |c[0x0][0xdb4]| ;  /* 0x40036d0004047621 */ /* 0x000fc60000010200 */
[----:B------:R-:W0:Y:S01]  /*98d0*/  MUFU.LG2 R5, R5 ;  /* 0x0000000500057308 */ /* 0x000e220000000c00 */
[----:B------:R-:W-:Y:S02]  /*98e0*/  FSEL R3, R27, R0, !P0 ;  /* 0x000000001b037208 */ /* 0x000fe40004000000 */
[----:B------:R-:W-:Y:S02]  /*98f0*/  MOV R0, c[0x0][0xdb4] ;  /* 0x00036d0000007a02 */ /* 0x000fe40000000f00 */
[----:B------:R-:W-:Y:S02]  /*9900*/  FSEL R3, R26, R3, !P1 ;  /* 0x000000031a037208 */ /* 0x000fe40004800000 */
[----:B------:R-:W-:Y:S02]  /*9910*/  FSETP.GTU.FTZ.AND P0, PT, |R4|, +INF , PT ;  /* 0x7f8000000400780b */ /* 0x000fe40003f1c200 */
[----:B------:R-:W-:-:S04]  /*9920*/  LOP3.LUT R3, R3, 0x80000000, R0, 0xb8, !PT ;  /* 0x8000000003037812 */ /* 0x000fc800078eb800 */
[----:B------:R-:W-:Y:S01]  /*9930*/  FSEL R3, R4, R3, P0 ;  /* 0x0000000304037208 */ /* 0x000fe20000000000 */
[----:B0-----:R-:W-:Y:S01]  /*9940*/  FMUL.FTZ R35, R5, 0.69314718246459960938 ;  /* 0x3f31721805237820 */ /* 0x001fe20000410000 */
[----:B------:R-:W-:Y:S05]  /*9950*/  BRA `(.L_x_413) ;  /* 0x00000f3000007947 */ /* 0x000fea0003800000 */
.L_x_406:
        /* <DEDUP_REMOVED lines=18> */
[C---:B------:R-:W-:Y:S02]  /*9a80*/  FFMA.FTZ R7, R4.reuse, R7, 0.14491446316242218018 ;  /* 0x3e14647504077423 */ /* 0x040fe40000010007 */
[----:B0-----:R-:W-:Y:S02]  /*9a90*/  FMUL.FTZ R35, R3, 1.1920928955078125e-07 ;  /* 0x3400000003237820 */ /* 0x001fe40000410000 */
[----:B------:R-:W-:Y:S02]  /*9aa0*/  FFMA.FTZ R7, R4, R7, -0.16641564667224884033 ;  /* 0xbe2a68dd04077423 */ /* 0x000fe40000010007 */
[----:B------:R-:W-:Y:S02]  /*9ab0*/  FFMA R6, R6, R5, 1 ;  /* 0x3f80000006067423 */ /* 0x000fe40000000005 */
[----:B------:R-:W-:-:S04]  /*9ac0*/  FFMA.FTZ R7, R4, R7, 0.19988867640495300293 ;  /* 0x3e4caf9e04077423 */ /* 0x000fc80000010007 */
[----:B------:R-:W-:-:S04]  /*9ad0*/  FFMA.FTZ R7, R4, R7, -0.25000196695327758789 ;  /* 0xbe80004204077423 */ /* 0x000fc80000010007 */
[----:B------:R-:W-:-:S04]  /*9ae0*/  FFMA.FTZ R7, R4, R7, 0.33333510160446166992 ;  /* 0x3eaaaae604077423 */ /* 0x000fc80000010007 */
        /* <DEDUP_REMOVED lines=10> */
.L_x_427:
[----:B------:R-:W0:Y:S01]  /*9b90*/  FCHK P0, R11, 1 ;  /* 0x3f8000000b007902 */ /* 0x000e220000000000 */
[----:B------:R-:W-:-:S04]  /*9ba0*/  FFMA R3, R11, R6, RZ ;  /* 0x000000060b037223 */ /* 0x000fc800000000ff */
[----:B------:R-:W-:-:S04]  /*9bb0*/  FFMA R0, R3, -1, R11 ;  /* 0xbf80000003007823 */ /* 0x000fc8000000000b */
[----:B------:R-:W-:Y:S01]  /*9bc0*/  FFMA R3, R6, R0, R3 ;  /* 0x0000000006037223 */ /* 0x000fe20000000003 */
[----:B0-----:R-:W-:Y:S05]  /*9bd0*/  @!P0 BRA `(.L_x_428) ;  /* 0x0000004000008947 */ /* 0x001fea0003800000 */
[----:B------:R-:W-:Y:S01]  /*9be0*/  HFMA2.MMA R6, -RZ, RZ, 1.875, 0 ;  /* 0x3f800000ff067435 */ /* 0x000fe200000001ff */
[----:B------:R-:W-:Y:S02]  /*9bf0*/  MOV R9, R11 ;  /* 0x0000000b00097202 */ /* 0x000fe40000000f00 */
[----:B------:R-:W-:-:S03]  /*9c00*/  MOV R0, 0x9c20 ;  /* 0x00009c2000007802 */ /* 0x000fc60000000f00 */
[----:B-1234-:R-:W-:Y:S05]  /*9c10*/  CALL.REL.NOINC `($__internal_0_$__cuda_sm3x_div_rn_ftz_f32_slowpath) ;  /* 0x0000b79000007944 */ /* 0x01efea0003c00000 */
.L_x_428:
        /* <DEDUP_REMOVED lines=19> */
.L_x_429:
[----:B------:R-:W-:-:S05]  /*9d50*/  MOV R3, 0x3fd774eb ;  /* 0x3fd774eb00037802 */ /* 0x000fca0000000f00 */
[----:B------:R-:W-:-:S04]  /*9d60*/  @P2 FFMA.FTZ R0, R3, 0.93318945169448852539, -R0 ;  /* 0x3f6ee58103002823 */ /* 0x000fc80000010800 */
[----:B------:R-:W-:Y:S02]  /*9d70*/  @!P2 FFMA.FTZ R0, R3, 0.93318945169448852539, R0 ;  /* 0x3f6ee5810300a823 */ /* 0x000fe40000010000 */
.L_x_430:
        /* <DEDUP_REMOVED lines=10> */
.L_x_426:
        /* <DEDUP_REMOVED lines=12> */
.L_x_431:
        /* <DEDUP_REMOVED lines=19> */
.L_x_432:
[----:B------:R-:W-:-:S05]  /*a010*/  MOV R3, 0x3fd774eb ;  /* 0x3fd774eb00037802 */ /* 0x000fca0000000f00 */
[----:B------:R-:W-:-:S04]  /*a020*/  @P2 FFMA.FTZ R0, R3, 0.93318945169448852539, -R0 ;  /* 0x3f6ee58103002823 */ /* 0x000fc80000010800 */
[----:B------:R-:W-:Y:S02]  /*a030*/  @!P2 FFMA.FTZ R0, R3, 0.93318945169448852539, R0 ;  /* 0x3f6ee5810300a823 */ /* 0x000fe40000010000 */
.L_x_433:
        /* <DEDUP_REMOVED lines=11> */
.L_x_405:
[----:B------:R-:W-:Y:S01]  /*a0f0*/  FMUL.FTZ R0, R33, 0.36787945032119750977 ;  /* 0x3ebc5ab221007820 */ /* 0x000fe20000410000 */
[----:B------:R-:W-:Y:S01]  /*a100*/  HFMA2.MMA R35, -RZ, RZ, 1.875, 0 ;  /* 0x3f800000ff237435 */ /* 0x000fe200000001ff */
        /* <DEDUP_REMOVED lines=17> */
[----:B------:R-:W-:-:S03]  /*a220*/  FFMA R0, -R38, R3, 1 ;  /* 0x3f80000026007423 */ /* 0x000fc60000000103 */
        /* <DEDUP_REMOVED lines=13> */
.L_x_434:
        /* <DEDUP_REMOVED lines=19> */
.L_x_435:
[----:B------:R-:W-:-:S05]  /*a430*/  MOV R3, 0x3fd774eb ;  /* 0x3fd774eb00037802 */ /* 0x000fca0000000f00 */
[----:B------:R-:W-:-:S04]  /*a440*/  @P2 FFMA.FTZ R0, R3, 0.93318945169448852539, -R0 ;  /* 0x3f6ee58103002823 */ /* 0x000fc80000010800 */
[----:B------:R-:W-:Y:S02]  /*a450*/  @!P2 FFMA.FTZ R0, R3, 0.93318945169448852539, R0 ;  /* 0x3f6ee5810300a823 */ /* 0x000fe40000010000 */
.L_x_436:
[----:B------:R-:W-:Y:S02]  /*a460*/  MOV R4, c[0x0][0xdb0] ;  /* 0x00036c0000047a02 */ /* 0x000fe40000000f00 */
        /* <DEDUP_REMOVED lines=10> */
.L_x_404:
        /* <DEDUP_REMOVED lines=22> */
.L_x_437:
        /* <DEDUP_REMOVED lines=19> */
.L_x_438:
[----:B------:R-:W-:-:S05]  /*a7a0*/  MOV R3, 0x3fd774eb ;  /* 0x3fd774eb00037802 */ /* 0x000fca0000000f00 */
[----:B------:R-:W-:-:S04]  /*a7b0*/  @P2 FFMA.FTZ R0, R3, 0.93318945169448852539, -R0 ;  /* 0x3f6ee58103002823 */ /* 0x000fc80000010800 */
[----:B------:R-:W-:Y:S02]  /*a7c0*/  @!P2 FFMA.FTZ R0, R3, 0.93318945169448852539, R0 ;  /* 0x3f6ee5810300a823 */ /* 0x000fe40000010000 */
.L_x_439:
        /* <DEDUP_REMOVED lines=10> */
[----:B0-----:R-:W-:-:S03]  /*a870*/  FMUL.FTZ R35, R35, 0.69314718246459960938 ;  /* 0x3f31721823237820 */ /* 0x001fc60000410000 */
[----:B------:R-:W-:-:S05]  /*a880*/  FSEL R3, R4, R3, P0 ;  /* 0x0000000304037208 */ /* 0x000fca0000000000 */
.L_x_413:
        /* <DEDUP_REMOVED lines=42> */
.L_x_443:
        /* <DEDUP_REMOVED lines=10> */
.L_x_442:
[----:B------:R-:W-:-:S04]  /*abd0*/  FMUL.RZ R7, R7, 0.15915493667125701904 ;  /* 0x3e22f98307077820 */ /* 0x000fc8000040c000 */
[----:B------:R0:W4:Y:S08]  /*abe0*/  MUFU.SIN R5, R7 ;  /* 0x0000000700057308 */ /* 0x0001300000000400 */
[----:B------:R0:W3:Y:S01]  /*abf0*/  MUFU.COS R4, R7 ;  /* 0x0000000700047308 */ /* 0x0000e20000000000 */
[----:B------:R-:W-:Y:S05]  /*ac00*/  BRA `(.L_x_444) ;  /* 0x0000003000007947 */ /* 0x000fea0003800000 */
.L_x_441:
[----:B------:R-:W-:Y:S01]  /*ac10*/  FMUL.FTZ R4, R20, 1.4426950216293334961 ;  /* 0x3fb8aa3b14047820 */ /* 0x000fe20000410000 */
[----:B------:R-:W-:-:S05]  /*ac20*/  MOV R5, R7 ;  /* 0x0000000700057202 */ /* 0x000fca0000000f00 */
[----:B------:R-:W0:Y:S02]  /*ac30*/  MUFU.EX2 R4, R4 ;  /* 0x0000000400047308 */ /* 0x000e240000000800 */
.L_x_444:
[----:B------:R-:W-:Y:S05]  /*ac40*/  BSYNC B0 ;  /* 0x0000000000007941 */ /* 0x000fea0003800000 */
.L_x_440:
[C---:B------:R-:W-:Y:S01]  /*ac50*/  LOP3.LUT P6, RZ, R2.reuse, 0x10, RZ, 0xc0, !PT ;  /* 0x0000001002ff7812 */ /* 0x040fe200078cc0ff */
[----:B------:R-:W-:Y:S01]  /*ac60*/  ULDC UR11, c[0x0][0x0] ;  /* 0x00000000000b7ab9 */ /* 0x000fe20000000800 */
[----:B------:R-:W-:Y:S02]  /*ac70*/  LOP3.LUT P5, RZ, R2, 0x8, RZ, 0xc0, !PT ;  /* 0x0000000802ff7812 */ /* 0x000fe400078ac0ff */
[----:B------:R-:W-:-:S04]  /*ac80*/  @P3 IADD3 R0, P0, R32, UR4, RZ ;  /* 0x0000000420003c10 */ /* 0x000fc8000ff1e0ff */
[----:B------:R-:W-:Y:S01]  /*ac90*/  @P3 IADD3.X R3, RZ, UR5, RZ, P0, !PT ;  /* 0x00000005ff033c10 */ /* 0x000fe200087fe4ff */
[----:B------:R-:W-:Y:S01]  /*aca0*/  UIMAD.WIDE.U32 UR4, UR11, 0x4, UR4 ;  /* 0x000000040b0478a5 */ /* 0x000fe2000f8e0004 */
[----:B------:R-:W-:-:S03]  /*acb0*/  @P3 LEA R6, P1, R0, UR8, 0x3 ;  /* 0x0000000800063c11 */ /* 0x000fc6000f8218ff */
[C---:B------:R-:W-:Y:S01]  /*acc0*/  @P6 LEA R8, P0, R17.reuse, UR8, 0x3 ;  /* 0x0000000811086c11 */ /* 0x040fe2000f8018ff */
[----:B------:R-:W-:Y:S01]  /*acd0*/  UISETP.LT.U32.AND UP1, UPT, UR4, UR14, UPT ;  /* 0x0000000e0400728c */ /* 0x000fe2000bf21070 */
[----:B0-----:R-:W-:Y:S01]  /*ace0*/  @P3 LEA.HI.X R7, R0, UR9, R3, 0x3, P1 ;  /* 0x0000000900073c11 */ /* 0x001fe200088f1c03 */
[----:B------:R-:W-:Y:S01]  /*acf0*/  UISETP.GE.U32.AND UP0, UPT, UR4, 0x10000, UPT ;  /* 0x000100000400788c */ /* 0x000fe2000bf06070 */
[C---:B------:R-:W-:Y:S02]  /*ad00*/  @P5 LEA R10, P1, R16.reuse, UR8, 0x3 ;  /* 0x00000008100a5c11 */ /* 0x040fe4000f8218ff */
[----:B------:R-:W-:Y:S01]  /*ad10*/  @P6 LEA.HI.X R9, R17, UR9, R14, 0x3, P0 ;  /* 0x0000000911096c11 */ /* 0x000fe200080f1c0e */
[----:B-12---:R0:W-:Y:S01]  /*ad20*/  @P3 STG.E.64 [R6.64], R18 ;  /* 0x0000001206003986 */ /* 0x0061e2000c101b0c */
[C---:B------:R-:W-:Y:S01]  /*ad30*/  @P4 LEA R14, P0, R15.reuse, UR8, 0x3 ;  /* 0x000000080f0e4c11 */ /* 0x040fe2000f8018ff */
[----:B------:R-:W-:Y:S01]  /*ad40*/  UISETP.GE.U32.AND.EX UP0, UPT, UR5, URZ, UPT, UP0 ;  /* 0x0000003f0500728c */ /* 0x000fe2000bf06100 */
[----:B------:R-:W-:Y:S01]  /*ad50*/  @P5 LEA.HI.X R11, R16, UR9, R13, 0x3, P1 ;  /* 0x00000009100b5c11 */ /* 0x000fe200088f1c0d */
[----:B---34-:R0:W-:Y:S01]  /*ad60*/  @P6 STG.E.64 [R8.64], R24 ;  /* 0x0000001808006986 */ /* 0x0181e2000c101b0c */
[----:B------:R-:W-:-:S02]  /*ad70*/  @P4 LEA.HI.X R15, R15, UR9, R12, 0x3, P0 ;  /* 0x000000090f0f4c11 */ /* 0x000fc400080f1c0c */
[----:B------:R-:W-:Y:S01]  /*ad80*/  MOV R13, UR5 ;  /* 0x00000005000d7c02 */ /* 0x000fe20008000f00 */
[----:B------:R0:W-:Y:S01]  /*ad90*/  @P5 STG.E.64 [R10.64], R22 ;  /* 0x000000160a005986 */ /* 0x0001e2000c101b0c */
[----:B------:R-:W-:Y:S02]  /*ada0*/  PLOP3.LUT P0, PT, PT, PT, UP1, 0x80, 0x0 ;  /* 0x000000000000781c */ /* 0x000fe40003f0f018 */
[----:B------:R-:W-:Y:S01]  /*adb0*/  PLOP3.LUT P1, PT, PT, PT, UP0, 0x80, 0x0 ;  /* 0x000000000000781c */ /* 0x000fe20003f2f008 */
[----:B------:R0:W-:Y:S01]  /*adc0*/  @P4 STG.E.64 [R14.64], R4 ;  /* 0x000000040e004986 */ /* 0x0001e2000c101b0c */
[----:B------:R-:W-:Y:S02]  /*add0*/  ISETP.LT.AND.EX P0, PT, R13, UR10, PT, P0 ;  /* 0x0000000a0d007c0c */ /* 0x000fe4000bf01300 */
[----:B------:R-:W-:-:S11]  /*ade0*/  MOV R12, UR4 ;  /* 0x00000004000c7c02 */ /* 0x000fd60008000f00 */
[----:B0-----:R-:W-:Y:S05]  /*adf0*/  @!P1 BRA P0, `(.L_x_445) ;  /* 0xffff54b000009947 */ /* 0x001fea000003ffff */
[----:B------:R-:W-:Y:S05]  /*ae00*/  EXIT ;  /* 0x000000000000794d */ /* 0x000fea0003800000 */
.L_x_280:
[----:B------:R-:W0:Y:S02]  /*ae10*/  S2R R23, SR_TID.X ;  /* 0x0000000000177919 */ /* 0x000e240000002100 */
[----:B0-----:R-:W-:-:S05]  /*ae20*/  IMAD.WIDE.U32 R2, R23, 0x4, RZ ;  /* 0x0000000417027825 */ /* 0x001fca00078e00ff */
[----:B------:R-:W-:-:S04]  /*ae30*/  ISETP.GE.U32.AND P0, PT, R2, UR14, PT ;  /* 0x0000000e02007c0c */ /* 0x000fc8000bf06070 */
[----:B------:R-:W-:-:S04]  /*ae40*/  ISETP.GE.AND.EX P0, PT, R3, UR10, PT, P0 ;  /* 0x0000000a03007c0c */ /* 0x000fc8000bf06300 */
[----:B------:R-:W-:-:S13]  /*ae50*/  ISETP.GT.U32.OR P0, PT, R23, 0x3fff, P0 ;  /* 0x00003fff1700780c */ /* 0x000fda0000704470 */
[----:B------:R-:W-:Y:S05]  /*ae60*/  @P0 EXIT ;  /* 0x000000000000094d */ /* 0x000fea0003800000 */
[----:B------:R-:W-:Y:S01]  /*ae70*/  MOV R0, c[0x0][0xdb4] ;  /* 0x00036d0000007a02 */ /* 0x000fe20000000f00 */
[----:B------:R-:W-:Y:S01]  /*ae80*/  HFMA2.MMA R20, -RZ, RZ, 2.04296875, -15.78125 ;  /* 0x4016cbe4ff147435 */ /* 0x000fe200000001ff */
[----:B------:R-:W-:Y:S01]  /*ae90*/  MOV R2, c[0x0][0xdb0] ;  /* 0x00036c0000027a02 */ /* 0x000fe20000000f00 */
[----:B------:R-:W-:Y:S01]  /*aea0*/  FADD.FTZ R21, -RZ, |c[0x0][0xdb0]| ;  /* 0x40036c00ff157621 */ /* 0x000fe20000010100 */
[----:B------:R-:W-:Y:S01]  /*aeb0*/  ISETP.LE.AND P2, PT, RZ, c[0x0][0xdb0], PT ;  /* 0x00036c00ff007a0c */ /* 0x000fe20003f43270 */
[C---:B------:R-:W-:Y:S01]  /*aec0*/  FMUL.FTZ R3, R0.reuse, 4 ;  /* 0x4080000000037820 */ /* 0x040fe20000410000 */
[----:B------:R-:W-:Y:S01]  /*aed0*/  MOV R22, RZ ;  /* 0x000000ff00167202 */ /* 0x000fe20000000f00 */
[----:B------:R-:W-:Y:S01]  /*aee0*/  FMUL.FTZ R25, R0, c[0x0][0xdb4] ;  /* 0x00036d0000197a20 */ /* 0x000fe20000410000 */
[----:B------:R-:W-:Y:S01]  /*aef0*/  FSEL R11, RZ, 3.1415927410125732422, P2 ;  /* 0x40490fdbff0b7808 */ /* 0x000fe20001000000 */
[----:B------:R-:W-:Y:S02]  /*af00*/  FMUL.FTZ R24, R2, 4 ;  /* 0x4080000002187820 */ /* 0x000fe40000410000 */
[----:B------:R-:W-:Y:S01]  /*af10*/  FMUL.FTZ R3, R3, R3 ;  /* 0x0000000303037220 */ /* 0x000fe20000410000 */
[----:B------:R-:W-:Y:S01]  /*af20*/  FSEL R20, R20, 0.78539818525314331055, !P2 ;  /* 0x3f490fdb14147808 */ /* 0x000fe20005000000 */
[----:B------:R-:W-:-:S02]  /*af30*/  FFMA.FTZ R25, R2, c[0x0][0xdb0], R25 ;  /* 0x00036c0002197a23 */ /* 0x000fc40000010019 */
[----:B------:R-:W-:Y:S02]  /*af40*/  FFMA.FTZ R24, R24, R24, R3 ;  /* 0x0000001818187223 */ /* 0x000fe40000010003 */
.L_x_610:
[----:B------:R-:W-:-:S04]  /*af50*/  LEA R2, P0, R23, UR6, 0x5 ;  /* 0x0000000617027c11 */ /* 0x000fc8000f8028ff */
[----:B------:R-:W-:-:S05]  /*af60*/  LEA.HI.X R3, R23, UR7, R22, 0x5, P0 ;  /* 0x0000000717037c11 */ /* 0x000fca00080f2c16 */
[----:B------:R0:W5:Y:S04]  /*af70*/  LDG.E.128 R16, [R2.64] ;  /* 0x0000000c02107981 */ /* 0x000168000c1e1d00 */
[----:B------:R0:W5:Y:S01]  /*af80*/  LDG.E.128 R12, [R2.64+0x10] ;  /* 0x0000100c020c7981 */ /* 0x000162000c1e1d00 */
[----:B------:R-:W-:-:S04]  /*af90*/  MOV R0, c[0x0][0xdb0] ;  /* 0x00036c0000007a02 */ /* 0x000fc80000000f00 */
[----:B------:R-:W-:-:S13]  /*afa0*/  FSETP.NAN.FTZ.AND P4, PT, R0, c[0x0][0xdb4], PT ;  /* 0x00036d0000007a0b */ /* 0x000fda0003f98000 */
[----:B------:R-:W-:Y:S05]  /*afb0*/  @P4 BRA `(.L_x_446) ;  /* 0x000021b000004947 */ /* 0x000fea0003800000 */
[----:B0-----:R-:W-:Y:S01]  /*afc0*/  FADD.FTZ R28, -RZ, |c[0x0][0xdb4]| ;  /* 0x40036d00ff1c7621 */ /* 0x001fe20000010100 */
[----:B------:R-:W-:-:S04]  /*afd0*/  FSETP.GEU.FTZ.AND P3, PT, |R0|, |c[0x0][0xdb4]|, PT ;  /* 0x40036d0000007a0b */ /* 0x000fc80003f7e200 */
[----:B------:R-:W-:Y:S02]  /*afe0*/  FSEL R26, R21, R28, !P3 ;  /* 0x0000001c151a7208 */ /* 0x000fe40005800000 */
[----:B------:R-:W-:Y:S02]  /*aff0*/  FSEL R27, R28, R21, !P3 ;  /* 0x000000151c1b7208 */ /* 0x000fe40005800000 */
[----:B------:R-:W-:-:S13]  /*b000*/  FSETP.GT.FTZ.AND P0, PT, R26, 9.99999979021476795361e+33, PT ;  /* 0x77f684df1a00780b */ /* 0x000fda0003f14000 */
[----:B------:R-:W-:Y:S05]  /*b010*/  @P0 BRA `(.L_x_447) ;  /* 0x00001d3000000947 */ /* 0x000fea0003800000 */
[----:B------:R-:W-:-:S13]  /*b020*/  FSETP.NEU.FTZ.AND P0, PT, R27, 1, PT ;  /* 0x3f8000001b00780b */ /* 0x000fda0003f1d000 */
[----:B------:R-:W-:Y:S05]  /*b030*/  @!P0 BRA `(.L_x_448) ;  /* 0x000015a000008947 */ /* 0x000fea0003800000 */
[C---:B------:R-:W-:Y:S02]  /*b040*/  FSETP.GEU.FTZ.AND P1, PT, R27.reuse, 9.9999999747524270788e-07, PT ;  /* 0x358637bd1b00780b */ /* 0x040fe40003f3e000 */
[C---:B------:R-:W-:Y:S02]  /*b050*/  FSETP.GEU.FTZ.AND P5, PT, R26.reuse, 9.9999999747524270788e-07, PT ;  /* 0x358637bd1a00780b */ /* 0x040fe40003fbe000 */
[----:B------:R-:W-:Y:S02]  /*b060*/  FSETP.GT.FTZ.AND P6, PT, R27, 1000000, PT ;  /* 0x497424001b00780b */ /* 0x000fe40003fd4000 */
[----:B------:R-:W-:Y:S02]  /*b070*/  FSETP.GT.FTZ.AND P0, PT, R26, 1000000, PT ;  /* 0x497424001a00780b */ /* 0x000fe40003f14000 */
[----:B------:R-:W-:-:S04]  /*b080*/  PLOP3.LUT P1, PT, P6, P1, P5, 0xf7, 0x0 ;  /* 0x000000000000781c */ /* 0x000fc80003723e57 */
[----:B------:R-:W-:-:S13]  /*b090*/  PLOP3.LUT P0, PT, P0, P1, PT, 0xa8, 0x0 ;  /* 0x000000000000781c */ /* 0x000fda0000703570 */
[----:B------:R-:W-:Y:S05]  /*b0a0*/  @P0 BRA `(.L_x_449) ;  /* 0x0000117000000947 */ /* 0x000fea0003800000 */
[----:B------:R-:W-:-:S13]  /*b0b0*/  FSETP.GE.FTZ.AND P0, PT, R27, 1, PT ;  /* 0x3f8000001b00780b */ /* 0x000fda0003f16000 */
[----:B------:R-:W-:Y:S05]  /*b0c0*/  @!P0 BRA `(.L_x_450) ;  /* 0x000004e000008947 */ /* 0x000fea0003800000 */
[C---:B------:R-:W-:Y:S01]  /*b0d0*/  FADD.FTZ R0, R27.reuse, -1 ;  /* 0xbf8000001b007421 */ /* 0x040fe20000010000 */
[----:B------:R-:W-:Y:S01]  /*b0e0*/  HFMA2.MMA R5, -RZ, RZ, 1.625, 0 ;  /* 0x3e800000ff057435 */ /* 0x000fe200000001ff */
[----:B------:R-:W-:Y:S01]  /*b0f0*/  FADD.FTZ R3, R27, 1 ;  /* 0x3f8000001b037421 */ /* 0x000fe20000010000 */
[----:B------:R-:W-:Y:S01]  /*b100*/  MOV R7, 0x3d39bf78 ;  /* 0x3d39bf7800077802 */ /* 0x000fe20000000f00 */
[----:B------:R-:W-:Y:S02]  /*b110*/  FCHK P5, R26, R27 ;  /* 0x0000001b1a007302 */ /* 0x000fe400000a0000 */
        /* <DEDUP_REMOVED lines=20> */
[----:B------:R-:W-:-:S04]  /*b260*/  FFMA.FTZ R7, R2, R7, -0.25000196695327758789 ;  /* 0xbe80004202077423 */ /* 0x000fc80000010007 */
[----:B------:R-:W-:-:S04]  /*b270*/  FFMA.FTZ R7, R2, R7, 0.33333510160446166992 ;  /* 0x3eaaaae602077423 */ /* 0x000fc80000010007 */
[----:B------:R-:W-:-:S04]  /*b280*/  FFMA.FTZ R7, R2, R7, -0.5 ;  /* 0xbf00000002077423 */ /* 0x000fc80000010007 */
[----:B------:R-:W-:-:S04]  /*b290*/  FMUL.FTZ R7, R2, R7 ;  /* 0x0000000702077220 */ /* 0x000fc80000410000 */
[----:B------:R-:W-:Y:S02]  /*b2a0*/  FFMA.FTZ R7, R2, R7, R2 ;  /* 0x0000000702077223 */ /* 0x000fe40000010002 */
[----:B------:R-:W-:Y:S02]  /*b2b0*/  FFMA R2, R26, R5, RZ ;  /* 0x000000051a027223 */ /* 0x000fe400000000ff */
[----:B------:R-:W-:Y:S02]  /*b2c0*/  FFMA.FTZ R28, R28, 0.69314718246459960938, R7 ;  /* 0x3f3172181c1c7823 */ /* 0x000fe40000010007 */
[----:B------:R-:W-:Y:S01]  /*b2d0*/  FFMA R4, -R27, R2, R26 ;  /* 0x000000021b047223 */ /* 0x000fe2000000011a */
[----:B------:R-:W-:Y:S05]  /*b2e0*/  @!P0 BRA `(.L_x_451) ;  /* 0x0000005000008947 */ /* 0x000fea0003800000 */
[C---:B------:R-:W-:Y:S02]  /*b2f0*/  ISETP.GE.AND P0, PT, R3.reuse, -0x407fffff, PT ;  /* 0xbf8000010300780c */ /* 0x040fe40003f06270 */
[----:B------:R-:W-:-:S11]  /*b300*/  FSETP.NEU.FTZ.AND P1, PT, R3, RZ, PT ;  /* 0x000000ff0300720b */ /* 0x000fd60003f3d000 */
[----:B------:R-:W-:-:S05]  /*b310*/  @P0 MOV R0, 0x7f800000 ;  /* 0x7f80000000000802 */ /* 0x000fca0000000f00 */
[----:B------:R-:W-:-:S05]  /*b320*/  @P0 FFMA.FTZ R28, R3, R0, +INF ;  /* 0x7f800000031c0423 */ /* 0x000fca0000010000 */
[----:B------:R-:W-:Y:S02]  /*b330*/  FSEL R28, R28, -RZ, P1 ;  /* 0x800000ff1c1c7208 */ /* 0x000fe40000800000 */
.L_x_451:
[----:B------:R-:W-:Y:S01]  /*b340*/  FFMA R3, R5, R4, R2 ;  /* 0x0000000405037223 */ /* 0x000fe20000000002 */
[----:B------:R-:W-:Y:S05]  /*b350*/  @!P5 BRA `(.L_x_452) ;  /* 0x000000400000d947 */ /* 0x000fea0003800000 */
[----:B------:R-:W-:Y:S02]  /*b360*/  MOV R9, R26 ;  /* 0x0000001a00097202 */ /* 0x000fe40000000f00 */
[----:B------:R-:W-:Y:S02]  /*b370*/  MOV R6, R27 ;  /* 0x0000001b00067202 */ /* 0x000fe40000000f00 */
[----:B------:R-:W-:Y:S02]  /*b380*/  MOV R0, 0xb3a0 ;  /* 0x0000b3a000007802 */ /* 0x000fe40000000f00 */
[----:B-----5:R-:W-:Y:S05]  /*b390*/  CALL.REL.NOINC `($__internal_0_$__cuda_sm3x_div_rn_ftz_f32_slowpath) ;  /* 0x0000a01000007944 */ /* 0x020fea0003c00000 */
.L_x_452:
[----:B------:R-:W-:Y:S01]  /*b3a0*/  HFMA2.MMA R5, -RZ, RZ, 0.89990234375, 10328 ;  /* 0x3b33710bff057435 */ /* 0x000fe200000001ff */
[----:B0-----:R-:W-:-:S09]  /*b3b0*/  FMUL.FTZ R0, R3, R3 ;  /* 0x0000000303007220 */ /* 0x001fd20000410000 */
        /* <DEDUP_REMOVED lines=16> */
.L_x_453:
[----:B------:R-:W-:-:S05]  /*b4c0*/  MOV R0, 0x3fd774eb ;  /* 0x3fd774eb00007802 */ /* 0x000fca0000000f00 */
[----:B------:R-:W-:-:S04]  /*b4d0*/  @P2 FFMA.FTZ R3, R0, 0.93318945169448852539, -R3 ;  /* 0x3f6ee58100032823 */ /* 0x000fc80000010803 */
[----:B------:R-:W-:Y:S02]  /*b4e0*/  @!P2 FFMA.FTZ R3, R0, 0.93318945169448852539, R3 ;  /* 0x3f6ee5810003a823 */ /* 0x000fe40000010003 */
.L_x_454:
[----:B------:R-:W-:Y:S01]  /*b4f0*/  MOV R0, c[0x0][0xdb0] ;  /* 0x00036c0000007a02 */ /* 0x000fe20000000f00 */
[----:B------:R-:W-:Y:S01]  /*b500*/  FMUL.FTZ R28, R28, 0.5 ;  /* 0x3f0000001c1c7820 */ /* 0x000fe20000410000 */
[----:B------:R-:W-:Y:S02]  /*b510*/  FSETP.NEU.FTZ.AND P1, PT, R27, RZ, PT ;  /* 0x000000ff1b00720b */ /* 0x000fe40003f3d000 */
[C---:B------:R-:W-:Y:S01]  /*b520*/  FSETP.NEU.FTZ.AND P0, PT, |R0|.reuse, |c[0x0][0xdb4]|, PT ;  /* 0x40036d0000007a0b */ /* 0x040fe20003f1d200 */
[----:B------:R-:W-:Y:S01]  /*b530*/  FADD.FTZ R6, |R0|, |c[0x0][0xdb4]| ;  /* 0x40036d0000067621 */ /* 0x000fe20000010200 */
[----:B------:R-:W-:Y:S02]  /*b540*/  MOV R2, c[0x0][0xdb4] ;  /* 0x00036d0000027a02 */ /* 0x000fe40000000f00 */
[----:B------:R-:W-:Y:S02]  /*b550*/  FSEL R4, R20, R3, !P0 ;  /* 0x0000000314047208 */ /* 0x000fe40004000000 */
[----:B------:R-:W-:-:S02]  /*b560*/  FSETP.GTU.FTZ.AND P0, PT, |R6|, +INF , PT ;  /* 0x7f8000000600780b */ /* 0x000fc40003f1c200 */
[----:B------:R-:W-:-:S04]  /*b570*/  FSEL R3, R11, R4, !P1 ;  /* 0x000000040b037208 */ /* 0x000fc80004800000 */
[----:B------:R-:W-:-:S04]  /*b580*/  LOP3.LUT R3, R3, 0x80000000, R2, 0xb8, !PT ;  /* 0x8000000003037812 */ /* 0x000fc800078eb802 */
[----:B------:R-:W-:Y:S01]  /*b590*/  FSEL R3, R6, R3, P0 ;  /* 0x0000000306037208 */ /* 0x000fe20000000000 */
[----:B------:R-:W-:Y:S05]  /*b5a0*/  BRA `(.L_x_455) ;  /* 0x00001f2000007947 */ /* 0x000fea0003800000 */
.L_x_450:
        /* <DEDUP_REMOVED lines=16> */
.L_x_457:
        /* <DEDUP_REMOVED lines=18> */
.L_x_458:
[----:B------:R-:W-:-:S05]  /*b7d0*/  MOV R0, 0x3fd774eb ;  /* 0x3fd774eb00007802 */ /* 0x000fca0000000f00 */
[----:B------:R-:W-:-:S04]  /*b7e0*/  @P2 FFMA.FTZ R3, R0, 0.93318945169448852539, -R3 ;  /* 0x3f6ee58100032823 */ /* 0x000fc80000010803 */
[----:B------:R-:W-:Y:S02]  /*b7f0*/  @!P2 FFMA.FTZ R3, R0, 0.93318945169448852539, R3 ;  /* 0x3f6ee5810003a823 */ /* 0x000fe40000010003 */
.L_x_459:
[----:B------:R-:W-:Y:S01]  /*b800*/  MOV R0, c[0x0][0xdb0] ;  /* 0x00036c0000007a02 */ /* 0x000fe20000000f00 */
[----:B------:R-:W0:Y:S01]  /*b810*/  MUFU.LG2 R28, R29 ;  /* 0x0000001d001c7308 */ /* 0x000e220000000c00 */
[----:B------:R-:W-:Y:S02]  /*b820*/  FSETP.NEU.FTZ.AND P1, PT, R27, RZ, PT ;  /* 0x000000ff1b00720b */ /* 0x000fe40003f3d000 */
[C---:B------:R-:W-:Y:S01]  /*b830*/  FSETP.NEU.FTZ.AND P0, PT, |R0|.reuse, |c[0x0][0xdb4]|, PT ;  /* 0x40036d0000007a0b */ /* 0x040fe20003f1d200 */
[----:B------:R-:W-:Y:S01]  /*b840*/  FADD.FTZ R6, |R0|, |c[0x0][0xdb4]| ;  /* 0x40036d0000067621 */ /* 0x000fe20000010200 */
[----:B------:R-:W-:Y:S02]  /*b850*/  MOV R2, c[0x0][0xdb4] ;  /* 0x00036d0000027a02 */ /* 0x000fe40000000f00 */
[----:B------:R-:W-:Y:S02]  /*b860*/  FSEL R4, R20, R3, !P0 ;  /* 0x0000000314047208 */ /* 0x000fe40004000000 */
[----:B------:R-:W-:-:S02]  /*b870*/  FSETP.GTU.FTZ.AND P0, PT, |R6|, +INF , PT ;  /* 0x7f8000000600780b */ /* 0x000fc40003f1c200 */
[----:B------:R-:W-:-:S04]  /*b880*/  FSEL R3, R11, R4, !P1 ;  /* 0x000000040b037208 */ /* 0x000fc80004800000 */
[----:B------:R-:W-:Y:S01]  /*b890*/  LOP3.LUT R3, R3, 0x80000000, R2, 0xb8, !PT ;  /* 0x8000000003037812 */ /* 0x000fe200078eb802 */
[----:B0-----:R-:W-:-:S03]  /*b8a0*/  FMUL.FTZ.D2 R28, R28, 0.69314718246459960938 ;  /* 0x3f3172181c1c7820 */ /* 0x001fc60000310000 */
[----:B------:R-:W-:Y:S01]  /*b8b0*/  FSEL R3, R6, R3, P0 ;  /* 0x0000000306037208 */ /* 0x000fe20000000000 */
[----:B------:R-:W-:Y:S05]  /*b8c0*/  BRA `(.L_x_455) ;  /* 0x00001c0000007947 */ /* 0x000fea0003800000 */
.L_x_456:
[----:B------:R-:W-:Y:S02]  /*b8d0*/  LOP3.LUT R2, R27, 0xffff0000, RZ, 0xc0, !PT ;  /* 0xffff00001b027812 */ /* 0x000fe400078ec0ff */
[----:B------:R-:W-:-:S03]  /*b8e0*/  LOP3.LUT R5, R26, 0xffff0000, RZ, 0xc0, !PT ;  /* 0xffff00001a057812 */ /* 0x000fc600078ec0ff */
[--C-:B------:R-:W-:Y:S02]  /*b8f0*/  FADD.FTZ R4, R27, -R2.reuse ;  /* 0x800000021b047221 */ /* 0x100fe40000010000 */
[--C-:B------:R-:W-:Y:S02]  /*b900*/  FADD.FTZ R6, R26, -R5.reuse ;  /* 0x800000051a067221 */ /* 0x100fe40000010000 */
[----:B------:R-:W-:Y:S01]  /*b910*/  FADD.FTZ R8, R2, R2 ;  /* 0x0000000202087221 */ /* 0x000fe20000010000 */
[----:B------:R-:W-:Y:S01]  /*b920*/  LOP3.LUT R7, R4, 0xffff0000, RZ, 0xc0, !PT ;  /* 0xffff000004077812 */ /* 0x000fe200078ec0ff */
[----:B------:R-:W-:Y:S01]  /*b930*/  FADD.FTZ R10, R5, R5 ;  /* 0x00000005050a7221 */ /* 0x000fe20000010000 */
[----:B------:R-:W-:Y:S01]  /*b940*/  LOP3.LUT R9, R6, 0xffff0000, RZ, 0xc0, !PT ;  /* 0xffff000006097812 */ /* 0x000fe200078ec0ff */
[----:B------:R-:W-:Y:S02]  /*b950*/  FMUL.FTZ R0, R2, R2 ;  /* 0x0000000202007220 */ /* 0x000fe40000410000 */
[----:B------:R-:W-:-:S02]  /*b960*/  FADD.FTZ R28, R4, -R7 ;  /* 0x80000007041c7221 */ /* 0x000fc40000010000 */
[----:B------:R-:W-:Y:S02]  /*b970*/  FADD.FTZ R29, R6, -R9 ;  /* 0x80000009061d7221 */ /* 0x000fe40000010000 */
[----:B------:R-:W-:Y:S02]  /*b980*/  FMUL.FTZ R3, R5, R5 ;  /* 0x0000000505037220 */ /* 0x000fe40000410000 */
[----:B------:R-:W-:Y:S02]  /*b990*/  FADD.FTZ R31, R7, R7 ;  /* 0x00000007071f7221 */ /* 0x000fe40000010000 */
[----:B------:R-:W-:Y:S02]  /*b9a0*/  FADD.FTZ R30, R9, R9 ;  /* 0x00000009091e7221 */ /* 0x000fe40000010000 */
[C---:B------:R-:W-:Y:S02]  /*b9b0*/  FMUL.FTZ R2, R7.reuse, R8 ;  /* 0x0000000807027220 */ /* 0x040fe40000410000 */
[----:B------:R-:W-:-:S02]  /*b9c0*/  FMUL.FTZ R5, R7, R7 ;  /* 0x0000000707057220 */ /* 0x000fc40000410000 */
[C---:B------:R-:W-:Y:S02]  /*b9d0*/  FMUL.FTZ R7, R28.reuse, R8 ;  /* 0x000000081c077220 */ /* 0x040fe40000410000 */
[CC--:B------:R-:W-:Y:S02]  /*b9e0*/  FMUL.FTZ R4, R9.reuse, R10.reuse ;  /* 0x0000000a09047220 */ /* 0x0c0fe40000410000 */
[----:B------:R-:W-:Y:S02]  /*b9f0*/  FMUL.FTZ R6, R9, R9 ;  /* 0x0000000909067220 */ /* 0x000fe40000410000 */
[C---:B------:R-:W-:Y:S02]  /*ba00*/  FMUL.FTZ R8, R29.reuse, R10 ;  /* 0x0000000a1d087220 */ /* 0x040fe40000410000 */
[----:B------:R-:W-:Y:S02]  /*ba10*/  FMUL.FTZ R9, R28, R31 ;  /* 0x0000001f1c097220 */ /* 0x000fe40000410000 */
[----:B------:R-:W-:-:S02]  /*ba20*/  FMUL.FTZ R10, R29, R30 ;  /* 0x0000001e1d0a7220 */ /* 0x000fc40000410000 */
[----:B------:R-:W-:Y:S02]  /*ba30*/  FMUL.FTZ R28, R28, R28 ;  /* 0x0000001c1c1c7220 */ /* 0x000fe40000410000 */
[----:B------:R-:W-:Y:S02]  /*ba40*/  FMUL.FTZ R29, R29, R29 ;  /* 0x0000001d1d1d7220 */ /* 0x000fe40000410000 */
.L_x_460:
        /* <DEDUP_REMOVED lines=39> */
[----:B------:R-:W-:Y:S01]  /*bcc0*/  FADD.FTZ R0, R0, -1 ;  /* 0xbf80000000007421 */ /* 0x000fe20000010000 */
[----:B------:R-:W-:Y:S03]  /*bcd0*/  FCHK P5, R26, R27 ;  /* 0x0000001b1a007302 */ /* 0x000fe600000a0000 */
        /* <DEDUP_REMOVED lines=45> */
.L_x_461:
[----:B------:R-:W-:Y:S01]  /*bfb0*/  FFMA R3, R5, R4, R2 ;  /* 0x0000000405037223 */ /* 0x000fe20000000002 */
[----:B------:R-:W-:Y:S05]  /*bfc0*/  @!P5 BRA `(.L_x_462) ;  /* 0x000000400000d947 */ /* 0x000fea0003800000 */
[----:B------:R-:W-:Y:S02]  /*bfd0*/  MOV R9, R26 ;  /* 0x0000001a00097202 */ /* 0x000fe40000000f00 */
[----:B------:R-:W-:Y:S02]  /*bfe0*/  MOV R6, R27 ;  /* 0x0000001b00067202 */ /* 0x000fe40000000f00 */
[----:B------:R-:W-:Y:S02]  /*bff0*/  MOV R0, 0xc010 ;  /* 0x0000c01000007802 */ /* 0x000fe40000000f00 */
[----:B-----5:R-:W-:Y:S05]  /*c000*/  CALL.REL.NOINC `($__internal_0_$__cuda_sm3x_div_rn_ftz_f32_slowpath) ;  /* 0x000093a000007944 */ /* 0x020fea0003c00000 */
.L_x_462:
        /* <DEDUP_REMOVED lines=18> */
.L_x_463:
[----:B------:R-:W-:-:S05]  /*c130*/  MOV R0, 0x3fd774eb ;  /* 0x3fd774eb00007802 */ /* 0x000fca0000000f00 */
[----:B------:R-:W-:-:S04]  /*c140*/  @P2 FFMA.FTZ R3, R0, 0.93318945169448852539, -R3 ;  /* 0x3f6ee58100032823 */ /* 0x000fc80000010803 */
[----:B------:R-:W-:Y:S02]  /*c150*/  @!P2 FFMA.FTZ R3, R0, 0.93318945169448852539, R3 ;  /* 0x3f6ee5810003a823 */ /* 0x000fe40000010003 */
.L_x_464:
        /* <DEDUP_REMOVED lines=12> */
.L_x_449:
        /* <DEDUP_REMOVED lines=12> */
.L_x_465:
        /* <DEDUP_REMOVED lines=18> */
.L_x_466:
[----:B------:R-:W-:-:S05]  /*c400*/  MOV R0, 0x3fd774eb ;  /* 0x3fd774eb00007802 */ /* 0x000fca0000000f00 */
[----:B------:R-:W-:-:S04]  /*c410*/  @P2 FFMA.FTZ R3, R0, 0.93318945169448852539, -R3 ;  /* 0x3f6ee58100032823 */ /* 0x000fc80000010803 */
[----:B------:R-:W-:Y:S02]  /*c420*/  @!P2 FFMA.FTZ R3, R0, 0.93318945169448852539, R3 ;  /* 0x3f6ee5810003a823 */ /* 0x000fe40000010003 */
.L_x_467:
        /* <DEDUP_REMOVED lines=10> */
[----:B------:R-:W-:-:S06]  /*c4d0*/  FFMA.FTZ R5, R5, R5, R4 ;  /* 0x0000000505057223 */ /* 0x000fcc0000010004 */
[----:B------:R-:W0:Y:S02]  /*c4e0*/  MUFU.SQRT R5, R5 ;  /* 0x0000000500057308 */ /* 0x000e240000002000 */
[----:B0-----:R-:W-:Y:S01]  /*c4f0*/  @P0 FMUL.FTZ R2, R0, R5 ;  /* 0x0000000500020220 */ /* 0x001fe20000410000 */
[----:B------:R-:W-:Y:S02]  /*c500*/  FSETP.NEU.FTZ.AND P0, PT, R28, +INF , PT ;  /* 0x7f8000001c00780b */ /* 0x000fe40003f1d000 */
[----:B------:R-:W-:Y:S02]  /*c510*/  MOV R0, c[0x0][0xdb0] ;  /* 0x00036c0000007a02 */ /* 0x000fe40000000f00 */
[----:B------:R-:W-:Y:S02]  /*c520*/  FSEL R7, R2, +INF , P0 ;  /* 0x7f80000002077808 */ /* 0x000fe40000000000 */
[C---:B------:R-:W-:Y:S01]  /*c530*/  FSETP.NEU.FTZ.AND P0, PT, |R0|.reuse, |c[0x0][0xdb4]|, PT ;  /* 0x40036d0000007a0b */ /* 0x040fe20003f1d200 */
[----:B------:R-:W-:Y:S01]  /*c540*/  FADD.FTZ R6, |R0|, |c[0x0][0xdb4]| ;  /* 0x40036d0000067621 */ /* 0x000fe20000010200 */
[----:B------:R-:W-:-:S02]  /*c550*/  MOV R2, c[0x0][0xdb4] ;  /* 0x00036d0000027a02 */ /* 0x000fc40000000f00 */
[----:B------:R-:W0:Y:S01]  /*c560*/  MUFU.LG2 R7, R7 ;  /* 0x0000000700077308 */ /* 0x000e220000000c00 */
[----:B------:R-:W-:Y:S02]  /*c570*/  FSEL R4, R20, R3, !P0 ;  /* 0x0000000314047208 */ /* 0x000fe40004000000 */
[----:B------:R-:W-:Y:S02]  /*c580*/  FSETP.GTU.FTZ.AND P0, PT, |R6|, +INF , PT ;  /* 0x7f8000000600780b */ /* 0x000fe40003f1c200 */
[----:B------:R-:W-:-:S04]  /*c590*/  FSEL R3, R11, R4, !P1 ;  /* 0x000000040b037208 */ /* 0x000fc80004800000 */
[----:B------:R-:W-:-:S04]  /*c5a0*/  LOP3.LUT R3, R3, 0x80000000, R2, 0xb8, !PT ;  /* 0x8000000003037812 */ /* 0x000fc800078eb802 */
[----:B------:R-:W-:Y:S01]  /*c5b0*/  FSEL R3, R6, R3, P0 ;  /* 0x0000000306037208 */ /* 0x000fe20000000000 */
[----:B0-----:R-:W-:Y:S01]  /*c5c0*/  FMUL.FTZ R28, R7, 0.69314718246459960938 ;  /* 0x3f317218071c7820 */ /* 0x001fe20000410000 */
[----:B------:R-:W-:Y:S05]  /*c5d0*/  BRA `(.L_x_455) ;  /* 0x00000ef000007947 */ /* 0x000fea0003800000 */
.L_x_448:
[----:B------:R-:W-:-:S13]  /*c5e0*/  FSETP.GEU.FTZ.AND P0, PT, R26, 9.999999682655225389e-20, PT ;  /* 0x1fec1e4a1a00780b */ /* 0x000fda0003f1e000 */
[----:B------:R-:W-:Y:S05]  /*c5f0*/  @!P0 BRA `(.L_x_468) ;  /* 0x0000049000008947 */ /* 0x000fea0003800000 */
[----:B------:R-:W-:Y:S01]  /*c600*/  FMUL.FTZ R0, R26, R26 ;  /* 0x0000001a1a007220 */ /* 0x000fe20000410000 */
[----:B------:R-:W-:Y:S01]  /*c610*/  HFMA2.MMA R5, -RZ, RZ, 1.625, 0 ;  /* 0x3e800000ff057435 */ /* 0x000fe200000001ff */
[----:B------:R-:W-:Y:S01]  /*c620*/  MOV R7, 0x3d39bf78 ;  /* 0x3d39bf7800077802 */ /* 0x000fe20000000f00 */
[----:B------:R-:W-:Y:S01]  /*c630*/  FCHK P5, R26, 1 ;  /* 0x3f8000001a007902 */ /* 0x000fe200000a0000 */
[C---:B------:R-:W-:Y:S01]  /*c640*/  FADD.FTZ.RZ R2, R0.reuse, 1 ;  /* 0x3f80000000027421 */ /* 0x040fe2000001c000 */
[----:B------:R-:W-:-:S04]  /*c650*/  ISETP.GE.U32.AND P0, PT, R0, 0x7f800000, PT ;  /* 0x7f8000000000780c */ /* 0x000fc80003f06070 */
[----:B------:R-:W-:-:S04]  /*c660*/  IADD3 R2, R2, -0x3f400000, RZ ;  /* 0xc0c0000002027810 */ /* 0x000fc80007ffe0ff */
[----:B------:R-:W-:-:S04]  /*c670*/  LOP3.LUT R3, R2, 0xff800000, RZ, 0xc0, !PT ;  /* 0xff80000002037812 */ /* 0x000fc800078ec0ff */
[C---:B------:R-:W-:Y:S02]  /*c680*/  IADD3 R4, -R3.reuse, 0x40800000, RZ ;  /* 0x4080000003047810 */ /* 0x040fe40007ffe1ff */
[----:B------:R-:W-:Y:S02]  /*c690*/  IADD3 R2, -R3, R0, RZ ;  /* 0x0000000003027210 */ /* 0x000fe40007ffe1ff */
[----:B------:R-:W0:Y:S01]  /*c6a0*/  I2F R3, R3 ;  /* 0x0000000300037306 */ /* 0x000e220000201400 */
[----:B------:R-:W-:Y:S01]  /*c6b0*/  FFMA.FTZ R5, R4, R5, -1 ;  /* 0xbf80000004057423 */ /* 0x000fe20000010005 */
[----:B------:R-:W-:-:S03]  /*c6c0*/  HFMA2.MMA R4, -RZ, RZ, 1.875, 0 ;  /* 0x3f800000ff047435 */ /* 0x000fc600000001ff */
[----:B------:R-:W-:-:S04]  /*c6d0*/  FADD.FTZ R2, R2, R5 ;  /* 0x0000000502027221 */ /* 0x000fc80000010000 */
[----:B------:R-:W-:-:S03]  /*c6e0*/  FFMA.FTZ R7, R2, -R7, 0.10546888411045074463 ;  /* 0x3dd8001202077423 */ /* 0x000fc60000010807 */
[----:B------:R-:W-:Y:S02]  /*c6f0*/  FFMA R5, R4, -1, R4 ;  /* 0xbf80000004057823 */ /* 0x000fe40000000004 */
[C---:B------:R-:W-:Y:S02]  /*c700*/  FFMA.FTZ R7, R2.reuse, R7, -0.13229703903198242188 ;  /* 0xbe0778e002077423 */ /* 0x040fe40000010007 */
[----:B------:R-:W-:Y:S02]  /*c710*/  FFMA R5, R5, R4, 1 ;  /* 0x3f80000005057423 */ /* 0x000fe40000000004 */
[----:B------:R-:W-:Y:S02]  /*c720*/  FFMA.FTZ R7, R2, R7, 0.14491446316242218018 ;  /* 0x3e14647502077423 */ /* 0x000fe40000010007 */
[----:B------:R-:W-:Y:S02]  /*c730*/  FFMA R4, R26, R5, RZ ;  /* 0x000000051a047223 */ /* 0x000fe400000000ff */
[----:B------:R-:W-:-:S02]  /*c740*/  FFMA.FTZ R7, R2, R7, -0.16641564667224884033 ;  /* 0xbe2a68dd02077423 */ /* 0x000fc40000010007 */
[----:B0-----:R-:W-:Y:S02]  /*c750*/  FMUL.FTZ R3, R3, 1.1920928955078125e-07 ;  /* 0x3400000003037820 */ /* 0x001fe40000410000 */
[----:B------:R-:W-:Y:S02]  /*c760*/  FFMA.FTZ R7, R2, R7, 0.19988867640495300293 ;  /* 0x3e4caf9e02077423 */ /* 0x000fe40000010007 */
[----:B------:R-:W-:Y:S02]  /*c770*/  FFMA R6, R4, -1, R26 ;  /* 0xbf80000004067823 */ /* 0x000fe4000000001a */
[----:B------:R-:W-:-:S04]  /*c780*/  FFMA.FTZ R7, R2, R7, -0.25000196695327758789 ;  /* 0xbe80004202077423 */ /* 0x000fc80000010007 */
[----:B------:R-:W-:-:S04]  /*c790*/  FFMA.FTZ R7, R2, R7, 0.33333510160446166992 ;  /* 0x3eaaaae602077423 */ /* 0x000fc80000010007 */
[----:B------:R-:W-:-:S04]  /*c7a0*/  FFMA.FTZ R7, R2, R7, -0.5 ;  /* 0xbf00000002077423 */ /* 0x000fc80000010007 */
[----:B------:R-:W-:-:S04]  /*c7b0*/  FMUL.FTZ R7, R2, R7 ;  /* 0x0000000702077220 */ /* 0x000fc80000410000 */
[----:B------:R-:W-:-:S04]  /*c7c0*/  FFMA.FTZ R2, R2, R7, R2 ;  /* 0x0000000702027223 */ /* 0x000fc80000010002 */
[----:B------:R-:W-:Y:S01]  /*c7d0*/  FFMA.FTZ R28, R3, 0.69314718246459960938, R2 ;  /* 0x3f317218031c7823 */ /* 0x000fe20000010002 */
[----:B------:R-:W-:Y:S05]  /*c7e0*/  @!P0 BRA `(.L_x_469) ;  /* 0x0000005000008947 */ /* 0x000fea0003800000 */
[C---:B------:R-:W-:Y:S02]  /*c7f0*/  ISETP.GE.AND P0, PT, R0.reuse, -0x407fffff, PT ;  /* 0xbf8000010000780c */ /* 0x040fe40003f06270 */
[----:B------:R-:W-:-:S11]  /*c800*/  FSETP.NEU.FTZ.AND P1, PT, R0, RZ, PT ;  /* 0x000000ff0000720b */ /* 0x000fd60003f3d000 */
[----:B------:R-:W-:-:S05]  /*c810*/  @P0 MOV R3, 0x7f800000 ;  /* 0x7f80000000030802 */ /* 0x000fca0000000f00 */
[----:B------:R-:W-:-:S05]  /*c820*/  @P0 FFMA.FTZ R28, R0, R3, +INF ;  /* 0x7f800000001c0423 */ /* 0x000fca0000010003 */
[----:B------:R-:W-:Y:S02]  /*c830*/  FSEL R28, R28, -RZ, P1 ;  /* 0x800000ff1c1c7208 */ /* 0x000fe40000800000 */
.L_x_469:
[----:B------:R-:W-:Y:S01]  /*c840*/  FFMA R3, R5, R6, R4 ;  /* 0x0000000605037223 */ /* 0x000fe20000000004 */
[----:B------:R-:W-:Y:S05]  /*c850*/  @!P5 BRA `(.L_x_470) ;  /* 0x000000400000d947 */ /* 0x000fea0003800000 */
[----:B------:R-:W-:Y:S01]  /*c860*/  HFMA2.MMA R6, -RZ, RZ, 1.875, 0 ;  /* 0x3f800000ff067435 */ /* 0x000fe200000001ff */
[----:B------:R-:W-:Y:S02]  /*c870*/  MOV R9, R26 ;  /* 0x0000001a00097202 */ /* 0x000fe40000000f00 */
[----:B------:R-:W-:-:S03]  /*c880*/  MOV R0, 0xc8a0 ;  /* 0x0000c8a000007802 */ /* 0x000fc60000000f00 */
[----:B-----5:R-:W-:Y:S05]  /*c890*/  CALL.REL.NOINC `($__internal_0_$__cuda_sm3x_div_rn_ftz_f32_slowpath) ;  /* 0x00008b1000007944 */ /* 0x020fea0003c00000 */
.L_x_470:
[----:B------:R-:W-:Y:S01]  /*c8a0*/  MOV R5, 0x3b33710b ;  /* 0x3b33710b00057802 */ /* 0x000fe20000000f00 */
[----:B0-----:R-:W-:-:S04]  /*c8b0*/  FMUL.FTZ R0, R3, R3 ;  /* 0x0000000303007220 */ /* 0x001fc80000410000 */
        /* <DEDUP_REMOVED lines=16> */
.L_x_471:
[----:B------:R-:W-:-:S05]  /*c9c0*/  MOV R0, 0x3fd774eb ;  /* 0x3fd774eb00007802 */ /* 0x000fca0000000f00 */
[----:B------:R-:W-:-:S04]  /*c9d0*/  @P2 FFMA.FTZ R3, R0, 0.93318945169448852539, -R3 ;  /* 0x3f6ee58100032823 */ /* 0x000fc80000010803 */
[----:B------:R-:W-:Y:S02]  /*c9e0*/  @!P2 FFMA.FTZ R3, R0, 0.93318945169448852539, R3 ;  /* 0x3f6ee5810003a823 */ /* 0x000fe40000010003 */
.L_x_472:
        /* <DEDUP_REMOVED lines=10> */
.L_x_468:
        /* <DEDUP_REMOVED lines=12> */
.L_x_473:
        /* <DEDUP_REMOVED lines=18> */
.L_x_474:
[----:B------:R-:W-:-:S05]  /*cc70*/  MOV R0, 0x3fd774eb ;  /* 0x3fd774eb00007802 */ /* 0x000fca0000000f00 */
[----:B------:R-:W-:-:S04]  /*cc80*/  @P2 FFMA.FTZ R3, R0, 0.93318945169448852539, -R3 ;  /* 0x3f6ee58100032823 */ /* 0x000fc80000010803 */
[----:B------:R-:W-:Y:S02]  /*cc90*/  @!P2 FFMA.FTZ R3, R0, 0.93318945169448852539, R3 ;  /* 0x3f6ee5810003a823 */ /* 0x000fe40000010003 */
.L_x_475:
        /* <DEDUP_REMOVED lines=11> */
.L_x_447:
[----:B------:R-:W-:Y:S01]  /*cd50*/  MOV R2, c[0x0][0xdb4] ;  /* 0x00036d0000027a02 */ /* 0x000fe20000000f00 */
[----:B------:R-:W-:Y:S01]  /*cd60*/  FMUL.FTZ R0, R0, 0.36787945032119750977 ;  /* 0x3ebc5ab200007820 */ /* 0x000fe20000410000 */
[----:B------:R-:W-:Y:S03]  /*cd70*/  MUFU.RCP R8, R27 ;  /* 0x0000001b00087308 */ /* 0x000fe60000001000 */
[----:B------:R-:W-:Y:S02]  /*cd80*/  FMUL.FTZ R2, R2, 0.36787945032119750977 ;  /* 0x3ebc5ab202027820 */ /* 0x000fe40000410000 */
[----:B------:R-:W-:Y:S02]  /*cd90*/  FADD.FTZ R0, |R0|, -RZ ;  /* 0x800000ff00007221 */ /* 0x000fe40000010200 */
[----:B------:R-:W-:-:S05]  /*cda0*/  FADD.FTZ R3, |R2|, -RZ ;  /* 0x800000ff02037221 */ /* 0x000fca0000010200 */
[CC--:B------:R-:W-:Y:S02]  /*cdb0*/  IMNMX R2, R0.reuse, R3.reuse, !PT ;  /* 0x0000000300027217 */ /* 0x0c0fe40007800200 */
[----:B------:R-:W-:Y:S02]  /*cdc0*/  IMNMX R0, R0, R3, PT ;  /* 0x0000000300007217 */ /* 0x000fe40003800200 */
[----:B------:R-:W-:Y:S02]  /*cdd0*/  LOP3.LUT R4, R2, 0xfe000000, RZ, 0xc0, !PT ;  /* 0xfe00000002047812 */ /* 0x000fe400078ec0ff */
[----:B------:R-:W-:Y:S02]  /*cde0*/  FSETP.NEU.FTZ.AND P0, PT, R0, RZ, PT ;  /* 0x000000ff0000720b */ /* 0x000fe40003f1d000 */
[----:B------:R-:W-:-:S05]  /*cdf0*/  IADD3 R3, -R4, 0x7e800000, RZ ;  /* 0x7e80000004037810 */ /* 0x000fca0007ffe1ff */
[-C--:B------:R-:W-:Y:S02]  /*ce00*/  FMUL.FTZ R5, R0, R3.reuse ;  /* 0x0000000300057220 */ /* 0x080fe40000410000 */
[----:B------:R-:W-:Y:S02]  /*ce10*/  FMUL.FTZ R3, R2, R3 ;  /* 0x0000000302037220 */ /* 0x000fe40000410000 */
[----:B------:R-:W-:Y:S01]  /*ce20*/  FMUL.FTZ R6, R5, R5 ;  /* 0x0000000505067220 */ /* 0x000fe20000410000 */
[----:B------:R-:W-:-:S03]  /*ce30*/  HFMA2.MMA R5, -RZ, RZ, 1.875, 0 ;  /* 0x3f800000ff057435 */ /* 0x000fc600000001ff */
[----:B------:R-:W-:Y:S01]  /*ce40*/  FFMA.FTZ R6, R3, R3, R6 ;  /* 0x0000000303067223 */ /* 0x000fe20000010006 */
[----:B------:R-:W-:-:S05]  /*ce50*/  LOP3.LUT R3, R4, 0x800000, RZ, 0xfc, !PT ;  /* 0x0080000004037812 */ /* 0x000fca00078efcff */
        /* <DEDUP_REMOVED lines=10> */
[----:B------:R-:W1:Y:S01]  /*cf00*/  FCHK P0, R26, R27 ;  /* 0x0000001b1a007302 */ /* 0x000e620000000000 */
[----:B0-----:R-:W-:Y:S01]  /*cf10*/  FFMA.FTZ R28, R2, 0.69314718246459960938, R5 ;  /* 0x3f317218021c7823 */ /* 0x001fe20000010005 */
[----:B-1----:R-:W-:Y:S06]  /*cf20*/  @!P0 BRA `(.L_x_476) ;  /* 0x0000004000008947 */ /* 0x002fec0003800000 */
[----:B------:R-:W-:Y:S02]  /*cf30*/  MOV R9, R26 ;  /* 0x0000001a00097202 */ /* 0x000fe40000000f00 */
[----:B------:R-:W-:Y:S02]  /*cf40*/  MOV R6, R27 ;  /* 0x0000001b00067202 */ /* 0x000fe40000000f00 */
[----:B------:R-:W-:Y:S02]  /*cf50*/  MOV R0, 0xcf70 ;  /* 0x0000cf7000007802 */ /* 0x000fe40000000f00 */
[----:B-----5:R-:W-:Y:S05]  /*cf60*/  CALL.REL.NOINC `($__internal_0_$__cuda_sm3x_div_rn_ftz_f32_slowpath) ;  /* 0x0000844000007944 */ /* 0x020fea0003c00000 */
.L_x_476:
        /* <DEDUP_REMOVED lines=18> */
.L_x_477:
[----:B------:R-:W-:-:S05]  /*d090*/  MOV R0, 0x3fd774eb ;  /* 0x3fd774eb00007802 */ /* 0x000fca0000000f00 */
[----:B------:R-:W-:-:S04]  /*d0a0*/  @P2 FFMA.FTZ R3, R0, 0.93318945169448852539, -R3 ;  /* 0x3f6ee58100032823 */ /* 0x000fc80000010803 */
[----:B------:R-:W-:Y:S02]  /*d0b0*/  @!P2 FFMA.FTZ R3, R0, 0.93318945169448852539, R3 ;  /* 0x3f6ee5810003a823 */ /* 0x000fe40000010003 */
.L_x_478:
[----:B------:R-:W-:Y:S02]  /*d0c0*/  MOV R0, c[0x0][0xdb0] ;  /* 0x00036c0000007a02 */ /* 0x000fe40000000f00 */
        /* <DEDUP_REMOVED lines=10> */
.L_x_446:
[----:B0-----:R-:W-:Y:S01]  /*d170*/  MOV R3, c[0x0][0xdb4] ;  /* 0x00036d0000037a02 */ /* 0x001fe20000000f00 */
[----:B------:R-:W-:Y:S01]  /*d180*/  FADD.FTZ R2, -RZ, |c[0x0][0xdb4]| ;  /* 0x40036d00ff027621 */ /* 0x000fe20000010100 */
[----:B------:R-:W-:Y:S02]  /*d190*/  FSETP.GEU.FTZ.AND P0, PT, |R0|, 1.084202172485504434e-19, PT ;  /* 0x200000000000780b */ /* 0x000fe40003f1e200 */
[C---:B------:R-:W-:Y:S02]  /*d1a0*/  FSETP.GT.FTZ.AND P3, PT, |R3|.reuse, |c[0x0][0xdb0]|, PT ;  /* 0x40036c0003007a0b */ /* 0x040fe40003f74200 */
[----:B------:R-:W-:Y:S02]  /*d1b0*/  FSETP.GEU.FTZ.AND P1, PT, |R3|, 1.084202172485504434e-19, PT ;  /* 0x200000000300780b */ /* 0x000fe40003f3e200 */
[----:B------:R-:W-:Y:S02]  /*d1c0*/  FSEL R27, R2, R21, P3 ;  /* 0x00000015021b7208 */ /* 0x000fe40001800000 */
[----:B------:R-:W-:-:S02]  /*d1d0*/  FSEL R9, R21, R2, P3 ;  /* 0x0000000215097208 */ /* 0x000fc40001800000 */
[----:B------:R-:W0:Y:S01]  /*d1e0*/  MUFU.RCP R4, R27 ;  /* 0x0000001b00047308 */ /* 0x000e220000001000 */
[----:B------:R-:W-:Y:S02]  /*d1f0*/  PLOP3.LUT P0, PT, P0, P1, PT, 0xa8, 0x0 ;  /* 0x000000000000781c */ /* 0x000fe40000703570 */
[----:B------:R-:W-:-:S05]  /*d200*/  MOV R26, R25 ;  /* 0x00000019001a7202 */ /* 0x000fca0000000f00 */
[----:B------:R-:W1:Y:S06]  /*d210*/  FCHK P1, R9, R27 ;  /* 0x0000001b09007302 */ /* 0x000e6c0000020000 */
[----:B------:R-:W-:Y:S02]  /*d220*/  @!P0 FMUL.FTZ R26, R24, 0.0625 ;  /* 0x3d800000181a8820 */ /* 0x000fe40000410000 */
        /* <DEDUP_REMOVED lines=9> */
.L_x_479:
        /* <DEDUP_REMOVED lines=18> */
.L_x_480:
[----:B------:R-:W-:-:S05]  /*d3e0*/  MOV R0, 0x3fd774eb ;  /* 0x3fd774eb00007802 */ /* 0x000fca0000000f00 */
[----:B------:R-:W-:-:S04]  /*d3f0*/  @P2 FFMA.FTZ R3, R0, 0.93318945169448852539, -R3 ;  /* 0x3f6ee58100032823 */ /* 0x000fc80000010803 */
[----:B------:R-:W-:Y:S02]  /*d400*/  @!P2 FFMA.FTZ R3, R0, 0.93318945169448852539, R3 ;  /* 0x3f6ee5810003a823 */ /* 0x000fe40000010003 */
.L_x_481:
        /* <DEDUP_REMOVED lines=10> */
[----:B0-----:R-:W-:-:S03]  /*d4b0*/  FMUL.FTZ R28, R28, 0.69314718246459960938 ;  /* 0x3f3172181c1c7820 */ /* 0x001fc60000410000 */
[----:B------:R-:W-:-:S05]  /*d4c0*/  FSEL R3, R6, R3, P0 ;  /* 0x0000000306037208 */ /* 0x000fca0000000000 */
.L_x_455:
[CC--:B-----5:R-:W-:Y:S01]  /*d4d0*/  FMUL.FTZ R4, R16.reuse, R3.reuse ;  /* 0x0000000310047220 */ /* 0x0e0fe20000410000 */
[----:B------:R-:W-:Y:S01]  /*d4e0*/  BSSY B0, `(.L_x_482) ;  /* 0x000003a000007945 */ /* 0x000fe20003800000 */
[C---:B------:R-:W-:Y:S02]  /*d4f0*/  FMUL.FTZ R3, R17.reuse, R3 ;  /* 0x0000000311037220 */ /* 0x040fe40000410000 */
[-C--:B------:R-:W-:Y:S02]  /*d500*/  FFMA.FTZ R6, R17, R28.reuse, R4 ;  /* 0x0000001c11067223 */ /* 0x080fe40000010004 */
        /* <DEDUP_REMOVED lines=38> */
.L_x_485:
        /* <DEDUP_REMOVED lines=10> */
.L_x_484:
[----:B------:R-:W-:-:S04]  /*d810*/  FMUL.RZ R6, R6, 0.15915493667125701904 ;  /* 0x3e22f98306067820 */ /* 0x000fc8000040c000 */
[----:B------:R0:W1:Y:S08]  /*d820*/  MUFU.SIN R17, R6 ;  /* 0x0000000600117308 */ /* 0x0000700000000400 */
[----:B------:R0:W2:Y:S01]  /*d830*/  MUFU.COS R16, R6 ;  /* 0x0000000600107308 */ /* 0x0000a20000000000 */
[----:B------:R-:W-:Y:S05]  /*d840*/  BRA `(.L_x_486) ;  /* 0x0000003000007947 */ /* 0x000fea0003800000 */
.L_x_483:
[----:B------:R-:W-:Y:S01]  /*d850*/  FMUL.FTZ R16, R28, 1.4426950216293334961 ;  /* 0x3fb8aa3b1c107820 */ /* 0x000fe20000410000 */
[----:B------:R-:W-:-:S05]  /*d860*/  MOV R17, R6 ;  /* 0x0000000600117202 */ /* 0x000fca0000000f00 */
[----:B------:R-:W0:Y:S02]  /*d870*/  MUFU.EX2 R16, R16 ;  /* 0x0000001000107308 */ /* 0x000e240000000800 */
.L_x_486:
[----:B------:R-:W-:Y:S05]  /*d880*/  BSYNC B0 ;  /* 0x0000000000007941 */ /* 0x000fea0003800000 */
.L_x_482:
[----:B------:R-:W-:Y:S05]  /*d890*/  @P4 BRA `(.L_x_487) ;  /* 0x000021a000004947 */ /* 0x000fea0003800000 */
[----:B------:R-:W-:Y:S01]  /*d8a0*/  FADD.FTZ R28, -RZ, |c[0x0][0xdb4]| ;  /* 0x40036d00ff1c7621 */ /* 0x000fe20000010100 */
        /* <DEDUP_REMOVED lines=29> */
[----:B------:R-:W3:Y:S01]  /*da80*/  I2F R0, R0 ;  /* 0x0000000000007306 */ /* 0x000ee20000201400 */
[----:B------:R-:W-:-:S04]  /*da90*/  FFMA.FTZ R5, R4, R5, -1 ;  /* 0xbf80000004057423 */ /* 0x000fc80000010005 */
[----:B------:R-:W-:-:S03]  /*daa0*/  FADD.FTZ R2, R2, R5 ;  /* 0x0000000502027221 */ /* 0x000fc60000010000 */
[----:B------:R-:W4:Y:S01]  /*dab0*/  MUFU.RCP R4, R27 ;  /* 0x0000001b00047308 */ /* 0x000f220000001000 */
[----:B------:R-:W-:-:S04]  /*dac0*/  FFMA.FTZ R7, R2, -R7, 0.10546888411045074463 ;  /* 0x3dd8001202077423 */ /* 0x000fc80000010807 */
[----:B------:R-:W-:Y:S02]  /*dad0*/  FFMA.FTZ R7, R2, R7, -0.13229703903198242188 ;  /* 0xbe0778e002077423 */ /* 0x000fe40000010007 */
[----:B---3--:R-:W-:Y:S02]  /*dae0*/  FMUL.FTZ R28, R0, 1.1920928955078125e-07 ;  /* 0x34000000001c7820 */ /* 0x008fe40000410000 */
[----:B------:R-:W-:-:S04]  /*daf0*/  FFMA.FTZ R7, R2, R7, 0.14491446316242218018 ;  /* 0x3e14647502077423 */ /* 0x000fc80000010007 */
[C---:B------:R-:W-:Y:S02]  /*db00*/  FFMA.FTZ R7, R2.reuse, R7, -0.16641564667224884033 ;  /* 0xbe2a68dd02077423 */ /* 0x040fe40000010007 */
[----:B----4-:R-:W-:Y:S02]  /*db10*/  FFMA R5, -R27, R4, 1 ;  /* 0x3f8000001b057423 */ /* 0x010fe40000000104 */
        /* <DEDUP_REMOVED lines=16> */
.L_x_492:
[----:B------:R-:W-:Y:S01]  /*dc20*/  FFMA R3, R5, R4, R2 ;  /* 0x0000000405037223 */ /* 0x000fe20000000002 */
[----:B------:R-:W-:Y:S05]  /*dc30*/  @!P5 BRA `(.L_x_493) ;  /* 0x000000400000d947 */ /* 0x000fea0003800000 */
[----:B------:R-:W-:Y:S02]  /*dc40*/  MOV R9, R26 ;  /* 0x0000001a00097202 */ /* 0x000fe40000000f00 */
[----:B0-----:R-:W-:Y:S02]  /*dc50*/  MOV R6, R27 ;  /* 0x0000001b00067202 */ /* 0x001fe40000000f00 */
[----:B------:R-:W-:Y:S02]  /*dc60*/  MOV R0, 0xdc80 ;  /* 0x0000dc8000007802 */ /* 0x000fe40000000f00 */
[----:B-12---:R-:W-:Y:S05]  /*dc70*/  CALL.REL.NOINC `($__internal_0_$__cuda_sm3x_div_rn_ftz_f32_slowpath) ;  /* 0x0000773000007944 */ /* 0x006fea0003c00000 */
.L_x_493:
        /* <DEDUP_REMOVED lines=18> */
.L_x_494:
[----:B------:R-:W-:-:S05]  /*dda0*/  MOV R0, 0x3fd774eb ;  /* 0x3fd774eb00007802 */ /* 0x000fca0000000f00 */
[----:B------:R-:W-:-:S04]  /*ddb0*/  @P2 FFMA.FTZ R3, R0, 0.93318945169448852539, -R3 ;  /* 0x3f6ee58100032823 */ /* 0x000fc80000010803 */
[----:B------:R-:W-:Y:S02]  /*ddc0*/  @!P2 FFMA.FTZ R3, R0, 0.93318945169448852539, R3 ;  /* 0x3f6ee5810003a823 */ /* 0x000fe40000010003 */
.L_x_495:
        /* <DEDUP_REMOVED lines=12> */
.L_x_491:
        /* <DEDUP_REMOVED lines=13> */
[----:B0-----:R-:W-:Y:S02]  /*df60*/  MOV R6, R27 ;  /* 0x0000001b00067202 */ /* 0x001fe40000000f00 */
[----:B------:R-:W-:Y:S02]  /*df70*/  MOV R0, 0xdf90 ;  /* 0x0000df9000007802 */ /* 0x000fe40000000f00 */
[----:B-12---:R-:W-:Y:S05]  /*df80*/  CALL.REL.NOINC `($__internal_0_$__cuda_sm3x_div_rn_ftz_f32_slowpath) ;  /* 0x0000742000007944 */ /* 0x006fea0003c00000 */
.L_x_498:
        /* <DEDUP_REMOVED lines=18> */
.L_x_499:
[----:B------:R-:W-:-:S05]  /*e0b0*/  MOV R0, 0x3fd774eb ;  /* 0x3fd774eb00007802 */ /* 0x000fca0000000f00 */
[----:B------:R-:W-:-:S04]  /*e0c0*/  @P2 FFMA.FTZ R3, R0, 0.93318945169448852539, -R3 ;  /* 0x3f6ee58100032823 */ /* 0x000fc80000010803 */
[----:B------:R-:W-:Y:S02]  /*e0d0*/  @!P2 FFMA.FTZ R3, R0, 0.93318945169448852539, R3 ;  /* 0x3f6ee5810003a823 */ /* 0x000fe40000010003 */
.L_x_500:
        /* <DEDUP_REMOVED lines=13> */
.L_x_497:
[----:B------:R-:W-:Y:S02]  /*e1b0*/  LOP3.LUT R2, R27, 0xffff0000, RZ, 0xc0, !PT ;  /* 0xffff00001b027812 */ /* 0x000fe400078ec0ff */
[----:B------:R-:W-:-:S03]  /*e1c0*/  LOP3.LUT R5, R26, 0xffff0000, RZ, 0xc0, !PT ;  /* 0xffff00001a057812 */ /* 0x000fc600078ec0ff */
[--C-:B------:R-:W-:Y:S02]  /*e1d0*/  FADD.FTZ R4, R27, -R2.reuse ;  /* 0x800000021b047221 */ /* 0x100fe40000010000 */
[--C-:B0-----:R-:W-:Y:S02]  /*e1e0*/  FADD.FTZ R6, R26, -R5.reuse ;  /* 0x800000051a067221 */ /* 0x101fe40000010000 */
        /* <DEDUP_REMOVED lines=20> */
.L_x_501:
        /* <DEDUP_REMOVED lines=65> */
[----:B------:R-:W-:Y:S02]  /*e740*/  FFMA.FTZ R3, R2, R3, -0.13229703903198242188 ;  /* 0xbe0778e002037423 */ /* 0x000fe40000010003 */
[----:B0-----:R-:W-:Y:S02]  /*e750*/  FMUL.FTZ R28, R0, 1.1920928955078125e-07 ;  /* 0x34000000001c7820 */ /* 0x001fe40000410000 */
[----:B------:R-:W-:-:S04]  /*e760*/  FFMA.FTZ R3, R2, R3, 0.14491446316242218018 ;  /* 0x3e14647502037423 */ /* 0x000fc80000010003 */
[C---:B------:R-:W-:Y:S02]  /*e770*/  FFMA.FTZ R3, R2.reuse, R3, -0.16641564667224884033 ;  /* 0xbe2a68dd02037423 */ /* 0x040fe40000010003 */
[----:B---3--:R-:W-:Y:S02]  /*e780*/  FFMA R5, -R27, R4, 1 ;  /* 0x3f8000001b057423 */ /* 0x008fe40000000104 */
        /* <DEDUP_REMOVED lines=16> */
.L_x_502:
[----:B------:R-:W-:Y:S01]  /*e890*/  FFMA R3, R5, R4, R2 ;  /* 0x0000000405037223 */ /* 0x000fe20000000002 */
[----:B------:R-:W-:Y:S05]  /*e8a0*/  @!P5 BRA `(.L_x_503) ;  /* 0x000000400000d947 */ /* 0x000fea0003800000 */
[----:B------:R-:W-:Y:S02]  /*e8b0*/  MOV R9, R26 ;  /* 0x0000001a00097202 */ /* 0x000fe40000000f00 */
[----:B------:R-:W-:Y:S02]  /*e8c0*/  MOV R6, R27 ;  /* 0x0000001b00067202 */ /* 0x000fe40000000f00 */
[----:B------:R-:W-:Y:S02]  /*e8d0*/  MOV R0, 0xe8f0 ;  /* 0x0000e8f000007802 */ /* 0x000fe40000000f00 */
[----:B-12---:R-:W-:Y:S05]  /*e8e0*/  CALL.REL.NOINC `($__internal_0_$__cuda_sm3x_div_rn_ftz_f32_slowpath) ;  /* 0x00006ac000007944 */ /* 0x006fea0003c00000 */
.L_x_503:
        /* <DEDUP_REMOVED lines=18> */
.L_x_504:
[----:B------:R-:W-:-:S05]  /*ea10*/  MOV R0, 0x3fd774eb ;  /* 0x3fd774eb00007802 */ /* 0x000fca0000000f00 */
[----:B------:R-:W-:-:S04]  /*ea20*/  @P2 FFMA.FTZ R3, R0, 0.93318945169448852539, -R3 ;  /* 0x3f6ee58100032823 */ /* 0x000fc80000010803 */
[----:B------:R-:W-:Y:S02]  /*ea30*/  @!P2 FFMA.FTZ R3, R0, 0.93318945169448852539, R3 ;  /* 0x3f6ee5810003a823 */ /* 0x000fe40000010003 */
.L_x_505:
        /* <DEDUP_REMOVED lines=12> */
.L_x_490:
        /* <DEDUP_REMOVED lines=12> */
.L_x_506:
        /* <DEDUP_REMOVED lines=18> */
.L_x_507:
[----:B------:R-:W-:-:S05]  /*ece0*/  MOV R0, 0x3fd774eb ;  /* 0x3fd774eb00007802 */ /* 0x000fca0000000f00 */
[----:B------:R-:W-:-:S04]  /*ecf0*/  @P2 FFMA.FTZ R3, R0, 0.93318945169448852539, -R3 ;  /* 0x3f6ee58100032823 */ /* 0x000fc80000010803 */
[----:B------:R-:W-:Y:S02]  /*ed00*/  @!P2 FFMA.FTZ R3, R0, 0.93318945169448852539, R3 ;  /* 0x3f6ee5810003a823 */ /* 0x000fe40000010003 */
.L_x_508:
        /* <DEDUP_REMOVED lines=27> */
.L_x_489:
        /* <DEDUP_REMOVED lines=12> */
[----:B------:R-:W3:Y:S01]  /*ef80*/  I2F R3, R3 ;  /* 0x0000000300037306 */ /* 0x000ee20000201400 */
        /* <DEDUP_REMOVED lines=10> */
[----:B---3--:R-:W-:Y:S02]  /*f030*/  FMUL.FTZ R3, R3, 1.1920928955078125e-07 ;  /* 0x3400000003037820 */ /* 0x008fe40000410000 */
[----:B------:R-:W-:Y:S02]  /*f040*/  FFMA.FTZ R7, R2, R7, 0.19988867640495300293 ;  /* 0x3e4caf9e02077423 */ /* 0x000fe40000010007 */
[----:B0-----:R-:W-:Y:S02]  /*f050*/  FFMA R6, R4, -1, R26 ;  /* 0xbf80000004067823 */ /* 0x001fe4000000001a */
        /* <DEDUP_REMOVED lines=12> */
.L_x_510:
[----:B------:R-:W-:Y:S01]  /*f120*/  FFMA R3, R5, R6, R4 ;  /* 0x0000000605037223 */ /* 0x000fe20000000004 */
[----:B------:R-:W-:Y:S05]  /*f130*/  @!P5 BRA `(.L_x_511) ;  /* 0x000000400000d947 */ /* 0x000fea0003800000 */
[----:B------:R-:W-:Y:S01]  /*f140*/  HFMA2.MMA R6, -RZ, RZ, 1.875, 0 ;  /* 0x3f800000ff067435 */ /* 0x000fe200000001ff */
[----:B------:R-:W-:Y:S02]  /*f150*/  MOV R9, R26 ;  /* 0x0000001a00097202 */ /* 0x000fe40000000f00 */
[----:B------:R-:W-:-:S03]  /*f160*/  MOV R0, 0xf180 ;  /* 0x0000f18000007802 */ /* 0x000fc60000000f00 */
[----:B-12---:R-:W-:Y:S05]  /*f170*/  CALL.REL.NOINC `($__internal_0_$__cuda_sm3x_div_rn_ftz_f32_slowpath) ;  /* 0x0000623000007944 */ /* 0x006fea0003c00000 */
.L_x_511:
        /* <DEDUP_REMOVED lines=18> */
.L_x_512:
[----:B------:R-:W-:-:S05]  /*f2a0*/  MOV R0, 0x3fd774eb ;  /* 0x3fd774eb00007802 */ /* 0x000fca0000000f00 */
[----:B------:R-:W-:-:S04]  /*f2b0*/  @P2 FFMA.FTZ R3, R0, 0.93318945169448852539, -R3 ;  /* 0x3f6ee58100032823 */ /* 0x000fc80000010803 */
[----:B------:R-:W-:Y:S02]  /*f2c0*/  @!P2 FFMA.FTZ R3, R0, 0.93318945169448852539, R3 ;  /* 0x3f6ee5810003a823 */ /* 0x000fe40000010003 */
.L_x_513:
        /* <DEDUP_REMOVED lines=10> */
.L_x_509:
        /* <DEDUP_REMOVED lines=9> */
[----:B0-----:R-:W-:Y:S02]  /*f400*/  MOV R6, 0x3f800000 ;  /* 0x3f80000000067802 */ /* 0x001fe40000000f00 */
[----:B------:R-:W-:Y:S02]  /*f410*/  MOV R0, 0xf430 ;  /* 0x0000f43000007802 */ /* 0x000fe40000000f00 */
[----:B-12---:R-:W-:Y:S05]  /*f420*/  CALL.REL.NOINC `($__internal_0_$__cuda_sm3x_div_rn_ftz_f32_slowpath) ;  /* 0x00005f8000007944 */ /* 0x006fea0003c00000 */
.L_x_514:
        /* <DEDUP_REMOVED lines=18> */
.L_x_515:
[----:B------:R-:W-:-:S05]  /*f550*/  MOV R0, 0x3fd774eb ;  /* 0x3fd774eb00007802 */ /* 0x000fca0000000f00 */
[----:B------:R-:W-:-:S04]  /*f560*/  @P2 FFMA.FTZ R3, R0, 0.93318945169448852539, -R3 ;  /* 0x3f6ee58100032823 */ /* 0x000fc80000010803 */
[----:B------:R-:W-:Y:S02]  /*f570*/  @!P2 FFMA.FTZ R3, R0, 0.93318945169448852539, R3 ;  /* 0x3f6ee5810003a823 */ /* 0x000fe40000010003 */
.L_x_516:
        /* <DEDUP_REMOVED lines=11> */
.L_x_488:
[----:B------:R-:W-:Y:S01]  /*f630*/  FMUL.FTZ R0, R0, 0.36787945032119750977 ;  /* 0x3ebc5ab200007820 */ /* 0x000fe20000410000 */
[----:B------:R-:W-:Y:S01]  /*f640*/  MUFU.RCP R8, R27 ;  /* 0x0000001b00087308 */ /* 0x000fe20000001000 */
        /* <DEDUP_REMOVED lines=10> */
[----:B0-----:R-:W-:Y:S01]  /*f6f0*/  FMUL.FTZ R6, R5, R5 ;  /* 0x0000000505067220 */ /* 0x001fe20000410000 */
        /* <DEDUP_REMOVED lines=20> */
.L_x_517:
        /* <DEDUP_REMOVED lines=18> */
.L_x_518:
[----:B------:R-:W-:-:S05]  /*f960*/  MOV R0, 0x3fd774eb ;  /* 0x3fd774eb00007802 */ /* 0x000fca0000000f00 */
[----:B------:R-:W-:-:S04]  /*f970*/  @P2 FFMA.FTZ R3, R0, 0.93318945169448852539, -R3 ;  /* 0x3f6ee58100032823 */ /* 0x000fc80000010803 */
[----:B------:R-:W-:Y:S02]  /*f980*/  @!P2 FFMA.FTZ R3, R0, 0.93318945169448852539, R3 ;  /* 0x3f6ee5810003a823 */ /* 0x000fe40000010003 */
.L_x_519:
        /* <DEDUP_REMOVED lines=11> */
.L_x_487:
[----:B------:R-:W-:Y:S01]  /*fa40*/  FADD.FTZ R4, -RZ, |c[0x0][0xdb4]| ;  /* 0x40036d00ff047621 */ /* 0x000fe20000010100 */
[C---:B------:R-:W-:Y:S02]  /*fa50*/  FSETP.GT.FTZ.AND P3, PT, |R2|.reuse, |c[0x0][0xdb0]|, PT ;  /* 0x40036c0002007a0b */ /* 0x040fe40003f74200 */
[----:B------:R-:W-:Y:S02]  /*fa60*/  FSETP.GEU.FTZ.AND P1, PT, |R2|, 1.084202172485504434e-19, PT ;  /* 0x200000000200780b */ /* 0x000fe40003f3e200 */
[----:B------:R-:W-:Y:S02]  /*fa70*/  FSEL R26, R4, R21, P3 ;  /* 0x00000015041a7208 */ /* 0x000fe40001800000 */
[----:B------:R-:W-:Y:S02]  /*fa80*/  FSETP.GEU.FTZ.AND P0, PT, |R0|, 1.084202172485504434e-19, PT ;  /* 0x200000000000780b */ /* 0x000fe40003f1e200 */
[----:B------:R-:W3:Y:S01]  /*fa90*/  MUFU.RCP R3, R26 ;  /* 0x0000001a00037308 */ /* 0x000ee20000001000 */
[----:B------:R-:W-:-:S02]  /*faa0*/  FSEL R9, R21, R4, P3 ;  /* 0x0000000415097208 */ /* 0x000fc40001800000 */
[----:B------:R-:W-:Y:S02]  /*fab0*/  PLOP3.LUT P0, PT, P0, P1, PT, 0xa8, 0x0 ;  /* 0x000000000000781c */ /* 0x000fe40000703570 */
[----:B------:R-:W-:-:S03]  /*fac0*/  MOV R27, R25 ;  /* 0x00000019001b7202 */ /* 0x000fc60000000f00 */
[----:B------:R-:W4:Y:S01]  /*fad0*/  FCHK P1, R9, R26 ;  /* 0x0000001a09007302 */ /* 0x000f220000020000 */
[----:B---3--:R-:W-:-:S07]  /*fae0*/  FFMA R0, -R26, R3, 1 ;  /* 0x3f8000001a007423 */ /* 0x008fce0000000103 */
[----:B------:R-:W-:Y:S02]  /*faf0*/  @!P0 FMUL.FTZ R27, R24, 0.0625 ;  /* 0x3d800000181b8820 */ /* 0x000fe40000410000 */
[----:B------:R-:W-:-:S04]  /*fb00*/  FFMA R0, R3, R0, R3 ;  /* 0x0000000003007223 */ /* 0x000fc80000000003 */
[----:B------:R-:W-:-:S04]  /*fb10*/  FFMA R3, R9, R0, RZ ;  /* 0x0000000009037223 */ /* 0x000fc800000000ff */
[----:B------:R-:W-:-:S04]  /*fb20*/  FFMA R2, -R26, R3, R9 ;  /* 0x000000031a027223 */ /* 0x000fc80000000109 */
[----:B------:R-:W-:Y:S01]  /*fb30*/  FFMA R3, R0, R2, R3 ;  /* 0x0000000200037223 */ /* 0x000fe20000000003 */
[----:B----4-:R-:W-:Y:S05]  /*fb40*/  @!P1 BRA `(.L_x_520) ;  /* 0x0000003000009947 */ /* 0x010fea0003800000 */
[----:B0-----:R-:W-:Y:S02]  /*fb50*/  MOV R6, R26 ;  /* 0x0000001a00067202 */ /* 0x001fe40000000f00 */
[----:B------:R-:W-:Y:S02]  /*fb60*/  MOV R0, 0xfb80 ;  /* 0x0000fb8000007802 */ /* 0x000fe40000000f00 */
[----:B-12---:R-:W-:Y:S05]  /*fb70*/  CALL.REL.NOINC `($__internal_0_$__cuda_sm3x_div_rn_ftz_f32_slowpath) ;  /* 0x0000583000007944 */ /* 0x006fea0003c00000 */
.L_x_520:
        /* <DEDUP_REMOVED lines=18> */
.L_x_521:
[----:B------:R-:W-:-:S05]  /*fca0*/  MOV R0, 0x3fd774eb ;  /* 0x3fd774eb00007802 */ /* 0x000fca0000000f00 */
[----:B------:R-:W-:-:S04]  /*fcb0*/  @P2 FFMA.FTZ R3, R0, 0.93318945169448852539, -R3 ;  /* 0x3f6ee58100032823 */ /* 0x000fc80000010803 */
[----:B------:R-:W-:Y:S02]  /*fcc0*/  @!P2 FFMA.FTZ R3, R0, 0.93318945169448852539, R3 ;  /* 0x3f6ee5810003a823 */ /* 0x000fe40000010003 */
.L_x_522:
        /* <DEDUP_REMOVED lines=12> */
.L_x_496:
[CC--:B------:R-:W-:Y:S01]  /*fd90*/  FMUL.FTZ R4, R18.reuse, R3.reuse ;  /* 0x0000000312047220 */ /* 0x0c0fe20000410000 */
        /* <DEDUP_REMOVED lines=41> */
.L_x_526:
        /* <DEDUP_REMOVED lines=10> */
.L_x_525:
[----:B------:R-:W-:-:S04]  /*100d0*/  FMUL.RZ R6, R6, 0.15915493667125701904 ;  /* 0x3e22f98306067820 */ /* 0x000fc8000040c000 */
[----:B------:R0:W3:Y:S08]  /*100e0*/  MUFU.SIN R19, R6 ;  /* 0x0000000600137308 */ /* 0x0000f00000000400 */
[----:B------:R0:W4:Y:S01]  /*100f0*/  MUFU.COS R18, R6 ;  /* 0x0000000600127308 */ /* 0x0001220000000000 */
[----:B------:R-:W-:Y:S05]  /*10100*/  BRA `(.L_x_527) ;  /* 0x0000003000007947 */ /* 0x000fea0003800000 */
.L_x_524:
[----:B------:R-:W-:Y:S01]  /*10110*/  FMUL.FTZ R18, R28, 1.4426950216293334961 ;  /* 0x3fb8aa3b1c127820 */ /* 0x000fe20000410000 */
[----:B------:R-:W-:-:S05]  /*10120*/  MOV R19, R6 ;  /* 0x0000000600137202 */ /* 0x000fca0000000f00 */
[----:B------:R-:W0:Y:S02]  /*10130*/  MUFU.EX2 R18, R18 ;  /* 0x0000001200127308 */ /* 0x000e240000000800 */
.L_x_527:
[----:B------:R-:W-:Y:S05]  /*10140*/  BSYNC B0 ;  /* 0x0000000000007941 */ /* 0x000fea0003800000 */
.L_x_523:
        /* <DEDUP_REMOVED lines=31> */
[----:B------:R-:W5:Y:S01]  /*10340*/  I2F R0, R0 ;  /* 0x0000000000007306 */ /* 0x000f620000201400 */
[----:B------:R-:W-:-:S04]  /*10350*/  FFMA.FTZ R5, R4, R5, -1 ;  /* 0xbf80000004057423 */ /* 0x000fc80000010005 */
[----:B------:R-:W-:-:S03]  /*10360*/  FADD.FTZ R2, R2, R5 ;  /* 0x0000000502027221 */ /* 0x000fc60000010000 */
[----:B------:R-:W4:Y:S01]  /*10370*/  MUFU.RCP R4, R27 ;  /* 0x0000001b00047308 */ /* 0x000f220000001000 */
[----:B------:R-:W-:-:S04]  /*10380*/  FFMA.FTZ R7, R2, -R7, 0.10546888411045074463 ;  /* 0x3dd8001202077423 */ /* 0x000fc80000010807 */
[----:B------:R-:W-:Y:S02]  /*10390*/  FFMA.FTZ R7, R2, R7, -0.13229703903198242188 ;  /* 0xbe0778e002077423 */ /* 0x000fe40000010007 */
[----:B-----5:R-:W-:Y:S02]  /*103a0*/  FMUL.FTZ R28, R0, 1.1920928955078125e-07 ;  /* 0x34000000001c7820 */ /* 0x020fe40000410000 */
        /* <DEDUP_REMOVED lines=19> */
.L_x_533:
[----:B------:R-:W-:Y:S01]  /*104e0*/  FFMA R3, R5, R4, R2 ;  /* 0x0000000405037223 */ /* 0x000fe20000000002 */
[----:B------:R-:W-:Y:S05]  /*104f0*/  @!P5 BRA `(.L_x_534) ;  /* 0x000000400000d947 */ /* 0x000fea0003800000 */
[----:B------:R-:W-:Y:S02]  /*10500*/  MOV R9, R26 ;  /* 0x0000001a00097202 */ /* 0x000fe40000000f00 */
[----:B0-----:R-:W-:Y:S02]  /*10510*/  MOV R6, R27 ;  /* 0x0000001b00067202 */ /* 0x001fe40000000f00 */
[----:B------:R-:W-:Y:S02]  /*10520*/  MOV R0, 0x10540 ;  /* 0x0001054000007802 */ /* 0x000fe40000000f00 */
[----:B-123--:R-:W-:Y:S05]  /*10530*/  CALL.REL.NOINC `($__internal_0_$__cuda_sm3x_div_rn_ftz_f32_slowpath) ;  /* 0x00004e7000007944 */ /* 0x00efea0003c00000 */
.L_x_534:
        /* <DEDUP_REMOVED lines=18> */
.L_x_535:
[----:B------:R-:W-:-:S05]  /*10660*/  MOV R0, 0x3fd774eb ;  /* 0x3fd774eb00007802 */ /* 0x000fca0000000f00 */
[----:B------:R-:W-:-:S04]  /*10670*/  @P2 FFMA.FTZ R3, R0, 0.93318945169448852539, -R3 ;  /* 0x3f6ee58100032823 */ /* 0x000fc80000010803 */
[----:B------:R-:W-:Y:S02]  /*10680*/  @!P2 FFMA.FTZ R3, R0, 0.93318945169448852539, R3 ;  /* 0x3f6ee5810003a823 */ /* 0x000fe40000010003 */
.L_x_536:
        /* <DEDUP_REMOVED lines=12> */
.L_x_532:
        /* <DEDUP_REMOVED lines=15> */
[----:B-123--:R-:W-:Y:S05]  /*10840*/  CALL.REL.NOINC `($__internal_0_$__cuda_sm3x_div_rn_ftz_f32_slowpath) ;  /* 0x00004b6000007944 */ /* 0x00efea0003c00000 */
.L_x_539:
        /* <DEDUP_REMOVED lines=18> */
.L_x_540:
[----:B------:R-:W-:-:S05]  /*10970*/  MOV R0, 0x3fd774eb ;  /* 0x3fd774eb00007802 */ /* 0x000fca0000000f00 */
[----:B------:R-:W-:-:S04]  /*10980*/  @P2 FFMA.FTZ R3, R0, 0.93318945169448852539, -R3 ;  /* 0x3f6ee58100032823 */ /* 0x000fc80000010803 */
[----:B------:R-:W-:Y:S02]  /*10990*/  @!P2 FFMA.FTZ R3, R0, 0.93318945169448852539, R3 ;  /* 0x3f6ee5810003a823 */ /* 0x000fe40000010003 */
.L_x_541:
        /* <DEDUP_REMOVED lines=13> */
.L_x_538:
        /* <DEDUP_REMOVED lines=24> */
.L_x_542:
        /* <DEDUP_REMOVED lines=65> */
[----:B------:R-:W-:Y:S02]  /*11000*/  FFMA.FTZ R3, R2, R3, -0.13229703903198242188 ;  /* 0xbe0778e002037423 */ /* 0x000fe40000010003 */
[----:B0-----:R-:W-:Y:S02]  /*11010*/  FMUL.FTZ R28, R0, 1.1920928955078125e-07 ;  /* 0x34000000001c7820 */ /* 0x001fe40000410000 */
[----:B------:R-:W-:-:S04]  /*11020*/  FFMA.FTZ R3, R2, R3, 0.14491446316242218018 ;  /* 0x3e14647502037423 */ /* 0x000fc80000010003 */
[C---:B------:R-:W-:Y:S02]  /*11030*/  FFMA.FTZ R3, R2.reuse, R3, -0.16641564667224884033 ;  /* 0xbe2a68dd02037423 */ /* 0x040fe40000010003 */
[----:B-----5:R-:W-:Y:S02]  /*11040*/  FFMA R5, -R27, R4, 1 ;  /* 0x3f8000001b057423 */ /* 0x020fe40000000104 */
        /* <DEDUP_REMOVED lines=16> */
.L_x_543:
[----:B------:R-:W-:Y:S01]  /*11150*/  FFMA R3, R5, R4, R2 ;  /* 0x0000000405037223 */ /* 0x000fe20000000002 */
[----:B------:R-:W-:Y:S05]  /*11160*/  @!P5 BRA `(.L_x_544) ;  /* 0x000000400000d947 */ /* 0x000fea0003800000 */
[----:B------:R-:W-:Y:S02]  /*11170*/  MOV R9, R26 ;  /* 0x0000001a00097202 */ /* 0x000fe40000000f00 */
[----:B------:R-:W-:Y:S02]  /*11180*/  MOV R6, R27 ;  /* 0x0000001b00067202 */ /* 0x000fe40000000f00 */
[----:B------:R-:W-:Y:S02]  /*11190*/  MOV R0, 0x111b0 ;  /* 0x000111b000007802 */ /* 0x000fe40000000f00 */
[----:B-1234-:R-:W-:Y:S05]  /*111a0*/  CALL.REL.NOINC `($__internal_0_$__cuda_sm3x_div_rn_ftz_f32_slowpath) ;  /* 0x0000420000007944 */ /* 0x01efea0003c00000 */
.L_x_544:
        /* <DEDUP_REMOVED lines=18> */
.L_x_545:
[----:B------:R-:W-:-:S05]  /*112d0*/  MOV R0, 0x3fd774eb ;  /* 0x3fd774eb00007802 */ /* 0x000fca0000000f00 */
[----:B------:R-:W-:-:S04]  /*112e0*/  @P2 FFMA.FTZ R3, R0, 0.93318945169448852539, -R3 ;  /* 0x3f6ee58100032823 */ /* 0x000fc80000010803 */
[----:B------:R-:W-:Y:S02]  /*112f0*/  @!P2 FFMA.FTZ R3, R0, 0.93318945169448852539, R3 ;  /* 0x3f6ee5810003a823 */ /* 0x000fe40000010003 */
.L_x_546:
        /* <DEDUP_REMOVED lines=12> */
.L_x_531:
        /* <DEDUP_REMOVED lines=12> */
.L_x_547:
        /* <DEDUP_REMOVED lines=18> */
.L_x_548:
[----:B------:R-:W-:-:S05]  /*115a0*/  MOV R0, 0x3fd774eb ;  /* 0x3fd774eb00007802 */ /* 0x000fca0000000f00 */
[----:B------:R-:W-:-:S04]  /*115b0*/  @P2 FFMA.FTZ R3, R0, 0.93318945169448852539, -R3 ;  /* 0x3f6ee58100032823 */ /* 0x000fc80000010803 */
[----:B------:R-:W-:Y:S02]  /*115c0*/  @!P2 FFMA.FTZ R3, R0, 0.93318945169448852539, R3 ;  /* 0x3f6ee5810003a823 */ /* 0x000fe40000010003 */
.L_x_549:
        /* <DEDUP_REMOVED lines=27> */
.L_x_530:
        /* <DEDUP_REMOVED lines=12> */
[----:B------:R-:W5:Y:S01]  /*11840*/  I2F R3, R3 ;  /* 0x0000000300037306 */ /* 0x000f620000201400 */
        /* <DEDUP_REMOVED lines=10> */
[----:B-----5:R-:W-:Y:S02]  /*118f0*/  FMUL.FTZ R3, R3, 1.1920928955078125e-07 ;  /* 0x3400000003037820 */ /* 0x020fe40000410000 */
        /* <DEDUP_REMOVED lines=14> */
.L_x_551:
[----:B------:R-:W-:Y:S01]  /*119e0*/  FFMA R3, R5, R6, R4 ;  /* 0x0000000605037223 */ /* 0x000fe20000000004 */
[----:B------:R-:W-:Y:S05]  /*119f0*/  @!P5 BRA `(.L_x_552) ;  /* 0x000000400000d947 */ /* 0x000fea0003800000 */
[----:B------:R-:W-:Y:S01]  /*11a00*/  HFMA2.MMA R6, -RZ, RZ, 1.875, 0 ;  /* 0x3f800000ff067435 */ /* 0x000fe200000001ff */
[----:B------:R-:W-:Y:S02]  /*11a10*/  MOV R9, R26 ;  /* 0x0000001a00097202 */ /* 0x000fe40000000f00 */
[----:B------:R-:W-:-:S03]  /*11a20*/  MOV R0, 0x11a40 ;  /* 0x00011a4000007802 */ /* 0x000fc60000000f00 */
[----:B-1234-:R-:W-:Y:S05]  /*11a30*/  CALL.REL.NOINC `($__internal_0_$__cuda_sm3x_div_rn_ftz_f32_slowpath) ;  /* 0x0000397000007944 */ /* 0x01efea0003c00000 */
.L_x_552:
        /* <DEDUP_REMOVED lines=18> */
.L_x_553:
[----:B------:R-:W-:-:S05]  /*11b60*/  MOV R0, 0x3fd774eb ;  /* 0x3fd774eb00007802 */ /* 0x000fca0000000f00 */
[----:B------:R-:W-:-:S04]  /*11b70*/  @P2 FFMA.FTZ R3, R0, 0.93318945169448852539, -R3 ;  /* 0x3f6ee58100032823 */ /* 0x000fc80000010803 */
[----:B------:R-:W-:Y:S02]  /*11b80*/  @!P2 FFMA.FTZ R3, R0, 0.93318945169448852539, R3 ;  /* 0x3f6ee5810003a823 */ /* 0x000fe40000010003 */
.L_x_554:
        /* <DEDUP_REMOVED lines=10> */
.L_x_550:
        /* <DEDUP_REMOVED lines=9> */
[----:B0-----:R-:W-:Y:S02]  /*11cc0*/  MOV R6, 0x3f800000 ;  /* 0x3f80000000067802 */ /* 0x001fe40000000f00 */
[----:B------:R-:W-:Y:S02]  /*11cd0*/  MOV R0, 0x11cf0 ;  /* 0x00011cf000007802 */ /* 0x000fe40000000f00 */
[----:B-1234-:R-:W-:Y:S05]  /*11ce0*/  CALL.REL.NOINC `($__internal_0_$__cuda_sm3x_div_rn_ftz_f32_slowpath) ;  /* 0x000036c000007944 */ /* 0x01efea0003c00000 */
.L_x_555:
        /* <DEDUP_REMOVED lines=18> */
.L_x_556:
[----:B------:R-:W-:-:S05]  /*11e10*/  MOV R0, 0x3fd774eb ;  /* 0x3fd774eb00007802 */ /* 0x000fca0000000f00 */
[----:B------:R-:W-:-:S04]  /*11e20*/  @P2 FFMA.FTZ R3, R0, 0.93318945169448852539, -R3 ;  /* 0x3f6ee58100032823 */ /* 0x000fc80000010803 */
[----:B------:R-:W-:Y:S02]  /*11e30*/  @!P2 FFMA.FTZ R3, R0, 0.93318945169448852539, R3 ;  /* 0x3f6ee5810003a823 */ /* 0x000fe40000010003 */
.L_x_557:
        /* <DEDUP_REMOVED lines=11> */
.L_x_529:
        /* <DEDUP_REMOVED lines=33> */
.L_x_558:
        /* <DEDUP_REMOVED lines=18> */
.L_x_559:
[----:B------:R-:W-:-:S05]  /*12220*/  MOV R0, 0x3fd774eb ;  /* 0x3fd774eb00007802 */ /* 0x000fca0000000f00 */
[----:B------:R-:W-:-:S04]  /*12230*/  @P2 FFMA.FTZ R3, R0, 0.93318945169448852539, -R3 ;  /* 0x3f6ee58100032823 */ /* 0x000fc80000010803 */
[----:B------:R-:W-:Y:S02]  /*12240*/  @!P2 FFMA.FTZ R3, R0, 0.93318945169448852539, R3 ;  /* 0x3f6ee5810003a823 */ /* 0x000fe40000010003 */
.L_x_560:
        /* <DEDUP_REMOVED lines=11> */
.L_x_528:
[----:B------:R-:W-:Y:S01]  /*12300*/  FADD.FTZ R4, -RZ, |c[0x0][0xdb4]| ;  /* 0x40036d00ff047621 */ /* 0x000fe20000010100 */
[C---:B------:R-:W-:Y:S02]  /*12310*/  FSETP.GT.FTZ.AND P3, PT, |R2|.reuse, |c[0x0][0xdb0]|, PT ;  /* 0x40036c0002007a0b */ /* 0x040fe40003f74200 */
[----:B------:R-:W-:Y:S02]  /*12320*/  FSETP.GEU.FTZ.AND P1, PT, |R2|, 1.084202172485504434e-19, PT ;  /* 0x200000000200780b */ /* 0x000fe40003f3e200 */
[----:B------:R-:W-:Y:S02]  /*12330*/  FSEL R26, R4, R21, P3 ;  /* 0x00000015041a7208 */ /* 0x000fe40001800000 */
[----:B------:R-:W-:Y:S02]  /*12340*/  FSETP.GEU.FTZ.AND P0, PT, |R0|, 1.084202172485504434e-19, PT ;  /* 0x200000000000780b */ /* 0x000fe40003f1e200 */
[----:B------:R-:W5:Y:S01]  /*12350*/  MUFU.RCP R3, R26 ;  /* 0x0000001a00037308 */ /* 0x000f620000001000 */
[----:B------:R-:W-:-:S02]  /*12360*/  FSEL R9, R21, R4, P3 ;  /* 0x0000000415097208 */ /* 0x000fc40001800000 */
[----:B------:R-:W-:Y:S02]  /*12370*/  PLOP3.LUT P0, PT, P0, P1, PT, 0xa8, 0x0 ;  /* 0x000000000000781c */ /* 0x000fe40000703570 */
[----:B------:R-:W-:-:S03]  /*12380*/  MOV R27, R25 ;  /* 0x00000019001b7202 */ /* 0x000fc60000000f00 */
[----:B------:R-:W4:Y:S01]  /*12390*/  FCHK P1, R9, R26 ;  /* 0x0000001a09007302 */ /* 0x000f220000020000 */
[----:B-----5:R-:W-:-:S07]  /*123a0*/  FFMA R0, -R26, R3, 1 ;  /* 0x3f8000001a007423 */ /* 0x020fce0000000103 */
        /* <DEDUP_REMOVED lines=8> */
[----:B-123--:R-:W-:Y:S05]  /*12430*/  CALL.REL.NOINC `($__internal_0_$__cuda_sm3x_div_rn_ftz_f32_slowpath) ;  /* 0x00002f7000007944 */ /* 0x00efea0003c00000 */
.L_x_561:
        /* <DEDUP_REMOVED lines=18> */
.L_x_562:
[----:B------:R-:W-:-:S05]  /*12560*/  MOV R0, 0x3fd774eb ;  /* 0x3fd774eb00007802 */ /* 0x000fca0000000f00 */
[----:B------:R-:W-:-:S04]  /*12570*/  @P2 FFMA.FTZ R3, R0, 0.93318945169448852539, -R3 ;  /* 0x3f6ee58100032823 */ /* 0x000fc80000010803 */
[----:B------:R-:W-:Y:S02]  /*12580*/  @!P2 FFMA.FTZ R3, R0, 0.93318945169448852539, R3 ;  /* 0x3f6ee5810003a823 */ /* 0x000fe40000010003 */
.L_x_563:
        /* <DEDUP_REMOVED lines=12> */
.L_x_537:
        /* <DEDUP_REMOVED lines=42> */
.L_x_567:
        /* <DEDUP_REMOVED lines=10> */
.L_x_566:
[----:B------:R-:W-:-:S04]  /*12990*/  FMUL.RZ R6, R6, 0.15915493667125701904 ;  /* 0x3e22f98306067820 */ /* 0x000fc8000040c000 */
[----:B------:R0:W4:Y:S08]  /*129a0*/  MUFU.SIN R13, R6 ;  /* 0x00000006000d7308 */ /* 0x0001300000000400 */
[----:B------:R0:W3:Y:S01]  /*129b0*/  MUFU.COS R12, R6 ;  /* 0x00000006000c7308 */ /* 0x0000e20000000000 */
[----:B------:R-:W-:Y:S05]  /*129c0*/  BRA `(.L_x_568) ;  /* 0x0000003000007947 */ /* 0x000fea0003800000 */
.L_x_565:
[----:B------:R-:W-:Y:S01]  /*129d0*/  FMUL.FTZ R12, R28, 1.4426950216293334961 ;  /* 0x3fb8aa3b1c0c7820 */ /* 0x000fe20000410000 */
[----:B------:R-:W-:-:S05]  /*129e0*/  MOV R13, R6 ;  /* 0x00000006000d7202 */ /* 0x000fca0000000f00 */
[----:B------:R-:W0:Y:S02]  /*129f0*/  MUFU.EX2 R12, R12 ;  /* 0x0000000c000c7308 */ /* 0x000e240000000800 */
.L_x_568:
[----:B------:R-:W-:Y:S05]  /*12a00*/  BSYNC B0 ;  /* 0x0000000000007941 */ /* 0x000fea0003800000 */
.L_x_564:
        /* <DEDUP_REMOVED lines=57> */
.L_x_574:
[----:B------:R-:W-:Y:S01]  /*12da0*/  FFMA R3, R5, R4, R2 ;  /* 0x0000000405037223 */ /* 0x000fe20000000002 */
[----:B------:R-:W-:Y:S05]  /*12db0*/  @!P4 BRA `(.L_x_575) ;  /* 0x000000400000c947 */ /* 0x000fea0003800000 */
[----:B------:R-:W-:Y:S02]  /*12dc0*/  MOV R9, R26 ;  /* 0x0000001a00097202 */ /* 0x000fe40000000f00 */
[----:B0-----:R-:W-:Y:S02]  /*12dd0*/  MOV R6, R27 ;  /* 0x0000001b00067202 */ /* 0x001fe40000000f00 */
[----:B------:R-:W-:Y:S02]  /*12de0*/  MOV R0, 0x12e00 ;  /* 0x00012e0000007802 */ /* 0x000fe40000000f00 */
[----:B-123--:R-:W-:Y:S05]  /*12df0*/  CALL.REL.NOINC `($__internal_0_$__cuda_sm3x_div_rn_ftz_f32_slowpath) ;  /* 0x000025b000007944 */ /* 0x00efea0003c00000 */
.L_x_575:
        /* <DEDUP_REMOVED lines=18> */
.L_x_576:
[----:B------:R-:W-:-:S05]  /*12f20*/  MOV R0, 0x3fd774eb ;  /* 0x3fd774eb00007802 */ /* 0x000fca0000000f00 */
[----:B------:R-:W-:-:S04]  /*12f30*/  @P2 FFMA.FTZ R3, R0, 0.93318945169448852539, -R3 ;  /* 0x3f6ee58100032823 */ /* 0x000fc80000010803 */
[----:B------:R-:W-:Y:S02]  /*12f40*/  @!P2 FFMA.FTZ R3, R0, 0.93318945169448852539, R3 ;  /* 0x3f6ee5810003a823 */ /* 0x000fe40000010003 */
.L_x_577:
[----:B------:R-:W-:Y:S01]  /*12f50*/  MOV R2, c[0x0][0xdb0] ;  /* 0x00036c0000027a02 */ /* 0x000fe20000000f00 */
[----:B------:R-:W-:Y:S01]  /*12f60*/  FMUL.FTZ R28, R28, 0.5 ;  /* 0x3f0000001c1c7820 */ /* 0x000fe20000410000 */
[----:B------:R-:W-:Y:S02]  /*12f70*/  FSETP.NEU.FTZ.AND P1, PT, R27, RZ, PT ;  /* 0x000000ff1b00720b */ /* 0x000fe40003f3d000 */
[----:B------:R-:W-:Y:S02]  /*12f80*/  FSETP.NEU.FTZ.AND P0, PT, |R2|, |c[0x0][0xdb4]|, PT ;  /* 0x40036d0002007a0b */ /* 0x000fe40003f1d200 */
[----:B------:R-:W-:Y:S02]  /*12f90*/  MOV R5, c[0x0][0xdb4] ;  /* 0x00036d0000057a02 */ /* 0x000fe40000000f00 */
[----:B------:R-:W-:Y:S01]  /*12fa0*/  FSEL R0, R20, R3, !P0 ;  /* 0x0000000314007208 */ /* 0x000fe20004000000 */
[----:B------:R-:W-:-:S03]  /*12fb0*/  FADD.FTZ R3, |R2|, |c[0x0][0xdb4]| ;  /* 0x40036d0002037621 */ /* 0x000fc60000010200 */
[----:B------:R-:W-:Y:S02]  /*12fc0*/  FSEL R0, R11, R0, !P1 ;  /* 0x000000000b007208 */ /* 0x000fe40004800000 */
[----:B------:R-:W-:Y:S02]  /*12fd0*/  FSETP.GTU.FTZ.AND P0, PT, |R3|, +INF , PT ;  /* 0x7f8000000300780b */ /* 0x000fe40003f1c200 */
[----:B------:R-:W-:-:S04]  /*12fe0*/  LOP3.LUT R0, R0, 0x80000000, R5, 0xb8, !PT ;  /* 0x8000000000007812 */ /* 0x000fc800078eb805 */
[----:B------:R-:W-:Y:S01]  /*12ff0*/  FSEL R0, R3, R0, P0 ;  /* 0x0000000003007208 */ /* 0x000fe20000000000 */
[----:B------:R-:W-:Y:S05]  /*13000*/  BRA `(.L_x_578) ;  /* 0x00001f0000007947 */ /* 0x000fea0003800000 */
.L_x_573:
        /* <DEDUP_REMOVED lines=16> */
.L_x_580:
        /* <DEDUP_REMOVED lines=18> */
.L_x_581:
[----:B------:R-:W-:-:S05]  /*13230*/  MOV R0, 0x3fd774eb ;  /* 0x3fd774eb00007802 */ /* 0x000fca0000000f00 */
[----:B------:R-:W-:-:S04]  /*13240*/  @P2 FFMA.FTZ R3, R0, 0.93318945169448852539, -R3 ;  /* 0x3f6ee58100032823 */ /* 0x000fc80000010803 */
[----:B------:R-:W-:Y:S02]  /*13250*/  @!P2 FFMA.FTZ R3, R0, 0.93318945169448852539, R3 ;  /* 0x3f6ee5810003a823 */ /* 0x000fe40000010003 */
.L_x_582:
[----:B------:R-:W-:Y:S01]  /*13260*/  MOV R2, c[0x0][0xdb0] ;  /* 0x00036c0000027a02 */ /* 0x000fe20000000f00 */
[----:B------:R-:W0:Y:S01]  /*13270*/  MUFU.LG2 R28, R29 ;  /* 0x0000001d001c7308 */ /* 0x000e220000000c00 */
[----:B------:R-:W-:Y:S02]  /*13280*/  FSETP.NEU.FTZ.AND P1, PT, R27, RZ, PT ;  /* 0x000000ff1b00720b */ /* 0x000fe40003f3d000 */
[----:B------:R-:W-:Y:S02]  /*13290*/  FSETP.NEU.FTZ.AND P0, PT, |R2|, |c[0x0][0xdb4]|, PT ;  /* 0x40036d0002007a0b */ /* 0x000fe40003f1d200 */
[----:B------:R-:W-:Y:S02]  /*132a0*/  MOV R5, c[0x0][0xdb4] ;  /* 0x00036d0000057a02 */ /* 0x000fe40000000f00 */
[----:B------:R-:W-:Y:S01]  /*132b0*/  FSEL R0, R20, R3, !P0 ;  /* 0x0000000314007208 */ /* 0x000fe20004000000 */
[----:B------:R-:W-:-:S03]  /*132c0*/  FADD.FTZ R3, |R2|, |c[0x0][0xdb4]| ;  /* 0x40036d0002037621 */ /* 0x000fc60000010200 */
[----:B------:R-:W-:Y:S02]  /*132d0*/  FSEL R0, R11, R0, !P1 ;  /* 0x000000000b007208 */ /* 0x000fe40004800000 */
[----:B------:R-:W-:Y:S02]  /*132e0*/  FSETP.GTU.FTZ.AND P0, PT, |R3|, +INF , PT ;  /* 0x7f8000000300780b */ /* 0x000fe40003f1c200 */
[----:B------:R-:W-:Y:S01]  /*132f0*/  LOP3.LUT R0, R0, 0x80000000, R5, 0xb8, !PT ;  /* 0x8000000000007812 */ /* 0x000fe200078eb805 */
[----:B0-----:R-:W-:-:S03]  /*13300*/  FMUL.FTZ.D2 R28, R28, 0.69314718246459960938 ;  /* 0x3f3172181c1c7820 */ /* 0x001fc60000310000 */
[----:B------:R-:W-:Y:S01]  /*13310*/  FSEL R0, R3, R0, P0 ;  /* 0x0000000003007208 */ /* 0x000fe20000000000 */
[----:B------:R-:W-:Y:S05]  /*13320*/  BRA `(.L_x_578) ;  /* 0x00001be000007947 */ /* 0x000fea0003800000 */
.L_x_579:
        /* <DEDUP_REMOVED lines=24> */
.L_x_583:
        /* <DEDUP_REMOVED lines=86> */
.L_x_584:
[----:B------:R-:W-:Y:S01]  /*13a10*/  FFMA R3, R5, R4, R2 ;  /* 0x0000000405037223 */ /* 0x000fe20000000002 */
[----:B------:R-:W-:Y:S05]  /*13a20*/  @!P4 BRA `(.L_x_585) ;  /* 0x000000400000c947 */ /* 0x000fea0003800000 */
[----:B------:R-:W-:Y:S02]  /*13a30*/  MOV R9, R26 ;  /* 0x0000001a00097202 */ /* 0x000fe40000000f00 */
[----:B------:R-:W-:Y:S02]  /*13a40*/  MOV R6, R27 ;  /* 0x0000001b00067202 */ /* 0x000fe40000000f00 */
[----:B------:R-:W-:Y:S02]  /*13a50*/  MOV R0, 0x13a70 ;  /* 0x00013a7000007802 */ /* 0x000fe40000000f00 */
[----:B-1234-:R-:W-:Y:S05]  /*13a60*/  CALL.REL.NOINC `($__internal_0_$__cuda_sm3x_div_rn_ftz_f32_slowpath) ;  /* 0x0000194000007944 */ /* 0x01efea0003c00000 */
.L_x_585:
        /* <DEDUP_REMOVED lines=18> */
.L_x_586:
[----:B------:R-:W-:-:S05]  /*13b90*/  MOV R0, 0x3fd774eb ;  /* 0x3fd774eb00007802 */ /* 0x000fca0000000f00 */
[----:B------:R-:W-:-:S04]  /*13ba0*/  @P2 FFMA.FTZ R3, R0, 0.93318945169448852539, -R3 ;  /* 0x3f6ee58100032823 */ /* 0x000fc80000010803 */
[----:B------:R-:W-:Y:S02]  /*13bb0*/  @!P2 FFMA.FTZ R3, R0, 0.93318945169448852539, R3 ;  /* 0x3f6ee5810003a823 */ /* 0x000fe40000010003 */
.L_x_587:
        /* <DEDUP_REMOVED lines=12> */
.L_x_572:
        /* <DEDUP_REMOVED lines=12> */
.L_x_588:
        /* <DEDUP_REMOVED lines=18> */
.L_x_589:
[----:B------:R-:W-:-:S05]  /*13e60*/  MOV R0, 0x3fd774eb ;  /* 0x3fd774eb00007802 */ /* 0x000fca0000000f00 */
[----:B------:R-:W-:-:S04]  /*13e70*/  @P2 FFMA.FTZ R3, R0, 0.93318945169448852539, -R3 ;  /* 0x3f6ee58100032823 */ /* 0x000fc80000010803 */
[----:B------:R-:W-:Y:S02]  /*13e80*/  @!P2 FFMA.FTZ R3, R0, 0.93318945169448852539, R3 ;  /* 0x3f6ee5810003a823 */ /* 0x000fe40000010003 */
.L_x_590:
        /* <DEDUP_REMOVED lines=16> */
[----:B------:R-:W-:Y:S02]  /*13f90*/  FSETP.NEU.FTZ.AND P0, PT, |R2|, |c[0x0][0xdb4]|, PT ;  /* 0x40036d0002007a0b */ /* 0x000fe40003f1d200 */
[----:B------:R-:W-:-:S02]  /*13fa0*/  MOV R5, c[0x0][0xdb4] ;  /* 0x00036d0000057a02 */ /* 0x000fc40000000f00 */
[----:B------:R-:W0:Y:S01]  /*13fb0*/  MUFU.LG2 R6, R6 ;  /* 0x0000000600067308 */ /* 0x000e220000000c00 */
[----:B------:R-:W-:Y:S01]  /*13fc0*/  FSEL R0, R20, R3, !P0 ;  /* 0x0000000314007208 */ /* 0x000fe20004000000 */
[----:B------:R-:W-:-:S03]  /*13fd0*/  FADD.FTZ R3, |R2|, |c[0x0][0xdb4]| ;  /* 0x40036d0002037621 */ /* 0x000fc60000010200 */
[----:B------:R-:W-:Y:S02]  /*13fe0*/  FSEL R0, R11, R0, !P1 ;  /* 0x000000000b007208 */ /* 0x000fe40004800000 */
[----:B------:R-:W-:Y:S02]  /*13ff0*/  FSETP.GTU.FTZ.AND P0, PT, |R3|, +INF , PT ;  /* 0x7f8000000300780b */ /* 0x000fe40003f1c200 */
[----:B------:R-:W-:-:S04]  /*14000*/  LOP3.LUT R0, R0, 0x80000000, R5, 0xb8, !PT ;  /* 0x8000000000007812 */ /* 0x000fc800078eb805 */
[----:B------:R-:W-:Y:S01]  /*14010*/  FSEL R0, R3, R0, P0 ;  /* 0x0000000003007208 */ /* 0x000fe20000000000 */
[----:B0-----:R-:W-:Y:S01]  /*14020*/  FMUL.FTZ R28, R6, 0.69314718246459960938 ;  /* 0x3f317218061c7820 */ /* 0x001fe20000410000 */
[----:B------:R-:W-:Y:S05]  /*14030*/  BRA `(.L_x_578) ;  /* 0x00000ed000007947 */ /* 0x000fea0003800000 */
.L_x_571:
        /* <DEDUP_REMOVED lines=38> */
.L_x_592:
[----:B------:R-:W-:Y:S01]  /*142a0*/  FFMA R3, R5, R6, R4 ;  /* 0x0000000605037223 */ /* 0x000fe20000000004 */
[----:B------:R-:W-:Y:S05]  /*142b0*/  @!P4 BRA `(.L_x_593) ;  /* 0x000000400000c947 */ /* 0x000fea0003800000 */
[----:B------:R-:W-:Y:S01]  /*142c0*/  HFMA2.MMA R6, -RZ, RZ, 1.875, 0 ;  /* 0x3f800000ff067435 */ /* 0x000fe200000001ff */
[----:B------:R-:W-:Y:S02]  /*142d0*/  MOV R9, R26 ;  /* 0x0000001a00097202 */ /* 0x000fe40000000f00 */
[----:B------:R-:W-:-:S03]  /*142e0*/  MOV R0, 0x14300 ;  /* 0x0001430000007802 */ /* 0x000fc60000000f00 */
[----:B-1234-:R-:W-:Y:S05]  /*142f0*/  CALL.REL.NOINC `($__internal_0_$__cuda_sm3x_div_rn_ftz_f32_slowpath) ;  /* 0x000010b000007944 */ /* 0x01efea0003c00000 */
.L_x_593:
        /* <DEDUP_REMOVED lines=18> */
.L_x_594:
[----:B------:R-:W-:-:S05]  /*14420*/  MOV R0, 0x3fd774eb ;  /* 0x3fd774eb00007802 */ /* 0x000fca0000000f00 */
[----:B------:R-:W-:-:S04]  /*14430*/  @P2 FFMA.FTZ R3, R0, 0.93318945169448852539, -R3 ;  /* 0x3f6ee58100032823 */ /* 0x000fc80000010803 */
[----:B------:R-:W-:Y:S02]  /*14440*/  @!P2 FFMA.FTZ R3, R0, 0.93318945169448852539, R3 ;  /* 0x3f6ee5810003a823 */ /* 0x000fe40000010003 */
.L_x_595:
        /* <DEDUP_REMOVED lines=10> */
.L_x_591:
        /* <DEDUP_REMOVED lines=12> */
.L_x_596:
        /* <DEDUP_REMOVED lines=18> */
.L_x_597:
[----:B------:R-:W-:-:S05]  /*146d0*/  MOV R0, 0x3fd774eb ;  /* 0x3fd774eb00007802 */ /* 0x000fca0000000f00 */
[----:B------:R-:W-:-:S04]  /*146e0*/  @P2 FFMA.FTZ R3, R0, 0.93318945169448852539, -R3 ;  /* 0x3f6ee58100032823 */ /* 0x000fc80000010803 */
[----:B------:R-:W-:Y:S02]  /*146f0*/  @!P2 FFMA.FTZ R3, R0, 0.93318945169448852539, R3 ;  /* 0x3f6ee5810003a823 */ /* 0x000fe40000010003 */
.L_x_598:
        /* <DEDUP_REMOVED lines=11> */
.L_x_570:
        /* <DEDUP_REMOVED lines=33> */
.L_x_599:
        /* <DEDUP_REMOVED lines=18> */
.L_x_600:
[----:B------:R-:W-:-:S05]  /*14ae0*/  MOV R0, 0x3fd774eb ;  /* 0x3fd774eb00007802 */ /* 0x000fca0000000f00 */
[----:B------:R-:W-:-:S04]  /*14af0*/  @P2 FFMA.FTZ R3, R0, 0.93318945169448852539, -R3 ;  /* 0x3f6ee58100032823 */ /* 0x000fc80000010803 */
[----:B------:R-:W-:Y:S02]  /*14b00*/  @!P2 FFMA.FTZ R3, R0, 0.93318945169448852539, R3 ;  /* 0x3f6ee5810003a823 */ /* 0x000fe40000010003 */
.L_x_601:
[----:B------:R-:W-:Y:S02]  /*14b10*/  MOV R2, c[0x0][0xdb0] ;  /* 0x00036c0000027a02 */ /* 0x000fe40000000f00 */
        /* <DEDUP_REMOVED lines=10> */
.L_x_569:
        /* <DEDUP_REMOVED lines=20> */
.L_x_602:
        /* <DEDUP_REMOVED lines=18> */
.L_x_603:
[----:B------:R-:W-:-:S05]  /*14e20*/  MOV R0, 0x3fd774eb ;  /* 0x3fd774eb00007802 */ /* 0x000fca0000000f00 */
[----:B------:R-:W-:-:S04]  /*14e30*/  @P2 FFMA.FTZ R3, R0, 0.93318945169448852539, -R3 ;  /* 0x3f6ee58100032823 */ /* 0x000fc80000010803 */
[----:B------:R-:W-:Y:S02]  /*14e40*/  @!P2 FFMA.FTZ R3, R0, 0.93318945169448852539, R3 ;  /* 0x3f6ee5810003a823 */ /* 0x000fe40000010003 */
.L_x_604:
        /* <DEDUP_REMOVED lines=10> */
[----:B0-----:R-:W-:-:S03]  /*14ef0*/  FMUL.FTZ R28, R28, 0.69314718246459960938 ;  /* 0x3f3172181c1c7820 */ /* 0x001fc60000410000 */
[----:B------:R-:W-:-:S05]  /*14f00*/  FSEL R0, R3, R0, P0 ;  /* 0x0000000003007208 */ /* 0x000fca0000000000 */
.L_x_578:
[----:B------:R-:W-:Y:S01]  /*14f10*/  FMUL.FTZ R2, R14, R0 ;  /* 0x000000000e027220 */ /* 0x000fe20000410000 */
[----:B------:R-:W-:Y:S03]  /*14f20*/  BSSY B0, `(.L_x_605) ;  /* 0x000003a000007945 */ /* 0x000fe60003800000 */
[C---:B------:R-:W-:Y:S02]  /*14f30*/  FFMA.FTZ R4, R15.reuse, R28, R2 ;  /* 0x0000001c0f047223 */ /* 0x040fe40000010002 */
[----:B------:R-:W-:-:S03]  /*14f40*/  FMUL.FTZ R15, R15, R0 ;  /* 0x000000000f0f7220 */ /* 0x000fc60000410000 */
[----:B------:R-:W-:Y:S01]  /*14f50*/  LOP3.LUT P0, R2, R4, 0x7fffffff, RZ, 0xc0, !PT ;  /* 0x7fffffff04027812 */ /* 0x000fe2000780c0ff */
[----:B------:R-:W-:-:S12]  /*14f60*/  FFMA.FTZ R28, R14, R28, -R15 ;  /* 0x0000001c0e1c7223 */ /* 0x000fd8000001080f */
        /* <DEDUP_REMOVED lines=36> */
.L_x_608:
        /* <DEDUP_REMOVED lines=10> */
.L_x_607:
[----:B------:R-:W-:-:S04]  /*15250*/  FMUL.RZ R4, R4, 0.15915493667125701904 ;  /* 0x3e22f98304047820 */ /* 0x000fc8000040c000 */
[----:B------:R0:W4:Y:S08]  /*15260*/  MUFU.SIN R15, R4 ;  /* 0x00000004000f7308 */ /* 0x0001300000000400 */
[----:B------:R0:W3:Y:S01]  /*15270*/  MUFU.COS R14, R4 ;  /* 0x00000004000e7308 */ /* 0x0000e20000000000 */
[----:B------:R-:W-:Y:S05]  /*15280*/  BRA `(.L_x_609) ;  /* 0x0000003000007947 */ /* 0x000fea0003800000 */
.L_x_606:
[----:B------:R-:W-:Y:S01]  /*15290*/  FMUL.FTZ R14, R28, 1.4426950216293334961 ;  /* 0x3fb8aa3b1c0e7820 */ /* 0x000fe20000410000 */
[----:B------:R-:W-:-:S05]  /*152a0*/  MOV R15, R4 ;  /* 0x00000004000f7202 */ /* 0x000fca0000000f00 */
[----:B------:R-:W0:Y:S02]  /*152b0*/  MUFU.EX2 R14, R14 ;  /* 0x0000000e000e7308 */ /* 0x000e240000000800 */
.L_x_609:
[----:B------:R-:W-:Y:S05]  /*152c0*/  BSYNC B0 ;  /* 0x0000000000007941 */ /* 0x000fea0003800000 */
.L_x_605:
[----:B------:R-:W-:-:S04]  /*152d0*/  LEA R2, P0, R23, UR8, 0x5 ;  /* 0x0000000817027c11 */ /* 0x000fc8000f8028ff */
[C---:B------:R-:W-:Y:S02]  /*152e0*/  LEA.HI.X R3, R23.reuse, UR9, R22, 0x5, P0 ;  /* 0x0000000917037c11 */ /* 0x040fe400080f2c16 */
[----:B------:R-:W-:-:S03]  /*152f0*/  IADD3 R23, P0, R23, c[0x0][0x0], RZ ;  /* 0x0000000017177a10 */ /* 0x000fc60007f1e0ff */
[----:B-1234-:R1:W-:Y:S01]  /*15300*/  STG.E.128 [R2.64], R16 ;  /* 0x0000001002007986 */ /* 0x01e3e2000c101d0c */
[C---:B------:R-:W-:Y:S02]  /*15310*/  SHF.L.U32 R0, R23.reuse, 0x2, RZ ;  /* 0x0000000217007819 */ /* 0x040fe400000006ff */
[----:B------:R-:W-:Y:S01]  /*15320*/  IADD3.X R22, RZ, R22, RZ, P0, !PT ;  /* 0x00000016ff167210 */ /* 0x000fe200007fe4ff */
[----:B0-----:R1:W-:Y:S01]  /*15330*/  STG.E.128 [R2.64+0x10], R12 ;  /* 0x0000100c02007986 */ /* 0x0013e2000c101d0c */
[----:B------:R-:W-:Y:S02]  /*15340*/  ISETP.GE.U32.AND P0, PT, R0, UR14, PT ;  /* 0x0000000e00007c0c */ /* 0x000fe4000bf06070 */
[C---:B------:R-:W-:Y:S02]  /*15350*/  SHF.L.U64.HI R0, R23.reuse, 0x2, R22 ;  /* 0x0000000217007819 */ /* 0x040fe40000010216 */
[----:B------:R-:W-:Y:S02]  /*15360*/  ISETP.LT.U32.AND P1, PT, R23, 0x4000, PT ;  /* 0x000040001700780c */ /* 0x000fe40003f21070 */
[----:B------:R-:W-:-:S02]  /*15370*/  ISETP.GE.AND.EX P0, PT, R0, UR10, PT, P0 ;  /* 0x0000000a00007c0c */ /* 0x000fc4000bf06300 */
[----:B------:R-:W-:-:S13]  /*15380*/  ISETP.LT.U32.AND.EX P1, PT, R22, RZ, PT, P1 ;  /* 0x000000ff1600720c */ /* 0x000fda0003f21110 */
[----:B-1----:R-:W-:Y:S05]  /*15390*/  @!P0 BRA P1, `(.L_x_610) ;  /* 0xffff5bb000008947 */ /* 0x002fea000083ffff */
[----:B------:R-:W-:Y:S05]  /*153a0*/  EXIT ;  /* 0x000000000000794d */ /* 0x000fea0003800000 */
        .weak           $__internal_0_$__cuda_sm3x_div_rn_ftz_f32_slowpath
        .type           $__internal_0_$__cuda_sm3x_div_rn_ftz_f32_slowpath,@function
        .size           $__internal_0_$__cuda_sm3x_div_rn_ftz_f32_slowpath,(.L_x_5344 - $__internal_0_$__cuda_sm3x_div_rn_ftz_f32_slowpath)
$__internal_0_$__cuda_sm3x_div_rn_ftz_f32_slowpath:
[----:B------:R-:W-:Y:S01]  /*153b0*/  SHF.R.U32.HI R3, RZ, 0x17, R6 ;  /* 0x00000017ff037819 */ /* 0x000fe20000011606 */
[----:B------:R-:W-:Y:S01]  /*153c0*/  BSSY B0, `(.L_x_611) ;  /* 0x000004c000007945 */ /* 0x000fe20003800000 */
[----:B------:R-:W-:Y:S01]  /*153d0*/  SHF.R.U32.HI R4, RZ, 0x17, R9 ;  /* 0x00000017ff047819 */ /* 0x000fe20000011609 */
[----:B------:R-:W-:Y:S01]  /*153e0*/  BSSY B1, `(.L_x_612) ;  /* 0x0000022000017945 */ /* 0x000fe20003800000 */
[----:B------:R-:W-:Y:S02]  /*153f0*/  LOP3.LUT R3, R3, 0xff, RZ, 0xc0, !PT ;  /* 0x000000ff03037812 */ /* 0x000fe400078ec0ff */
[----:B------:R-:W-:Y:S02]  /*15400*/  LOP3.LUT R4, R4, 0xff, RZ, 0xc0, !PT ;  /* 0x000000ff04047812 */ /* 0x000fe400078ec0ff */
[----:B------:R-:W-:Y:S02]  /*15410*/  IADD3 R5, R3, -0x1, RZ ;  /* 0xffffffff03057810 */ /* 0x000fe40007ffe0ff */
[----:B------:R-:W-:-:S02]  /*15420*/  IADD3 R7, R4, -0x1, RZ ;  /* 0xffffffff04077810 */ /* 0x000fc40007ffe0ff */
[----:B------:R-:W-:-:S04]  /*15430*/  ISETP.GT.U32.AND P0, PT, R5, 0xfd, PT ;  /* 0x000000fd0500780c */ /* 0x000fc80003f04070 */
[----:B------:R-:W-:-:S13]  /*15440*/  ISETP.GT.U32.OR P0, PT, R7, 0xfd, P0 ;  /* 0x000000fd0700780c */ /* 0x000fda0000704470 */
[----:B------:R-:W-:Y:S05]  /*15450*/  @!P0 BRA `(.L_x_613) ;  /* 0x000001a000008947 */ /* 0x000fea0003800000 */
[----:B------:R-:W-:Y:S02]  /*15460*/  FSETP.GTU.FTZ.AND P1, PT, |R9|, +INF , PT ;  /* 0x7f8000000900780b */ /* 0x000fe40003f3c200 */
[----:B------:R-:W-:-:S04]  /*15470*/  FSETP.GTU.FTZ.AND P0, PT, |R6|, +INF , PT ;  /* 0x7f8000000600780b */ /* 0x000fc80003f1c200 */
[----:B------:R-:W-:-:S13]  /*15480*/  PLOP3.LUT P0, PT, P1, P0, PT, 0xa8, 0x0 ;  /* 0x000000000000781c */ /* 0x000fda0000f01570 */
[----:B------:R-:W-:Y:S01]  /*15490*/  @P0 BREAK B1 ;  /* 0x0000000000010942 */ /* 0x000fe20003800000 */
[----:B------:R-:W-:Y:S05]  /*154a0*/  @P0 BRA `(.L_x_614) ;  /* 0x000003c000000947 */ /* 0x000fea0003800000 */
[C---:B------:R-:W-:Y:S02]  /*154b0*/  FSETP.NEU.FTZ.AND P0, PT, R9.reuse, RZ, PT ;  /* 0x000000ff0900720b */ /* 0x040fe40003f1d000 */
[----:B------:R-:W-:Y:S02]  /*154c0*/  FSETP.NEU.FTZ.AND P6, PT, R6, RZ, PT ;  /* 0x000000ff0600720b */ /* 0x000fe40003fdd000 */
[----:B------:R-:W-:Y:S02]  /*154d0*/  FSETP.NEU.FTZ.AND P1, PT, R9, RZ, PT ;  /* 0x000000ff0900720b */ /* 0x000fe40003f3d000 */
[----:B------:R-:W-:-:S09]  /*154e0*/  LOP3.LUT R2, R2, 0xfffffffb, RZ, 0xc0, !PT ;  /* 0xfffffffb02027812 */ /* 0x000fd200078ec0ff */
[----:B------:R-:W-:Y:S02]  /*154f0*/  @!P6 BREAK !P0, B1 ;  /* 0x000000000001e942 */ /* 0x000fe40004000000 */
[----:B------:R-:W-:Y:S01]  /*15500*/  @P1 LOP3.LUT R2, R2, 0x4, RZ, 0xfc, !PT ;  /* 0x0000000402021812 */ /* 0x000fe200078efcff */
[----:B------:R-:W-:Y:S05]  /*15510*/  @!P6 BRA !P0, `(.L_x_615) ;  /* 0x000003300000e947 */ /* 0x000fea0004000000 */
[C---:B------:R-:W-:Y:S02]  /*15520*/  FSETP.NEU.FTZ.AND P0, PT, |R9|.reuse, +INF , PT ;  /* 0x7f8000000900780b */ /* 0x040fe40003f1d200 */
[----:B------:R-:W-:Y:S02]  /*15530*/  FSETP.NEU.FTZ.AND P5, PT, |R6|, +INF , PT ;  /* 0x7f8000000600780b */ /* 0x000fe40003fbd200 */
[----:B------:R-:W-:Y:S02]  /*15540*/  FSETP.NEU.FTZ.AND P1, PT, |R9|, +INF , PT ;  /* 0x7f8000000900780b */ /* 0x000fe40003f3d200 */
[----:B------:R-:W-:-:S09]  /*15550*/  LOP3.LUT R2, R2, 0xfffffffd, RZ, 0xc0, !PT ;  /* 0xfffffffd02027812 */ /* 0x000fd200078ec0ff */
[----:B------:R-:W-:Y:S02]  /*15560*/  @!P5 BREAK !P0, B1 ;  /* 0x000000000001d942 */ /* 0x000fe40004000000 */
[----:B------:R-:W-:Y:S01]  /*15570*/  @P1 LOP3.LUT R2, R2, 0x2, RZ, 0xfc, !PT ;  /* 0x0000000202021812 */ /* 0x000fe200078efcff */
[----:B------:R-:W-:Y:S05]  /*15580*/  @!P5 BRA !P0, `(.L_x_615) ;  /* 0x000002c00000d947 */ /* 0x000fea0004000000 */
[----:B------:R-:W-:-:S04]  /*15590*/  FSETP.NEU.FTZ.AND P0, PT, R9, RZ, PT ;  /* 0x000000ff0900720b */ /* 0x000fc80003f1d000 */
[----:B------:R-:W-:-:S13]  /*155a0*/  PLOP3.LUT P5, PT, P5, P0, PT, 0x2a, 0x0 ;  /* 0x000000000000781c */ /* 0x000fda0002fa0572 */
[----:B------:R-:W-:Y:S01]  /*155b0*/  @P5 BREAK B1 ;  /* 0x0000000000015942 */ /* 0x000fe20003800000 */
[----:B------:R-:W-:Y:S05]  /*155c0*/  @P5 BRA `(.L_x_616) ;  /* 0x0000026000005947 */ /* 0x000fea0003800000 */
[----:B------:R-:W-:-:S13]  /*155d0*/  PLOP3.LUT P6, PT, P1, P6, PT, 0x2a, 0x0 ;  /* 0x000000000000781c */ /* 0x000fda0000fcc572 */
[----:B------:R-:W-:Y:S01]  /*155e0*/  @P6 BREAK B1 ;  /* 0x0000000000016942 */ /* 0x000fe20003800000 */
[----:B------:R-:W-:Y:S05]  /*155f0*/  @P6 BRA `(.L_x_617) ;  /* 0x0000020000006947 */ /* 0x000fea0003800000 */
.L_x_613:
[----:B------:R-:W-:Y:S05]  /*15600*/  BSYNC B1 ;  /* 0x0000000000017941 */ /* 0x000fea0003800000 */
.L_x_612:
[----:B------:R-:W-:Y:S01]  /*15610*/  IADD3 R3, R3, -0x7f, RZ ;  /* 0xffffff8103037810 */ /* 0x000fe20007ffe0ff */
[----:B------:R-:W-:Y:S01]  /*15620*/  BSSY B1, `(.L_x_618) ;  /* 0x000001b000017945 */ /* 0x000fe20003800000 */
[----:B------:R-:W-:-:S03]  /*15630*/  IADD3 R4, R4, -0x7f, RZ ;  /* 0xffffff8104047810 */ /* 0x000fc60007ffe0ff */
[----:B------:R-:W-:Y:S02]  /*15640*/  IMAD R10, R3, -0x800000, R6 ;  /* 0xff800000030a7824 */ /* 0x000fe400078e0206 */
[C---:B------:R-:W-:Y:S01]  /*15650*/  IMAD R6, R4.reuse, -0x800000, R9 ;  /* 0xff80000004067824 */ /* 0x040fe200078e0209 */
[----:B------:R-:W-:Y:S01]  /*15660*/  IADD3 R4, R4, -R3, RZ ;  /* 0x8000000304047210 */ /* 0x000fe20007ffe0ff */
[----:B------:R-:W0:Y:S01]  /*15670*/  MUFU.RCP R8, R10 ;  /* 0x0000000a00087308 */ /* 0x000e220000001000 */
[----:B------:R-:W-:-:S04]  /*15680*/  FADD.FTZ R5, -R10, -RZ ;  /* 0x800000ff0a057221 */ /* 0x000fc80000010100 */
[----:B0-----:R-:W-:-:S04]  /*15690*/  FFMA R7, R8, R5, 1 ;  /* 0x3f80000008077423 */ /* 0x001fc80000000005 */
[----:B------:R-:W-:-:S04]  /*156a0*/  FFMA R7, R8, R7, R8 ;  /* 0x0000000708077223 */ /* 0x000fc80000000008 */
[----:B------:R-:W-:-:S04]  /*156b0*/  FFMA R8, R6, R7, RZ ;  /* 0x0000000706087223 */ /* 0x000fc800000000ff */
[----:B------:R-:W-:-:S04]  /*156c0*/  FFMA R9, R5, R8, R6 ;  /* 0x0000000805097223 */ /* 0x000fc80000000006 */
[----:B------:R-:W-:-:S04]  /*156d0*/  FFMA R8, R7, R9, R8 ;  /* 0x0000000907087223 */ /* 0x000fc80000000008 */
[----:B------:R-:W-:-:S04]  /*156e0*/  FFMA R5, R5, R8, R6 ;  /* 0x0000000805057223 */ /* 0x000fc80000000006 */
[----:B------:R-:W-:-:S05]  /*156f0*/  FFMA.FTZ R5, R7, R5, R8 ;  /* 0x0000000507057223 */ /* 0x000fca0000010008 */
[----:B------:R-:W-:-:S04]  /*15700*/  SHF.R.U32.HI R6, RZ, 0x17, R5 ;  /* 0x00000017ff067819 */ /* 0x000fc80000011605 */
[----:B------:R-:W-:-:S04]  /*15710*/  LOP3.LUT R3, R6, 0xff, RZ, 0xc0, !PT ;  /* 0x000000ff06037812 */ /* 0x000fc800078ec0ff */
[----:B------:R-:W-:-:S04]  /*15720*/  IADD3 R3, R3, R4, RZ ;  /* 0x0000000403037210 */ /* 0x000fc80007ffe0ff */
[----:B------:R-:W-:-:S04]  /*15730*/  IADD3 R6, R3, -0x1, RZ ;  /* 0xffffffff03067810 */ /* 0x000fc80007ffe0ff */
[----:B------:R-:W-:-:S13]  /*15740*/  ISETP.GE.U32.AND P0, PT, R6, 0xfe, PT ;  /* 0x000000fe0600780c */ /* 0x000fda0003f06070 */
[----:B------:R-:W-:Y:S05]  /*15750*/  @!P0 BRA `(.L_x_619) ;  /* 0x0000006000008947 */ /* 0x000fea0003800000 */
[----:B------:R-:W-:Y:S02]  /*15760*/  ISETP.GT.AND P0, PT, R3, 0xfe, PT ;  /* 0x000000fe0300780c */ /* 0x000fe40003f04270 */
[----:B------:R-:W-:-:S11]  /*15770*/  LOP3.LUT R4, R5, 0x80000000, RZ, 0xc0, !PT ;  /* 0x8000000005047812 */ /* 0x000fd600078ec0ff */
[----:B------:R-:W-:-:S04]  /*15780*/  @!P0 ISETP.GE.AND P1, PT, R3, 0x1, PT ;  /* 0x000000010300880c */ /* 0x000fc80003f26270 */
[C---:B------:R-:W-:Y:S02]  /*15790*/  @!P0 SEL R5, R4.reuse, R5, !P1 ;  /* 0x0000000504058207 */ /* 0x040fe40004800000 */
[----:B------:R-:W-:Y:S01]  /*157a0*/  @P0 LOP3.LUT R5, R4, 0x7f800000, RZ, 0xfc, !PT ;  /* 0x7f80000004050812 */ /* 0x000fe200078efcff */
[----:B------:R-:W-:Y:S05]  /*157b0*/  BRA `(.L_x_620) ;  /* 0x0000001000007947 */ /* 0x000fea0003800000 */
.L_x_619:
[----:B------:R-:W-:Y:S02]  /*157c0*/  LEA R5, R4, R5, 0x17 ;  /* 0x0000000504057211 */ /* 0x000fe400078eb8ff */
.L_x_620:
[----:B------:R-:W-:Y:S05]  /*157d0*/  BSYNC B1 ;  /* 0x0000000000017941 */ /* 0x000fea0003800000 */
.L_x_618:
[----:B------:R-:W-:Y:S01]  /*157e0*/  MOV R3, R5 ;  /* 0x0000000500037202 */ /* 0x000fe20000000f00 */
[----:B------:R-:W-:Y:S05]  /*157f0*/  BRA `(.L_x_621) ;  /* 0x0000008000007947 */ /* 0x000fea0003800000 */
.L_x_617:
[----:B------:R-:W-:-:S04]  /*15800*/  LOP3.LUT R3, R6, 0x80000000, R9, 0x48, !PT ;  /* 0x8000000006037812 */ /* 0x000fc800078e4809 */
[----:B------:R-:W-:Y:S01]  /*15810*/  LOP3.LUT R3, R3, 0x7f800000, RZ, 0xfc, !PT ;  /* 0x7f80000003037812 */ /* 0x000fe200078efcff */
[----:B------:R-:W-:Y:S05]  /*15820*/  BRA `(.L_x_621) ;  /* 0x0000005000007947 */ /* 0x000fea0003800000 */
.L_x_616:
[----:B------:R-:W-:Y:S01]  /*15830*/  LOP3.LUT R3, R6, 0x80000000, R9, 0x48, !PT ;  /* 0x8000000006037812 */ /* 0x000fe200078e4809 */
[----:B------:R-:W-:Y:S05]  /*15840*/  BRA `(.L_x_621) ;  /* 0x0000003000007947 */ /* 0x000fea0003800000 */
.L_x_615:
[----:B------:R-:W0:Y:S01]  /*15850*/  MUFU.RSQ R3, -QNAN ;  /* 0xffc0000000037908 */ /* 0x000e220000001400 */
[----:B------:R-:W-:Y:S05]  /*15860*/  BRA `(.L_x_621) ;  /* 0x0000001000007947 */ /* 0x000fea0003800000 */
.L_x_614:
[----:B------:R-:W-:Y:S02]  /*15870*/  FADD.FTZ R3, R9, R6 ;  /* 0x0000000609037221 */ /* 0x000fe40000010000 */
.L_x_621:
[----:B------:R-:W-:Y:S05]  /*15880*/  BSYNC B0 ;  /* 0x0000000000007941 */ /* 0x000fea0003800000 */
.L_x_611:
[----:B------:R-:W-:Y:S01]  /*15890*/  HFMA2.MMA R5, -RZ, RZ, 0, 0 ;  /* 0x00000000ff057435 */ /* 0x000fe200000001ff */
[----:B------:R-:W-:-:S05]  /*158a0*/  MOV R4, R0 ;  /* 0x0000000000047202 */ /* 0x000fca0000000f00 */
[----:B------:R-:W-:Y:S05]  /*158b0*/  RET.REL.NODEC R4 `(_ZN2at6native57_GLOBAL__N__f3eca4a2_24_ForeachBinaryOpScalar_cu_86b9896c25multi_tensor_apply_kernelINS1_18TensorListMetadataILi2EEENS1_21BinaryOpScalarFunctorIN3c107complexIfEELi2ELi1ELi1EEEJNS1_21reverse_power_functorIS8_EES8_EEEvT_T0_DpT1_) ;  /* 0xfffea74004007950 */ /* 0x000fea0003c3ffff */
.L_x_622:
        /* <DEDUP_REMOVED lines=12> */
.L_x_5344:


//--------------------- .text._ZN2at6native57_GLOBAL__N__f3eca4a2_24_ForeachBinaryOpScalar_cu_86b9896c25multi_tensor_apply_kernelINS1_18TensorListMetadataILi2EEENS1_21BinaryOpScalarFunctorIN3c107complexIdEELi2ELi1ELi1EEEJNS1_21reverse_power_functorIS8_EES8_EEEvT_T0_DpT1_ --------------------------
	.section	.text._ZN2at6native57_GLOBAL__N__f3eca4a2_24_ForeachBinaryOpScalar_cu_86b9896c25multi_tensor_apply_kernelINS1_18TensorListMetadataILi2EEENS1_21BinaryOpScalarFunctorIN3c107complexIdEELi2ELi1ELi1EEEJNS1_21reverse_power_functorIS8_EES8_EEEvT_T0_DpT1_,"ax",@progbits
	.sectioninfo	@"SHI_REGISTERS=92"
	.align	128
.text._ZN2at6native57_GLOBAL__N__f3eca4a2_24_ForeachBinaryOpScalar_cu_86b9896c25multi_tensor_apply_kernelINS1_18TensorListMetadataILi2EEENS1_21BinaryOpScalarFunctorIN3c107complexIdEELi2ELi1ELi1EEEJNS1_21reverse_power_functorIS8_EES8_EEEvT_T0_DpT1_:
        .type           _ZN2at6native57_GLOBAL__N__f3eca4a2_24_ForeachBinaryOpScalar_cu_86b9896c25multi_tensor_apply_kernelINS1_18TensorListMetadataILi2EEENS1_21BinaryOpScalarFunctorIN3c107complexIdEELi2ELi1ELi1EEEJNS1_21reverse_power_functorIS8_EES8_EEEvT_T0_DpT1_,@function
        .size           _ZN2at6native57_GLOBAL__N__f3eca4a2_24_ForeachBinaryOpScalar_cu_86b9896c25multi_tensor_apply_kernelINS1_18TensorListMetadataILi2EEENS1_21BinaryOpScalarFunctorIN3c107complexIdEELi2ELi1ELi1EEEJNS1_21reverse_power_functorIS8_EES8_EEEvT_T0_DpT1_,(.L_x_5346 - _ZN2at6native57_GLOBAL__N__f3eca4a2_24_ForeachBinaryOpScalar_cu_86b9896c25multi_tensor_apply_kernelINS1_18TensorListMetadataILi2EEENS1_21BinaryOpScalarFunctorIN3c107complexIdEELi2ELi1ELi1EEEJNS1_21reverse_power_functorIS8_EES8_EEEvT_T0_DpT1_)
        .other          _ZN2at6native57_GLOBAL__N__f3eca4a2_24_ForeachBinaryOpScalar_cu_86b9896c25multi_tensor_apply_kernelINS1_18TensorListMetadataILi2EEENS1_21BinaryOpScalarFunctorIN3c107complexIdEELi2ELi1ELi1EEEJNS1_21reverse_power_functorIS8_EES8_EEEvT_T0_DpT1_,@"STO_CUDA_ENTRY STV_DEFAULT"
_ZN2at6native57_GLOBAL__N__f3eca4a2_24_ForeachBinaryOpScalar_cu_86b9896c25multi_tensor_apply_kernelINS1_18TensorListMetadataILi2EEENS1_21BinaryOpScalarFunctorIN3c107complexIdEELi2ELi1ELi1EEEJNS1_21reverse_power_functorIS8_EES8_EEEvT_T0_DpT1_:
[----:B------:R-:W-:Y:S02]  /*0000*/  IMAD.MOV.U32 R1, RZ, RZ, c[0x0][0x28] ;  /* 0x00000a00ff017624 */ /* 0x000fe400078e00ff */
[----:B------:R-:W0:Y:S01]  /*0010*/  S2R R8, SR_CTAID.X ;  /* 0x0000000000087919 */ /* 0x000e220000002500 */
[----:B------:R-:W-:Y:S01]  /*0020*/  IMAD.MOV.U32 R3, RZ, RZ, 0x4 ;  /* 0x00000004ff037424 */ /* 0x000fe200078e00ff */
[----:B------:R-:W-:Y:S01]  /*0030*/  ULDC.64 UR6, c[0x0][0x118] ;  /* 0x0000460000067ab9 */ /* 0x000fe20000000a00 */
[----:B------:R-:W-:Y:S01]  /*0040*/  IADD3 R1, R1, -0x28, RZ ;  /* 0xffffffd801017810 */ /* 0x000fe20007ffe0ff */
        /* <DEDUP_REMOVED lines=19> */
[----:B------:R-:W0:Y:S01]  /*0180*/  MUFU.RCP64H R3, 2.718280792236328125 ;  /* 0x4005bf0a00037908 */ /* 0x000e220000001800 */
[----:B------:R-:W-:Y:S02]  /*0190*/  IMAD.MOV.U32 R6, RZ, RZ, -0x74eba897 ;  /* 0x8b145769ff067424 */ /* 0x000fe400078e00ff */
[----:B------:R-:W-:Y:S02]  /*01a0*/  IMAD.MOV.U32 R7, RZ, RZ, 0x4005bf0a ;  /* 0x4005bf0aff077424 */ /* 0x000fe400078e00ff */
[----:B------:R-:W-:-:S06]  /*01b0*/  IMAD.MOV.U32 R2, RZ, RZ, 0x1 ;  /* 0x00000001ff027424 */ /* 0x000fcc00078e00ff */
[----:B0-----:R-:W0:-:S06]  /*01c0*/  DFMA R4, R2, -R6, 1 ;  /* 0x3ff000000204742b */ /* 0x001e0c0000000806 */
[----:B0-----:R-:W0:-:S06]  /*01d0*/  DFMA R4, R4, R4, R4 ;  /* 0x000000040404722b */ /* 0x001e0c0000000004 */
[----:B0-----:R-:W0:-:S06]  /*01e0*/  DFMA R4, R2, R4, R2 ;  /* 0x000000040204722b */ /* 0x001e0c0000000002 */
[----:B0-----:R-:W0:-:S06]  /*01f0*/  DFMA R2, R4, -R6, 1 ;  /* 0x3ff000000402742b */ /* 0x001e0c0000000806 */
[----:B0-----:R-:W0:-:S06]  /*0200*/  DFMA R2, R4, R2, R4 ;  /* 0x000000020402722b */ /* 0x001e0c0000000004 */
[----:B0-----:R-:W0:-:S06]  /*0210*/  DMUL R52, R2, c[0x0][0xdb0] ;  /* 0x00036c0002347a28 */ /* 0x001e0c0000000000 */
[----:B0-----:R-:W0:-:S06]  /*0220*/  DFMA R4, R52, -R6, c[0x0][0xdb0] ;  /* 0x00036c003404762b */ /* 0x001e0c0000000806 */
[----:B0-----:R0:W1:Y:S02]  /*0230*/  DFMA R52, R2, R4, R52 ;  /* 0x000000040234722b */ /* 0x0010640000000034 */
[----:B0-----:R-:W-:-:S05]  /*0240*/  IMAD.MOV.U32 R2, RZ, RZ, c[0x0][0xdb4] ;  /* 0x00036d00ff027624 */ /* 0x001fca00078e00ff */
[----:B------:R-:W-:-:S03]  /*0250*/  FSETP.GEU.AND P1, PT, |R2|, 6.5827683646048100446e-37, PT ;  /* 0x036000000200780b */ /* 0x000fc60003f2e200 */
[----:B-1----:R-:W-:-:S05]  /*0260*/  FFMA R0, RZ, 2.0897850990295410156, R53 ;  /* 0x4005bf0aff007823 */ /* 0x002fca0000000035 */
[----:B------:R-:W-:-:S13]  /*0270*/  FSETP.GT.AND P0, PT, |R0|, 1.469367938527859385e-39, PT ;  /* 0x001000000000780b */ /* 0x000fda0003f04200 */
[----:B------:R-:W-:Y:S05]  /*0280*/  @P0 BRA P1, `(.L_x_624) ;  /* 0x0000008000000947 */ /* 0x000fea0000800000 */
[----:B------:R-:W-:Y:S01]  /*0290*/  IMAD.MOV.U32 R8, RZ, RZ, c[0x0][0xdb0] ;  /* 0x00036c00ff087624 */ /* 0x000fe200078e00ff */
[----:B------:R-:W-:Y:S01]  /*02a0*/  MOV R2, 0x2f0 ;  /* 0x000002f000027802 */ /* 0x000fe20000000f00 */
[----:B------:R-:W-:Y:S02]  /*02b0*/  IMAD.MOV.U32 R9, RZ, RZ, c[0x0][0xdb4] ;  /* 0x00036d00ff097624 */ /* 0x000fe400078e00ff */
[----:B------:R-:W-:Y:S02]  /*02c0*/  IMAD.MOV.U32 R6, RZ, RZ, -0x74eba897 ;  /* 0x8b145769ff067424 */ /* 0x000fe400078e00ff */
[----:B------:R-:W-:Y:S02]  /*02d0*/  IMAD.MOV.U32 R7, RZ, RZ, 0x4005bf0a ;  /* 0x4005bf0aff077424 */ /* 0x000fe400078e00ff */
[----:B------:R-:W-:Y:S05]  /*02e0*/  CALL.REL.NOINC `($__internal_1_$__cuda_sm20_div_rn_f64_full) ;  /* 0x00037f5000007944 */ /* 0x000fea0003c00000 */
[----:B------:R-:W-:Y:S02]  /*02f0*/  IMAD.MOV.U32 R52, RZ, RZ, R32 ;  /* 0x000000ffff347224 */ /* 0x000fe400078e0020 */
[----:B------:R-:W-:Y:S02]  /*0300*/  IMAD.MOV.U32 R53, RZ, RZ, R33 ;  /* 0x000000ffff357224 */ /* 0x000fe400078e0021 */
.L_x_624:
[----:B------:R-:W0:Y:S01]  /*0310*/  MUFU.RCP64H R3, 2.718280792236328125 ;  /* 0x4005bf0a00037908 */ /* 0x000e220000001800 */
[----:B------:R-:W-:Y:S02]  /*0320*/  IMAD.MOV.U32 R4, RZ, RZ, -0x74eba897 ;  /* 0x8b145769ff047424 */ /* 0x000fe400078e00ff */
[----:B------:R-:W-:-:S02]  /*0330*/  IMAD.MOV.U32 R5, RZ, RZ, 0x4005bf0a ;  /* 0x4005bf0aff057424 */ /* 0x000fc400078e00ff */
        /* <DEDUP_REMOVED lines=22> */
.L_x_625:
[----:B------:R-:W-:Y:S01]  /*04a0*/  IMAD.MOV.U32 R2, RZ, RZ, 0x0 ;  /* 0x00000000ff027424 */ /* 0x000fe200078e00ff */
[----:B------:R-:W0:Y:S01]  /*04b0*/  S2R R38, SR_TID.X ;  /* 0x0000000000267919 */ /* 0x000e220000002100 */
[----:B------:R-:W-:Y:S01]  /*04c0*/  IMAD.MOV.U32 R3, RZ, RZ, 0x40100000 ;  /* 0x40100000ff037424 */ /* 0x000fe200078e00ff */
[----:B------:R-:W-:Y:S01]  /*04d0*/  CS2R R40, SRZ ;  /* 0x0000000000287805 */ /* 0x000fe2000001ff00 */
[----:B------:R-:W-:-:S02]  /*04e0*/  IMAD.MOV.U32 R48, RZ, RZ, c[0x0][0xdb8] ;  /* 0x00036e00ff307624 */ /* 0x000fc400078e00ff */
[----:B------:R-:W-:Y:S02]  /*04f0*/  IMAD.MOV.U32 R49, RZ, RZ, c[0x0][0xdbc] ;  /* 0x00036f00ff317624 */ /* 0x000fe400078e00ff */
[C---:B------:R-:W1:Y:S01]  /*0500*/  DMUL R4, R2.reuse, c[0x0][0xdb8] ;  /* 0x00036e0002047a28 */ /* 0x040e620000000000 */
[----:B------:R-:W-:Y:S02]  /*0510*/  IMAD.MOV.U32 R6, RZ, RZ, c[0x0][0xdb0] ;  /* 0x00036c00ff067624 */ /* 0x000fe400078e00ff */
[----:B------:R-:W-:Y:S01]  /*0520*/  IMAD.MOV.U32 R7, RZ, RZ, c[0x0][0xdb4] ;  /* 0x00036d00ff077624 */ /* 0x000fe200078e00ff */
[----:B------:R-:W-:Y:S01]  /*0530*/  DMUL R2, R2, c[0x0][0xdb0] ;  /* 0x00036c0002027a28 */ /* 0x000fe20000000000 */
[----:B------:R-:W-:-:S03]  /*0540*/  IMAD.MOV.U32 R39, RZ, RZ, c[0x0][0x0] ;  /* 0x00000000ff277624 */ /* 0x000fc600078e00ff */
[----:B-1----:R-:W1:-:S04]  /*0550*/  DMUL R4, R4, R4 ;  /* 0x0000000404047228 */ /* 0x002e480000000000 */
[----:B------:R-:W2:-:S04]  /*0560*/  DMUL R48, R48, c[0x0][0xdb8] ;  /* 0x00036e0030307a28 */ /* 0x000e880000000000 */
[----:B-1----:R-:W1:-:S04]  /*0570*/  DFMA R4, R2, R2, R4 ;  /* 0x000000020204722b */ /* 0x002e480000000004 */
[----:B--2---:R2:W3:-:S04]  /*0580*/  DFMA R48, R6, c[0x0][0xdb0], R48 ;  /* 0x00036c0006307a2b */ /* 0x0044c80000000030 */
[----:B01-3--:R2:W1:-:S04]  /*0590*/  DMUL R46, R4, 0.0625 ;  /* 0x3fb00000042e7828 */ /* 0x00b4480000000000 */
.L_x_943:
[----:B0-----:R-:W-:Y:S01]  /*05a0*/  IADD3 R3, P0, R38, R40, RZ ;  /* 0x0000002826037210 */ /* 0x001fe20007f1e0ff */
[----:B------:R-:W-:Y:S01]  /*05b0*/  IMAD R0, R39, 0x3, RZ ;  /* 0x0000000327007824 */ /* 0x000fe200078e02ff */
[----:B------:R-:W-:Y:S01]  /*05c0*/  CS2R R22, SRZ ;  /* 0x0000000000167805 */ /* 0x000fe2000001ff00 */
[----:B------:R-:W-:Y:S01]  /*05d0*/  CS2R R20, SRZ ;  /* 0x0000000000147805 */ /* 0x000fe2000001ff00 */
[C---:B------:R-:W-:Y:S01]  /*05e0*/  ISETP.GE.U32.AND P2, PT, R3.reuse, 0x10000, PT ;  /* 0x000100000300780c */ /* 0x040fe20003f46070 */
[----:B------:R-:W-:Y:S01]  /*05f0*/  IMAD.X R54, RZ, RZ, R41, P0 ;  /* 0x000000ffff367224 */ /* 0x000fe200000e0629 */
[C---:B------:R-:W-:Y:S02]  /*0600*/  ISETP.LT.U32.AND P0, PT, R3.reuse, R12, PT ;  /* 0x0000000c0300720c */ /* 0x040fe40003f01070 */
[----:B------:R-:W-:Y:S02]  /*0610*/  IADD3 R43, P5, R3, c[0x0][0x0], RZ ;  /* 0x00000000032b7a10 */ /* 0x000fe40007fbe0ff */
[----:B------:R-:W-:-:S02]  /*0620*/  ISETP.GE.U32.AND.EX P2, PT, R54, RZ, PT, P2 ;  /* 0x000000ff3600720c */ /* 0x000fc40003f46120 */
[----:B------:R-:W-:Y:S01]  /*0630*/  LEA R55, P4, R39, R3, 0x1 ;  /* 0x0000000327377211 */ /* 0x000fe200078808ff */
[--C-:B------:R-:W-:Y:S01]  /*0640*/  IMAD.X R42, RZ, RZ, R54.reuse, P5 ;  /* 0x000000ffff2a7224 */ /* 0x100fe200028e0636 */
[----:B------:R-:W-:Y:S02]  /*0650*/  ISETP.LT.AND.EX P2, PT, R54, R11, !P2, P0 ;  /* 0x0000000b3600720c */ /* 0x000fe40005741300 */
[----:B------:R-:W-:Y:S01]  /*0660*/  IADD3 R45, P0, R0, R3, RZ ;  /* 0x00000003002d7210 */ /* 0x000fe20007f1e0ff */
[----:B------:R-:W-:Y:S01]  /*0670*/  IMAD.X R44, RZ, RZ, R54, P4 ;  /* 0x000000ffff2c7224 */ /* 0x000fe200020e0636 */
[C---:B------:R-:W-:Y:S02]  /*0680*/  ISETP.GE.U32.AND P6, PT, R43.reuse, 0x10000, PT ;  /* 0x000100002b00780c */ /* 0x040fe40003fc6070 */
[-C--:B------:R-:W-:Y:S02]  /*0690*/  ISETP.LT.U32.AND P3, PT, R43, R12.reuse, PT ;  /* 0x0000000c2b00720c */ /* 0x080fe40003f61070 */
[----:B------:R-:W-:-:S02]  /*06a0*/  ISETP.LT.U32.AND P5, PT, R55, R12, PT ;  /* 0x0000000c3700720c */ /* 0x000fc40003fa1070 */
[C---:B------:R-:W-:Y:S02]  /*06b0*/  ISETP.GE.U32.AND.EX P6, PT, R42.reuse, RZ, PT, P6 ;  /* 0x000000ff2a00720c */ /* 0x040fe40003fc6160 */
[----:B------:R-:W-:Y:S02]  /*06c0*/  ISETP.LT.U32.AND P4, PT, R45, R12, PT ;  /* 0x0000000c2d00720c */ /* 0x000fe40003f81070 */
[C---:B------:R-:W-:Y:S02]  /*06d0*/  @P2 LEA R2, P1, R3.reuse, R34, 0x4 ;  /* 0x0000002203022211 */ /* 0x040fe400078220ff */
[----:B------:R-:W-:Y:S02]  /*06e0*/  ISETP.LT.AND.EX P6, PT, R42, R11, !P6, P3 ;  /* 0x0000000b2a00720c */ /* 0x000fe400077c1330 */
[--C-:B------:R-:W-:Y:S01]  /*06f0*/  @P2 LEA.HI.X R3, R3, R35, R54.reuse, 0x4, P1 ;  /* 0x0000002303032211 */ /* 0x100fe200008f2436 */
[----:B------:R-:W-:Y:S01]  /*0700*/  IMAD.X R54, RZ, RZ, R54, P0 ;  /* 0x000000ffff367224 */ /* 0x000fe200000e0636 */
[----:B------:R-:W-:-:S02]  /*0710*/  ISETP.GE.U32.AND P1, PT, R55, 0x10000, PT ;  /* 0x000100003700780c */ /* 0x000fc40003f26070 */
[----:B------:R-:W-:Y:S01]  /*0720*/  ISETP.GE.U32.AND P0, PT, R45, 0x10000, PT ;  /* 0x000100002d00780c */ /* 0x000fe20003f06070 */
[----:B------:R-:W-:Y:S01]  /*0730*/  CS2R R18, SRZ ;  /* 0x0000000000127805 */ /* 0x000fe2000001ff00 */
[----:B------:R-:W-:Y:S01]  /*0740*/  ISETP.GE.U32.AND.EX P1, PT, R44, RZ, PT, P1 ;  /* 0x000000ff2c00720c */ /* 0x000fe20003f26110 */
[----:B------:R-:W-:Y:S01]  /*0750*/  CS2R R16, SRZ ;  /* 0x0000000000107805 */ /* 0x000fe2000001ff00 */
[----:B------:R-:W-:Y:S01]  /*0760*/  ISETP.GE.U32.AND.EX P0, PT, R54, RZ, PT, P0 ;  /* 0x000000ff3600720c */ /* 0x000fe20003f06100 */
[----:B------:R-:W-:Y:S01]  /*0770*/  CS2R R30, SRZ ;  /* 0x00000000001e7805 */ /* 0x000fe2000001ff00 */
[-C--:B------:R-:W-:Y:S01]  /*0780*/  ISETP.LT.AND.EX P5, PT, R44, R11.reuse, !P1, P5 ;  /* 0x0000000b2c00720c */ /* 0x080fe20004fa1350 */
[----:B------:R-:W-:Y:S01]  /*0790*/  CS2R R28, SRZ ;  /* 0x00000000001c7805 */ /* 0x000fe2000001ff00 */
[----:B------:R-:W-:Y:S01]  /*07a0*/  ISETP.LT.AND.EX P4, PT, R54, R11, !P0, P4 ;  /* 0x0000000b3600720c */ /* 0x000fe20004781340 */
[----:B------:R-:W-:Y:S01]  /*07b0*/  CS2R R26, SRZ ;  /* 0x00000000001a7805 */ /* 0x000fe2000001ff00 */
[C---:B--2---:R-:W-:Y:S01]  /*07c0*/  @P6 LEA R4, P0, R43.reuse, R34, 0x4 ;  /* 0x000000222b046211 */ /* 0x044fe200078020ff */
[----:B------:R-:W-:Y:S01]  /*07d0*/  CS2R R24, SRZ ;  /* 0x0000000000187805 */ /* 0x000fe2000001ff00 */
[----:B------:R0:W5:Y:S01]  /*07e0*/  @P2 LDG.E.128 R20, [R2.64] ;  /* 0x0000000602142981 */ /* 0x000162000c1e1d00 */
[----:B------:R-:W-:Y:S01]  /*07f0*/  IMAD.MOV.U32 R56, RZ, RZ, c[0x0][0xdb0] ;  /* 0x00036c00ff387624 */ /* 0x000fe200078e00ff */
[----:B------:R-:W-:Y:S01]  /*0800*/  @P6 LEA.HI.X R5, R43, R35, R42, 0x4, P0 ;  /* 0x000000232b056211 */ /* 0x000fe200000f242a */
[----:B------:R-:W-:Y:S01]  /*0810*/  IMAD.MOV.U32 R57, RZ, RZ, c[0x0][0xdb4] ;  /* 0x00036d00ff397624 */ /* 0x000fe200078e00ff */
[----:B------:R-:W-:-:S03]  /*0820*/  P2R R60, PR, RZ, 0x40 ;  /* 0x00000040ff3c7803 */ /* 0x000fc60000000000 */
[-C--:B------:R-:W-:Y:S01]  /*0830*/  @P5 LEA R6, P1, R55, R34.reuse, 0x4 ;  /* 0x0000002237065211 */ /* 0x080fe200078220ff */
[----:B------:R0:W5:Y:S01]  /*0840*/  @P6 LDG.E.128 R16, [R4.64] ;  /* 0x0000000604106981 */ /* 0x000162000c1e1d00 */
[----:B------:R-:W-:Y:S02]  /*0850*/  @P4 LEA R8, P3, R45, R34, 0x4 ;  /* 0x000000222d084211 */ /* 0x000fe400078620ff */
[-C--:B------:R-:W-:Y:S02]  /*0860*/  @P5 LEA.HI.X R7, R55, R35.reuse, R44, 0x4, P1 ;  /* 0x0000002337075211 */ /* 0x080fe400008f242c */
[----:B------:R-:W-:-:S03]  /*0870*/  @P4 LEA.HI.X R9, R45, R35, R54, 0x4, P3 ;  /* 0x000000232d094211 */ /* 0x000fc600018f2436 */
[----:B------:R0:W5:Y:S04]  /*0880*/  @P5 LDG.E.128 R28, [R6.64] ;  /* 0x00000006061c5981 */ /* 0x000168000c1e1d00 */
[----:B------:R0:W5:Y:S01]  /*0890*/  @P4 LDG.E.128 R24, [R8.64] ;  /* 0x0000000608184981 */ /* 0x000162000c1e1d00 */
[----:B------:R-:W2:-:S06]  /*08a0*/  DSETP.NAN.AND P0, PT, R56, c[0x0][0xdb8], PT ;  /* 0x00036e003800762a */ /* 0x000e8c0003f08000 */
[----:B--2---:R-:W-:-:S08]  /*08b0*/  P2R R0, PR, RZ, 0x1 ;  /* 0x00000001ff007803 */ /* 0x004fd00000000000 */
[----:B-1----:R-:W-:Y:S05]  /*08c0*/  @P0 BRA `(.L_x_626) ;  /* 0x00004a3000000947 */ /* 0x002fea0003800000 */
[----:B0-----:R-:W-:-:S04]  /*08d0*/  DADD R4, -RZ, |c[0x0][0xdb8]| ;  /* 0x40036e00ff047629 */ /* 0x001fc80000000100 */
[----:B------:R-:W-:-:S04]  /*08e0*/  DADD R6, -RZ, |c[0x0][0xdb0]| ;  /* 0x40036c00ff067629 */ /* 0x000fc80000000100 */
[----:B------:R-:W0:-:S06]  /*08f0*/  DSETP.GEU.AND P1, PT, |R56|, |c[0x0][0xdb8]|, PT ;  /* 0x40036e003800762a */ /* 0x000e0c0003f2e200 */
[----:B0-----:R-:W-:Y:S02]  /*0900*/  FSEL R66, R6, R4, !P1 ;  /* 0x0000000406427208 */ /* 0x001fe40004800000 */
[----:B------:R-:W-:Y:S02]  /*0910*/  FSEL R67, R7, R5, !P1 ;  /* 0x0000000507437208 */ /* 0x000fe40004800000 */
[----:B------:R-:W-:Y:S02]  /*0920*/  FSEL R68, R4, R6, !P1 ;  /* 0x0000000604447208 */ /* 0x000fe40004800000 */
[----:B------:R-:W-:Y:S02]  /*0930*/  FSEL R69, R5, R7, !P1 ;  /* 0x0000000705457208 */ /* 0x000fe40004800000 */
[----:B------:R-:W0:-:S14]  /*0940*/  DSETP.GT.AND P0, PT, R66, c[0x2][0x8], PT ;  /* 0x008002004200762a */ /* 0x000e1c0003f04000 */
[----:B0-----:R-:W-:Y:S05]  /*0950*/  @P0 BRA `(.L_x_627) ;  /* 0x00003e8000000947 */ /* 0x001fea0003800000 */
[----:B------:R-:W0:-:S14]  /*0960*/  DSETP.NEU.AND P0, PT, R68, 1, PT ;  /* 0x3ff000004400742a */ /* 0x000e1c0003f0d000 */
[----:B0-----:R-:W-:Y:S05]  /*0970*/  @!P0 BRA `(.L_x_628) ;  /* 0x0000322000008947 */ /* 0x001fea0003800000 */
[----:B------:R-:W0:-:S06]  /*0980*/  DSETP.GEU.AND P0, PT, R66, c[0x2][0x10], PT ;  /* 0x008004004200762a */ /* 0x000e0c0003f0e000 */
[----:B0-----:R-:W0:-:S06]  /*0990*/  DSETP.LT.OR P0, PT, R68, c[0x2][0x10], !P0 ;  /* 0x008004004400762a */ /* 0x001e0c0004701400 */
[----:B0-----:R-:W0:-:S06]  /*09a0*/  DSETP.GT.OR P0, PT, R68, c[0x2][0x18], P0 ;  /* 0x008006004400762a */ /* 0x001e0c0000704400 */
[----:B0-----:R-:W0:-:S14]  /*09b0*/  DSETP.GT.OR P0, PT, R66, c[0x2][0x18], P0 ;  /* 0x008006004200762a */ /* 0x001e1c0000704400 */
[----:B0-----:R-:W-:Y:S05]  /*09c0*/  @P0 BRA `(.L_x_629) ;  /* 0x000026f000000947 */ /* 0x001fea0003800000 */
[----:B------:R-:W0:-:S14]  /*09d0*/  DSETP.GE.AND P0, PT, R68, 1, PT ;  /* 0x3ff000004400742a */ /* 0x000e1c0003f06000 */
[----:B0-----:R-:W-:Y:S05]  /*09e0*/  @!P0 BRA `(.L_x_630) ;  /* 0x00000b4000008947 */ /* 0x001fea0003800000 */
[----:B------:R-:W-:-:S04]  /*09f0*/  DADD R2, R68, -1 ;  /* 0xbff0000044027429 */ /* 0x000fc80000000000 */
[----:B------:R-:W0:-:S06]  /*0a00*/  DADD R4, R68, 1 ;  /* 0x3ff0000044047429 */ /* 0x000e0c0000000000 */
[----:B0-----:R-:W0:-:S06]  /*0a10*/  DMUL R2, R2, R4 ;  /* 0x0000000402027228 */ /* 0x001e0c0000000000 */
[----:B0-----:R-:W0:-:S10]  /*0a20*/  DFMA R64, R66, R66, R2 ;  /* 0x000000424240722b */ /* 0x001e140000000002 */
[C---:B0-----:R-:W-:Y:S02]  /*0a30*/  FSETP.GEU.FTZ.AND P0, PT, R65.reuse, 1.7916666269302368164, PT ;  /* 0x3fe555554100780b */ /* 0x041fe40003f1e000 */
[----:B------:R-:W-:-:S13]  /*0a40*/  FSETP.GT.FTZ.AND P3, PT, R65, -1.6999999284744262695, PT ;  /* 0xbfd999994100780b */ /* 0x000fda0003f74000 */
[----:B------:R-:W-:Y:S05]  /*0a50*/  @P3 BRA !P0, `(.L_x_631) ;  /* 0x000003e000003947 */ /* 0x000fea0004000000 */
[----:B------:R-:W0:Y:S01]  /*0a60*/  DADD R64, R64, 1 ;  /* 0x3ff0000040407429 */ /* 0x000e220000000000 */
[----:B------:R-:W-:-:S09]  /*0a70*/  IMAD.MOV.U32 R0, RZ, RZ, -0x3ff ;  /* 0xfffffc01ff007424 */ /* 0x000fd200078e00ff */
[----:B0-----:R-:W-:Y:S01]  /*0a80*/  ISETP.GT.AND P0, PT, R65, 0xfffff, PT ;  /* 0x000fffff4100780c */ /* 0x001fe20003f04270 */
[----:B------:R-:W-:Y:S02]  /*0a90*/  IMAD.MOV.U32 R2, RZ, RZ, R64 ;  /* 0x000000ffff027224 */ /* 0x000fe400078e0040 */
[----:B------:R-:W-:-:S10]  /*0aa0*/  IMAD.MOV.U32 R3, RZ, RZ, R65 ;  /* 0x000000ffff037224 */ /* 0x000fd400078e0041 */
[----:B------:R-:W0:Y:S01]  /*0ab0*/  @!P0 DMUL R2, R2, 1.80143985094819840000e+16 ;  /* 0x4350000002028828 */ /* 0x000e220000000000 */
[----:B------:R-:W-:-:S09]  /*0ac0*/  @!P0 IMAD.MOV.U32 R0, RZ, RZ, -0x435 ;  /* 0xfffffbcbff008424 */ /* 0x000fd200078e00ff */
[----:B0-----:R-:W-:Y:S02]  /*0ad0*/  @!P0 IMAD.MOV.U32 R65, RZ, RZ, R3 ;  /* 0x000000ffff418224 */ /* 0x001fe400078e0003 */
[----:B------:R-:W-:-:S03]  /*0ae0*/  @!P0 IMAD.MOV.U32 R64, RZ, RZ, R2 ;  /* 0x000000ffff408224 */ /* 0x000fc600078e0002 */
[----:B------:R-:W-:-:S04]  /*0af0*/  IADD3 R4, R65, -0x1, RZ ;  /* 0xffffffff41047810 */ /* 0x000fc80007ffe0ff */
[----:B------:R-:W-:-:S13]  /*0b00*/  ISETP.GE.U32.AND P0, PT, R4, 0x7fefffff, PT ;  /* 0x7fefffff0400780c */ /* 0x000fda0003f06070 */
[----:B------:R-:W-:Y:S05]  /*0b10*/  @!P0 BRA `(.L_x_632) ;  /* 0x0000007000008947 */ /* 0x000fea0003800000 */
[----:B------:R-:W-:Y:S01]  /*0b20*/  IMAD.MOV.U32 R4, RZ, RZ, 0x0 ;  /* 0x00000000ff047424 */ /* 0x000fe200078e00ff */
[----:B------:R-:W-:Y:S01]  /*0b30*/  FSETP.NEU.FTZ.AND P0, PT, R3, RZ, PT ;  /* 0x000000ff0300720b */ /* 0x000fe20003f1d000 */
[----:B------:R-:W-:-:S06]  /*0b40*/  IMAD.MOV.U32 R5, RZ, RZ, 0x7ff00000 ;  /* 0x7ff00000ff057424 */ /* 0x000fcc00078e00ff */
[----:B------:R-:W0:-:S10]  /*0b50*/  DFMA R4, R2, R4, +INF ;  /* 0x7ff000000204742b */ /* 0x000e140000000004 */
[----:B0-----:R-:W-:Y:S02]  /*0b60*/  FSEL R64, R4, RZ, P0 ;  /* 0x000000ff04407208 */ /* 0x001fe40000000000 */
[----:B------:R-:W-:Y:S01]  /*0b70*/  FSEL R65, R5, -QNAN , P0 ;  /* 0xfff0000005417808 */ /* 0x000fe20000000000 */
[----:B------:R-:W-:Y:S05]  /*0b80*/  BRA `(.L_x_633) ;  /* 0x000004d000007947 */ /* 0x000fea0003800000 */
.L_x_632:
[C---:B------:R-:W-:Y:S01]  /*0b90*/  LOP3.LUT R2, R65.reuse, 0x800fffff, RZ, 0xc0, !PT ;  /* 0x800fffff41027812 */ /* 0x040fe200078ec0ff */
[----:B------:R-:W-:Y:S01]  /*0ba0*/  IMAD.MOV.U32 R6, RZ, RZ, RZ ;  /* 0x000000ffff067224 */ /* 0x000fe200078e00ff */
[----:B------:R-:W-:Y:S01]  /*0bb0*/  LEA.HI R0, R65, R0, RZ, 0xc ;  /* 0x0000000041007211 */ /* 0x000fe200078f60ff */
[----:B------:R-:W-:Y:S01]  /*0bc0*/  IMAD.MOV.U32 R32, RZ, RZ, 0x3ae80f1e ;  /* 0x3ae80f1eff207424 */ /* 0x000fe200078e00ff */
[----:B------:R-:W-:Y:S01]  /*0bd0*/  LOP3.LUT R3, R2, 0x3ff00000, RZ, 0xfc, !PT ;  /* 0x3ff0000002037812 */ /* 0x000fe200078efcff */
[----:B------:R-:W-:Y:S02]  /*0be0*/  IMAD.MOV.U32 R2, RZ, RZ, R64 ;  /* 0x000000ffff027224 */ /* 0x000fe400078e0040 */
[----:B------:R-:W-:Y:S01]  /*0bf0*/  IMAD.MOV.U32 R33, RZ, RZ, 0x3eb1380b ;  /* 0x3eb1380bff217424 */ /* 0x000fe200078e00ff */
[----:B------:R-:W-:Y:S01]  /*0c00*/  ISETP.GE.AND P0, PT, R3, 0x3ff6a09f, PT ;  /* 0x3ff6a09f0300780c */ /* 0x000fe20003f06270 */
[----:B------:R-:W-:-:S12]  /*0c10*/  IMAD.MOV.U32 R59, RZ, RZ, 0x43300000 ;  /* 0x43300000ff3b7424 */ /* 0x000fd800078e00ff */
[----:B------:R-:W-:Y:S02]  /*0c20*/  @P0 IADD3 R5, R3, -0x100000, RZ ;  /* 0xfff0000003050810 */ /* 0x000fe40007ffe0ff */
[----:B------:R-:W-:-:S03]  /*0c30*/  @P0 IADD3 R0, R0, 0x1, RZ ;  /* 0x0000000100000810 */ /* 0x000fc60007ffe0ff */
[----:B------:R-:W-:Y:S01]  /*0c40*/  @P0 IMAD.MOV.U32 R3, RZ, RZ, R5 ;  /* 0x000000ffff030224 */ /* 0x000fe200078e0005 */
[----:B------:R-:W-:-:S05]  /*0c50*/  LOP3.LUT R58, R0, 0x80000000, RZ, 0x3c, !PT ;  /* 0x80000000003a7812 */ /* 0x000fca00078e3cff */
[----:B------:R-:W0:-:S04]  /*0c60*/  DADD R4, R2, 1 ;  /* 0x3ff0000002047429 */ /* 0x000e080000000000 */
[----:B------:R-:W-:Y:S02]  /*0c70*/  DADD R2, R2, -1 ;  /* 0xbff0000002027429 */ /* 0x000fe40000000000 */
[----:B0-----:R-:W0:Y:S02]  /*0c80*/  MUFU.RCP64H R7, R5 ;  /* 0x0000000500077308 */ /* 0x001e240000001800 */
[----:B------:R-:W-:-:S04]  /*0c90*/  DADD R58, R58, c[0x2][0x58] ;  /* 0x008016003a3a7629 */ /* 0x000fc80000000000 */
[----:B0-----:R-:W0:-:S06]  /*0ca0*/  DFMA R8, -R4, R6, 1 ;  /* 0x3ff000000408742b */ /* 0x001e0c0000000106 */
[----:B0-----:R-:W0:-:S06]  /*0cb0*/  DFMA R8, R8, R8, R8 ;  /* 0x000000080808722b */ /* 0x001e0c0000000008 */
[----:B0-----:R-:W0:-:S06]  /*0cc0*/  DFMA R8, R6, R8, R6 ;  /* 0x000000080608722b */ /* 0x001e0c0000000006 */
[----:B0-----:R-:W0:-:S06]  /*0cd0*/  DMUL R6, R8, R2 ;  /* 0x0000000208067228 */ /* 0x001e0c0000000000 */
[----:B0-----:R-:W0:-:S06]  /*0ce0*/  DFMA R6, R8, R2, R6 ;  /* 0x000000020806722b */ /* 0x001e0c0000000006 */
[----:B0-----:R-:W0:-:S04]  /*0cf0*/  DMUL R14, R6, R6 ;  /* 0x00000006060e7228 */ /* 0x001e080000000000 */
[----:B------:R-:W2:-:S04]  /*0d00*/  DADD R4, R2, -R6 ;  /* 0x0000000002047229 */ /* 0x000e880000000806 */
[----:B0-----:R-:W0:-:S04]  /*0d10*/  DFMA R32, R14, R32, c[0x2][0x20] ;  /* 0x008008000e20762b */ /* 0x001e080000000020 */
[----:B--2---:R-:W-:-:S04]  /*0d20*/  DADD R4, R4, R4 ;  /* 0x0000000004047229 */ /* 0x004fc80000000004 */
[----:B0-----:R-:W0:-:S04]  /*0d30*/  DFMA R32, R14, R32, c[0x2][0x28] ;  /* 0x00800a000e20762b */ /* 0x001e080000000020 */
[----:B------:R-:W-:-:S04]  /*0d40*/  DFMA R64, R58, c[0x2][0x60], R6 ;  /* 0x008018003a407a2b */ /* 0x000fc80000000006 */
[----:B0-----:R-:W0:-:S04]  /*0d50*/  DFMA R32, R14, R32, c[0x2][0x30] ;  /* 0x00800c000e20762b */ /* 0x001e080000000020 */
[----:B------:R-:W-:-:S04]  /*0d60*/  DFMA R4, R2, -R6, R4 ;  /* 0x800000060204722b */ /* 0x000fc80000000004 */
[----:B0-----:R-:W0:-:S04]  /*0d70*/  DFMA R32, R14, R32, c[0x2][0x38] ;  /* 0x00800e000e20762b */ /* 0x001e080000000020 */
[----:B------:R-:W-:-:S04]  /*0d80*/  DFMA R2, -R58, c[0x2][0x60], R64 ;  /* 0x008018003a027a2b */ /* 0x000fc80000000140 */
[----:B0-----:R-:W0:-:S04]  /*0d90*/  DFMA R32, R14, R32, c[0x2][0x40] ;  /* 0x008010000e20762b */ /* 0x001e080000000020 */
[----:B------:R-:W-:-:S04]  /*0da0*/  DMUL R4, R8, R4 ;  /* 0x0000000408047228 */ /* 0x000fc80000000000 */
[----:B0-----:R-:W0:-:S04]  /*0db0*/  DFMA R32, R14, R32, c[0x2][0x48] ;  /* 0x008012000e20762b */ /* 0x001e080000000020 */
[----:B------:R-:W-:-:S04]  /*0dc0*/  DADD R2, -R6, R2 ;  /* 0x0000000006027229 */ /* 0x000fc80000000102 */
[----:B0-----:R-:W0:-:S06]  /*0dd0*/  DFMA R32, R14, R32, c[0x2][0x50] ;  /* 0x008014000e20762b */ /* 0x001e0c0000000020 */
[----:B0-----:R-:W0:-:S06]  /*0de0*/  DMUL R32, R14, R32 ;  /* 0x000000200e207228 */ /* 0x001e0c0000000000 */
[----:B0-----:R-:W0:-:S06]  /*0df0*/  DFMA R4, R6, R32, R4 ;  /* 0x000000200604722b */ /* 0x001e0c0000000004 */
[----:B0-----:R-:W0:-:S06]  /*0e00*/  DADD R2, R4, -R2 ;  /* 0x0000000004027229 */ /* 0x001e0c0000000802 */
[----:B0-----:R-:W0:-:S06]  /*0e10*/  DFMA R2, R58, c[0x2][0x68], R2 ;  /* 0x00801a003a027a2b */ /* 0x001e0c0000000002 */
[----:B0-----:R0:W2:Y:S01]  /*0e20*/  DADD R64, R64, R2 ;  /* 0x0000000040407229 */ /* 0x0010a20000000002 */
[----:B------:R-:W-:Y:S05]  /*0e30*/  BRA `(.L_x_633) ;  /* 0x0000022000007947 */ /* 0x000fea0003800000 */
.L_x_631:
[----:B------:R-:W0:Y:S01]  /*0e40*/  DADD R6, R64, 2 ;  /* 0x4000000040067429 */ /* 0x000e220000000000 */
[----:B------:R-:W-:Y:S01]  /*0e50*/  IMAD.MOV.U32 R2, RZ, RZ, 0x1 ;  /* 0x00000001ff027424 */ /* 0x000fe200078e00ff */
[----:B------:R-:W-:-:S04]  /*0e60*/  FSETP.GEU.AND P0, PT, |R65|, 6.5827683646048100446e-37, PT ;  /* 0x036000004100780b */ /* 0x000fc80003f0e200 */
[----:B0-----:R-:W0:Y:S02]  /*0e70*/  MUFU.RCP64H R3, R7 ;  /* 0x0000000700037308 */ /* 0x001e240000001800 */
[----:B0-----:R-:W0:-:S06]  /*0e80*/  DFMA R4, -R6, R2, 1 ;  /* 0x3ff000000604742b */ /* 0x001e0c0000000102 */
[----:B0-----:R-:W0:-:S06]  /*0e90*/  DFMA R4, R4, R4, R4 ;  /* 0x000000040404722b */ /* 0x001e0c0000000004 */
[----:B0-----:R-:W0:-:S06]  /*0ea0*/  DFMA R4, R2, R4, R2 ;  /* 0x000000040204722b */ /* 0x001e0c0000000002 */
[----:B0-----:R-:W0:-:S06]  /*0eb0*/  DFMA R2, -R6, R4, 1 ;  /* 0x3ff000000602742b */ /* 0x001e0c0000000104 */
[----:B0-----:R-:W0:-:S06]  /*0ec0*/  DFMA R2, R4, R2, R4 ;  /* 0x000000020402722b */ /* 0x001e0c0000000004 */
[----:B0-----:R-:W0:-:S06]  /*0ed0*/  DMUL R4, R64, R2 ;  /* 0x0000000240047228 */ /* 0x001e0c0000000000 */
[----:B0-----:R-:W0:-:S06]  /*0ee0*/  DFMA R8, -R6, R4, R64 ;  /* 0x000000040608722b */ /* 0x001e0c0000000140 */
[----:B0-----:R-:W0:-:S10]  /*0ef0*/  DFMA R32, R2, R8, R4 ;  /* 0x000000080220722b */ /* 0x001e140000000004 */
[----:B0-----:R-:W-:-:S05]  /*0f00*/  FFMA R0, RZ, R7, R33 ;  /* 0x00000007ff007223 */ /* 0x001fca0000000021 */
[----:B------:R-:W-:-:S13]  /*0f10*/  FSETP.GT.AND P3, PT, |R0|, 1.469367938527859385e-39, PT ;  /* 0x001000000000780b */ /* 0x000fda0003f64200 */
[----:B------:R-:W-:Y:S05]  /*0f20*/  @P3 BRA P0, `(.L_x_634) ;  /* 0x0000004000003947 */ /* 0x000fea0000000000 */
[----:B------:R-:W-:Y:S01]  /*0f30*/  IMAD.MOV.U32 R8, RZ, RZ, R64 ;  /* 0x000000ffff087224 */ /* 0x000fe200078e0040 */
[----:B------:R-:W-:Y:S01]  /*0f40*/  MOV R2, 0xf70 ;  /* 0x00000f7000027802 */ /* 0x000fe20000000f00 */
[----:B------:R-:W-:Y:S02]  /*0f50*/  IMAD.MOV.U32 R9, RZ, RZ, R65 ;  /* 0x000000ffff097224 */ /* 0x000fe400078e0041 */
[----:B-1---5:R-:W-:Y:S05]  /*0f60*/  CALL.REL.NOINC `($__internal_1_$__cuda_sm20_div_rn_f64_full) ;  /* 0x000372d000007944 */ /* 0x022fea0003c00000 */
.L_x_634:
[----:B------:R-:W0:Y:S01]  /*0f70*/  DMUL R32, R64, R32 ;  /* 0x0000002040207228 */ /* 0x000e220000000000 */
[----:B------:R-:W-:Y:S02]  /*0f80*/  IMAD.MOV.U32 R6, RZ, RZ, 0x2fbe14b5 ;  /* 0x2fbe14b5ff067424 */ /* 0x000fe400078e00ff */
[----:B------:R-:W-:-:S03]  /*0f90*/  IMAD.MOV.U32 R7, RZ, RZ, 0x3eb372fb ;  /* 0x3eb372fbff077424 */ /* 0x000fc600078e00ff */
[----:B0-----:R-:W0:-:S06]  /*0fa0*/  DADD R2, R64, -R32 ;  /* 0x0000000040027229 */ /* 0x001e0c0000000820 */
[----:B0-----:R-:W0:-:S06]  /*0fb0*/  DMUL R4, R2, R2 ;  /* 0x0000000202047228 */ /* 0x001e0c0000000000 */
[----:B0-----:R-:W0:-:S06]  /*0fc0*/  DFMA R6, R4, R6, c[0x2][0x70] ;  /* 0x00801c000406762b */ /* 0x001e0c0000000006 */
[----:B0-----:R-:W0:-:S06]  /*0fd0*/  DFMA R6, R4, R6, c[0x2][0x78] ;  /* 0x00801e000406762b */ /* 0x001e0c0000000006 */
[----:B0-----:R-:W0:-:S06]  /*0fe0*/  DFMA R6, R4, R6, c[0x2][0x80] ;  /* 0x008020000406762b */ /* 0x001e0c0000000006 */
[----:B0-----:R-:W0:-:S06]  /*0ff0*/  DFMA R6, R4, R6, c[0x2][0x88] ;  /* 0x008022000406762b */ /* 0x001e0c0000000006 */
[----:B0-----:R-:W0:-:S06]  /*1000*/  DFMA R6, R4, R6, c[0x2][0x90] ;  /* 0x008024000406762b */ /* 0x001e0c0000000006 */
[----:B0-----:R-:W0:-:S06]  /*1010*/  DFMA R6, R4, R6, c[0x2][0x98] ;  /* 0x008026000406762b */ /* 0x001e0c0000000006 */
[----:B0-----:R-:W0:-:S06]  /*1020*/  DFMA R6, R4, R6, c[0x2][0xa0] ;  /* 0x008028000406762b */ /* 0x001e0c0000000006 */
[----:B0-----:R-:W0:-:S06]  /*1030*/  DMUL R6, R4, R6 ;  /* 0x0000000604067228 */ /* 0x001e0c0000000000 */
[----:B0-----:R-:W0:-:S06]  /*1040*/  DFMA R6, R2, R6, -R32 ;  /* 0x000000060206722b */ /* 0x001e0c0000000820 */
[----:B0-----:R0:W2:-:S04]  /*1050*/  DADD R64, R64, R6 ;  /* 0x0000000040407229 */ /* 0x0010880000000006 */
.L_x_633:
[----:B0-----:R-:W0:Y:S01]  /*1060*/  MUFU.RCP64H R3, R69 ;  /* 0x0000004500037308 */ /* 0x001e220000001800 */
[----:B------:R-:W-:Y:S01]  /*1070*/  IMAD.MOV.U32 R2, RZ, RZ, 0x1 ;  /* 0x00000001ff027424 */ /* 0x000fe200078e00ff */
[----:B------:R-:W-:-:S05]  /*1080*/  FSETP.GEU.AND P0, PT, |R67|, 6.5827683646048100446e-37, PT ;  /* 0x036000004300780b */ /* 0x000fca0003f0e200 */
        /* <DEDUP_REMOVED lines=14> */
[----:B------:R-:W-:Y:S02]  /*1170*/  IMAD.MOV.U32 R6, RZ, RZ, R68 ;  /* 0x000000ffff067224 */ /* 0x000fe400078e0044 */
[----:B------:R-:W-:Y:S02]  /*1180*/  IMAD.MOV.U32 R7, RZ, RZ, R69 ;  /* 0x000000ffff077224 */ /* 0x000fe400078e0045 */
[----:B-12--5:R-:W-:Y:S05]  /*1190*/  CALL.REL.NOINC `($__internal_1_$__cuda_sm20_div_rn_f64_full) ;  /* 0x000370a000007944 */ /* 0x026fea0003c00000 */
.L_x_635:
[----:B------:R-:W0:-:S14]  /*11a0*/  DSETP.NEU.AND P0, PT, R68, RZ, PT ;  /* 0x000000ff4400722a */ /* 0x000e1c0003f0d000 */
[----:B0-----:R-:W-:Y:S05]  /*11b0*/  @!P0 BRA `(.L_x_636) ;  /* 0x000002a000008947 */ /* 0x001fea0003800000 */
[----:B------:R-:W0:Y:S01]  /*11c0*/  DMUL R2, R32, R32 ;  /* 0x0000002020027228 */ /* 0x000e220000000000 */
[----:B------:R-:W-:Y:S01]  /*11d0*/  IMAD.MOV.U32 R4, RZ, RZ, 0x2a25ff7e ;  /* 0x2a25ff7eff047424 */ /* 0x000fe200078e00ff */
[----:B------:R-:W-:Y:S01]  /*11e0*/  ISETP.LE.AND P0, PT, RZ, c[0x0][0xdb4], PT ;  /* 0x00036d00ff007a0c */ /* 0x000fe20003f03270 */
[----:B------:R-:W-:Y:S02]  /*11f0*/  IMAD.MOV.U32 R5, RZ, RZ, 0x3ef53e1d ;  /* 0x3ef53e1dff057424 */ /* 0x000fe400078e00ff */
[----:B------:R-:W-:Y:S02]  /*1200*/  IMAD.MOV.U32 R14, RZ, RZ, c[0x0][0xdb0] ;  /* 0x00036c00ff0e7624 */ /* 0x000fe400078e00ff */
[----:B------:R-:W-:Y:S02]  /*1210*/  IMAD.MOV.U32 R15, RZ, RZ, c[0x0][0xdb4] ;  /* 0x00036d00ff0f7624 */ /* 0x000fe400078e00ff */
[----:B0-----:R-:W0:-:S06]  /*1220*/  DFMA R4, R2, -R4, c[0x2][0xa8] ;  /* 0x00802a000204762b */ /* 0x001e0c0000000804 */
[----:B0-----:R-:W0:-:S06]  /*1230*/  DFMA R4, R2, R4, c[0x2][0xb0] ;  /* 0x00802c000204762b */ /* 0x001e0c0000000004 */
        /* <DEDUP_REMOVED lines=17> */
[----:B0-----:R-:W0:-:S06]  /*1350*/  DFMA R4, R4, R32, R32 ;  /* 0x000000200404722b */ /* 0x001e0c0000000020 */
[----:B0-----:R-:W0:-:S04]  /*1360*/  DADD R2, -RZ, -R4 ;  /* 0x00000000ff027229 */ /* 0x001e080000000904 */
[----:B------:R-:W3:-:S06]  /*1370*/  DADD R6, -R4, c[0x2][0x140] ;  /* 0x0080500004067629 */ /* 0x000ecc0000000100 */
[----:B0-----:R-:W-:Y:S02]  /*1380*/  FSEL R2, R4, R2, !P0 ;  /* 0x0000000204027208 */ /* 0x001fe40004000000 */
[----:B------:R-:W-:Y:S02]  /*1390*/  FSEL R3, R5, R3, !P0 ;  /* 0x0000000305037208 */ /* 0x000fe40004000000 */
[----:B---3--:R-:W-:Y:S02]  /*13a0*/  FSEL R9, R6, R4, !P0 ;  /* 0x0000000406097208 */ /* 0x008fe40004000000 */
[----:B------:R-:W-:Y:S02]  /*13b0*/  FSEL R5, R7, R5, !P0 ;  /* 0x0000000507057208 */ /* 0x000fe40004000000 */
[----:B------:R-:W0:-:S10]  /*13c0*/  DADD R2, R2, c[0x2][0x138] ;  /* 0x00804e0002027629 */ /* 0x000e140000000000 */
[----:B0-----:R-:W-:Y:S02]  /*13d0*/  FSEL R2, R2, R9, !P1 ;  /* 0x0000000902027208 */ /* 0x001fe40004800000 */
[----:B------:R-:W-:Y:S01]  /*13e0*/  FSEL R3, R3, R5, !P1 ;  /* 0x0000000503037208 */ /* 0x000fe20004800000 */
[----:B------:R-:W0:-:S14]  /*13f0*/  DSETP.NEU.AND P1, PT, |R14|, |c[0x0][0xdb8]|, PT ;  /* 0x40036e000e00762a */ /* 0x000e1c0003f2d200 */
[----:B0-----:R-:W-:Y:S05]  /*1400*/  @P1 BRA `(.L_x_637) ;  /* 0x0000008000001947 */ /* 0x001fea0003800000 */
[----:B------:R-:W-:Y:S02]  /*1410*/  IMAD.MOV.U32 R2, RZ, RZ, 0x7f3321d2 ;  /* 0x7f3321d2ff027424 */ /* 0x000fe400078e00ff */
[----:B------:R-:W-:-:S03]  /*1420*/  IMAD.MOV.U32 R0, RZ, RZ, 0x4002d97c ;  /* 0x4002d97cff007424 */ /* 0x000fc600078e00ff */
[----:B------:R-:W-:Y:S02]  /*1430*/  FSEL R2, R2, 3.37028055040000000000e+12, !P0 ;  /* 0x54442d1802027808 */ /* 0x000fe40004000000 */
[----:B------:R-:W-:Y:S01]  /*1440*/  FSEL R3, R0, 1.8213495016098022461, !P0 ;  /* 0x3fe921fb00037808 */ /* 0x000fe20004000000 */
[----:B------:R-:W-:Y:S05]  /*1450*/  BRA `(.L_x_637) ;  /* 0x0000003000007947 */ /* 0x000fea0003800000 */
.L_x_636:
[----:B------:R-:W-:-:S04]  /*1460*/  ISETP.LE.AND P0, PT, RZ, c[0x0][0xdb4], PT ;  /* 0x00036d00ff007a0c */ /* 0x000fc80003f03270 */
[----:B------:R-:W-:Y:S02]  /*1470*/  FSEL R2, RZ, 3.37028055040000000000e+12, P0 ;  /* 0x54442d18ff027808 */ /* 0x000fe40000000000 */
[----:B------:R-:W-:Y:S02]  /*1480*/  FSEL R3, RZ, 2.1426990032196044922, P0 ;  /* 0x400921fbff037808 */ /* 0x000fe40000000000 */
.L_x_637:
[----:B------:R-:W-:Y:S01]  /*1490*/  IMAD.MOV.U32 R4, RZ, RZ, c[0x0][0xdb0] ;  /* 0x00036c00ff047624 */ /* 0x000fe200078e00ff */
[----:B--2---:R-:W-:Y:S01]  /*14a0*/  DMUL R64, R64, 0.5 ;  /* 0x3fe0000040407828 */ /* 0x004fe20000000000 */
[----:B------:R-:W-:Y:S02]  /*14b0*/  IMAD.MOV.U32 R5, RZ, RZ, c[0x0][0xdb4] ;  /* 0x00036d00ff057624 */ /* 0x000fe400078e00ff */
[----:B------:R-:W-:-:S04]  /*14c0*/  IMAD.MOV.U32 R7, RZ, RZ, c[0x0][0xdbc] ;  /* 0x00036f00ff077624 */ /* 0x000fc800078e00ff */
[----:B------:R-:W0:Y:S01]  /*14d0*/  DADD R4, |R4|, |c[0x0][0xdb8]| ;  /* 0x40036e0004047629 */ /* 0x000e220000000200 */
[----:B------:R-:W-:-:S05]  /*14e0*/  LOP3.LUT R3, R3, 0x80000000, R7, 0xb8, !PT ;  /* 0x8000000003037812 */ /* 0x000fca00078eb807 */
[----:B0-----:R-:W0:-:S06]  /*14f0*/  DSETP.GTU.AND P0, PT, |R4|, +INF , PT ;  /* 0x7ff000000400742a */ /* 0x001e0c0003f0c200 */
[----:B0-----:R-:W-:Y:S02]  /*1500*/  FSEL R2, R4, R2, P0 ;  /* 0x0000000204027208 */ /* 0x001fe40000000000 */
[----:B------:R-:W-:Y:S01]  /*1510*/  FSEL R3, R5, R3, P0 ;  /* 0x0000000305037208 */ /* 0x000fe20000000000 */
[----:B------:R-:W-:Y:S05]  /*1520*/  BRA `(.L_x_638) ;  /* 0x0000474000007947 */ /* 0x000fea0003800000 */
.L_x_630:
[----:B------:R-:W0:-:S06]  /*1530*/  DMUL R2, R66, R66 ;  /* 0x0000004242027228 */ /* 0x000e0c0000000000 */
[----:B0-----:R-:W0:-:S06]  /*1540*/  DFMA R2, R68, R68, R2 ;  /* 0x000000444402722b */ /* 0x001e0c0000000002 */
[----:B0-----:R-:W0:-:S14]  /*1550*/  DSETP.GTU.AND P0, PT, R2, c[0x2][0x148], PT ;  /* 0x008052000200762a */ /* 0x001e1c0003f0c000 */
[----:B0-----:R-:W-:Y:S05]  /*1560*/  @P0 BRA `(.L_x_639) ;  /* 0x0000089000000947 */ /* 0x001fea0003800000 */
[----:B------:R-:W-:Y:S01]  /*1570*/  ISETP.GT.AND P0, PT, R3, 0xfffff, PT ;  /* 0x000fffff0300780c */ /* 0x000fe20003f04270 */
[----:B------:R-:W-:Y:S02]  /*1580*/  IMAD.MOV.U32 R0, RZ, RZ, R3 ;  /* 0x000000ffff007224 */ /* 0x000fe400078e0003 */
[----:B------:R-:W-:Y:S02]  /*1590*/  IMAD.MOV.U32 R4, RZ, RZ, R2 ;  /* 0x000000ffff047224 */ /* 0x000fe400078e0002 */
[----:B------:R-:W-:-:S08]  /*15a0*/  IMAD.MOV.U32 R13, RZ, RZ, -0x3ff ;  /* 0xfffffc01ff0d7424 */ /* 0x000fd000078e00ff */
        /* <DEDUP_REMOVED lines=14> */
.L_x_640:
        /* <DEDUP_REMOVED lines=41> */
[----:B0-----:R0:W2:-:S04]  /*1920*/  DADD R64, R64, R2 ;  /* 0x0000000040407229 */ /* 0x0010880000000002 */
.L_x_641:
        /* <DEDUP_REMOVED lines=20> */
.L_x_642:
        /* <DEDUP_REMOVED lines=44> */
.L_x_643:
[----:B------:R-:W-:-:S04]  /*1d30*/  ISETP.LE.AND P0, PT, RZ, c[0x0][0xdb4], PT ;  /* 0x00036d00ff007a0c */ /* 0x000fc80003f03270 */
[----:B------:R-:W-:Y:S02]  /*1d40*/  FSEL R2, RZ, 3.37028055040000000000e+12, P0 ;  /* 0x54442d18ff027808 */ /* 0x000fe40000000000 */
[----:B------:R-:W-:Y:S02]  /*1d50*/  FSEL R3, RZ, 2.1426990032196044922, P0 ;  /* 0x400921fbff037808 */ /* 0x000fe40000000000 */
.L_x_644:
        /* <DEDUP_REMOVED lines=10> */
.L_x_639:
[----:B------:R-:W-:Y:S01]  /*1e00*/  LOP3.LUT R3, R69, 0xfffffff8, RZ, 0xc0, !PT ;  /* 0xfffffff845037812 */ /* 0x000fe200078ec0ff */
[----:B------:R-:W-:Y:S01]  /*1e10*/  IMAD.MOV.U32 R2, RZ, RZ, RZ ;  /* 0x000000ffff027224 */ /* 0x000fe200078e00ff */
[----:B------:R-:W-:Y:S01]  /*1e20*/  LOP3.LUT R7, R67, 0xfffffff8, RZ, 0xc0, !PT ;  /* 0xfffffff843077812 */ /* 0x000fe200078ec0ff */
[----:B------:R-:W-:-:S04]  /*1e30*/  IMAD.MOV.U32 R6, RZ, RZ, RZ ;  /* 0x000000ffff067224 */ /* 0x000fc800078e00ff */
[----:B------:R-:W0:-:S04]  /*1e40*/  DADD R4, R68, -R2 ;  /* 0x0000000044047229 */ /* 0x000e080000000802 */
[----:B------:R-:W2:-:S04]  /*1e50*/  DADD R8, R66, -R6 ;  /* 0x0000000042087229 */ /* 0x000e880000000806 */
[----:B------:R-:W-:-:S04]  /*1e60*/  DMUL R72, R2, R2 ;  /* 0x0000000202487228 */ /* 0x000fc80000000000 */
[----:B------:R0:W3:Y:S02]  /*1e70*/  DADD R14, R2, R2 ;  /* 0x00000000020e7229 */ /* 0x0000e40000000002 */
[----:B0-----:R-:W-:Y:S02]  /*1e80*/  LOP3.LUT R3, R5, 0xfffffff8, RZ, 0xc0, !PT ;  /* 0xfffffff805037812 */ /* 0x001fe400078ec0ff */
[----:B------:R-:W-:-:S04]  /*1e90*/  DMUL R70, R6, R6 ;  /* 0x0000000606467228 */ /* 0x000fc80000000000 */
[----:B------:R2:W0:Y:S02]  /*1ea0*/  DADD R76, R6, R6 ;  /* 0x00000000064c7229 */ /* 0x0004240000000006 */
[----:B--2---:R-:W-:Y:S02]  /*1eb0*/  LOP3.LUT R7, R9, 0xfffffff8, RZ, 0xc0, !PT ;  /* 0xfffffff809077812 */ /* 0x004fe400078ec0ff */
[----:B------:R-:W-:-:S04]  /*1ec0*/  DADD R4, R4, -R2 ;  /* 0x0000000004047229 */ /* 0x000fc80000000802 */
[----:B---3--:R-:W-:-:S04]  /*1ed0*/  DMUL R74, R2, R14 ;  /* 0x0000000e024a7228 */ /* 0x008fc80000000000 */
[----:B------:R-:W-:-:S04]  /*1ee0*/  DMUL R58, R2, R2 ;  /* 0x00000002023a7228 */ /* 0x000fc80000000000 */
[----:B------:R-:W2:-:S04]  /*1ef0*/  DADD R2, R2, R2 ;  /* 0x0000000002027229 */ /* 0x000e880000000002 */
[----:B------:R-:W3:-:S04]  /*1f00*/  DADD R64, R8, -R6 ;  /* 0x0000000008407229 */ /* 0x000ec80000000806 */
[----:B------:R-:W4:-:S04]  /*1f10*/  DADD R78, R6, R6 ;  /* 0x00000000064e7229 */ /* 0x000f080000000006 */
[----:B0-----:R0:W1:-:S04]  /*1f20*/  DMUL R62, R6, R76 ;  /* 0x0000004c063e7228 */ /* 0x0010480000000000 */
[----:B------:R0:W0:-:S04]  /*1f30*/  DMUL R32, R6, R6 ;  /* 0x0000000606207228 */ /* 0x0000080000000000 */
[----:B--2---:R2:W0:-:S04]  /*1f40*/  DMUL R6, R4, R2 ;  /* 0x0000000204067228 */ /* 0x0044080000000000 */
[----:B------:R2:W0:-:S04]  /*1f50*/  DMUL R14, R4, R14 ;  /* 0x0000000e040e7228 */ /* 0x0004080000000000 */
[----:B------:R2:W0:-:S04]  /*1f60*/  DMUL R2, R4, R4 ;  /* 0x0000000404027228 */ /* 0x0004080000000000 */
[----:B---3--:R2:W3:-:S04]  /*1f70*/  DMUL R8, R64, R76 ;  /* 0x0000004c40087228 */ /* 0x0084c80000000000 */
[----:B----4-:R2:W4:-:S04]  /*1f80*/  DMUL R4, R64, R78 ;  /* 0x0000004e40047228 */ /* 0x0105080000000000 */
[----:B-1234-:R-:W0:-:S04]  /*1f90*/  DMUL R64, R64, R64 ;  /* 0x0000004040407228 */ /* 0x01ee080000000000 */
.L_x_645:
[----:B------:R-:W1:-:S06]  /*1fa0*/  DSETP.GEU.AND P0, PT, R72, R70, PT ;  /* 0x000000464800722a */ /* 0x000e4c0003f0e000 */
[----:B01----:R-:W-:Y:S02]  /*1fb0*/  FSEL R76, R72, R70, !P0 ;  /* 0x00000046484c7208 */ /* 0x003fe40004000000 */
[----:B------:R-:W-:Y:S02]  /*1fc0*/  FSEL R77, R73, R71, !P0 ;  /* 0x00000047494d7208 */ /* 0x000fe40004000000 */
[----:B------:R-:W-:Y:S02]  /*1fd0*/  FSEL R89, R71, R73, !P0 ;  /* 0x0000004947597208 */ /* 0x000fe40004000000 */
[----:B------:R-:W-:Y:S02]  /*1fe0*/  FSEL R88, R70, R72, !P0 ;  /* 0x0000004846587208 */ /* 0x000fe40004000000 */
[----:B------:R-:W0:-:S04]  /*1ff0*/  DSETP.GEU.AND P3, PT, R76, R74, PT ;  /* 0x0000004a4c00722a */ /* 0x000e080003f6e000 */
[----:B------:R-:W1:Y:S02]  /*2000*/  DSETP.LT.OR P0, PT, R76, R74, !P0 ;  /* 0x0000004a4c00722a */ /* 0x000e640004701400 */
[----:B0-----:R-:W-:Y:S02]  /*2010*/  FSEL R70, R76, R74, !P3 ;  /* 0x0000004a4c467208 */ /* 0x001fe40005800000 */
[----:B------:R-:W-:Y:S02]  /*2020*/  FSEL R71, R77, R75, !P3 ;  /* 0x0000004b4d477208 */ /* 0x000fe40005800000 */
[----:B------:R-:W-:Y:S02]  /*2030*/  FSEL R86, R74, R76, !P3 ;  /* 0x0000004c4a567208 */ /* 0x000fe40005800000 */
[----:B------:R-:W-:Y:S02]  /*2040*/  FSEL R87, R75, R77, !P3 ;  /* 0x0000004d4b577208 */ /* 0x000fe40005800000 */
[----:B------:R-:W0:-:S04]  /*2050*/  DSETP.GEU.AND P3, PT, R70, R62, PT ;  /* 0x0000003e4600722a */ /* 0x000e080003f6e000 */
[----:B-1----:R1:W2:Y:S02]  /*2060*/  DSETP.LT.OR P0, PT, R70, R62, P0 ;  /* 0x0000003e4600722a */ /* 0x0022a40000701400 */
[----:B0-----:R-:W-:Y:S02]  /*2070*/  FSEL R72, R70, R62, !P3 ;  /* 0x0000003e46487208 */ /* 0x001fe40005800000 */
[----:B------:R-:W-:Y:S02]  /*2080*/  FSEL R73, R71, R63, !P3 ;  /* 0x0000003f47497208 */ /* 0x000fe40005800000 */
[----:B------:R-:W-:Y:S01]  /*2090*/  FSEL R74, R62, R70, !P3 ;  /* 0x000000463e4a7208 */ /* 0x000fe20005800000 */
[----:B-1----:R-:W-:Y:S01]  /*20a0*/  IMAD.MOV.U32 R70, RZ, RZ, R86 ;  /* 0x000000ffff467224 */ /* 0x002fe200078e0056 */
[----:B------:R-:W-:Y:S01]  /*20b0*/  FSEL R75, R63, R71, !P3 ;  /* 0x000000473f4b7208 */ /* 0x000fe20005800000 */
[----:B------:R-:W-:Y:S01]  /*20c0*/  IMAD.MOV.U32 R71, RZ, RZ, R87 ;  /* 0x000000ffff477224 */ /* 0x000fe200078e0057 */
[----:B------:R-:W0:-:S04]  /*20d0*/  DSETP.GEU.AND P3, PT, R72, R58, PT ;  /* 0x0000003a4800722a */ /* 0x000e080003f6e000 */
[----:B--2---:R1:W2:Y:S02]  /*20e0*/  DSETP.LT.OR P0, PT, R72, R58, P0 ;  /* 0x0000003a4800722a */ /* 0x0042a40000701400 */
        /* <DEDUP_REMOVED lines=50> */
[----:B-1----:R-:W-:Y:S01]  /*2410*/  FSEL R2, R6, R2, !P3 ;  /* 0x0000000206027208 */ /* 0x002fe20005800000 */
[----:B------:R-:W-:Y:S01]  /*2420*/  IMAD.MOV.U32 R6, RZ, RZ, R10 ;  /* 0x000000ffff067224 */ /* 0x000fe200078e000a */
[----:B------:R-:W-:Y:S01]  /*2430*/  FSEL R3, R7, R3, !P3 ;  /* 0x0000000307037208 */ /* 0x000fe20005800000 */
[----:B------:R-:W-:-:S05]  /*2440*/  IMAD.MOV.U32 R7, RZ, RZ, R61 ;  /* 0x000000ffff077224 */ /* 0x000fca00078e003d */
[----:B--2---:R-:W-:-:S04]  /*2450*/  DSETP.LT.OR P0, PT, R2, R64, P0 ;  /* 0x000000400200722a */ /* 0x004fc80000701400 */
[----:B------:R-:W0:-:S06]  /*2460*/  DSETP.GEU.AND P3, PT, R2, R64, PT ;  /* 0x000000400200722a */ /* 0x000e0c0003f6e000 */
[----:B0-----:R-:W-:Y:S02]  /*2470*/  FSEL R0, R64, R2, !P3 ;  /* 0x0000000240007208 */ /* 0x001fe40005800000 */
[----:B------:R-:W-:Y:S02]  /*2480*/  FSEL R13, R65, R3, !P3 ;  /* 0x00000003410d7208 */ /* 0x000fe40005800000 */
[----:B------:R-:W-:Y:S01]  /*2490*/  FSEL R64, R2, R64, !P3 ;  /* 0x0000004002407208 */ /* 0x000fe20005800000 */
[----:B------:R-:W-:Y:S01]  /*24a0*/  IMAD.MOV.U32 R2, RZ, RZ, R0 ;  /* 0x000000ffff027224 */ /* 0x000fe200078e0000 */
[----:B------:R-:W-:Y:S01]  /*24b0*/  FSEL R65, R3, R65, !P3 ;  /* 0x0000004103417208 */ /* 0x000fe20005800000 */
[----:B------:R-:W-:Y:S01]  /*24c0*/  IMAD.MOV.U32 R3, RZ, RZ, R13 ;  /* 0x000000ffff037224 */ /* 0x000fe200078e000d */
[----:B------:R-:W-:Y:S05]  /*24d0*/  @P0 BRA `(.L_x_645) ;  /* 0xfffffac000000947 */ /* 0x000fea000383ffff */
[----:B------:R-:W0:-:S06]  /*24e0*/  DADD R72, R72, -1 ;  /* 0xbff0000048487429 */ /* 0x000e0c0000000000 */
[----:B0-----:R-:W0:-:S06]  /*24f0*/  DADD R72, R70, R72 ;  /* 0x0000000046487229 */ /* 0x001e0c0000000048 */
        /* <DEDUP_REMOVED lines=9> */
[----:B0-----:R-:W0:-:S10]  /*2590*/  DADD R64, R64, R72 ;  /* 0x0000000040407229 */ /* 0x001e140000000048 */
        /* <DEDUP_REMOVED lines=22> */
.L_x_647:
        /* <DEDUP_REMOVED lines=23> */
[----:B------:R-:W1:-:S04]  /*2870*/  DADD R4, R2, -R6 ;  /* 0x0000000002047229 */ /* 0x000e480000000806 */
[----:B0-----:R-:W0:-:S04]  /*2880*/  DFMA R32, R14, R32, c[0x2][0x20] ;  /* 0x008008000e20762b */ /* 0x001e080000000020 */
[----:B-1----:R-:W-:-:S04]  /*2890*/  DADD R4, R4, R4 ;  /* 0x0000000004047229 */ /* 0x002fc80000000004 */
        /* <DEDUP_REMOVED lines=15> */
[----:B0-----:R0:W1:Y:S01]  /*2990*/  DADD R64, R64, R2 ;  /* 0x0000000040407229 */ /* 0x0010620000000002 */
[----:B------:R-:W-:Y:S05]  /*29a0*/  BRA `(.L_x_648) ;  /* 0x0000024000007947 */ /* 0x000fea0003800000 */
.L_x_646:
        /* <DEDUP_REMOVED lines=20> */
[----:B-----5:R-:W-:Y:S05]  /*2af0*/  CALL.REL.NOINC `($__internal_1_$__cuda_sm20_div_rn_f64_full) ;  /* 0x0003574000007944 */ /* 0x020fea0003c00000 */
.L_x_649:
        /* <DEDUP_REMOVED lines=14> */
[----:B0-----:R0:W1:-:S04]  /*2be0*/  DADD R64, R64, R6 ;  /* 0x0000000040407229 */ /* 0x0010480000000006 */
.L_x_648:
        /* <DEDUP_REMOVED lines=19> */
[----:B-1---5:R-:W-:Y:S05]  /*2d20*/  CALL.REL.NOINC `($__internal_1_$__cuda_sm20_div_rn_f64_full) ;  /* 0x0003551000007944 */ /* 0x022fea0003c00000 */
.L_x_650:
        /* <DEDUP_REMOVED lines=29> */
[----:B------:R-:W2:-:S06]  /*2f00*/  DADD R6, -R4, c[0x2][0x140] ;  /* 0x0080500004067629 */ /* 0x000e8c0000000100 */
[----:B0-----:R-:W-:Y:S02]  /*2f10*/  FSEL R2, R4, R2, !P0 ;  /* 0x0000000204027208 */ /* 0x001fe40004000000 */
[----:B------:R-:W-:Y:S02]  /*2f20*/  FSEL R3, R5, R3, !P0 ;  /* 0x0000000305037208 */ /* 0x000fe40004000000 */
[----:B--2---:R-:W-:Y:S02]  /*2f30*/  FSEL R9, R6, R4, !P0 ;  /* 0x0000000406097208 */ /* 0x004fe40004000000 */
        /* <DEDUP_REMOVED lines=11> */
.L_x_651:
[----:B------:R-:W-:-:S04]  /*2ff0*/  ISETP.LE.AND P0, PT, RZ, c[0x0][0xdb4], PT ;  /* 0x00036d00ff007a0c */ /* 0x000fc80003f03270 */
[----:B------:R-:W-:Y:S02]  /*3000*/  FSEL R2, RZ, 3.37028055040000000000e+12, P0 ;  /* 0x54442d18ff027808 */ /* 0x000fe40000000000 */
[----:B------:R-:W-:Y:S02]  /*3010*/  FSEL R3, RZ, 2.1426990032196044922, P0 ;  /* 0x400921fbff037808 */ /* 0x000fe40000000000 */
.L_x_652:
[----:B------:R-:W-:Y:S01]  /*3020*/  IMAD.MOV.U32 R4, RZ, RZ, c[0x0][0xdb0] ;  /* 0x00036c00ff047624 */ /* 0x000fe200078e00ff */
[----:B-1----:R-:W-:Y:S01]  /*3030*/  DMUL R64, R64, 0.5 ;  /* 0x3fe0000040407828 */ /* 0x002fe20000000000 */
        /* <DEDUP_REMOVED lines=8> */
.L_x_629:
[----:B------:R-:W-:Y:S01]  /*30c0*/  ISETP.LT.U32.AND P0, PT, R4, R6, PT ;  /* 0x000000060400720c */ /* 0x000fe20003f01070 */
[----:B------:R-:W-:Y:S02]  /*30d0*/  IMAD.MOV.U32 R8, RZ, RZ, c[0x2][0x154] ;  /* 0x00805500ff087624 */ /* 0x000fe400078e00ff */
[----:B------:R-:W-:Y:S01]  /*30e0*/  IMAD.MOV.U32 R32, RZ, RZ, 0x0 ;  /* 0x00000000ff207424 */ /* 0x000fe200078e00ff */
[----:B------:R-:W-:Y:S01]  /*30f0*/  ISETP.LT.U32.AND.EX P0, PT, R5, R7, PT, P0 ;  /* 0x000000070500720c */ /* 0x000fe20003f01100 */
[----:B------:R-:W-:-:S03]  /*3100*/  IMAD.MOV.U32 R33, RZ, RZ, 0x3fd80000 ;  /* 0x3fd80000ff217424 */ /* 0x000fc600078e00ff */
[CC--:B------:R-:W-:Y:S02]  /*3110*/  SEL R2, R4.reuse, R6.reuse, P0 ;  /* 0x0000000604027207 */ /* 0x0c0fe40000000000 */
[----:B------:R-:W-:Y:S02]  /*3120*/  SEL R3, R5, R7, P0 ;  /* 0x0000000705037207 */ /* 0x000fe40000000000 */
[----:B------:R-:W-:-:S04]  /*3130*/  ISETP.GT.U32.AND P0, PT, R4, R6, PT ;  /* 0x000000060400720c */ /* 0x000fc80003f04070 */
[----:B------:R-:W-:-:S04]  /*3140*/  ISETP.GT.U32.AND.EX P0, PT, R5, R7, PT, P0 ;  /* 0x000000070500720c */ /* 0x000fc80003f04100 */
[----:B------:R-:W-:Y:S02]  /*3150*/  SEL R59, R5, R7, P0 ;  /* 0x00000007053b7207 */ /* 0x000fe40000000000 */
[----:B------:R-:W-:Y:S01]  /*3160*/  SEL R58, R4, R6, P0 ;  /* 0x00000006043a7207 */ /* 0x000fe20000000000 */
[----:B------:R-:W-:Y:S01]  /*3170*/  IMAD.MOV.U32 R4, RZ, RZ, RZ ;  /* 0x000000ffff047224 */ /* 0x000fe200078e00ff */
[----:B------:R-:W-:-:S04]  /*3180*/  LOP3.LUT R0, R59, 0xffc00000, RZ, 0xc0, !PT ;  /* 0xffc000003b007812 */ /* 0x000fc800078ec0ff */
[----:B------:R-:W-:-:S06]  /*3190*/  IADD3 R5, -R0, 0x7fd00000, RZ ;  /* 0x7fd0000000057810 */ /* 0x000fcc0007ffe1ff */
[----:B------:R-:W0:-:S04]  /*31a0*/  DMUL R6, R4, R2 ;  /* 0x0000000204067228 */ /* 0x000e080000000000 */
[----:B------:R-:W-:-:S04]  /*31b0*/  DMUL R4, R4, R58 ;  /* 0x0000003a04047228 */ /* 0x000fc80000000000 */
[----:B0-----:R-:W0:-:S06]  /*31c0*/  DMUL R6, R6, R6 ;  /* 0x0000000606067228 */ /* 0x001e0c0000000000 */
[----:B0-----:R-:W0:-:S06]  /*31d0*/  DFMA R6, R4, R4, R6 ;  /* 0x000000040406722b */ /* 0x001e0c0000000006 */
[----:B0-----:R-:W0:-:S04]  /*31e0*/  DSETP.MIN.AND P0, P3, R6, c[0x2][0x150], PT ;  /* 0x008054000600762a */ /* 0x001e080003b00000 */
[----:B------:R-:W-:Y:S02]  /*31f0*/  IMAD.MOV.U32 R5, RZ, RZ, R7 ;  /* 0x000000ffff057224 */ /* 0x000fe400078e0007 */
[----:B------:R-:W-:-:S03]  /*3200*/  IMAD.MOV.U32 R4, RZ, RZ, R6 ;  /* 0x000000ffff047224 */ /* 0x000fc600078e0006 */
[----:B0-----:R-:W-:Y:S02]  /*3210*/  FSEL R5, R5, c[0x2][0x154], P0 ;  /* 0x0080550005057a08 */ /* 0x001fe40000000000 */
[----:B------:R-:W-:Y:S02]  /*3220*/  SEL R4, R4, c[0x2][0x150], P0 ;  /* 0x0080540004047a07 */ /* 0x000fe40000000000 */
[----:B------:R-:W-:Y:S02]  /*3230*/  ISETP.GE.U32.AND P0, PT, R3, 0x7ff00000, PT ;  /* 0x7ff000000300780c */ /* 0x000fe40003f06070 */
[----:B------:R-:W-:Y:S01]  /*3240*/  @P3 LOP3.LUT R5, R8, 0x80000, RZ, 0xfc, !PT ;  /* 0x0008000008053812 */ /* 0x000fe200078efcff */
[----:B------:R-:W-:Y:S01]  /*3250*/  IMAD.MOV.U32 R8, RZ, RZ, RZ ;  /* 0x000000ffff087224 */ /* 0x000fe200078e00ff */
[----:B------:R-:W-:Y:S02]  /*3260*/  DSETP.NEU.AND P3, PT, R2, RZ, PT ;  /* 0x000000ff0200722a */ /* 0x000fe40003f6d000 */
[----:B------:R-:W0:Y:S03]  /*3270*/  MUFU.RSQ64H R9, R5 ;  /* 0x0000000500097308 */ /* 0x000e260000001c00 */
[----:B0-----:R-:W0:-:S06]  /*3280*/  DMUL R14, R8, R8 ;  /* 0x00000008080e7228 */ /* 0x001e0c0000000000 */
[----:B0-----:R-:W0:-:S06]  /*3290*/  DFMA R14, R4, -R14, 1 ;  /* 0x3ff00000040e742b */ /* 0x001e0c000000080e */
[----:B0-----:R-:W-:-:S04]  /*32a0*/  DFMA R32, R14, R32, 0.5 ;  /* 0x3fe000000e20742b */ /* 0x001fc80000000020 */
[----:B------:R-:W0:-:S06]  /*32b0*/  DMUL R14, R8, R14 ;  /* 0x0000000e080e7228 */ /* 0x000e0c0000000000 */
[----:B0-----:R0:W2:Y:S02]  /*32c0*/  DFMA R14, R32, R14, R8 ;  /* 0x0000000e200e722b */ /* 0x0010a40000000008 */
[----:B0-----:R-:W-:Y:S01]  /*32d0*/  LOP3.LUT R9, R0, 0x100000, RZ, 0xfc, !PT ;  /* 0x0010000000097812 */ /* 0x001fe200078efcff */
[----:B------:R-:W-:-:S03]  /*32e0*/  IMAD.MOV.U32 R0, RZ, RZ, -0x3ff ;  /* 0xfffffc01ff007424 */ /* 0x000fc600078e00ff */
[----:B--2---:R-:W0:-:S06]  /*32f0*/  DMUL R14, R6, R14 ;  /* 0x0000000e060e7228 */ /* 0x004e0c0000000000 */
[----:B0-----:R-:W0:-:S10]  /*3300*/  DMUL R14, R14, R8 ;  /* 0x000000080e0e7228 */ /* 0x001e140000000000 */
[----:B0-----:R-:W-:Y:S02]  /*3310*/  @!P0 FSEL R3, R59, R15, !P3 ;  /* 0x0000000f3b038208 */ /* 0x001fe40005800000 */
[----:B------:R-:W-:Y:S02]  /*3320*/  @!P0 FSEL R2, R58, R14, !P3 ;  /* 0x0000000e3a028208 */ /* 0x000fe40005800000 */
[----:B------:R-:W-:Y:S01]  /*3330*/  ISETP.GT.AND P0, PT, R3, 0xfffff, PT ;  /* 0x000fffff0300780c */ /* 0x000fe20003f04270 */
        /* <DEDUP_REMOVED lines=16> */
.L_x_653:
[C---:B------:R-:W-:Y:S01]  /*3440*/  LOP3.LUT R4, R3.reuse, 0x800fffff, RZ, 0xc0, !PT ;  /* 0x800fffff03047812 */ /* 0x040fe200078ec0ff */
[----:B------:R-:W-:Y:S01]  /*3450*/  IMAD.MOV.U32 R8, RZ, RZ, RZ ;  /* 0x000000ffff087224 */ /* 0x000fe200078e00ff */
[----:B------:R-:W-:Y:S01]  /*3460*/  LEA.HI R0, R3, R0, RZ, 0xc ;  /* 0x0000000003007211 */ /* 0x000fe200078f60ff */
[----:B------:R-:W-:Y:S01]  /*3470*/  IMAD.MOV.U32 R58, RZ, RZ, 0x3ae80f1e ;  /* 0x3ae80f1eff3a7424 */ /* 0x000fe200078e00ff */
[----:B------:R-:W-:Y:S01]  /*3480*/  LOP3.LUT R5, R4, 0x3ff00000, RZ, 0xfc, !PT ;  /* 0x3ff0000004057812 */ /* 0x000fe200078efcff */
[----:B------:R-:W-:Y:S02]  /*3490*/  IMAD.MOV.U32 R4, RZ, RZ, R2 ;  /* 0x000000ffff047224 */ /* 0x000fe400078e0002 */
[----:B------:R-:W-:Y:S01]  /*34a0*/  IMAD.MOV.U32 R59, RZ, RZ, 0x3eb1380b ;  /* 0x3eb1380bff3b7424 */ /* 0x000fe200078e00ff */
[----:B------:R-:W-:-:S13]  /*34b0*/  ISETP.GE.AND P0, PT, R5, 0x3ff6a09f, PT ;  /* 0x3ff6a09f0500780c */ /* 0x000fda0003f06270 */
[----:B------:R-:W-:Y:S02]  /*34c0*/  @P0 IADD3 R7, R5, -0x100000, RZ ;  /* 0xfff0000005070810 */ /* 0x000fe40007ffe0ff */
[----:B------:R-:W-:-:S03]  /*34d0*/  @P0 IADD3 R0, R0, 0x1, RZ ;  /* 0x0000000100000810 */ /* 0x000fc60007ffe0ff */
[----:B------:R-:W-:-:S06]  /*34e0*/  @P0 IMAD.MOV.U32 R5, RZ, RZ, R7 ;  /* 0x000000ffff050224 */ /* 0x000fcc00078e0007 */
[----:B------:R-:W0:-:S04]  /*34f0*/  DADD R6, R4, 1 ;  /* 0x3ff0000004067429 */ /* 0x000e080000000000 */
[----:B------:R-:W-:Y:S02]  /*3500*/  DADD R4, R4, -1 ;  /* 0xbff0000004047429 */ /* 0x000fe40000000000 */
[----:B0-----:R-:W0:Y:S02]  /*3510*/  MUFU.RCP64H R9, R7 ;  /* 0x0000000700097308 */ /* 0x001e240000001800 */
[----:B0-----:R0:W2:Y:S02]  /*3520*/  DFMA R14, -R6, R8, 1 ;  /* 0x3ff00000060e742b */ /* 0x0010a40000000108 */
[----:B0-----:R-:W-:Y:S01]  /*3530*/  LOP3.LUT R6, R0, 0x80000000, RZ, 0x3c, !PT ;  /* 0x8000000000067812 */ /* 0x001fe200078e3cff */
[----:B------:R-:W-:-:S03]  /*3540*/  IMAD.MOV.U32 R7, RZ, RZ, 0x43300000 ;  /* 0x43300000ff077424 */ /* 0x000fc600078e00ff */
[----:B--2---:R-:W0:-:S04]  /*3550*/  DFMA R14, R14, R14, R14 ;  /* 0x0000000e0e0e722b */ /* 0x004e08000000000e */
[----:B------:R-:W-:-:S04]  /*3560*/  DADD R6, R6, c[0x2][0x58] ;  /* 0x0080160006067629 */ /* 0x000fc80000000000 */
        /* <DEDUP_REMOVED lines=23> */
.L_x_654:
        /* <DEDUP_REMOVED lines=20> */
.L_x_655:
        /* <DEDUP_REMOVED lines=44> */
.L_x_656:
[----:B------:R-:W-:-:S04]  /*3ae0*/  ISETP.LE.AND P0, PT, RZ, c[0x0][0xdb4], PT ;  /* 0x00036d00ff007a0c */ /* 0x000fc80003f03270 */
[----:B------:R-:W-:Y:S02]  /*3af0*/  FSEL R2, RZ, 3.37028055040000000000e+12, P0 ;  /* 0x54442d18ff027808 */ /* 0x000fe40000000000 */
[----:B------:R-:W-:Y:S02]  /*3b00*/  FSEL R3, RZ, 2.1426990032196044922, P0 ;  /* 0x400921fbff037808 */ /* 0x000fe40000000000 */
.L_x_657:
[----:B------:R-:W-:Y:S02]  /*3b10*/  IMAD.MOV.U32 R4, RZ, RZ, c[0x0][0xdb0] ;  /* 0x00036c00ff047624 */ /* 0x000fe400078e00ff */
        /* <DEDUP_REMOVED lines=8> */
.L_x_628:
[----:B------:R-:W0:-:S14]  /*3ba0*/  DSETP.GEU.AND P0, PT, R66, c[0x2][0x158], PT ;  /* 0x008056004200762a */ /* 0x000e1c0003f0e000 */
[----:B0-----:R-:W-:Y:S05]  /*3bb0*/  @!P0 BRA `(.L_x_658) ;  /* 0x0000093000008947 */ /* 0x001fea0003800000 */
[----:B------:R-:W0:-:S10]  /*3bc0*/  DMUL R64, R66, R66 ;  /* 0x0000004242407228 */ /* 0x000e140000000000 */
[C---:B0-----:R-:W-:Y:S02]  /*3bd0*/  FSETP.GEU.FTZ.AND P0, PT, R65.reuse, 1.7916666269302368164, PT ;  /* 0x3fe555554100780b */ /* 0x041fe40003f1e000 */
[----:B------:R-:W-:-:S13]  /*3be0*/  FSETP.GT.FTZ.AND P3, PT, R65, -1.6999999284744262695, PT ;  /* 0xbfd999994100780b */ /* 0x000fda0003f74000 */
[----:B------:R-:W-:Y:S05]  /*3bf0*/  @P3 BRA !P0, `(.L_x_659) ;  /* 0x000003e000003947 */ /* 0x000fea0004000000 */
[----:B------:R-:W0:Y:S01]  /*3c00*/  DADD R2, R64, 1 ;  /* 0x3ff0000040027429 */ /* 0x000e220000000000 */
[----:B------:R-:W-:-:S09]  /*3c10*/  IMAD.MOV.U32 R13, RZ, RZ, -0x3ff ;  /* 0xfffffc01ff0d7424 */ /* 0x000fd200078e00ff */
[----:B0-----:R-:W-:Y:S01]  /*3c20*/  ISETP.GT.AND P0, PT, R3, 0xfffff, PT ;  /* 0x000fffff0300780c */ /* 0x001fe20003f04270 */
[----:B------:R-:W-:Y:S02]  /*3c30*/  IMAD.MOV.U32 R4, RZ, RZ, R2 ;  /* 0x000000ffff047224 */ /* 0x000fe400078e0002 */
[--C-:B------:R-:W-:Y:S02]  /*3c40*/  IMAD.MOV.U32 R5, RZ, RZ, R3.reuse ;  /* 0x000000ffff057224 */ /* 0x100fe400078e0003 */
[----:B------:R-:W-:-:S08]  /*3c50*/  IMAD.MOV.U32 R0, RZ, RZ, R3 ;  /* 0x000000ffff007224 */ /* 0x000fd000078e0003 */
        /* <DEDUP_REMOVED lines=14> */
.L_x_660:
[C---:B------:R-:W-:Y:S01]  /*3d40*/  LOP3.LUT R3, R0.reuse, 0x800fffff, RZ, 0xc0, !PT ;  /* 0x800fffff00037812 */ /* 0x040fe200078ec0ff */
[----:B------:R-:W-:Y:S01]  /*3d50*/  IMAD.MOV.U32 R6, RZ, RZ, RZ ;  /* 0x000000ffff067224 */ /* 0x000fe200078e00ff */
[----:B------:R-:W-:Y:S01]  /*3d60*/  LEA.HI R0, R0, R13, RZ, 0xc ;  /* 0x0000000d00007211 */ /* 0x000fe200078f60ff */
[----:B------:R-:W-:Y:S01]  /*3d70*/  IMAD.MOV.U32 R32, RZ, RZ, 0x3ae80f1e ;  /* 0x3ae80f1eff207424 */ /* 0x000fe200078e00ff */
[----:B------:R-:W-:Y:S01]  /*3d80*/  LOP3.LUT R3, R3, 0x3ff00000, RZ, 0xfc, !PT ;  /* 0x3ff0000003037812 */ /* 0x000fe200078efcff */
[----:B------:R-:W-:Y:S02]  /*3d90*/  IMAD.MOV.U32 R33, RZ, RZ, 0x3eb1380b ;  /* 0x3eb1380bff217424 */ /* 0x000fe400078e00ff */
[----:B------:R-:W-:Y:S01]  /*3da0*/  IMAD.MOV.U32 R59, RZ, RZ, 0x43300000 ;  /* 0x43300000ff3b7424 */ /* 0x000fe200078e00ff */
[----:B------:R-:W-:-:S13]  /*3db0*/  ISETP.GE.AND P0, PT, R3, 0x3ff6a09f, PT ;  /* 0x3ff6a09f0300780c */ /* 0x000fda0003f06270 */
        /* <DEDUP_REMOVED lines=34> */
.L_x_659:
        /* <DEDUP_REMOVED lines=19> */
.L_x_662:
[----:B------:R-:W0:Y:S01]  /*4110*/  DMUL R32, R64, R32 ;  /* 0x0000002040207228 */ /* 0x000e220000000000 */
[----:B------:R-:W-:Y:S02]  /*4120*/  IMAD.MOV.U32 R6, RZ, RZ, 0x2fbe14b5 ;  /* 0x2fbe14b5ff067424 */ /* 0x000fe400078e00ff */
[----:B------:R-:W-:-:S03]  /*4130*/  IMAD.MOV.U32 R7, RZ, RZ, 0x3eb372fb ;  /* 0x3eb372fbff077424 */ /* 0x000fc600078e00ff */
[----:B0-----:R-:W0:-:S06]  /*4140*/  DADD R2, -R32, R64 ;  /* 0x0000000020027229 */ /* 0x001e0c0000000140 */
        /* <DEDUP_REMOVED lines=11> */
.L_x_661:
[----:B------:R-:W-:Y:S01]  /*4200*/  IMAD.MOV.U32 R4, RZ, RZ, 0x2a25ff7e ;  /* 0x2a25ff7eff047424 */ /* 0x000fe200078e00ff */
[----:B------:R-:W-:Y:S01]  /*4210*/  ISETP.LE.AND P0, PT, RZ, c[0x0][0xdb4], PT ;  /* 0x00036d00ff007a0c */ /* 0x000fe20003f03270 */
[----:B------:R-:W-:Y:S02]  /*4220*/  IMAD.MOV.U32 R5, RZ, RZ, 0x3ef53e1d ;  /* 0x3ef53e1dff057424 */ /* 0x000fe400078e00ff */
[----:B------:R-:W-:Y:S02]  /*4230*/  IMAD.MOV.U32 R14, RZ, RZ, c[0x0][0xdb0] ;  /* 0x00036c00ff0e7624 */ /* 0x000fe400078e00ff */
[----:B------:R-:W-:Y:S02]  /*4240*/  IMAD.MOV.U32 R15, RZ, RZ, c[0x0][0xdb4] ;  /* 0x00036d00ff0f7624 */ /* 0x000fe400078e00ff */
[----:B------:R-:W3:Y:S01]  /*4250*/  DFMA R4, R64, -R4, c[0x2][0xa8] ;  /* 0x00802a004004762b */ /* 0x000ee20000000804 */
[----:B------:R-:W-:-:S05]  /*4260*/  IMAD.MOV.U32 R0, RZ, RZ, 0x7f3321d2 ;  /* 0x7f3321d2ff007424 */ /* 0x000fca00078e00ff */
[----:B---3--:R-:W3:-:S06]  /*4270*/  DFMA R4, R64, R4, c[0x2][0xb0] ;  /* 0x00802c004004762b */ /* 0x008ecc0000000004 */
        /* <DEDUP_REMOVED lines=16> */
[----:B---3--:R-:W3:-:S04]  /*4380*/  DMUL R4, R64, R4 ;  /* 0x0000000440047228 */ /* 0x008ec80000000000 */
[----:B0-2---:R-:W-:-:S04]  /*4390*/  DMUL R64, R2, 0.5 ;  /* 0x3fe0000002407828 */ /* 0x005fc80000000000 */
[----:B---3--:R-:W0:-:S06]  /*43a0*/  DFMA R4, R66, R4, R66 ;  /* 0x000000044204722b */ /* 0x008e0c0000000042 */
[----:B0-----:R-:W0:-:S10]  /*43b0*/  DADD R6, -RZ, -R4 ;  /* 0x00000000ff067229 */ /* 0x001e140000000904 */
[----:B0-----:R-:W-:Y:S02]  /*43c0*/  FSEL R8, R4, R6, !P0 ;  /* 0x0000000604087208 */ /* 0x001fe40004000000 */
[----:B------:R-:W-:Y:S01]  /*43d0*/  FSEL R9, R5, R7, !P0 ;  /* 0x0000000705097208 */ /* 0x000fe20004000000 */
[----:B------:R-:W0:-:S05]  /*43e0*/  DADD R6, -R4, c[0x2][0x140] ;  /* 0x0080500004067629 */ /* 0x000e0a0000000100 */
[----:B------:R-:W2:-:S05]  /*43f0*/  DADD R8, R8, c[0x2][0x138] ;  /* 0x00804e0008087629 */ /* 0x000e8a0000000000 */
[----:B0-----:R-:W-:Y:S01]  /*4400*/  FSEL R13, R6, R4, !P0 ;  /* 0x00000004060d7208 */ /* 0x001fe20004000000 */
[----:B------:R-:W-:Y:S01]  /*4410*/  IMAD.MOV.U32 R4, RZ, RZ, 0x4002d97c ;  /* 0x4002d97cff047424 */ /* 0x000fe200078e00ff */
[----:B------:R-:W-:-:S03]  /*4420*/  FSEL R5, R7, R5, !P0 ;  /* 0x0000000507057208 */ /* 0x000fc60004000000 */
[----:B--2---:R-:W-:Y:S02]  /*4430*/  FSEL R7, R8, R13, !P1 ;  /* 0x0000000d08077208 */ /* 0x004fe40004800000 */
[----:B------:R-:W-:Y:S01]  /*4440*/  FSEL R5, R9, R5, !P1 ;  /* 0x0000000509057208 */ /* 0x000fe20004800000 */
[----:B------:R-:W0:-:S04]  /*4450*/  DSETP.NEU.AND P1, PT, |R14|, |c[0x0][0xdb8]|, PT ;  /* 0x40036e000e00762a */ /* 0x000e080003f2d200 */
[----:B------:R-:W2:-:S10]  /*4460*/  DADD R14, |R14|, |c[0x0][0xdb8]| ;  /* 0x40036e000e0e7629 */ /* 0x000e940000000200 */
[----:B0-----:R-:W-:Y:S01]  /*4470*/  @!P1 FSEL R7, R0, 3.37028055040000000000e+12, !P0 ;  /* 0x54442d1800079808 */ /* 0x001fe20004000000 */
[----:B------:R-:W-:Y:S01]  /*4480*/  IMAD.MOV.U32 R0, RZ, RZ, c[0x0][0xdbc] ;  /* 0x00036f00ff007624 */ /* 0x000fe200078e00ff */
[----:B------:R-:W-:Y:S01]  /*4490*/  @!P1 FSEL R5, R4, 1.8213495016098022461, !P0 ;  /* 0x3fe921fb04059808 */ /* 0x000fe20004000000 */
[----:B--2---:R-:W0:-:S03]  /*44a0*/  DSETP.GTU.AND P0, PT, |R14|, +INF , PT ;  /* 0x7ff000000e00742a */ /* 0x004e060003f0c200 */
[----:B------:R-:W-:-:S03]  /*44b0*/  LOP3.LUT R5, R5, 0x80000000, R0, 0xb8, !PT ;  /* 0x8000000005057812 */ /* 0x000fc600078eb800 */
[----:B0-----:R-:W-:Y:S02]  /*44c0*/  FSEL R2, R14, R7, P0 ;  /* 0x000000070e027208 */ /* 0x001fe40000000000 */
[----:B------:R-:W-:Y:S01]  /*44d0*/  FSEL R3, R15, R5, P0 ;  /* 0x000000050f037208 */ /* 0x000fe20000000000 */
[----:B------:R-:W-:Y:S05]  /*44e0*/  BRA `(.L_x_638) ;  /* 0x0000178000007947 */ /* 0x000fea0003800000 */
.L_x_658:
[C---:B------:R-:W0:Y:S01]  /*44f0*/  DMUL R2, R66.reuse, R66 ;  /* 0x0000004242027228 */ /* 0x040e220000000000 */
[----:B------:R-:W-:Y:S01]  /*4500*/  IMAD.MOV.U32 R4, RZ, RZ, 0x2a25ff7e ;  /* 0x2a25ff7eff047424 */ /* 0x000fe200078e00ff */
[----:B------:R-:W-:Y:S01]  /*4510*/  ISETP.LE.AND P0, PT, RZ, c[0x0][0xdb4], PT ;  /* 0x00036d00ff007a0c */ /* 0x000fe20003f03270 */
[----:B------:R-:W-:Y:S01]  /*4520*/  IMAD.MOV.U32 R5, RZ, RZ, 0x3ef53e1d ;  /* 0x3ef53e1dff057424 */ /* 0x000fe200078e00ff */
[----:B------:R-:W2:Y:S01]  /*4530*/  DMUL R64, R66, 0.5 ;  /* 0x3fe0000042407828 */ /* 0x000ea20000000000 */
[----:B------:R-:W-:-:S04]  /*4540*/  IMAD.MOV.U32 R0, RZ, RZ, 0x7f3321d2 ;  /* 0x7f3321d2ff007424 */ /* 0x000fc800078e00ff */
[----:B0-----:R-:W0:-:S04]  /*4550*/  DFMA R4, R2, -R4, c[0x2][0xa8] ;  /* 0x00802a000204762b */ /* 0x001e080000000804 */
[----:B--2---:R-:W-:-:S04]  /*4560*/  DMUL R64, R66, R64 ;  /* 0x0000004042407228 */ /* 0x004fc80000000000 */
        /* <DEDUP_REMOVED lines=19> */
[----:B0-----:R-:W0:-:S10]  /*46a0*/  DADD R2, -RZ, -R4 ;  /* 0x00000000ff027229 */ /* 0x001e140000000904 */
[----:B0-----:R-:W-:Y:S02]  /*46b0*/  FSEL R6, R4, R2, !P0 ;  /* 0x0000000204067208 */ /* 0x001fe40004000000 */
[----:B------:R-:W-:Y:S01]  /*46c0*/  FSEL R7, R5, R3, !P0 ;  /* 0x0000000305077208 */ /* 0x000fe20004000000 */
[----:B------:R-:W0:-:S05]  /*46d0*/  DADD R2, -R4, c[0x2][0x140] ;  /* 0x0080500004027629 */ /* 0x000e0a0000000100 */
[----:B------:R-:W2:-:S05]  /*46e0*/  DADD R6, R6, c[0x2][0x138] ;  /* 0x00804e0006067629 */ /* 0x000e8a0000000000 */
[----:B0-----:R-:W-:Y:S01]  /*46f0*/  FSEL R9, R2, R4, !P0 ;  /* 0x0000000402097208 */ /* 0x001fe20004000000 */
[----:B------:R-:W-:Y:S01]  /*4700*/  IMAD.MOV.U32 R4, RZ, RZ, 0x4002d97c ;  /* 0x4002d97cff047424 */ /* 0x000fe200078e00ff */
[----:B------:R-:W-:Y:S01]  /*4710*/  FSEL R3, R3, R5, !P0 ;  /* 0x0000000503037208 */ /* 0x000fe20004000000 */
[----:B------:R-:W-:Y:S02]  /*4720*/  IMAD.MOV.U32 R5, RZ, RZ, c[0x0][0xdbc] ;  /* 0x00036f00ff057624 */ /* 0x000fe400078e00ff */
[----:B--2---:R-:W-:Y:S02]  /*4730*/  FSEL R9, R6, R9, !P1 ;  /* 0x0000000906097208 */ /* 0x004fe40004800000 */
[----:B------:R-:W-:Y:S01]  /*4740*/  FSEL R6, R7, R3, !P1 ;  /* 0x0000000307067208 */ /* 0x000fe20004800000 */
[----:B------:R-:W0:-:S04]  /*4750*/  DSETP.NEU.AND P1, PT, |R56|, |c[0x0][0xdb8]|, PT ;  /* 0x40036e003800762a */ /* 0x000e080003f2d200 */
[----:B------:R-:W2:-:S10]  /*4760*/  DADD R2, |R56|, |c[0x0][0xdb8]| ;  /* 0x40036e0038027629 */ /* 0x000e940000000200 */
[----:B0-----:R-:W-:Y:S02]  /*4770*/  @!P1 FSEL R6, R4, 1.8213495016098022461, !P0 ;  /* 0x3fe921fb04069808 */ /* 0x001fe40004000000 */
[----:B------:R-:W-:Y:S01]  /*4780*/  @!P1 FSEL R9, R0, 3.37028055040000000000e+12, !P0 ;  /* 0x54442d1800099808 */ /* 0x000fe20004000000 */
[----:B--2---:R-:W0:Y:S01]  /*4790*/  DSETP.GTU.AND P0, PT, |R2|, +INF , PT ;  /* 0x7ff000000200742a */ /* 0x004e220003f0c200 */
[----:B------:R-:W-:-:S05]  /*47a0*/  LOP3.LUT R5, R6, 0x80000000, R5, 0xb8, !PT ;  /* 0x8000000006057812 */ /* 0x000fca00078eb805 */
[----:B0-----:R-:W-:Y:S02]  /*47b0*/  FSEL R2, R2, R9, P0 ;  /* 0x0000000902027208 */ /* 0x001fe40000000000 */
[----:B------:R-:W-:Y:S01]  /*47c0*/  FSEL R3, R3, R5, P0 ;  /* 0x0000000503037208 */ /* 0x000fe20000000000 */
[----:B------:R-:W-:Y:S05]  /*47d0*/  BRA `(.L_x_638) ;  /* 0x0000149000007947 */ /* 0x000fea0003800000 */
.L_x_627:
[----:B------:R-:W-:Y:S01]  /*47e0*/  DADD R4, -RZ, |R52| ;  /* 0x00000000ff047229 */ /* 0x000fe20000000534 */
[----:B------:R-:W-:Y:S01]  /*47f0*/  IMAD.MOV.U32 R8, RZ, RZ, c[0x2][0x154] ;  /* 0x00805500ff087624 */ /* 0x000fe200078e00ff */
[----:B------:R-:W-:Y:S01]  /*4800*/  BSSY B0, `(.L_x_663) ;  /* 0x000006d000007945 */ /* 0x000fe20003800000 */
[----:B------:R-:W-:Y:S01]  /*4810*/  IMAD.MOV.U32 R32, RZ, RZ, 0x0 ;  /* 0x00000000ff207424 */ /* 0x000fe200078e00ff */
[----:B------:R-:W0:Y:S01]  /*4820*/  DADD R6, -RZ, |R50| ;  /* 0x00000000ff067229 */ /* 0x000e220000000532 */
[----:B------:R-:W-:-:S09]  /*4830*/  IMAD.MOV.U32 R33, RZ, RZ, 0x3fd80000 ;  /* 0x3fd80000ff217424 */ /* 0x000fd200078e00ff */
[----:B0-----:R-:W-:-:S04]  /*4840*/  ISETP.LT.U32.AND P0, PT, R6, R4, PT ;  /* 0x000000040600720c */ /* 0x001fc80003f01070 */
[----:B------:R-:W-:-:S04]  /*4850*/  ISETP.LT.U32.AND.EX P0, PT, R7, R5, PT, P0 ;  /* 0x000000050700720c */ /* 0x000fc80003f01100 */
        /* <DEDUP_REMOVED lines=28> */
[----:B0-----:R-:W-:-:S04]  /*4a20*/  LOP3.LUT R9, R0, 0x100000, RZ, 0xfc, !PT ;  /* 0x0010000000097812 */ /* 0x001fc800078efcff */
[----:B--2---:R-:W0:-:S06]  /*4a30*/  DMUL R14, R6, R14 ;  /* 0x0000000e060e7228 */ /* 0x004e0c0000000000 */
[----:B0-----:R-:W0:-:S10]  /*4a40*/  DMUL R14, R14, R8 ;  /* 0x000000080e0e7228 */ /* 0x001e140000000000 */
[----:B0-----:R-:W-:Y:S02]  /*4a50*/  @!P0 FSEL R3, R59, R15, !P3 ;  /* 0x0000000f3b038208 */ /* 0x001fe40005800000 */
[----:B------:R-:W-:Y:S02]  /*4a60*/  @!P0 FSEL R2, R58, R14, !P3 ;  /* 0x0000000e3a028208 */ /* 0x000fe40005800000 */
[----:B------:R-:W-:Y:S01]  /*4a70*/  ISETP.GT.AND P0, PT, R3, 0xfffff, PT ;  /* 0x000fffff0300780c */ /* 0x000fe20003f04270 */
[----:B------:R-:W-:Y:S02]  /*4a80*/  IMAD.MOV.U32 R5, RZ, RZ, R3 ;  /* 0x000000ffff057224 */ /* 0x000fe400078e0003 */
[----:B------:R-:W-:-:S10]  /*4a90*/  IMAD.MOV.U32 R4, RZ, RZ, R2 ;  /* 0x000000ffff047224 */ /* 0x000fd400078e0002 */
[----:B------:R-:W0:-:S10]  /*4aa0*/  @!P0 DMUL R4, R4, 1.80143985094819840000e+16 ;  /* 0x4350000004048828 */ /* 0x000e140000000000 */
[----:B0-----:R-:W-:Y:S02]  /*4ab0*/  @!P0 IMAD.MOV.U32 R3, RZ, RZ, R5 ;  /* 0x000000ffff038224 */ /* 0x001fe400078e0005 */
[----:B------:R-:W-:-:S03]  /*4ac0*/  @!P0 IMAD.MOV.U32 R2, RZ, RZ, R4 ;  /* 0x000000ffff028224 */ /* 0x000fc600078e0004 */
[----:B------:R-:W-:-:S04]  /*4ad0*/  IADD3 R0, R3, -0x1, RZ ;  /* 0xffffffff03007810 */ /* 0x000fc80007ffe0ff */
[----:B------:R-:W-:Y:S01]  /*4ae0*/  ISETP.GE.U32.AND P3, PT, R0, 0x7fefffff, PT ;  /* 0x7fefffff0000780c */ /* 0x000fe20003f66070 */
[----:B------:R-:W-:Y:S02]  /*4af0*/  IMAD.MOV.U32 R0, RZ, RZ, -0x3ff ;  /* 0xfffffc01ff007424 */ /* 0x000fe400078e00ff */
[----:B------:R-:W-:-:S10]  /*4b00*/  @!P0 IMAD.MOV.U32 R0, RZ, RZ, -0x435 ;  /* 0xfffffbcbff008424 */ /* 0x000fd400078e00ff */
[----:B------:R-:W-:Y:S01]  /*4b10*/  @P3 IMAD.MOV.U32 R6, RZ, RZ, 0x0 ;  /* 0x00000000ff063424 */ /* 0x000fe200078e00ff */
[----:B------:R-:W-:Y:S01]  /*4b20*/  @P3 FSETP.NEU.FTZ.AND P6, PT, R5, RZ, PT ;  /* 0x000000ff0500320b */ /* 0x000fe20003fdd000 */
[----:B------:R-:W-:-:S06]  /*4b30*/  @P3 IMAD.MOV.U32 R7, RZ, RZ, 0x7ff00000 ;  /* 0x7ff00000ff073424 */ /* 0x000fcc00078e00ff */
[----:B------:R0:W2:Y:S02]  /*4b40*/  @P3 DFMA R6, R4, R6, +INF ;  /* 0x7ff000000406342b */ /* 0x0000a40000000006 */
[----:B0-----:R-:W0:Y:S01]  /*4b50*/  MUFU.RCP64H R5, R69 ;  /* 0x0000004500057308 */ /* 0x001e220000001800 */
[----:B------:R-:W-:-:S07]  /*4b60*/  IMAD.MOV.U32 R4, RZ, RZ, 0x1 ;  /* 0x00000001ff047424 */ /* 0x000fce00078e00ff */
[----:B--2---:R-:W-:Y:S02]  /*4b70*/  @P3 FSEL R64, R6, RZ, P6 ;  /* 0x000000ff06403208 */ /* 0x004fe40003000000 */
[----:B------:R-:W-:Y:S01]  /*4b80*/  @P3 FSEL R65, R7, -QNAN , P6 ;  /* 0xfff0000007413808 */ /* 0x000fe20003000000 */
        /* <DEDUP_REMOVED lines=8> */
[----:B0-----:R-:W-:Y:S01]  /*4c10*/  FFMA R10, RZ, R69, R33 ;  /* 0x00000045ff0a7223 */ /* 0x001fe20000000021 */
[----:B------:R-:W-:Y:S05]  /*4c20*/  @P3 BRA `(.L_x_664) ;  /* 0x000002a000003947 */ /* 0x000fea0003800000 */
        /* <DEDUP_REMOVED lines=41> */
[----:B0-----:R0:W2:-:S06]  /*4ec0*/  DADD R64, R64, R2 ;  /* 0x0000000040407229 */ /* 0x00108c0000000002 */
.L_x_664:
[----:B------:R-:W-:Y:S05]  /*4ed0*/  BSYNC B0 ;  /* 0x0000000000007941 */ /* 0x000fea0003800000 */
.L_x_663:
[----:B------:R-:W-:Y:S02]  /*4ee0*/  FSETP.GEU.AND P0, PT, |R67|, 6.5827683646048100446e-37, PT ;  /* 0x036000004300780b */ /* 0x000fe40003f0e200 */
[----:B------:R-:W-:-:S13]  /*4ef0*/  FSETP.GT.AND P3, PT, |R10|, 1.469367938527859385e-39, PT ;  /* 0x001000000a00780b */ /* 0x000fda0003f64200 */
[----:B------:R-:W-:Y:S05]  /*4f00*/  @P3 BRA P0, `(.L_x_665) ;  /* 0x0000006000003947 */ /* 0x000fea0000000000 */
[----:B------:R-:W-:Y:S01]  /*4f10*/  IMAD.MOV.U32 R8, RZ, RZ, R66 ;  /* 0x000000ffff087224 */ /* 0x000fe200078e0042 */
[----:B0-----:R-:W-:Y:S01]  /*4f20*/  MOV R2, 0x4f70 ;  /* 0x00004f7000027802 */ /* 0x001fe20000000f00 */
[----:B------:R-:W-:Y:S02]  /*4f30*/  IMAD.MOV.U32 R9, RZ, RZ, R67 ;  /* 0x000000ffff097224 */ /* 0x000fe400078e0043 */
[----:B------:R-:W-:Y:S02]  /*4f40*/  IMAD.MOV.U32 R6, RZ, RZ, R68 ;  /* 0x000000ffff067224 */ /* 0x000fe400078e0044 */
[----:B------:R-:W-:Y:S02]  /*4f50*/  IMAD.MOV.U32 R7, RZ, RZ, R69 ;  /* 0x000000ffff077224 */ /* 0x000fe400078e0045 */
[----:B-12--5:R-:W-:Y:S05]  /*4f60*/  CALL.REL.NOINC `($__internal_1_$__cuda_sm20_div_rn_f64_full) ;  /* 0x000332d000007944 */ /* 0x026fea0003c00000 */
.L_x_665:
[----:B------:R-:W3:-:S14]  /*4f70*/  DSETP.NEU.AND P0, PT, R68, RZ, PT ;  /* 0x000000ff4400722a */ /* 0x000edc0003f0d000 */
[----:B---3--:R-:W-:Y:S05]  /*4f80*/  @!P0 BRA `(.L_x_666) ;  /* 0x000002a000008947 */ /* 0x008fea0003800000 */
[----:B0-----:R-:W0:Y:S01]  /*4f90*/  DMUL R2, R32, R32 ;  /* 0x0000002020027228 */ /* 0x001e220000000000 */
        /* <DEDUP_REMOVED lines=41> */
.L_x_666:
[----:B------:R-:W-:-:S04]  /*5230*/  ISETP.LE.AND P0, PT, RZ, c[0x0][0xdb4], PT ;  /* 0x00036d00ff007a0c */ /* 0x000fc80003f03270 */
[----:B0-----:R-:W-:Y:S02]  /*5240*/  FSEL R2, RZ, 3.37028055040000000000e+12, P0 ;  /* 0x54442d18ff027808 */ /* 0x001fe40000000000 */
[----:B------:R-:W-:Y:S02]  /*5250*/  FSEL R3, RZ, 2.1426990032196044922, P0 ;  /* 0x400921fbff037808 */ /* 0x000fe40000000000 */
.L_x_667:
[----:B------:R-:W-:Y:S01]  /*5260*/  IMAD.MOV.U32 R4, RZ, RZ, c[0x0][0xdb0] ;  /* 0x00036c00ff047624 */ /* 0x000fe200078e00ff */
[----:B--2---:R-:W-:Y:S01]  /*5270*/  DADD R64, R64, 1 ;  /* 0x3ff0000040407429 */ /* 0x004fe20000000000 */
        /* <DEDUP_REMOVED lines=8> */
.L_x_626:
[----:B0-----:R-:W0:-:S14]  /*5300*/  DSETP.GEU.AND P0, PT, |R56|, 1.4916681462400413487e-154, PT ;  /* 0x200000003800742a */ /* 0x001e1c0003f0e200 */
[----:B0-----:R-:W-:Y:S05]  /*5310*/  @P0 BRA `(.L_x_668) ;  /* 0x0000006000000947 */ /* 0x001fea0003800000 */
[----:B------:R-:W-:Y:S02]  /*5320*/  IMAD.MOV.U32 R2, RZ, RZ, c[0x0][0xdb8] ;  /* 0x00036e00ff027624 */ /* 0x000fe400078e00ff */
[----:B------:R-:W-:-:S06]  /*5330*/  IMAD.MOV.U32 R3, RZ, RZ, c[0x0][0xdbc] ;  /* 0x00036f00ff037624 */ /* 0x000fcc00078e00ff */
[----:B------:R0:W2:Y:S02]  /*5340*/  DSETP.GEU.AND P0, PT, |R2|, 1.4916681462400413487e-154, PT ;  /* 0x200000000200742a */ /* 0x0000a40003f0e200 */
[----:B01----:R-:W-:Y:S02]  /*5350*/  IMAD.MOV.U32 R2, RZ, RZ, R46 ;  /* 0x000000ffff027224 */ /* 0x003fe400078e002e */
[----:B------:R-:W-:-:S10]  /*5360*/  IMAD.MOV.U32 R3, RZ, RZ, R47 ;  /* 0x000000ffff037224 */ /* 0x000fd400078e002f */
[----:B--2---:R-:W-:Y:S05]  /*5370*/  @!P0 BRA `(.L_x_669) ;  /* 0x0000002000008947 */ /* 0x004fea0003800000 */
.L_x_668:
[----:B------:R-:W-:Y:S02]  /*5380*/  IMAD.MOV.U32 R2, RZ, RZ, R48 ;  /* 0x000000ffff027224 */ /* 0x000fe400078e0030 */
[----:B------:R-:W-:-:S05]  /*5390*/  IMAD.MOV.U32 R3, RZ, RZ, R49 ;  /* 0x000000ffff037224 */ /* 0x000fca00078e0031 */
.L_x_669:
        /* <DEDUP_REMOVED lines=18> */
.L_x_670:
        /* <DEDUP_REMOVED lines=42> */
.L_x_671:
[----:B0-----:R-:W-:Y:S01]  /*5760*/  IMAD.MOV.U32 R2, RZ, RZ, c[0x0][0xdb8] ;  /* 0x00036e00ff027624 */ /* 0x001fe200078e00ff */
[----:B------:R-:W-:Y:S01]  /*5770*/  DADD R6, -RZ, |c[0x0][0xdb8]| ;  /* 0x40036e00ff067629 */ /* 0x000fe20000000100 */
[----:B------:R-:W-:-:S03]  /*5780*/  IMAD.MOV.U32 R3, RZ, RZ, c[0x0][0xdbc] ;  /* 0x00036f00ff037624 */ /* 0x000fc600078e00ff */
[----:B------:R-:W-:-:S04]  /*5790*/  DADD R8, -RZ, |c[0x0][0xdb0]| ;  /* 0x40036c00ff087629 */ /* 0x000fc80000000100 */
[----:B------:R0:W3:Y:S02]  /*57a0*/  DSETP.GT.AND P1, PT, |R2|, |c[0x0][0xdb0]|, PT ;  /* 0x40036c000200762a */ /* 0x0000e40003f24200 */
[----:B0-----:R-:W-:-:S04]  /*57b0*/  IMAD.MOV.U32 R2, RZ, RZ, 0x1 ;  /* 0x00000001ff027424 */ /* 0x001fc800078e00ff */
[----:B---3--:R-:W-:Y:S02]  /*57c0*/  FSEL R67, R7, R9, P1 ;  /* 0x0000000907437208 */ /* 0x008fe40000800000 */
[----:B------:R-:W-:Y:S02]  /*57d0*/  FSEL R66, R6, R8, P1 ;  /* 0x0000000806427208 */ /* 0x000fe40000800000 */
[----:B------:R-:W0:Y:S01]  /*57e0*/  MUFU.RCP64H R3, R67 ;  /* 0x0000004300037308 */ /* 0x000e220000001800 */
[----:B------:R-:W-:Y:S02]  /*57f0*/  FSEL R8, R8, R6, P1 ;  /* 0x0000000608087208 */ /* 0x000fe40000800000 */
[----:B------:R-:W-:-:S04]  /*5800*/  FSEL R9, R9, R7, P1 ;  /* 0x0000000709097208 */ /* 0x000fc80000800000 */
[----:B------:R-:W-:Y:S01]  /*5810*/  FSETP.GEU.AND P0, PT, |R9|, 6.5827683646048100446e-37, PT ;  /* 0x036000000900780b */ /* 0x000fe20003f0e200 */
        /* <DEDUP_REMOVED lines=14> */
[----:B-12--5:R-:W-:Y:S05]  /*5900*/  CALL.REL.NOINC `($__internal_1_$__cuda_sm20_div_rn_f64_full) ;  /* 0x0003293000007944 */ /* 0x026fea0003c00000 */
.L_x_672:
[----:B------:R-:W0:Y:S01]  /*5910*/  DMUL R2, R32, R32 ;  /* 0x0000002020027228 */ /* 0x000e220000000000 */
[----:B------:R-:W-:Y:S01]  /*5920*/  IMAD.MOV.U32 R4, RZ, RZ, 0x2a25ff7e ;  /* 0x2a25ff7eff047424 */ /* 0x000fe200078e00ff */
[----:B------:R-:W-:Y:S01]  /*5930*/  ISETP.LE.AND P0, PT, RZ, c[0x0][0xdb4], PT ;  /* 0x00036d00ff007a0c */ /* 0x000fe20003f03270 */
[----:B------:R-:W-:-:S06]  /*5940*/  IMAD.MOV.U32 R5, RZ, RZ, 0x3ef53e1d ;  /* 0x3ef53e1dff057424 */ /* 0x000fcc00078e00ff */
        /* <DEDUP_REMOVED lines=24> */
[----:B------:R-:W3:-:S05]  /*5ad0*/  DADD R6, R6, c[0x2][0x138] ;  /* 0x00804e0006067629 */ /* 0x000eca0000000000 */
[----:B0-----:R-:W-:Y:S02]  /*5ae0*/  FSEL R9, R2, R4, !P0 ;  /* 0x0000000402097208 */ /* 0x001fe40004000000 */
[----:B------:R-:W-:-:S03]  /*5af0*/  FSEL R3, R3, R5, !P0 ;  /* 0x0000000503037208 */ /* 0x000fc60004000000 */
[----:B---3--:R-:W-:Y:S02]  /*5b00*/  FSEL R2, R6, R9, P1 ;  /* 0x0000000906027208 */ /* 0x008fe40000800000 */
[----:B------:R-:W-:Y:S01]  /*5b10*/  FSEL R3, R7, R3, P1 ;  /* 0x0000000307037208 */ /* 0x000fe20000800000 */
[----:B------:R-:W0:-:S14]  /*5b20*/  DSETP.NEU.AND P1, PT, R66, RZ, PT ;  /* 0x000000ff4200722a */ /* 0x000e1c0003f2d000 */
[----:B0-----:R-:W-:Y:S05]  /*5b30*/  @!P1 BRA `(.L_x_673) ;  /* 0x0000009000009947 */ /* 0x001fea0003800000 */
[----:B------:R-:W-:Y:S02]  /*5b40*/  IMAD.MOV.U32 R4, RZ, RZ, c[0x0][0xdb8] ;  /* 0x00036e00ff047624 */ /* 0x000fe400078e00ff */
[----:B------:R-:W-:-:S06]  /*5b50*/  IMAD.MOV.U32 R5, RZ, RZ, c[0x0][0xdbc] ;  /* 0x00036f00ff057624 */ /* 0x000fcc00078e00ff */
[----:B------:R-:W0:-:S14]  /*5b60*/  DSETP.NEU.AND P1, PT, |R4|, |c[0x0][0xdb0]|, PT ;  /* 0x40036c000400762a */ /* 0x000e1c0003f2d200 */
[----:B0-----:R-:W-:Y:S05]  /*5b70*/  @P1 BRA `(.L_x_674) ;  /* 0x0000007000001947 */ /* 0x001fea0003800000 */
[----:B------:R-:W-:Y:S02]  /*5b80*/  IMAD.MOV.U32 R2, RZ, RZ, 0x7f3321d2 ;  /* 0x7f3321d2ff027424 */ /* 0x000fe400078e00ff */
[----:B------:R-:W-:-:S03]  /*5b90*/  IMAD.MOV.U32 R0, RZ, RZ, 0x4002d97c ;  /* 0x4002d97cff007424 */ /* 0x000fc600078e00ff */
[----:B------:R-:W-:Y:S02]  /*5ba0*/  FSEL R2, R2, 3.37028055040000000000e+12, !P0 ;  /* 0x54442d1802027808 */ /* 0x000fe40004000000 */
[----:B------:R-:W-:Y:S01]  /*5bb0*/  FSEL R3, R0, 1.8213495016098022461, !P0 ;  /* 0x3fe921fb00037808 */ /* 0x000fe20004000000 */
[----:B------:R-:W-:Y:S05]  /*5bc0*/  BRA `(.L_x_674) ;  /* 0x0000002000007947 */ /* 0x000fea0003800000 */
.L_x_673:
[----:B------:R-:W-:Y:S02]  /*5bd0*/  FSEL R2, RZ, 3.37028055040000000000e+12, P0 ;  /* 0x54442d18ff027808 */ /* 0x000fe40000000000 */
[----:B------:R-:W-:Y:S02]  /*5be0*/  FSEL R3, RZ, 2.1426990032196044922, P0 ;  /* 0x400921fbff037808 */ /* 0x000fe40000000000 */
.L_x_674:
[----:B------:R-:W-:Y:S02]  /*5bf0*/  IMAD.MOV.U32 R4, RZ, RZ, c[0x0][0xdb8] ;  /* 0x00036e00ff047624 */ /* 0x000fe400078e00ff */
[----:B------:R-:W-:Y:S02]  /*5c00*/  IMAD.MOV.U32 R5, RZ, RZ, c[0x0][0xdbc] ;  /* 0x00036f00ff057624 */ /* 0x000fe400078e00ff */
[----:B------:R-:W-:-:S04]  /*5c10*/  IMAD.MOV.U32 R7, RZ, RZ, c[0x0][0xdbc] ;  /* 0x00036f00ff077624 */ /* 0x000fc800078e00ff */
[----:B------:R-:W0:Y:S01]  /*5c20*/  DADD R4, |R4|, |c[0x0][0xdb0]| ;  /* 0x40036c0004047629 */ /* 0x000e220000000200 */
[----:B------:R-:W-:-:S05]  /*5c30*/  LOP3.LUT R3, R3, 0x80000000, R7, 0xb8, !PT ;  /* 0x8000000003037812 */ /* 0x000fca00078eb807 */
[----:B0-----:R-:W0:-:S06]  /*5c40*/  DSETP.GTU.AND P0, PT, |R4|, +INF , PT ;  /* 0x7ff000000400742a */ /* 0x001e0c0003f0c200 */
[----:B0-----:R-:W-:Y:S02]  /*5c50*/  FSEL R2, R4, R2, P0 ;  /* 0x0000000204027208 */ /* 0x001fe40000000000 */
[----:B------:R-:W-:-:S06]  /*5c60*/  FSEL R3, R5, R3, P0 ;  /* 0x0000000305037208 */ /* 0x000fcc0000000000 */
.L_x_638:
[C---:B-----5:R-:W0:Y:S01]  /*5c70*/  DMUL R58, R2.reuse, R20 ;  /* 0x00000014023a7228 */ /* 0x060e220000000000 */
[----:B------:R-:W-:Y:S03]  /*5c80*/  BSSY B1, `(.L_x_675) ;  /* 0x000019f000017945 */ /* 0x000fe60003800000 */
[----:B------:R-:W3:-:S04]  /*5c90*/  DMUL R2, R2, R22 ;  /* 0x0000001602027228 */ /* 0x000ec80000000000 */
[----:B0-2---:R-:W0:-:S04]  /*5ca0*/  DFMA R58, R64, R22, R58 ;  /* 0x00000016403a722b */ /* 0x005e08000000003a */
[----:B---3--:R2:W3:-:S06]  /*5cb0*/  DFMA R64, R64, R20, -R2 ;  /* 0x000000144040722b */ /* 0x0084cc0000000802 */
[----:B0-----:R-:W-:-:S04]  /*5cc0*/  LOP3.LUT R5, R59, 0x7fffffff, RZ, 0xc0, !PT ;  /* 0x7fffffff3b057812 */ /* 0x001fc800078ec0ff */
[----:B------:R-:W-:-:S13]  /*5cd0*/  LOP3.LUT P0, RZ, R5, R58, RZ, 0xfc, !PT ;  /* 0x0000003a05ff7212 */ /* 0x000fda000780fcff */
[----:B------:R-:W-:Y:S05]  /*5ce0*/  @!P0 BRA `(.L_x_676) ;  /* 0x0000171000008947 */ /* 0x000fea0003800000 */
[----:B--23--:R-:W-:-:S04]  /*5cf0*/  LOP3.LUT R3, R65, 0x7fffffff, RZ, 0xc0, !PT ;  /* 0x7fffffff41037812 */ /* 0x00cfc800078ec0ff */
[----:B------:R-:W-:-:S13]  /*5d00*/  LOP3.LUT P0, RZ, R3, R64, RZ, 0xfc, !PT ;  /* 0x0000004003ff7212 */ /* 0x000fda000780fcff */
[----:B------:R-:W-:Y:S05]  /*5d10*/  @!P0 BRA `(.L_x_677) ;  /* 0x0000119000008947 */ /* 0x000fea0003800000 */
[----:B------:R-:W-:-:S13]  /*5d20*/  ISETP.GT.U32.AND P0, PT, R5, 0x7fefffff, PT ;  /* 0x7fefffff0500780c */ /* 0x000fda0003f04070 */
[----:B------:R-:W-:Y:S05]  /*5d30*/  @P0 BRA `(.L_x_678) ;  /* 0x0000108000000947 */ /* 0x000fea0003800000 */
[----:B------:R-:W-:-:S04]  /*5d40*/  IADD3 R0, R65, -0x40862e42, RZ ;  /* 0xbf79d1be41007810 */ /* 0x000fc80007ffe0ff */
[----:B------:R-:W-:-:S13]  /*5d50*/  ISETP.GE.U32.AND P0, PT, R0, 0x108aa3, PT ;  /* 0x00108aa30000780c */ /* 0x000fda0003f06070 */
[----:B------:R-:W-:Y:S05]  /*5d60*/  @!P0 BRA `(.L_x_679) ;  /* 0x000007b000008947 */ /* 0x000fea0003800000 */
[----:B------:R-:W-:Y:S01]  /*5d70*/  IMAD.MOV.U32 R2, RZ, RZ, 0x652b82fe ;  /* 0x652b82feff027424 */ /* 0x000fe200078e00ff */
[----:B------:R-:W-:Y:S01]  /*5d80*/  FSETP.GEU.FTZ.AND P0, PT, |R65|, 4.1917929649353027344, PT ;  /* 0x4086232b4100780b */ /* 0x000fe20003f1e200 */
[----:B------:R-:W-:Y:S01]  /*5d90*/  IMAD.MOV.U32 R3, RZ, RZ, 0x3ff71547 ;  /* 0x3ff71547ff037424 */ /* 0x000fe200078e00ff */
[----:B------:R-:W-:Y:S01]  /*5da0*/  BSSY B0, `(.L_x_680) ;  /* 0x0000021000007945 */ /* 0x000fe20003800000 */
[----:B------:R-:W-:Y:S02]  /*5db0*/  IMAD.MOV.U32 R6, RZ, RZ, 0x69ce2bdf ;  /* 0x69ce2bdfff067424 */ /* 0x000fe400078e00ff */
[----:B------:R-:W-:Y:S02]  /*5dc0*/  IMAD.MOV.U32 R7, RZ, RZ, 0x3e5ade15 ;  /* 0x3e5ade15ff077424 */ /* 0x000fe400078e00ff */
[----:B------:R-:W0:-:S06]  /*5dd0*/  DFMA R8, R64, R2, 6.75539944105574400000e+15 ;  /* 0x433800004008742b */ /* 0x000e0c0000000002 */
[----:B0-----:R-:W0:-:S06]  /*5de0*/  DADD R2, R8, -6.75539944105574400000e+15 ;  /* 0xc338000008027429 */ /* 0x001e0c0000000000 */
[----:B0-----:R-:W0:-:S06]  /*5df0*/  DFMA R4, R2, c[0x2][0x160], R64 ;  /* 0x0080580002047a2b */ /* 0x001e0c0000000040 */
[----:B0-----:R-:W0:-:S06]  /*5e00*/  DFMA R4, R2, c[0x2][0x168], R4 ;  /* 0x00805a0002047a2b */ /* 0x001e0c0000000004 */
        /* <DEDUP_REMOVED lines=9> */
[----:B0-----:R-:W0:-:S06]  /*5ea0*/  DFMA R2, R4, R2, 1 ;  /* 0x3ff000000402742b */ /* 0x001e0c0000000002 */
[----:B0-----:R-:W0:-:S10]  /*5eb0*/  DFMA R2, R4, R2, 1 ;  /* 0x3ff000000402742b */ /* 0x001e140000000002 */
[----:B0-----:R-:W-:Y:S02]  /*5ec0*/  IMAD R23, R8, 0x100000, R3 ;  /* 0x0010000008177824 */ /* 0x001fe400078e0203 */
[----:B------:R-:W-:Y:S01]  /*5ed0*/  IMAD.MOV.U32 R22, RZ, RZ, R2 ;  /* 0x000000ffff167224 */ /* 0x000fe200078e0002 */
[----:B------:R-:W-:Y:S05]  /*5ee0*/  @!P0 BRA `(.L_x_681) ;  /* 0x000000c000008947 */ /* 0x000fea0003800000 */
[----:B------:R-:W-:Y:S01]  /*5ef0*/  FSETP.GEU.FTZ.AND P0, PT, |R65|, 4.2275390625, PT ;  /* 0x408748004100780b */ /* 0x000fe20003f1e200 */
[----:B------:R-:W-:-:S04]  /*5f00*/  DADD R6, R64, +INF ;  /* 0x7ff0000040067429 */ /* 0x000fc80000000000 */
[----:B------:R-:W0:-:S06]  /*5f10*/  DSETP.GEU.AND P1, PT, R64, RZ, PT ;  /* 0x000000ff4000722a */ /* 0x000e0c0003f2e000 */
[----:B0-----:R-:W-:Y:S02]  /*5f20*/  FSEL R22, R6, RZ, P1 ;  /* 0x000000ff06167208 */ /* 0x001fe40000800000 */
[----:B------:R-:W-:Y:S02]  /*5f30*/  @!P0 LEA.HI R0, R8, R8, RZ, 0x1 ;  /* 0x0000000808008211 */ /* 0x000fe400078f08ff */
[----:B------:R-:W-:Y:S02]  /*5f40*/  FSEL R23, R7, RZ, P1 ;  /* 0x000000ff07177208 */ /* 0x000fe40000800000 */
[----:B------:R-:W-:-:S05]  /*5f50*/  @!P0 SHF.R.S32.HI R5, RZ, 0x1, R0 ;  /* 0x00000001ff058819 */ /* 0x000fca0000011400 */
[----:B------:R-:W-:Y:S02]  /*5f60*/  @!P0 IMAD.IADD R4, R8, 0x1, -R5 ;  /* 0x0000000108048824 */ /* 0x000fe400078e0a05 */
[----:B------:R-:W-:-:S03]  /*5f70*/  @!P0 IMAD R3, R5, 0x100000, R3 ;  /* 0x0010000005038824 */ /* 0x000fc600078e0203 */
[----:B------:R-:W-:Y:S01]  /*5f80*/  @!P0 LEA R5, R4, 0x3ff00000, 0x14 ;  /* 0x3ff0000004058811 */ /* 0x000fe200078ea0ff */
[----:B------:R-:W-:-:S06]  /*5f90*/  @!P0 IMAD.MOV.U32 R4, RZ, RZ, RZ ;  /* 0x000000ffff048224 */ /* 0x000fcc00078e00ff */
[----:B------:R0:W2:-:S06]  /*5fa0*/  @!P0 DMUL R22, R2, R4 ;  /* 0x0000000402168228 */ /* 0x00008c0000000000 */
.L_x_681:
[----:B------:R-:W-:Y:S05]  /*5fb0*/  BSYNC B0 ;  /* 0x0000000000007941 */ /* 0x000fea0003800000 */
.L_x_680:
[----:B------:R-:W3:Y:S01]  /*5fc0*/  DSETP.NEU.AND P3, PT, |R58|, +INF , PT ;  /* 0x7ff000003a00742a */ /* 0x000ee20003f6d200 */
[----:B------:R-:W-:-:S13]  /*5fd0*/  BSSY B2, `(.L_x_682) ;  /* 0x0000011000027945 */ /* 0x000fda0003800000 */
[----:B---3--:R-:W-:Y:S05]  /*5fe0*/  @!P3 BRA `(.L_x_683) ;  /* 0x000000d00000b947 */ /* 0x008fea0003800000 */
[----:B0-----:R-:W0:-:S04]  /*5ff0*/  DMUL R4, R58, c[0x2][0x1b8] ;  /* 0x00806e003a047a28 */ /* 0x001e080000000000 */
[----:B------:R-:W-:-:S06]  /*6000*/  DSETP.GE.AND P0, PT, |R58|, 2.14748364800000000000e+09, PT ;  /* 0x41e000003a00742a */ /* 0x000fcc0003f06200 */
[----:B0-----:R-:W0:Y:S08]  /*6010*/  F2I.F64 R5, R4 ;  /* 0x0000000400057311 */ /* 0x001e300000301100 */
[----:B0-----:R-:W0:Y:S02]  /*6020*/  I2F.F64 R2, R5 ;  /* 0x0000000500027312 */ /* 0x001e240000201c00 */
[----:B0-----:R-:W0:-:S06]  /*6030*/  DFMA R6, -R2, c[0x2][0x138], R58 ;  /* 0x00804e0002067a2b */ /* 0x001e0c000000013a */
[----:B0-----:R-:W0:-:S06]  /*6040*/  DFMA R6, -R2, c[0x2][0x1c0], R6 ;  /* 0x0080700002067a2b */ /* 0x001e0c0000000106 */
[----:B0-----:R0:W3:Y:S01]  /*6050*/  DFMA R2, -R2, c[0x2][0x1c8], R6 ;  /* 0x0080720002027a2b */ /* 0x0010e20000000106 */
[----:B------:R-:W-:Y:S05]  /*6060*/  @!P0 BRA `(.L_x_684) ;  /* 0x0000007000008947 */ /* 0x000fea0003800000 */
[----:B------:R-:W-:Y:S01]  /*6070*/  IMAD.MOV.U32 R0, RZ, RZ, R58 ;  /* 0x000000ffff007224 */ /* 0x000fe200078e003a */
[----:B------:R-:W-:Y:S01]  /*6080*/  MOV R14, 0x60b0 ;  /* 0x000060b0000e7802 */ /* 0x000fe20000000f00 */
[----:B------:R-:W-:-:S03]  /*6090*/  IMAD.MOV.U32 R13, RZ, RZ, R59 ;  /* 0x000000ffff0d7224 */ /* 0x000fc600078e003b */
[----:B0123--:R-:W-:Y:S05]  /*60a0*/  CALL.REL.NOINC `($_ZN2at6native57_GLOBAL__N__f3eca4a2_24_ForeachBinaryOpScalar_cu_86b9896c25multi_tensor_apply_kernelINS1_18TensorListMetadataILi2EEENS1_21BinaryOpScalarFunctorIN3c107complexIdEELi2ELi1ELi1EEEJNS1_21reverse_power_functorIS8_EES8_EEEvT_T0_DpT1_$__internal_trig_reduction_slowpathd) ;  /* 0x0003275000007944 */ /* 0x00ffea0003c00000 */
[----:B------:R-:W-:Y:S05]  /*60b0*/  BRA `(.L_x_684) ;  /* 0x0000002000007947 */ /* 0x000fea0003800000 */
.L_x_683:
[----:B0-----:R0:W3:Y:S01]  /*60c0*/  DMUL R2, RZ, R58 ;  /* 0x0000003aff027228 */ /* 0x0010e20000000000 */
[----:B------:R-:W-:-:S05]  /*60d0*/  IMAD.MOV.U32 R5, RZ, RZ, RZ ;  /* 0x000000ffff057224 */ /* 0x000fca00078e00ff */
.L_x_684:
[----:B------:R-:W-:Y:S05]  /*60e0*/  BSYNC B2 ;  /* 0x0000000000027941 */ /* 0x000fea0003800000 */
.L_x_682:
[----:B------:R-:W-:Y:S01]  /*60f0*/  IADD3 R10, R5, 0x1, RZ ;  /* 0x00000001050a7810 */ /* 0x000fe20007ffe0ff */
[----:B------:R-:W-:-:S04]  /*6100*/  IMAD.MOV.U32 R9, RZ, RZ, 0x8 ;  /* 0x00000008ff097424 */ /* 0x000fc800078e00ff */
[----:B------:R-:W-:-:S05]  /*6110*/  IMAD.SHL.U32 R0, R10, 0x8, RZ ;  /* 0x000000080a007824 */ /* 0x000fca00078e00ff */
[----:B------:R-:W-:-:S05]  /*6120*/  LOP3.LUT R0, R0, 0x8, RZ, 0xc0, !PT ;  /* 0x0000000800007812 */ /* 0x000fca00078ec0ff */
[----:B------:R-:W-:-:S05]  /*6130*/  IMAD.WIDE.U32 R8, R0, R9, c[0x4][0xe0] ;  /* 0x0100380000087625 */ /* 0x000fca00078e0009 */
[----:B------:R-:W4:Y:S04]  /*6140*/  LDG.E.128.CONSTANT R64, [R8.64] ;  /* 0x0000000608407981 */ /* 0x000f28000c1e9d00 */
[----:B0-----:R-:W5:Y:S04]  /*6150*/  LDG.E.128.CONSTANT R4, [R8.64+0x10] ;  /* 0x0000100608047981 */ /* 0x001f68000c1e9d00 */
[----:B---3--:R-:W3:Y:S01]  /*6160*/  LDG.E.128.CONSTANT R68, [R8.64+0x20] ;  /* 0x0000200608447981 */ /* 0x008ee2000c1e9d00 */
[----:B------:R-:W-:Y:S01]  /*6170*/  IMAD.MOV.U32 R14, RZ, RZ, 0x79785eba ;  /* 0x79785ebaff0e7424 */ /* 0x000fe200078e00ff */
[----:B------:R-:W-:Y:S01]  /*6180*/  R2P PR, R10, 0x3 ;  /* 0x000000030a007804 */ /* 0x000fe20000000000 */
[----:B------:R-:W-:Y:S01]  /*6190*/  IMAD.MOV.U32 R0, RZ, RZ, 0x3de5db65 ;  /* 0x3de5db65ff007424 */ /* 0x000fe200078e00ff */
[----:B------:R-:W4:Y:S01]  /*61a0*/  DMUL R32, R2, R2 ;  /* 0x0000000202207228 */ /* 0x000f220000000000 */
[----:B------:R-:W-:Y:S02]  /*61b0*/  BSSY B2, `(.L_x_685) ;  /* 0x000001d000027945 */ /* 0x000fe40003800000 */
[----:B------:R-:W-:-:S02]  /*61c0*/  FSEL R14, -R14, 4.2945490664224492434e-19, !P0 ;  /* 0x20fd81640e0e7808 */ /* 0x000fc40004000100 */
[----:B------:R-:W-:-:S06]  /*61d0*/  FSEL R15, R0, -0.082518599927425384521, !P0 ;  /* 0xbda8ff83000f7808 */ /* 0x000fcc0004000000 */
[----:B----4-:R-:W0:-:S06]  /*61e0*/  DFMA R64, R32, R14, R64 ;  /* 0x0000000e2040722b */ /* 0x010e0c0000000040 */
[----:B0-----:R-:W5:-:S06]  /*61f0*/  DFMA R64, R32, R64, R66 ;  /* 0x000000402040722b */ /* 0x001f4c0000000042 */
[----:B-----5:R-:W0:-:S06]  /*6200*/  DFMA R4, R32, R64, R4 ;  /* 0x000000402004722b */ /* 0x020e0c0000000004 */
[----:B0-----:R-:W3:-:S06]  /*6210*/  DFMA R4, R32, R4, R6 ;  /* 0x000000042004722b */ /* 0x001ecc0000000006 */
[----:B---3--:R-:W0:-:S06]  /*6220*/  DFMA R4, R32, R4, R68 ;  /* 0x000000042004722b */ /* 0x008e0c0000000044 */
[----:B0-----:R-:W0:-:S06]  /*6230*/  DFMA R4, R32, R4, R70 ;  /* 0x000000042004722b */ /* 0x001e0c0000000046 */
[----:B0-----:R-:W-:-:S04]  /*6240*/  DFMA R20, R4, R2, R2 ;  /* 0x000000020414722b */ /* 0x001fc80000000002 */
[----:B------:R-:W0:-:S06]  /*6250*/  @P0 DFMA R20, R32, R4, 1 ;  /* 0x3ff000002014042b */ /* 0x000e0c0000000004 */
[----:B0-----:R-:W0:Y:S01]  /*6260*/  @P1 DFMA R20, R20, -1, RZ ;  /* 0xbff000001414182b */ /* 0x001e2200000000ff */
[----:B------:R-:W-:Y:S05]  /*6270*/  @!P3 BRA `(.L_x_686) ;  /* 0x000000e00000b947 */ /* 0x000fea0003800000 */
[----:B------:R-:W3:-:S04]  /*6280*/  DMUL R4, R58, c[0x2][0x1b8] ;  /* 0x00806e003a047a28 */ /* 0x000ec80000000000 */
[----:B------:R-:W-:Y:S02]  /*6290*/  DSETP.GE.AND P0, PT, |R58|, 2.14748364800000000000e+09, PT ;  /* 0x41e000003a00742a */ /* 0x000fe40003f06200 */
[----:B---3--:R-:W3:Y:S08]  /*62a0*/  F2I.F64 R0, R4 ;  /* 0x0000000400007311 */ /* 0x008ef00000301100 */
[----:B---3--:R-:W3:Y:S02]  /*62b0*/  I2F.F64 R2, R0 ;  /* 0x0000000000027312 */ /* 0x008ee40000201c00 */
[----:B---3--:R-:W3:-:S06]  /*62c0*/  DFMA R6, -R2, c[0x2][0x138], R58 ;  /* 0x00804e0002067a2b */ /* 0x008ecc000000013a */
[----:B---3--:R-:W3:-:S06]  /*62d0*/  DFMA R6, -R2, c[0x2][0x1c0], R6 ;  /* 0x0080700002067a2b */ /* 0x008ecc0000000106 */
[----:B---3--:R3:W4:Y:S01]  /*62e0*/  DFMA R2, -R2, c[0x2][0x1c8], R6 ;  /* 0x0080720002027a2b */ /* 0x0087220000000106 */
[----:B------:R-:W-:Y:S05]  /*62f0*/  @!P0 BRA `(.L_x_687) ;  /* 0x0000008000008947 */ /* 0x000fea0003800000 */
[----:B------:R-:W-:Y:S01]  /*6300*/  IMAD.MOV.U32 R0, RZ, RZ, R58 ;  /* 0x000000ffff007224 */ /* 0x000fe200078e003a */
[----:B------:R-:W-:Y:S01]  /*6310*/  MOV R14, 0x6340 ;  /* 0x00006340000e7802 */ /* 0x000fe20000000f00 */
[----:B------:R-:W-:-:S03]  /*6320*/  IMAD.MOV.U32 R13, RZ, RZ, R59 ;  /* 0x000000ffff0d7224 */ /* 0x000fc600078e003b */
[----:B01234-:R-:W-:Y:S05]  /*6330*/  CALL.REL.NOINC `($_ZN2at6native57_GLOBAL__N__f3eca4a2_24_ForeachBinaryOpScalar_cu_86b9896c25multi_tensor_apply_kernelINS1_18TensorListMetadataILi2EEENS1_21BinaryOpScalarFunctorIN3c107complexIdEELi2ELi1ELi1EEEJNS1_21reverse_power_functorIS8_EES8_EEEvT_T0_DpT1_$__internal_trig_reduction_slowpathd) ;  /* 0x000324c000007944 */ /* 0x01ffea0003c00000 */
[----:B------:R-:W-:Y:S01]  /*6340*/  IMAD.MOV.U32 R0, RZ, RZ, R5 ;  /* 0x000000ffff007224 */ /* 0x000fe200078e0005 */
[----:B------:R-:W-:Y:S05]  /*6350*/  BRA `(.L_x_687) ;  /* 0x0000002000007947 */ /* 0x000fea0003800000 */
.L_x_686:
[----:B------:R3:W4:Y:S01]  /*6360*/  DMUL R2, RZ, R58 ;  /* 0x0000003aff027228 */ /* 0x0007220000000000 */
[----:B------:R-:W-:-:S05]  /*6370*/  IMAD.MOV.U32 R0, RZ, RZ, RZ ;  /* 0x000000ffff007224 */ /* 0x000fca00078e00ff */
.L_x_687:
[----:B------:R-:W-:Y:S05]  /*6380*/  BSYNC B2 ;  /* 0x0000000000027941 */ /* 0x000fea0003800000 */
.L_x_685:
[----:B------:R-:W-:Y:S02]  /*6390*/  IMAD.SHL.U32 R4, R0, 0x8, RZ ;  /* 0x0000000800047824 */ /* 0x000fe400078e00ff */
[----:B------:R-:W-:-:S03]  /*63a0*/  IMAD.MOV.U32 R9, RZ, RZ, 0x8 ;  /* 0x00000008ff097424 */ /* 0x000fc600078e00ff */
[----:B------:R-:W-:-:S05]  /*63b0*/  LOP3.LUT R4, R4, 0x8, RZ, 0xc0, !PT ;  /* 0x0000000804047812 */ /* 0x000fca00078ec0ff */
[----:B------:R-:W-:-:S05]  /*63c0*/  IMAD.WIDE.U32 R8, R4, R9, c[0x4][0xe0] ;  /* 0x0100380004087625 */ /* 0x000fca00078e0009 */
[----:B------:R-:W5:Y:S04]  /*63d0*/  LDG.E.128.CONSTANT R64, [R8.64] ;  /* 0x0000000608407981 */ /* 0x000f68000c1e9d00 */
[----:B---3--:R-:W3:Y:S04]  /*63e0*/  LDG.E.128.CONSTANT R4, [R8.64+0x10] ;  /* 0x0000100608047981 */ /* 0x008ee8000c1e9d00 */
[----:B----4-:R-:W4:Y:S01]  /*63f0*/  LDG.E.128.CONSTANT R68, [R8.64+0x20] ;  /* 0x0000200608447981 */ /* 0x010f22000c1e9d00 */
[----:B------:R-:W-:Y:S01]  /*6400*/  R2P PR, R0, 0x3 ;  /* 0x0000000300007804 */ /* 0x000fe20000000000 */
[----:B------:R-:W-:Y:S01]  /*6410*/  IMAD.MOV.U32 R14, RZ, RZ, 0x79785eba ;  /* 0x79785ebaff0e7424 */ /* 0x000fe200078e00ff */
[----:B------:R-:W5:Y:S01]  /*6420*/  DMUL R32, R2, R2 ;  /* 0x0000000202207228 */ /* 0x000f620000000000 */
[----:B------:R-:W-:-:S03]  /*6430*/  IMAD.MOV.U32 R0, RZ, RZ, 0x3de5db65 ;  /* 0x3de5db65ff007424 */ /* 0x000fc600078e00ff */
[----:B------:R-:W-:Y:S01]  /*6440*/  FSEL R14, -R14, 4.2945490664224492434e-19, !P0 ;  /* 0x20fd81640e0e7808 */ /* 0x000fe20004000100 */
[----:B0-2---:R-:W-:Y:S01]  /*6450*/  DMUL R20, R20, R22 ;  /* 0x0000001614147228 */ /* 0x005fe20000000000 */
[----:B------:R-:W-:-:S06]  /*6460*/  FSEL R15, R0, -0.082518599927425384521, !P0 ;  /* 0xbda8ff83000f7808 */ /* 0x000fcc0004000000 */
[----:B-----5:R-:W0:-:S06]  /*6470*/  DFMA R64, R32, R14, R64 ;  /* 0x0000000e2040722b */ /* 0x020e0c0000000040 */
[----:B0-----:R-:W3:-:S06]  /*6480*/  DFMA R64, R32, R64, R66 ;  /* 0x000000402040722b */ /* 0x001ecc0000000042 */
[----:B---3--:R-:W0:-:S06]  /*6490*/  DFMA R4, R32, R64, R4 ;  /* 0x000000402004722b */ /* 0x008e0c0000000004 */
[----:B0-----:R-:W4:-:S06]  /*64a0*/  DFMA R4, R32, R4, R6 ;  /* 0x000000042004722b */ /* 0x001f0c0000000006 */
[----:B----4-:R-:W0:-:S06]  /*64b0*/  DFMA R4, R32, R4, R68 ;  /* 0x000000042004722b */ /* 0x010e0c0000000044 */
[----:B0-----:R-:W0:-:S06]  /*64c0*/  DFMA R4, R32, R4, R70 ;  /* 0x000000042004722b */ /* 0x001e0c0000000046 */
[----:B0-----:R-:W-:-:S04]  /*64d0*/  DFMA R2, R4, R2, R2 ;  /* 0x000000020402722b */ /* 0x001fc80000000002 */
[----:B------:R-:W0:-:S06]  /*64e0*/  @P0 DFMA R2, R32, R4, 1 ;  /* 0x3ff000002002042b */ /* 0x000e0c0000000004 */
[----:B0-----:R-:W0:-:S06]  /*64f0*/  @P1 DFMA R2, R2, -1, RZ ;  /* 0xbff000000202182b */ /* 0x001e0c00000000ff */
[----:B0-----:R0:W2:Y:S01]  /*6500*/  DMUL R22, R2, R22 ;  /* 0x0000001602167228 */ /* 0x0010a20000000000 */
[----:B------:R-:W-:Y:S05]  /*6510*/  BRA `(.L_x_688) ;  /* 0x0000115000007947 */ /* 0x000fea0003800000 */
.L_x_679:
[----:B------:R-:W0:Y:S01]  /*6520*/  DADD R64, R64, c[0x2][0x1d0] ;  /* 0x0080740040407629 */ /* 0x000e220000000000 */
[----:B------:R-:W-:Y:S01]  /*6530*/  IMAD.MOV.U32 R6, RZ, RZ, 0x652b82fe ;  /* 0x652b82feff067424 */ /* 0x000fe200078e00ff */
[----:B------:R-:W-:Y:S01]  /*6540*/  BSSY B0, `(.L_x_689) ;  /* 0x0000023000007945 */ /* 0x000fe20003800000 */
[----:B------:R-:W-:Y:S02]  /*6550*/  IMAD.MOV.U32 R7, RZ, RZ, 0x3ff71547 ;  /* 0x3ff71547ff077424 */ /* 0x000fe400078e00ff */
[----:B------:R-:W-:Y:S02]  /*6560*/  IMAD.MOV.U32 R8, RZ, RZ, 0x69ce2bdf ;  /* 0x69ce2bdfff087424 */ /* 0x000fe400078e00ff */
[----:B------:R-:W-:Y:S02]  /*6570*/  IMAD.MOV.U32 R9, RZ, RZ, 0x3e5ade15 ;  /* 0x3e5ade15ff097424 */ /* 0x000fe400078e00ff */
[----:B0-----:R-:W0:Y:S01]  /*6580*/  DFMA R6, R64, R6, 6.75539944105574400000e+15 ;  /* 0x433800004006742b */ /* 0x001e220000000006 */
[----:B------:R-:W-:-:S05]  /*6590*/  FSETP.GEU.FTZ.AND P0, PT, |R65|, 4.1917929649353027344, PT ;  /* 0x4086232b4100780b */ /* 0x000fca0003f1e200 */
        /* <DEDUP_REMOVED lines=29> */
.L_x_690:
[----:B------:R-:W-:Y:S05]  /*6770*/  BSYNC B0 ;  /* 0x0000000000007941 */ /* 0x000fea0003800000 */
.L_x_689:
        /* <DEDUP_REMOVED lines=16> */
.L_x_692:
[----:B0-----:R0:W3:Y:S01]  /*6880*/  DMUL R2, RZ, R58 ;  /* 0x0000003aff027228 */ /* 0x0010e20000000000 */
[----:B------:R-:W-:-:S05]  /*6890*/  IMAD.MOV.U32 R5, RZ, RZ, RZ ;  /* 0x000000ffff057224 */ /* 0x000fca00078e00ff */
.L_x_693:
[----:B------:R-:W-:Y:S05]  /*68a0*/  BSYNC B2 ;  /* 0x0000000000027941 */ /* 0x000fea0003800000 */
.L_x_691:
        /* <DEDUP_REMOVED lines=39> */
.L_x_695:
[----:B------:R3:W4:Y:S01]  /*6b20*/  DMUL R2, RZ, R58 ;  /* 0x0000003aff027228 */ /* 0x0007220000000000 */
[----:B------:R-:W-:-:S05]  /*6b30*/  IMAD.MOV.U32 R0, RZ, RZ, RZ ;  /* 0x000000ffff007224 */ /* 0x000fca00078e00ff */
.L_x_696:
[----:B------:R-:W-:Y:S05]  /*6b40*/  BSYNC B2 ;  /* 0x0000000000027941 */ /* 0x000fea0003800000 */
.L_x_694:
        /* <DEDUP_REMOVED lines=11> */
[----:B------:R-:W-:Y:S02]  /*6c00*/  FSEL R14, -R14, 4.2945490664224492434e-19, !P0 ;  /* 0x20fd81640e0e7808 */ /* 0x000fe40004000100 */
[----:B------:R-:W-:Y:S02]  /*6c10*/  FSEL R15, R0, -0.082518599927425384521, !P0 ;  /* 0xbda8ff83000f7808 */ /* 0x000fe40004000000 */
[----:B--2---:R-:W-:-:S04]  /*6c20*/  LOP3.LUT R0, R23, 0xfffff, RZ, 0xc0, !PT ;  /* 0x000fffff17007812 */ /* 0x004fc800078ec0ff */
[----:B-----5:R-:W2:-:S06]  /*6c30*/  DFMA R64, R32, R14, R64 ;  /* 0x0000000e2040722b */ /* 0x020e8c0000000040 */
[----:B--2---:R-:W3:-:S06]  /*6c40*/  DFMA R64, R32, R64, R66 ;  /* 0x000000402040722b */ /* 0x004ecc0000000042 */
[----:B---3--:R-:W2:-:S06]  /*6c50*/  DFMA R4, R32, R64, R4 ;  /* 0x000000402004722b */ /* 0x008e8c0000000004 */
[C---:B--2---:R2:W4:Y:S02]  /*6c60*/  DFMA R4, R32.reuse, R4, R6 ;  /* 0x000000042004722b */ /* 0x0445240000000006 */
[----:B--2---:R-:W-:Y:S02]  /*6c70*/  LEA.HI R6, R23, 0xffffff09, RZ, 0xc ;  /* 0xffffff0917067811 */ /* 0x004fe400078f60ff */
[----:B------:R-:W-:Y:S02]  /*6c80*/  LOP3.LUT R23, R0, 0x7fe00000, RZ, 0xfc, !PT ;  /* 0x7fe0000000177812 */ /* 0x000fe400078efcff */
[----:B----4-:R-:W2:-:S04]  /*6c90*/  DFMA R4, R32, R4, R68 ;  /* 0x000000042004722b */ /* 0x010e880000000044 */
[----:B0-----:R-:W-:-:S04]  /*6ca0*/  DMUL R20, R22, R20 ;  /* 0x0000001416147228 */ /* 0x001fc80000000000 */
[----:B--2---:R-:W0:-:S06]  /*6cb0*/  DFMA R4, R32, R4, R70 ;  /* 0x000000042004722b */ /* 0x004e0c0000000046 */
[----:B0-----:R-:W-:-:S04]  /*6cc0*/  DFMA R2, R4, R2, R2 ;  /* 0x000000020402722b */ /* 0x001fc80000000002 */
[----:B------:R0:W2:Y:S02]  /*6cd0*/  @P0 DFMA R2, R32, R4, 1 ;  /* 0x3ff000002002042b */ /* 0x0000a40000000004 */
[----:B0-----:R-:W-:-:S04]  /*6ce0*/  LEA.HI R4, R6, R6, RZ, 0x1 ;  /* 0x0000000606047211 */ /* 0x001fc800078f08ff */
[----:B--2---:R-:W0:Y:S01]  /*6cf0*/  @P1 DFMA R2, R2, -1, RZ ;  /* 0xbff000000202182b */ /* 0x004e2200000000ff */
[----:B------:R-:W-:Y:S01]  /*6d00*/  SHF.R.S32.HI R7, RZ, 0x1, R4 ;  /* 0x00000001ff077819 */ /* 0x000fe20000011404 */
[----:B------:R-:W-:-:S03]  /*6d10*/  IMAD.MOV.U32 R4, RZ, RZ, RZ ;  /* 0x000000ffff047224 */ /* 0x000fc600078e00ff */
[----:B------:R-:W-:Y:S01]  /*6d20*/  LEA R5, R7, 0x3ff00000, 0x14 ;  /* 0x3ff0000007057811 */ /* 0x000fe200078ea0ff */
[----:B0-----:R0:W2:Y:S01]  /*6d30*/  DMUL R2, R22, R2 ;  /* 0x0000000216027228 */ /* 0x0010a20000000000 */
[----:B------:R-:W-:Y:S02]  /*6d40*/  IMAD.IADD R6, R6, 0x1, -R7 ;  /* 0x0000000106067824 */ /* 0x000fe400078e0a07 */
[----:B0-----:R-:W-:Y:S02]  /*6d50*/  IMAD.MOV.U32 R22, RZ, RZ, RZ ;  /* 0x000000ffff167224 */ /* 0x001fe400078e00ff */
[----:B------:R-:W0:Y:S01]  /*6d60*/  DMUL R20, R4, R20 ;  /* 0x0000001404147228 */ /* 0x000e220000000000 */
[----:B------:R-:W-:-:S03]  /*6d70*/  LEA R23, R6, 0x3ff00000, 0x14 ;  /* 0x3ff0000006177811 */ /* 0x000fc600078ea0ff */
[----:B--2---:R-:W2:-:S04]  /*6d80*/  DMUL R2, R4, R2 ;  /* 0x0000000204027228 */ /* 0x004e880000000000 */
[----:B0-----:R0:W3:-:S04]  /*6d90*/  DMUL R20, R22, R20 ;  /* 0x0000001416147228 */ /* 0x0010c80000000000 */
[----:B--2---:R0:W2:Y:S01]  /*6da0*/  DMUL R22, R22, R2 ;  /* 0x0000000216167228 */ /* 0x0040a20000000000 */
[----:B------:R-:W-:Y:S05]  /*6db0*/  BRA `(.L_x_688) ;  /* 0x000008b000007947 */ /* 0x000fea0003800000 */
.L_x_678:
[----:B------:R-:W-:-:S04]  /*6dc0*/  ISETP.NE.AND P0, PT, R3, 0x7ff00000, PT ;  /* 0x7ff000000300780c */ /* 0x000fc80003f05270 */
[----:B------:R-:W-:-:S13]  /*6dd0*/  ISETP.NE.OR P0, PT, R64, RZ, P0 ;  /* 0x000000ff4000720c */ /* 0x000fda0000705670 */
[----:B------:R-:W-:Y:S05]  /*6de0*/  @P0 BRA `(.L_x_697) ;  /* 0x0000008000000947 */ /* 0x000fea0003800000 */
[----:B------:R-:W-:Y:S01]  /*6df0*/  ISETP.GE.AND P0, PT, R65, RZ, PT ;  /* 0x000000ff4100720c */ /* 0x000fe20003f06270 */
[----:B------:R-:W-:Y:S01]  /*6e00*/  CS2R R20, SRZ ;  /* 0x0000000000147805 */ /* 0x000fe2000001ff00 */
[----:B------:R-:W-:-:S11]  /*6e10*/  CS2R R22, SRZ ;  /* 0x0000000000167805 */ /* 0x000fd6000001ff00 */
[----:B------:R-:W-:Y:S05]  /*6e20*/  @!P0 BRA `(.L_x_688) ;  /* 0x0000084000008947 */ /* 0x000fea0003800000 */
[----:B------:R0:W2:Y:S01]  /*6e30*/  DADD R22, R58, -R58 ;  /* 0x000000003a167229 */ /* 0x0000a2000000083a */
[----:B------:R-:W-:Y:S02]  /*6e40*/  IMAD.MOV.U32 R20, RZ, RZ, R64 ;  /* 0x000000ffff147224 */ /* 0x000fe400078e0040 */
[----:B------:R-:W-:Y:S01]  /*6e50*/  IMAD.MOV.U32 R21, RZ, RZ, R65 ;  /* 0x000000ffff157224 */ /* 0x000fe200078e0041 */
[----:B------:R-:W-:Y:S05]  /*6e60*/  BRA `(.L_x_688) ;  /* 0x0000080000007947 */ /* 0x000fea0003800000 */
.L_x_697:
[----:B------:R-:W0:-:S10]  /*6e70*/  DADD R20, R58, -R58 ;  /* 0x000000003a147229 */ /* 0x000e14000000083a */
[----:B0-----:R-:W-:Y:S02]  /*6e80*/  IMAD.MOV.U32 R22, RZ, RZ, R20 ;  /* 0x000000ffff167224 */ /* 0x001fe400078e0014 */
[----:B------:R-:W-:Y:S01]  /*6e90*/  IMAD.MOV.U32 R23, RZ, RZ, R21 ;  /* 0x000000ffff177224 */ /* 0x000fe200078e0015 */
[----:B------:R-:W-:Y:S05]  /*6ea0*/  BRA `(.L_x_688) ;  /* 0x000007c000007947 */ /* 0x000fea0003800000 */
.L_x_677:
[----:B------:R-:W0:Y:S01]  /*6eb0*/  DSETP.NEU.AND P3, PT, |R58|, +INF , PT ;  /* 0x7ff000003a00742a */ /* 0x000e220003f6d200 */
[----:B------:R-:W-:-:S13]  /*6ec0*/  BSSY B2, `(.L_x_698) ;  /* 0x0000011000027945 */ /* 0x000fda0003800000 */
[----:B0-----:R-:W-:Y:S05]  /*6ed0*/  @!P3 BRA `(.L_x_699) ;  /* 0x000000d00000b947 */ /* 0x001fea0003800000 */
[----:B------:R-:W0:-:S04]  /*6ee0*/  DMUL R4, R58, c[0x2][0x1b8] ;  /* 0x00806e003a047a28 */ /* 0x000e080000000000 */
[----:B------:R-:W-:-:S06]  /*6ef0*/  DSETP.GE.AND P0, PT, |R58|, 2.14748364800000000000e+09, PT ;  /* 0x41e000003a00742a */ /* 0x000fcc0003f06200 */
[----:B0-----:R-:W0:Y:S08]  /*6f00*/  F2I.F64 R5, R4 ;  /* 0x0000000400057311 */ /* 0x001e300000301100 */
[----:B0-----:R-:W0:Y:S02]  /*6f10*/  I2F.F64 R2, R5 ;  /* 0x0000000500027312 */ /* 0x001e240000201c00 */
[----:B0-----:R-:W0:-:S06]  /*6f20*/  DFMA R6, -R2, c[0x2][0x138], R58 ;  /* 0x00804e0002067a2b */ /* 0x001e0c000000013a */
[----:B0-----:R-:W0:-:S06]  /*6f30*/  DFMA R6, -R2, c[0x2][0x1c0], R6 ;  /* 0x0080700002067a2b */ /* 0x001e0c0000000106 */
[----:B0-----:R0:W2:Y:S01]  /*6f40*/  DFMA R2, -R2, c[0x2][0x1c8], R6 ;  /* 0x0080720002027a2b */ /* 0x0010a20000000106 */
[----:B------:R-:W-:Y:S05]  /*6f50*/  @!P0 BRA `(.L_x_700) ;  /* 0x0000007000008947 */ /* 0x000fea0003800000 */
[----:B------:R-:W-:Y:S01]  /*6f60*/  IMAD.MOV.U32 R0, RZ, RZ, R58 ;  /* 0x000000ffff007224 */ /* 0x000fe200078e003a */
[----:B------:R-:W-:Y:S01]  /*6f70*/  MOV R14, 0x6fa0 ;  /* 0x00006fa0000e7802 */ /* 0x000fe20000000f00 */
[----:B------:R-:W-:-:S03]  /*6f80*/  IMAD.MOV.U32 R13, RZ, RZ, R59 ;  /* 0x000000ffff0d7224 */ /* 0x000fc600078e003b */
[----:B012---:R-:W-:Y:S05]  /*6f90*/  CALL.REL.NOINC `($_ZN2at6native57_GLOBAL__N__f3eca4a2_24_ForeachBinaryOpScalar_cu_86b9896c25multi_tensor_apply_kernelINS1_18TensorListMetadataILi2EEENS1_21BinaryOpScalarFunctorIN3c107complexIdEELi2ELi1ELi1EEEJNS1_21reverse_power_functorIS8_EES8_EEEvT_T0_DpT1_$__internal_trig_reduction_slowpathd) ;  /* 0x0003186000007944 */ /* 0x007fea0003c00000 */
[----:B------:R-:W-:Y:S05]  /*6fa0*/  BRA `(.L_x_700) ;  /* 0x0000002000007947 */ /* 0x000fea0003800000 */
.L_x_699:
[----:B------:R0:W2:Y:S01]  /*6fb0*/  DMUL R2, RZ, R58 ;  /* 0x0000003aff027228 */ /* 0x0000a20000000000 */
[----:B------:R-:W-:-:S05]  /*6fc0*/  IMAD.MOV.U32 R5, RZ, RZ, RZ ;  /* 0x000000ffff057224 */ /* 0x000fca00078e00ff */
.L_x_700:
[----:B------:R-:W-:Y:S05]  /*6fd0*/  BSYNC B2 ;  /* 0x0000000000027941 */ /* 0x000fea0003800000 */
.L_x_698:
[----:B------:R-:W-:Y:S01]  /*6fe0*/  IADD3 R10, R5, 0x1, RZ ;  /* 0x00000001050a7810 */ /* 0x000fe20007ffe0ff */
[----:B------:R-:W-:-:S04]  /*6ff0*/  IMAD.MOV.U32 R9, RZ, RZ, 0x8 ;  /* 0x00000008ff097424 */ /* 0x000fc800078e00ff */
[----:B------:R-:W-:-:S05]  /*7000*/  IMAD.SHL.U32 R0, R10, 0x8, RZ ;  /* 0x000000080a007824 */ /* 0x000fca00078e00ff */
[----:B------:R-:W-:-:S05]  /*7010*/  LOP3.LUT R0, R0, 0x8, RZ, 0xc0, !PT ;  /* 0x0000000800007812 */ /* 0x000fca00078ec0ff */
[----:B------:R-:W-:-:S05]  /*7020*/  IMAD.WIDE.U32 R8, R0, R9, c[0x4][0xe0] ;  /* 0x0100380000087625 */ /* 0x000fca00078e0009 */
[----:B------:R-:W3:Y:S04]  /*7030*/  LDG.E.128.CONSTANT R64, [R8.64] ;  /* 0x0000000608407981 */ /* 0x000ee8000c1e9d00 */
[----:B0-----:R-:W4:Y:S04]  /*7040*/  LDG.E.128.CONSTANT R4, [R8.64+0x10] ;  /* 0x0000100608047981 */ /* 0x001f28000c1e9d00 */
[----:B------:R-:W5:Y:S01]  /*7050*/  LDG.E.128.CONSTANT R20, [R8.64+0x20] ;  /* 0x0000200608147981 */ /* 0x000f62000c1e9d00 */
[----:B------:R-:W-:Y:S01]  /*7060*/  IMAD.MOV.U32 R14, RZ, RZ, 0x79785eba ;  /* 0x79785ebaff0e7424 */ /* 0x000fe200078e00ff */
[----:B------:R-:W-:Y:S01]  /*7070*/  R2P PR, R10, 0x3 ;  /* 0x000000030a007804 */ /* 0x000fe20000000000 */
[----:B------:R-:W-:Y:S01]  /*7080*/  IMAD.MOV.U32 R0, RZ, RZ, 0x3de5db65 ;  /* 0x3de5db65ff007424 */ /* 0x000fe200078e00ff */
[----:B--2---:R-:W3:Y:S01]  /*7090*/  DMUL R32, R2, R2 ;  /* 0x0000000202207228 */ /* 0x004ee20000000000 */
[----:B------:R-:W-:Y:S02]  /*70a0*/  BSSY B2, `(.L_x_701) ;  /* 0x000001d000027945 */ /* 0x000fe40003800000 */
[----:B------:R-:W-:-:S02]  /*70b0*/  FSEL R14, -R14, 4.2945490664224492434e-19, !P0 ;  /* 0x20fd81640e0e7808 */ /* 0x000fc40004000100 */
[----:B------:R-:W-:-:S06]  /*70c0*/  FSEL R15, R0, -0.082518599927425384521, !P0 ;  /* 0xbda8ff83000f7808 */ /* 0x000fcc0004000000 */
[----:B---3--:R-:W0:-:S06]  /*70d0*/  DFMA R64, R32, R14, R64 ;  /* 0x0000000e2040722b */ /* 0x008e0c0000000040 */
[----:B0-----:R-:W4:-:S06]  /*70e0*/  DFMA R64, R32, R64, R66 ;  /* 0x000000402040722b */ /* 0x001f0c0000000042 */
[----:B----4-:R-:W0:-:S06]  /*70f0*/  DFMA R4, R32, R64, R4 ;  /* 0x000000402004722b */ /* 0x010e0c0000000004 */
[----:B0-----:R-:W5:-:S06]  /*7100*/  DFMA R4, R32, R4, R6 ;  /* 0x000000042004722b */ /* 0x001f4c0000000006 */
[----:B-----5:R-:W0:-:S06]  /*7110*/  DFMA R4, R32, R4, R20 ;  /* 0x000000042004722b */ /* 0x020e0c0000000014 */
[----:B0-----:R-:W0:-:S06]  /*7120*/  DFMA R4, R32, R4, R22 ;  /* 0x000000042004722b */ /* 0x001e0c0000000016 */
[----:B0-----:R-:W-:-:S04]  /*7130*/  DFMA R20, R4, R2, R2 ;  /* 0x000000020414722b */ /* 0x001fc80000000002 */
[----:B------:R-:W0:-:S06]  /*7140*/  @P0 DFMA R20, R32, R4, 1 ;  /* 0x3ff000002014042b */ /* 0x000e0c0000000004 */
[----:B0-----:R-:W0:Y:S01]  /*7150*/  @P1 DFMA R20, R20, -1, RZ ;  /* 0xbff000001414182b */ /* 0x001e2200000000ff */
[----:B------:R-:W-:Y:S05]  /*7160*/  @!P3 BRA `(.L_x_702) ;  /* 0x000000e00000b947 */ /* 0x000fea0003800000 */
[----:B------:R-:W2:-:S04]  /*7170*/  DMUL R4, R58, c[0x2][0x1b8] ;  /* 0x00806e003a047a28 */ /* 0x000e880000000000 */
[----:B------:R-:W-:Y:S02]  /*7180*/  DSETP.GE.AND P0, PT, |R58|, 2.14748364800000000000e+09, PT ;  /* 0x41e000003a00742a */ /* 0x000fe40003f06200 */
[----:B--2---:R-:W2:Y:S08]  /*7190*/  F2I.F64 R0, R4 ;  /* 0x0000000400007311 */ /* 0x004eb00000301100 */
[----:B--2---:R-:W2:Y:S02]  /*71a0*/  I2F.F64 R2, R0 ;  /* 0x0000000000027312 */ /* 0x004ea40000201c00 */
[----:B--2---:R-:W2:-:S06]  /*71b0*/  DFMA R6, -R2, c[0x2][0x138], R58 ;  /* 0x00804e0002067a2b */ /* 0x004e8c000000013a */
[----:B--2---:R-:W2:-:S06]  /*71c0*/  DFMA R6, -R2, c[0x2][0x1c0], R6 ;  /* 0x0080700002067a2b */ /* 0x004e8c0000000106 */
[----:B--2---:R2:W3:Y:S01]  /*71d0*/  DFMA R2, -R2, c[0x2][0x1c8], R6 ;  /* 0x0080720002027a2b */ /* 0x0044e20000000106 */
[----:B------:R-:W-:Y:S05]  /*71e0*/  @!P0 BRA `(.L_x_703) ;  /* 0x0000008000008947 */ /* 0x000fea0003800000 */
[----:B------:R-:W-:Y:S01]  /*71f0*/  IMAD.MOV.U32 R0, RZ, RZ, R58 ;  /* 0x000000ffff007224 */ /* 0x000fe200078e003a */
[----:B------:R-:W-:Y:S01]  /*7200*/  MOV R14, 0x7230 ;  /* 0x00007230000e7802 */ /* 0x000fe20000000f00 */
[----:B------:R-:W-:-:S03]  /*7210*/  IMAD.MOV.U32 R13, RZ, RZ, R59 ;  /* 0x000000ffff0d7224 */ /* 0x000fc600078e003b */
[----:B0123--:R-:W-:Y:S05]  /*7220*/  CALL.REL.NOINC `($_ZN2at6native57_GLOBAL__N__f3eca4a2_24_ForeachBinaryOpScalar_cu_86b9896c25multi_tensor_apply_kernelINS1_18TensorListMetadataILi2EEENS1_21BinaryOpScalarFunctorIN3c107complexIdEELi2ELi1ELi1EEEJNS1_21reverse_power_functorIS8_EES8_EEEvT_T0_DpT1_$__internal_trig_reduction_slowpathd) ;  /* 0x000315d000007944 */ /* 0x00ffea0003c00000 */
[----:B------:R-:W-:Y:S01]  /*7230*/  IMAD.MOV.U32 R0, RZ, RZ, R5 ;  /* 0x000000ffff007224 */ /* 0x000fe200078e0005 */
[----:B------:R-:W-:Y:S05]  /*7240*/  BRA `(.L_x_703) ;  /* 0x0000002000007947 */ /* 0x000fea0003800000 */
.L_x_702:
[----:B------:R2:W3:Y:S01]  /*7250*/  DMUL R2, RZ, R58 ;  /* 0x0000003aff027228 */ /* 0x0004e20000000000 */
[----:B------:R-:W-:-:S05]  /*7260*/  IMAD.MOV.U32 R0, RZ, RZ, RZ ;  /* 0x000000ffff007224 */ /* 0x000fca00078e00ff */
.L_x_703:
[----:B------:R-:W-:Y:S05]  /*7270*/  BSYNC B2 ;  /* 0x0000000000027941 */ /* 0x000fea0003800000 */
.L_x_701:
[----:B------:R-:W-:Y:S02]  /*7280*/  IMAD.SHL.U32 R4, R0, 0x8, RZ ;  /* 0x0000000800047824 */ /* 0x000fe400078e00ff */
[----:B------:R-:W-:-:S03]  /*7290*/  IMAD.MOV.U32 R9, RZ, RZ, 0x8 ;  /* 0x00000008ff097424 */ /* 0x000fc600078e00ff */
[----:B------:R-:W-:-:S05]  /*72a0*/  LOP3.LUT R4, R4, 0x8, RZ, 0xc0, !PT ;  /* 0x0000000804047812 */ /* 0x000fca00078ec0ff */
[----:B------:R-:W-:-:S05]  /*72b0*/  IMAD.WIDE.U32 R8, R4, R9, c[0x4][0xe0] ;  /* 0x0100380004087625 */ /* 0x000fca00078e0009 */
[----:B------:R-:W4:Y:S04]  /*72c0*/  LDG.E.128.CONSTANT R68, [R8.64] ;  /* 0x0000000608447981 */ /* 0x000f28000c1e9d00 */
[----:B--2---:R-:W2:Y:S04]  /*72d0*/  LDG.E.128.CONSTANT R4, [R8.64+0x10] ;  /* 0x0000100608047981 */ /* 0x004ea8000c1e9d00 */
[----:B------:R-:W5:Y:S01]  /*72e0*/  LDG.E.128.CONSTANT R64, [R8.64+0x20] ;  /* 0x0000200608407981 */ /* 0x000f62000c1e9d00 */
[----:B------:R-:W-:Y:S01]  /*72f0*/  R2P PR, R0, 0x3 ;  /* 0x0000000300007804 */ /* 0x000fe20000000000 */
[----:B------:R-:W-:Y:S01]  /*7300*/  IMAD.MOV.U32 R14, RZ, RZ, 0x79785eba ;  /* 0x79785ebaff0e7424 */ /* 0x000fe200078e00ff */
[----:B---3--:R-:W4:Y:S01]  /*7310*/  DMUL R32, R2, R2 ;  /* 0x0000000202207228 */ /* 0x008f220000000000 */
[----:B------:R-:W-:-:S03]  /*7320*/  IMAD.MOV.U32 R0, RZ, RZ, 0x3de5db65 ;  /* 0x3de5db65ff007424 */ /* 0x000fc600078e00ff */
[----:B------:R-:W-:Y:S02]  /*7330*/  FSEL R14, -R14, 4.2945490664224492434e-19, !P0 ;  /* 0x20fd81640e0e7808 */ /* 0x000fe40004000100 */
[----:B------:R-:W-:-:S06]  /*7340*/  FSEL R15, R0, -0.082518599927425384521, !P0 ;  /* 0xbda8ff83000f7808 */ /* 0x000fcc0004000000 */
[----:B----4-:R-:W3:-:S06]  /*7350*/  DFMA R68, R32, R14, R68 ;  /* 0x0000000e2044722b */ /* 0x010ecc0000000044 */
[----:B---3--:R-:W2:-:S06]  /*7360*/  DFMA R68, R32, R68, R70 ;  /* 0x000000442044722b */ /* 0x008e8c0000000046 */
[----:B--2---:R-:W2:-:S06]  /*7370*/  DFMA R4, R32, R68, R4 ;  /* 0x000000442004722b */ /* 0x004e8c0000000004 */
[----:B--2---:R-:W5:-:S06]  /*7380*/  DFMA R4, R32, R4, R6 ;  /* 0x000000042004722b */ /* 0x004f4c0000000006 */
[----:B-----5:R-:W2:-:S06]  /*7390*/  DFMA R4, R32, R4, R64 ;  /* 0x000000042004722b */ /* 0x020e8c0000000040 */
[----:B--2---:R-:W2:-:S06]  /*73a0*/  DFMA R4, R32, R4, R66 ;  /* 0x000000042004722b */ /* 0x004e8c0000000042 */
[----:B--2---:R2:W3:-:S04]  /*73b0*/  DFMA R22, R4, R2, R2 ;  /* 0x000000020416722b */ /* 0x0044c80000000002 */
[----:B------:R2:W4:Y:S01]  /*73c0*/  @P0 DFMA R22, R32, R4, 1 ;  /* 0x3ff000002016042b */ /* 0x0005220000000004 */
[----:B------:R-:W-:Y:S05]  /*73d0*/  @!P1 BRA `(.L_x_688) ;  /* 0x0000029000009947 */ /* 0x000fea0003800000 */
[----:B---34-:R-:W3:Y:S01]  /*73e0*/  DFMA R22, R22, -1, RZ ;  /* 0xbff000001616782b */ /* 0x018ee200000000ff */
[----:B------:R-:W-:Y:S05]  /*73f0*/  BRA `(.L_x_688) ;  /* 0x0000027000007947 */ /* 0x000fea0003800000 */
.L_x_676:
[----:B--23--:R-:W-:Y:S01]  /*7400*/  IMAD.MOV.U32 R2, RZ, RZ, 0x652b82fe ;  /* 0x652b82feff027424 */ /* 0x00cfe200078e00ff */
        /* <DEDUP_REMOVED lines=27> */
[----:B------:R-:W-:Y:S01]  /*75c0*/  @!P1 LEA.HI R0, R6, R6, RZ, 0x1 ;  /* 0x0000000606009211 */ /* 0x000fe200078f08ff */
[----:B------:R-:W-:Y:S01]  /*75d0*/  @!P1 IMAD.MOV.U32 R4, RZ, RZ, RZ ;  /* 0x000000ffff049224 */ /* 0x000fe200078e00ff */
[----:B------:R-:W-:Y:S02]  /*75e0*/  FSEL R21, R5, RZ, P0 ;  /* 0x000000ff05157208 */ /* 0x000fe40000000000 */
[----:B------:R-:W-:-:S05]  /*75f0*/  @!P1 SHF.R.S32.HI R7, RZ, 0x1, R0 ;  /* 0x00000001ff079819 */ /* 0x000fca0000011400 */
[----:B------:R-:W-:Y:S02]  /*7600*/  @!P1 IMAD.IADD R6, R6, 0x1, -R7 ;  /* 0x0000000106069824 */ /* 0x000fe400078e0a07 */
[----:B------:R-:W-:-:S03]  /*7610*/  @!P1 IMAD R3, R7, 0x100000, R3 ;  /* 0x0010000007039824 */ /* 0x000fc600078e0203 */
[----:B------:R-:W-:-:S06]  /*7620*/  @!P1 LEA R5, R6, 0x3ff00000, 0x14 ;  /* 0x3ff0000006059811 */ /* 0x000fcc00078ea0ff */
[----:B------:R0:W2:-:S06]  /*7630*/  @!P1 DMUL R20, R2, R4 ;  /* 0x0000000402149228 */ /* 0x00008c0000000000 */
.L_x_705:
[----:B------:R-:W-:Y:S05]  /*7640*/  BSYNC B0 ;  /* 0x0000000000007941 */ /* 0x000fea0003800000 */
.L_x_704:
[----:B------:R-:W-:Y:S02]  /*7650*/  IMAD.MOV.U32 R22, RZ, RZ, R58 ;  /* 0x000000ffff167224 */ /* 0x000fe400078e003a */
[----:B------:R-:W-:Y:S02]  /*7660*/  IMAD.MOV.U32 R23, RZ, RZ, R59 ;  /* 0x000000ffff177224 */ /* 0x000fe400078e003b */
.L_x_688:
[----:B0-23--:R-:W-:Y:S05]  /*7670*/  BSYNC B1 ;  /* 0x0000000000017941 */ /* 0x00dfea0003800000 */
.L_x_675:
[----:B------:R-:W0:-:S14]  /*7680*/  DSETP.NAN.AND P0, PT, R56, c[0x0][0xdb8], PT ;  /* 0x00036e003800762a */ /* 0x000e1c0003f08000 */
[----:B0-----:R-:W-:Y:S05]  /*7690*/  @P0 BRA `(.L_x_706) ;  /* 0x00004a7000000947 */ /* 0x001fea0003800000 */
[----:B------:R-:W-:Y:S01]  /*76a0*/  IMAD.MOV.U32 R2, RZ, RZ, c[0x0][0xdb8] ;  /* 0x00036e00ff027624 */ /* 0x000fe200078e00ff */
[----:B------:R-:W-:Y:S01]  /*76b0*/  DADD R4, -RZ, |c[0x0][0xdb8]| ;  /* 0x40036e00ff047629 */ /* 0x000fe20000000100 */
[----:B------:R-:W-:-:S03]  /*76c0*/  IMAD.MOV.U32 R3, RZ, RZ, c[0x0][0xdbc] ;  /* 0x00036f00ff037624 */ /* 0x000fc600078e00ff */
[----:B------:R-:W-:-:S04]  /*76d0*/  DADD R6, -RZ, |c[0x0][0xdb0]| ;  /* 0x40036c00ff067629 */ /* 0x000fc80000000100 */
[----:B------:R-:W0:-:S06]  /*76e0*/  DSETP.LEU.AND P1, PT, |R2|, |c[0x0][0xdb0]|, PT ;  /* 0x40036c000200762a */ /* 0x000e0c0003f2b200 */
        /* <DEDUP_REMOVED lines=41> */
.L_x_712:
        /* <DEDUP_REMOVED lines=43> */
.L_x_711:
        /* <DEDUP_REMOVED lines=18> */
[----:B-1--4-:R-:W-:Y:S05]  /*7d50*/  CALL.REL.NOINC `($__internal_1_$__cuda_sm20_div_rn_f64_full) ;  /* 0x000304e000007944 */ /* 0x012fea0003c00000 */
.L_x_714:
        /* <DEDUP_REMOVED lines=15> */
.L_x_713:
        /* <DEDUP_REMOVED lines=19> */
[----:B-12-4-:R-:W-:Y:S05]  /*7f80*/  CALL.REL.NOINC `($__internal_1_$__cuda_sm20_div_rn_f64_full) ;  /* 0x000302b000007944 */ /* 0x016fea0003c00000 */
.L_x_715:
        /* <DEDUP_REMOVED lines=44> */
.L_x_716:
[----:B------:R-:W-:-:S04]  /*8250*/  ISETP.LE.AND P0, PT, RZ, c[0x0][0xdb4], PT ;  /* 0x00036d00ff007a0c */ /* 0x000fc80003f03270 */
[----:B------:R-:W-:Y:S02]  /*8260*/  FSEL R2, RZ, 3.37028055040000000000e+12, P0 ;  /* 0x54442d18ff027808 */ /* 0x000fe40000000000 */
[----:B------:R-:W-:Y:S02]  /*8270*/  FSEL R3, RZ, 2.1426990032196044922, P0 ;  /* 0x400921fbff037808 */ /* 0x000fe40000000000 */
.L_x_717:
        /* <DEDUP_REMOVED lines=10> */
.L_x_710:
        /* <DEDUP_REMOVED lines=22> */
.L_x_720:
        /* <DEDUP_REMOVED lines=42> */
.L_x_721:
        /* <DEDUP_REMOVED lines=20> */
.L_x_722:
        /* <DEDUP_REMOVED lines=44> */
.L_x_723:
[----:B------:R-:W-:-:S04]  /*8b20*/  ISETP.LE.AND P0, PT, RZ, c[0x0][0xdb4], PT ;  /* 0x00036d00ff007a0c */ /* 0x000fc80003f03270 */
[----:B------:R-:W-:Y:S02]  /*8b30*/  FSEL R2, RZ, 3.37028055040000000000e+12, P0 ;  /* 0x54442d18ff027808 */ /* 0x000fe40000000000 */
[----:B------:R-:W-:Y:S02]  /*8b40*/  FSEL R3, RZ, 2.1426990032196044922, P0 ;  /* 0x400921fbff037808 */ /* 0x000fe40000000000 */
.L_x_724:
        /* <DEDUP_REMOVED lines=10> */
.L_x_719:
        /* <DEDUP_REMOVED lines=17> */
[----:B------:R-:W5:-:S04]  /*8d00*/  DADD R78, R6, R6 ;  /* 0x00000000064e7229 */ /* 0x000f480000000006 */
[----:B0-----:R0:W4:-:S04]  /*8d10*/  DMUL R62, R6, R76 ;  /* 0x0000004c063e7228 */ /* 0x0011080000000000 */
[----:B------:R0:W1:-:S04]  /*8d20*/  DMUL R32, R6, R6 ;  /* 0x0000000606207228 */ /* 0x0000480000000000 */
[----:B--2---:R0:W2:-:S04]  /*8d30*/  DMUL R6, R4, R2 ;  /* 0x0000000204067228 */ /* 0x0040880000000000 */
[----:B------:R0:W0:-:S04]  /*8d40*/  DMUL R14, R4, R14 ;  /* 0x0000000e040e7228 */ /* 0x0000080000000000 */
[----:B------:R0:W0:-:S04]  /*8d50*/  DMUL R2, R4, R4 ;  /* 0x0000000404027228 */ /* 0x0000080000000000 */
[----:B---3--:R3:W0:-:S04]  /*8d60*/  DMUL R8, R64, R76 ;  /* 0x0000004c40087228 */ /* 0x0086080000000000 */
[----:B-----5:R3:W0:-:S04]  /*8d70*/  DMUL R4, R64, R78 ;  /* 0x0000004e40047228 */ /* 0x0206080000000000 */
[----:B-1234-:R-:W0:-:S04]  /*8d80*/  DMUL R64, R64, R64 ;  /* 0x0000004040407228 */ /* 0x01ee080000000000 */
.L_x_725:
        /* <DEDUP_REMOVED lines=118> */
.L_x_727:
        /* <DEDUP_REMOVED lines=43> */
.L_x_726:
        /* <DEDUP_REMOVED lines=20> */
[----:B------:R-:W-:Y:S05]  /*98e0*/  CALL.REL.NOINC `($__internal_1_$__cuda_sm20_div_rn_f64_full) ;  /* 0x0002e95000007944 */ /* 0x000fea0003c00000 */
.L_x_729:
        /* <DEDUP_REMOVED lines=15> */
.L_x_728:
        /* <DEDUP_REMOVED lines=19> */
[----:B-1----:R-:W-:Y:S05]  /*9b10*/  CALL.REL.NOINC `($__internal_1_$__cuda_sm20_div_rn_f64_full) ;  /* 0x0002e72000007944 */ /* 0x002fea0003c00000 */
.L_x_730:
        /* <DEDUP_REMOVED lines=44> */
.L_x_731:
[----:B------:R-:W-:-:S04]  /*9de0*/  ISETP.LE.AND P0, PT, RZ, c[0x0][0xdb4], PT ;  /* 0x00036d00ff007a0c */ /* 0x000fc80003f03270 */
[----:B------:R-:W-:Y:S02]  /*9df0*/  FSEL R2, RZ, 3.37028055040000000000e+12, P0 ;  /* 0x54442d18ff027808 */ /* 0x000fe40000000000 */
[----:B------:R-:W-:Y:S02]  /*9e00*/  FSEL R3, RZ, 2.1426990032196044922, P0 ;  /* 0x400921fbff037808 */ /* 0x000fe40000000000 */
.L_x_732:
        /* <DEDUP_REMOVED lines=10> */
.L_x_709:
[CC--:B------:R-:W-:Y:S01]  /*9eb0*/  ISETP.LT.U32.AND P0, PT, R4.reuse, R6.reuse, PT ;  /* 0x000000060400720c */ /* 0x0c0fe20003f01070 */
[----:B------:R-:W-:Y:S02]  /*9ec0*/  IMAD.MOV.U32 R10, RZ, RZ, c[0x2][0x154] ;  /* 0x00805500ff0a7624 */ /* 0x000fe400078e00ff */
[----:B------:R-:W-:Y:S01]  /*9ed0*/  IMAD.MOV.U32 R14, RZ, RZ, RZ ;  /* 0x000000ffff0e7224 */ /* 0x000fe200078e00ff */
[----:B------:R-:W-:Y:S01]  /*9ee0*/  ISETP.LT.U32.AND.EX P0, PT, R5, R7, PT, P0 ;  /* 0x000000070500720c */ /* 0x000fe20003f01100 */
[----:B------:R-:W-:Y:S02]  /*9ef0*/  IMAD.MOV.U32 R58, RZ, RZ, 0x0 ;  /* 0x00000000ff3a7424 */ /* 0x000fe400078e00ff */
[----:B------:R-:W-:Y:S01]  /*9f00*/  IMAD.MOV.U32 R59, RZ, RZ, 0x3fd80000 ;  /* 0x3fd80000ff3b7424 */ /* 0x000fe200078e00ff */
[----:B------:R-:W-:-:S02]  /*9f10*/  SEL R2, R4, R6, P0 ;  /* 0x0000000604027207 */ /* 0x000fc40000000000 */
        /* <DEDUP_REMOVED lines=19> */
[----:B------:R-:W-:-:S03]  /*a050*/  DSETP.NEU.AND P3, PT, R2, RZ, PT ;  /* 0x000000ff0200722a */ /* 0x000fc60003f6d000 */
[----:B------:R-:W0:Y:S02]  /*a060*/  MUFU.RSQ64H R15, R5 ;  /* 0x00000005000f7308 */ /* 0x000e240000001c00 */
        /* <DEDUP_REMOVED lines=28> */
.L_x_733:
        /* <DEDUP_REMOVED lines=42> */
.L_x_734:
        /* <DEDUP_REMOVED lines=20> */
.L_x_735:
        /* <DEDUP_REMOVED lines=44> */
.L_x_736:
[----:B------:R-:W-:-:S04]  /*a8d0*/  ISETP.LE.AND P0, PT, RZ, c[0x0][0xdb4], PT ;  /* 0x00036d00ff007a0c */ /* 0x000fc80003f03270 */
[----:B------:R-:W-:Y:S02]  /*a8e0*/  FSEL R2, RZ, 3.37028055040000000000e+12, P0 ;  /* 0x54442d18ff027808 */ /* 0x000fe40000000000 */
[----:B------:R-:W-:Y:S02]  /*a8f0*/  FSEL R3, RZ, 2.1426990032196044922, P0 ;  /* 0x400921fbff037808 */ /* 0x000fe40000000000 */
.L_x_737:
        /* <DEDUP_REMOVED lines=9> */
.L_x_708:
        /* <DEDUP_REMOVED lines=26> */
.L_x_740:
        /* <DEDUP_REMOVED lines=42> */
.L_x_739:
        /* <DEDUP_REMOVED lines=19> */
.L_x_742:
        /* <DEDUP_REMOVED lines=15> */
.L_x_741:
        /* <DEDUP_REMOVED lines=47> */
.L_x_738:
[C---:B------:R-:W0:Y:S01]  /*b2e0*/  DMUL R2, R68.reuse, R68 ;  /* 0x0000004444027228 */ /* 0x040e220000000000 */
[----:B------:R-:W-:Y:S01]  /*b2f0*/  IMAD.MOV.U32 R4, RZ, RZ, 0x2a25ff7e ;  /* 0x2a25ff7eff047424 */ /* 0x000fe200078e00ff */
[----:B------:R-:W-:Y:S01]  /*b300*/  ISETP.LE.AND P0, PT, RZ, c[0x0][0xdb4], PT ;  /* 0x00036d00ff007a0c */ /* 0x000fe20003f03270 */
[----:B------:R-:W-:Y:S01]  /*b310*/  IMAD.MOV.U32 R5, RZ, RZ, 0x3ef53e1d ;  /* 0x3ef53e1dff057424 */ /* 0x000fe200078e00ff */
[----:B------:R-:W2:Y:S01]  /*b320*/  DMUL R64, R68, 0.5 ;  /* 0x3fe0000044407828 */ /* 0x000ea20000000000 */
[----:B------:R-:W-:Y:S02]  /*b330*/  IMAD.MOV.U32 R8, RZ, RZ, c[0x0][0xdb0] ;  /* 0x00036c00ff087624 */ /* 0x000fe400078e00ff */
[----:B------:R-:W-:-:S02]  /*b340*/  IMAD.MOV.U32 R9, RZ, RZ, c[0x0][0xdb4] ;  /* 0x00036d00ff097624 */ /* 0x000fc400078e00ff */
[----:B0-----:R-:W0:Y:S01]  /*b350*/  DFMA R4, R2, -R4, c[0x2][0xa8] ;  /* 0x00802a000204762b */ /* 0x001e220000000804 */
[----:B------:R-:W-:-:S03]  /*b360*/  IMAD.MOV.U32 R0, RZ, RZ, 0x7f3321d2 ;  /* 0x7f3321d2ff007424 */ /* 0x000fc600078e00ff */
        /* <DEDUP_REMOVED lines=40> */
.L_x_707:
[----:B------:R-:W-:Y:S01]  /*b5f0*/  DADD R4, -RZ, |R52| ;  /* 0x00000000ff047229 */ /* 0x000fe20000000534 */
[----:B------:R-:W-:Y:S01]  /*b600*/  IMAD.MOV.U32 R10, RZ, RZ, c[0x2][0x154] ;  /* 0x00805500ff0a7624 */ /* 0x000fe200078e00ff */
[----:B------:R-:W-:Y:S01]  /*b610*/  BSSY B0, `(.L_x_743) ;  /* 0x000006d000007945 */ /* 0x000fe20003800000 */
[----:B------:R-:W-:Y:S01]  /*b620*/  IMAD.MOV.U32 R14, RZ, RZ, RZ ;  /* 0x000000ffff0e7224 */ /* 0x000fe200078e00ff */
[----:B------:R-:W0:Y:S01]  /*b630*/  DADD R6, -RZ, |R50| ;  /* 0x00000000ff067229 */ /* 0x000e220000000532 */
[----:B------:R-:W-:Y:S02]  /*b640*/  IMAD.MOV.U32 R58, RZ, RZ, 0x0 ;  /* 0x00000000ff3a7424 */ /* 0x000fe400078e00ff */
[----:B------:R-:W-:-:S07]  /*b650*/  IMAD.MOV.U32 R59, RZ, RZ, 0x3fd80000 ;  /* 0x3fd80000ff3b7424 */ /* 0x000fce00078e00ff */
        /* <DEDUP_REMOVED lines=104> */
.L_x_744:
[----:B------:R-:W-:Y:S05]  /*bce0*/  BSYNC B0 ;  /* 0x0000000000007941 */ /* 0x000fea0003800000 */
.L_x_743:
        /* <DEDUP_REMOVED lines=8> */
[----:B-12-4-:R-:W-:Y:S05]  /*bd70*/  CALL.REL.NOINC `($__internal_1_$__cuda_sm20_div_rn_f64_full) ;  /* 0x0002c4c000007944 */ /* 0x016fea0003c00000 */
.L_x_745:
        /* <DEDUP_REMOVED lines=44> */
.L_x_746:
[----:B------:R-:W-:-:S04]  /*c040*/  ISETP.LE.AND P0, PT, RZ, c[0x0][0xdb4], PT ;  /* 0x00036d00ff007a0c */ /* 0x000fc80003f03270 */
[----:B0-----:R-:W-:Y:S02]  /*c050*/  FSEL R2, RZ, 3.37028055040000000000e+12, P0 ;  /* 0x54442d18ff027808 */ /* 0x001fe40000000000 */
[----:B------:R-:W-:Y:S02]  /*c060*/  FSEL R3, RZ, 2.1426990032196044922, P0 ;  /* 0x400921fbff037808 */ /* 0x000fe40000000000 */
.L_x_747:
        /* <DEDUP_REMOVED lines=10> */
.L_x_706:
[----:B------:R-:W-:Y:S02]  /*c110*/  IMAD.MOV.U32 R2, RZ, RZ, c[0x0][0xdb0] ;  /* 0x00036c00ff027624 */ /* 0x000fe400078e00ff */
[----:B------:R-:W-:-:S06]  /*c120*/  IMAD.MOV.U32 R3, RZ, RZ, c[0x0][0xdb4] ;  /* 0x00036d00ff037624 */ /* 0x000fcc00078e00ff */
[----:B------:R0:W2:Y:S02]  /*c130*/  DSETP.GEU.AND P0, PT, |R2|, 1.4916681462400413487e-154, PT ;  /* 0x200000000200742a */ /* 0x0000a40003f0e200 */
[----:B0-----:R-:W-:Y:S02]  /*c140*/  IMAD.MOV.U32 R2, RZ, RZ, R48 ;  /* 0x000000ffff027224 */ /* 0x001fe400078e0030 */
[----:B------:R-:W-:-:S10]  /*c150*/  IMAD.MOV.U32 R3, RZ, RZ, R49 ;  /* 0x000000ffff037224 */ /* 0x000fd400078e0031 */
[----:B--2---:R-:W-:Y:S05]  /*c160*/  @P0 BRA `(.L_x_748) ;  /* 0x0000007000000947 */ /* 0x004fea0003800000 */
[----:B------:R-:W-:Y:S02]  /*c170*/  IMAD.MOV.U32 R2, RZ, RZ, c[0x0][0xdb8] ;  /* 0x00036e00ff027624 */ /* 0x000fe400078e00ff */
[----:B------:R-:W-:-:S06]  /*c180*/  IMAD.MOV.U32 R3, RZ, RZ, c[0x0][0xdbc] ;  /* 0x00036f00ff037624 */ /* 0x000fcc00078e00ff */
[----:B------:R0:W2:Y:S02]  /*c190*/  DSETP.GEU.AND P0, PT, |R2|, 1.4916681462400413487e-154, PT ;  /* 0x200000000200742a */ /* 0x0000a40003f0e200 */
[----:B0-----:R-:W-:Y:S02]  /*c1a0*/  IMAD.MOV.U32 R2, RZ, RZ, R48 ;  /* 0x000000ffff027224 */ /* 0x001fe400078e0030 */
[----:B------:R-:W-:-:S10]  /*c1b0*/  IMAD.MOV.U32 R3, RZ, RZ, R49 ;  /* 0x000000ffff037224 */ /* 0x000fd400078e0031 */
[----:B-12---:R-:W-:Y:S02]  /*c1c0*/  @!P0 IMAD.MOV.U32 R2, RZ, RZ, R46 ;  /* 0x000000ffff028224 */ /* 0x006fe400078e002e */
[----:B------:R-:W-:-:S05]  /*c1d0*/  @!P0 IMAD.MOV.U32 R3, RZ, RZ, R47 ;  /* 0x000000ffff038224 */ /* 0x000fca00078e002f */
.L_x_748:
        /* <DEDUP_REMOVED lines=18> */
.L_x_749:
        /* <DEDUP_REMOVED lines=42> */
.L_x_750:
[----:B------:R-:W-:Y:S01]  /*c5a0*/  IMAD.MOV.U32 R6, RZ, RZ, c[0x0][0xdb8] ;  /* 0x00036e00ff067624 */ /* 0x000fe200078e00ff */
[----:B0-----:R-:W-:Y:S01]  /*c5b0*/  DADD R2, -RZ, |c[0x0][0xdb8]| ;  /* 0x40036e00ff027629 */ /* 0x001fe20000000100 */
        /* <DEDUP_REMOVED lines=27> */
.L_x_751:
        /* <DEDUP_REMOVED lines=44> */
.L_x_752:
[----:B------:R-:W-:Y:S02]  /*ca30*/  FSEL R2, RZ, 3.37028055040000000000e+12, P0 ;  /* 0x54442d18ff027808 */ /* 0x000fe40000000000 */
[----:B------:R-:W-:Y:S02]  /*ca40*/  FSEL R3, RZ, 2.1426990032196044922, P0 ;  /* 0x400921fbff037808 */ /* 0x000fe40000000000 */
.L_x_753:
        /* <DEDUP_REMOVED lines=8> */
.L_x_718:
[C---:B------:R-:W0:Y:S01]  /*cad0*/  DMUL R58, R2.reuse, R16 ;  /* 0x00000010023a7228 */ /* 0x040e220000000000 */
        /* <DEDUP_REMOVED lines=51> */
.L_x_760:
[----:B------:R-:W-:Y:S05]  /*ce10*/  BSYNC B0 ;  /* 0x0000000000007941 */ /* 0x000fea0003800000 */
.L_x_759:
        /* <DEDUP_REMOVED lines=14> */
[----:B01234-:R-:W-:Y:S05]  /*cf00*/  CALL.REL.NOINC `($_ZN2at6native57_GLOBAL__N__f3eca4a2_24_ForeachBinaryOpScalar_cu_86b9896c25multi_tensor_apply_kernelINS1_18TensorListMetadataILi2EEENS1_21BinaryOpScalarFunctorIN3c107complexIdEELi2ELi1ELi1EEEJNS1_21reverse_power_functorIS8_EES8_EEEvT_T0_DpT1_$__internal_trig_reduction_slowpathd) ;  /* 0x0002b8f000007944 */ /* 0x01ffea0003c00000 */
[----:B------:R-:W-:Y:S05]  /*cf10*/  BRA `(.L_x_763) ;  /* 0x0000002000007947 */ /* 0x000fea0003800000 */
.L_x_762:
[----:B0-----:R0:W3:Y:S01]  /*cf20*/  DMUL R2, RZ, R58 ;  /* 0x0000003aff027228 */ /* 0x0010e20000000000 */
[----:B------:R-:W-:-:S05]  /*cf30*/  IMAD.MOV.U32 R5, RZ, RZ, RZ ;  /* 0x000000ffff057224 */ /* 0x000fca00078e00ff */
.L_x_763:
[----:B------:R-:W-:Y:S05]  /*cf40*/  BSYNC B2 ;  /* 0x0000000000027941 */ /* 0x000fea0003800000 */
.L_x_761:
[----:B------:R-:W-:Y:S01]  /*cf50*/  IADD3 R10, R5, 0x1, RZ ;  /* 0x00000001050a7810 */ /* 0x000fe20007ffe0ff */
[----:B------:R-:W-:-:S04]  /*cf60*/  IMAD.MOV.U32 R9, RZ, RZ, 0x8 ;  /* 0x00000008ff097424 */ /* 0x000fc800078e00ff */
[----:B------:R-:W-:-:S05]  /*cf70*/  IMAD.SHL.U32 R0, R10, 0x8, RZ ;  /* 0x000000080a007824 */ /* 0x000fca00078e00ff */
[----:B------:R-:W-:-:S05]  /*cf80*/  LOP3.LUT R0, R0, 0x8, RZ, 0xc0, !PT ;  /* 0x0000000800007812 */ /* 0x000fca00078ec0ff */
[----:B------:R-:W-:-:S05]  /*cf90*/  IMAD.WIDE.U32 R8, R0, R9, c[0x4][0xe0] ;  /* 0x0100380000087625 */ /* 0x000fca00078e0009 */
[----:B------:R-:W5:Y:S04]  /*cfa0*/  LDG.E.128.CONSTANT R64, [R8.64] ;  /* 0x0000000608407981 */ /* 0x000f68000c1e9d00 */
[----:B0---4-:R-:W4:Y:S04]  /*cfb0*/  LDG.E.128.CONSTANT R4, [R8.64+0x10] ;  /* 0x0000100608047981 */ /* 0x011f28000c1e9d00 */
[----:B---3--:R-:W3:Y:S01]  /*cfc0*/  LDG.E.128.CONSTANT R68, [R8.64+0x20] ;  /* 0x0000200608447981 */ /* 0x008ee2000c1e9d00 */
[----:B------:R-:W-:Y:S01]  /*cfd0*/  IMAD.MOV.U32 R14, RZ, RZ, 0x79785eba ;  /* 0x79785ebaff0e7424 */ /* 0x000fe200078e00ff */
[----:B------:R-:W-:Y:S01]  /*cfe0*/  R2P PR, R10, 0x3 ;  /* 0x000000030a007804 */ /* 0x000fe20000000000 */
[----:B------:R-:W-:Y:S01]  /*cff0*/  IMAD.MOV.U32 R0, RZ, RZ, 0x3de5db65 ;  /* 0x3de5db65ff007424 */ /* 0x000fe200078e00ff */
[----:B------:R-:W5:Y:S01]  /*d000*/  DMUL R32, R2, R2 ;  /* 0x0000000202207228 */ /* 0x000f620000000000 */
[----:B------:R-:W-:Y:S02]  /*d010*/  BSSY B2, `(.L_x_764) ;  /* 0x000001d000027945 */ /* 0x000fe40003800000 */
[----:B------:R-:W-:-:S02]  /*d020*/  FSEL R14, -R14, 4.2945490664224492434e-19, !P0 ;  /* 0x20fd81640e0e7808 */ /* 0x000fc40004000100 */
[----:B------:R-:W-:-:S06]  /*d030*/  FSEL R15, R0, -0.082518599927425384521, !P0 ;  /* 0xbda8ff83000f7808 */ /* 0x000fcc0004000000 */
[----:B-----5:R-:W0:-:S06]  /*d040*/  DFMA R64, R32, R14, R64 ;  /* 0x0000000e2040722b */ /* 0x020e0c0000000040 */
[----:B0-----:R-:W4:-:S06]  /*d050*/  DFMA R64, R32, R64, R66 ;  /* 0x000000402040722b */ /* 0x001f0c0000000042 */
[----:B----4-:R-:W0:-:S06]  /*d060*/  DFMA R4, R32, R64, R4 ;  /* 0x000000402004722b */ /* 0x010e0c0000000004 */
        /* <DEDUP_REMOVED lines=21> */
.L_x_765:
[----:B------:R3:W4:Y:S01]  /*d1c0*/  DMUL R2, RZ, R58 ;  /* 0x0000003aff027228 */ /* 0x0007220000000000 */
[----:B------:R-:W-:-:S05]  /*d1d0*/  IMAD.MOV.U32 R0, RZ, RZ, RZ ;  /* 0x000000ffff007224 */ /* 0x000fca00078e00ff */
.L_x_766:
[----:B------:R-:W-:Y:S05]  /*d1e0*/  BSYNC B2 ;  /* 0x0000000000027941 */ /* 0x000fea0003800000 */
.L_x_764:
        /* <DEDUP_REMOVED lines=25> */
.L_x_758:
        /* <DEDUP_REMOVED lines=37> */
.L_x_769:
[----:B------:R-:W-:Y:S05]  /*d5d0*/  BSYNC B0 ;  /* 0x0000000000007941 */ /* 0x000fea0003800000 */
.L_x_768:
        /* <DEDUP_REMOVED lines=16> */
.L_x_771:
[----:B0-----:R0:W3:Y:S01]  /*d6e0*/  DMUL R2, RZ, R58 ;  /* 0x0000003aff027228 */ /* 0x0010e20000000000 */
[----:B------:R-:W-:-:S05]  /*d6f0*/  IMAD.MOV.U32 R5, RZ, RZ, RZ ;  /* 0x000000ffff057224 */ /* 0x000fca00078e00ff */
.L_x_772:
[----:B------:R-:W-:Y:S05]  /*d700*/  BSYNC B2 ;  /* 0x0000000000027941 */ /* 0x000fea0003800000 */
.L_x_770:
        /* <DEDUP_REMOVED lines=39> */
.L_x_774:
[----:B------:R3:W4:Y:S01]  /*d980*/  DMUL R2, RZ, R58 ;  /* 0x0000003aff027228 */ /* 0x0007220000000000 */
[----:B------:R-:W-:-:S05]  /*d990*/  IMAD.MOV.U32 R0, RZ, RZ, RZ ;  /* 0x000000ffff007224 */ /* 0x000fca00078e00ff */
.L_x_775:
[----:B------:R-:W-:Y:S05]  /*d9a0*/  BSYNC B2 ;  /* 0x0000000000027941 */ /* 0x000fea0003800000 */
.L_x_773:
        /* <DEDUP_REMOVED lines=39> */
.L_x_757:
        /* <DEDUP_REMOVED lines=11> */
.L_x_776:
[----:B------:R-:W0:-:S10]  /*dcd0*/  DADD R16, R58, -R58 ;  /* 0x000000003a107229 */ /* 0x000e14000000083a */
[----:B0-----:R-:W-:Y:S02]  /*dce0*/  IMAD.MOV.U32 R18, RZ, RZ, R16 ;  /* 0x000000ffff127224 */ /* 0x001fe400078e0010 */
[----:B------:R-:W-:Y:S01]  /*dcf0*/  IMAD.MOV.U32 R19, RZ, RZ, R17 ;  /* 0x000000ffff137224 */ /* 0x000fe200078e0011 */
[----:B------:R-:W-:Y:S05]  /*dd00*/  BRA `(.L_x_767) ;  /* 0x000007c000007947 */ /* 0x000fea0003800000 */
.L_x_756:
        /* <DEDUP_REMOVED lines=14> */
[----:B012-4-:R-:W-:Y:S05]  /*ddf0*/  CALL.REL.NOINC `($_ZN2at6native57_GLOBAL__N__f3eca4a2_24_ForeachBinaryOpScalar_cu_86b9896c25multi_tensor_apply_kernelINS1_18TensorListMetadataILi2EEENS1_21BinaryOpScalarFunctorIN3c107complexIdEELi2ELi1ELi1EEEJNS1_21reverse_power_functorIS8_EES8_EEEvT_T0_DpT1_$__internal_trig_reduction_slowpathd) ;  /* 0x0002aa0000007944 */ /* 0x017fea0003c00000 */
[----:B------:R-:W-:Y:S05]  /*de00*/  BRA `(.L_x_779) ;  /* 0x0000002000007947 */ /* 0x000fea0003800000 */
.L_x_778:
[----:B------:R0:W2:Y:S01]  /*de10*/  DMUL R2, RZ, R58 ;  /* 0x0000003aff027228 */ /* 0x0000a20000000000 */
[----:B------:R-:W-:-:S05]  /*de20*/  IMAD.MOV.U32 R5, RZ, RZ, RZ ;  /* 0x000000ffff057224 */ /* 0x000fca00078e00ff */
.L_x_779:
[----:B------:R-:W-:Y:S05]  /*de30*/  BSYNC B2 ;  /* 0x0000000000027941 */ /* 0x000fea0003800000 */
.L_x_777:
[----:B------:R-:W-:Y:S01]  /*de40*/  IADD3 R10, R5, 0x1, RZ ;  /* 0x00000001050a7810 */ /* 0x000fe20007ffe0ff */
[----:B------:R-:W-:-:S04]  /*de50*/  IMAD.MOV.U32 R9, RZ, RZ, 0x8 ;  /* 0x00000008ff097424 */ /* 0x000fc800078e00ff */
[----:B------:R-:W-:-:S05]  /*de60*/  IMAD.SHL.U32 R0, R10, 0x8, RZ ;  /* 0x000000080a007824 */ /* 0x000fca00078e00ff */
[----:B------:R-:W-:-:S05]  /*de70*/  LOP3.LUT R0, R0, 0x8, RZ, 0xc0, !PT ;  /* 0x0000000800007812 */ /* 0x000fca00078ec0ff */
[----:B------:R-:W-:-:S05]  /*de80*/  IMAD.WIDE.U32 R8, R0, R9, c[0x4][0xe0] ;  /* 0x0100380000087625 */ /* 0x000fca00078e0009 */
[----:B------:R-:W3:Y:S04]  /*de90*/  LDG.E.128.CONSTANT R64, [R8.64] ;  /* 0x0000000608407981 */ /* 0x000ee8000c1e9d00 */
[----:B0-----:R-:W5:Y:S04]  /*dea0*/  LDG.E.128.CONSTANT R4, [R8.64+0x10] ;  /* 0x0000100608047981 */ /* 0x001f68000c1e9d00 */
[----:B----4-:R-:W4:Y:S01]  /*deb0*/  LDG.E.128.CONSTANT R16, [R8.64+0x20] ;  /* 0x0000200608107981 */ /* 0x010f22000c1e9d00 */
        /* <DEDUP_REMOVED lines=8> */
[----:B0-----:R-:W5:-:S06]  /*df40*/  DFMA R64, R32, R64, R66 ;  /* 0x000000402040722b */ /* 0x001f4c0000000042 */
[----:B-----5:R-:W0:-:S06]  /*df50*/  DFMA R4, R32, R64, R4 ;  /* 0x000000402004722b */ /* 0x020e0c0000000004 */
[----:B0-----:R-:W4:-:S06]  /*df60*/  DFMA R4, R32, R4, R6 ;  /* 0x000000042004722b */ /* 0x001f0c0000000006 */
[----:B----4-:R-:W0:-:S06]  /*df70*/  DFMA R4, R32, R4, R16 ;  /* 0x000000042004722b */ /* 0x010e0c0000000010 */
        /* <DEDUP_REMOVED lines=19> */
.L_x_781:
[----:B------:R2:W3:Y:S01]  /*e0b0*/  DMUL R2, RZ, R58 ;  /* 0x0000003aff027228 */ /* 0x0004e20000000000 */
[----:B------:R-:W-:-:S05]  /*e0c0*/  IMAD.MOV.U32 R0, RZ, RZ, RZ ;  /* 0x000000ffff007224 */ /* 0x000fca00078e00ff */
.L_x_782:
[----:B------:R-:W-:Y:S05]  /*e0d0*/  BSYNC B2 ;  /* 0x0000000000027941 */ /* 0x000fea0003800000 */
.L_x_780:
        /* <DEDUP_REMOVED lines=24> */
.L_x_755:
        /* <DEDUP_REMOVED lines=36> */
.L_x_784:
[----:B------:R-:W-:Y:S05]  /*e4a0*/  BSYNC B0 ;  /* 0x0000000000007941 */ /* 0x000fea0003800000 */
.L_x_783:
[----:B------:R-:W-:Y:S02]  /*e4b0*/  IMAD.MOV.U32 R18, RZ, RZ, R58 ;  /* 0x000000ffff127224 */ /* 0x000fe400078e003a */
[----:B------:R-:W-:Y:S02]  /*e4c0*/  IMAD.MOV.U32 R19, RZ, RZ, R59 ;  /* 0x000000ffff137224 */ /* 0x000fe400078e003b */
.L_x_767:
[----:B0-23--:R-:W-:Y:S05]  /*e4d0*/  BSYNC B1 ;  /* 0x0000000000017941 */ /* 0x00dfea0003800000 */
.L_x_754:
        /* <DEDUP_REMOVED lines=48> */
.L_x_791:
        /* <DEDUP_REMOVED lines=43> */
.L_x_790:
        /* <DEDUP_REMOVED lines=19> */
.L_x_793:
        /* <DEDUP_REMOVED lines=15> */
.L_x_792:
        /* <DEDUP_REMOVED lines=20> */
.L_x_794:
        /* <DEDUP_REMOVED lines=44> */
.L_x_795:
[----:B------:R-:W-:-:S04]  /*f0b0*/  ISETP.LE.AND P0, PT, RZ, c[0x0][0xdb4], PT ;  /* 0x00036d00ff007a0c */ /* 0x000fc80003f03270 */
[----:B------:R-:W-:Y:S02]  /*f0c0*/  FSEL R2, RZ, 3.37028055040000000000e+12, P0 ;  /* 0x54442d18ff027808 */ /* 0x000fe40000000000 */
[----:B------:R-:W-:Y:S02]  /*f0d0*/  FSEL R3, RZ, 2.1426990032196044922, P0 ;  /* 0x400921fbff037808 */ /* 0x000fe40000000000 */
.L_x_796:
        /* <DEDUP_REMOVED lines=10> */
.L_x_789:
        /* <DEDUP_REMOVED lines=22> */
.L_x_799:
        /* <DEDUP_REMOVED lines=42> */
.L_x_800:
        /* <DEDUP_REMOVED lines=20> */
.L_x_801:
        /* <DEDUP_REMOVED lines=44> */
.L_x_802:
[----:B------:R-:W-:-:S04]  /*f980*/  ISETP.LE.AND P0, PT, RZ, c[0x0][0xdb4], PT ;  /* 0x00036d00ff007a0c */ /* 0x000fc80003f03270 */
[----:B------:R-:W-:Y:S02]  /*f990*/  FSEL R2, RZ, 3.37028055040000000000e+12, P0 ;  /* 0x54442d18ff027808 */ /* 0x000fe40000000000 */
[----:B------:R-:W-:Y:S02]  /*f9a0*/  FSEL R3, RZ, 2.1426990032196044922, P0 ;  /* 0x400921fbff037808 */ /* 0x000fe40000000000 */
.L_x_803:
        /* <DEDUP_REMOVED lines=10> */
.L_x_798:
        /* <DEDUP_REMOVED lines=26> */
.L_x_804:
        /* <DEDUP_REMOVED lines=118> */
.L_x_806:
        /* <DEDUP_REMOVED lines=43> */
.L_x_805:
        /* <DEDUP_REMOVED lines=21> */
.L_x_808:
        /* <DEDUP_REMOVED lines=15> */
.L_x_807:
        /* <DEDUP_REMOVED lines=20> */
.L_x_809:
        /* <DEDUP_REMOVED lines=44> */
.L_x_810:
[----:B------:R-:W-:-:S04]  /*10c40*/  ISETP.LE.AND P0, PT, RZ, c[0x0][0xdb4], PT ;  /* 0x00036d00ff007a0c */ /* 0x000fc80003f03270 */
[----:B------:R-:W-:Y:S02]  /*10c50*/  FSEL R2, RZ, 3.37028055040000000000e+12, P0 ;  /* 0x54442d18ff027808 */ /* 0x000fe40000000000 */
[----:B------:R-:W-:Y:S02]  /*10c60*/  FSEL R3, RZ, 2.1426990032196044922, P0 ;  /* 0x400921fbff037808 */ /* 0x000fe40000000000 */
.L_x_811:
        /* <DEDUP_REMOVED lines=10> */
.L_x_788:
        /* <DEDUP_REMOVED lines=56> */
.L_x_812:
        /* <DEDUP_REMOVED lines=42> */
.L_x_813:
        /* <DEDUP_REMOVED lines=20> */
.L_x_814:
        /* <DEDUP_REMOVED lines=44> */
.L_x_815:
[----:B------:R-:W-:-:S04]  /*11730*/  ISETP.LE.AND P0, PT, RZ, c[0x0][0xdb4], PT ;  /* 0x00036d00ff007a0c */ /* 0x000fc80003f03270 */
[----:B------:R-:W-:Y:S02]  /*11740*/  FSEL R2, RZ, 3.37028055040000000000e+12, P0 ;  /* 0x54442d18ff027808 */ /* 0x000fe40000000000 */
[----:B------:R-:W-:Y:S02]  /*11750*/  FSEL R3, RZ, 2.1426990032196044922, P0 ;  /* 0x400921fbff037808 */ /* 0x000fe40000000000 */
.L_x_816:
        /* <DEDUP_REMOVED lines=9> */
.L_x_787:
        /* <DEDUP_REMOVED lines=26> */
.L_x_819:
        /* <DEDUP_REMOVED lines=43> */
.L_x_818:
        /* <DEDUP_REMOVED lines=19> */
.L_x_821:
        /* <DEDUP_REMOVED lines=15> */
.L_x_820:
        /* <DEDUP_REMOVED lines=47> */
.L_x_817:
        /* <DEDUP_REMOVED lines=49> */
.L_x_786:
        /* <DEDUP_REMOVED lines=111> */
.L_x_823:
[----:B------:R-:W-:Y:S05]  /*12b50*/  BSYNC B0 ;  /* 0x0000000000007941 */ /* 0x000fea0003800000 */
.L_x_822:
        /* <DEDUP_REMOVED lines=9> */
.L_x_824:
        /* <DEDUP_REMOVED lines=44> */
.L_x_825:
[----:B------:R-:W-:-:S04]  /*12eb0*/  ISETP.LE.AND P0, PT, RZ, c[0x0][0xdb4], PT ;  /* 0x00036d00ff007a0c */ /* 0x000fc80003f03270 */
[----:B0-----:R-:W-:Y:S02]  /*12ec0*/  FSEL R2, RZ, 3.37028055040000000000e+12, P0 ;  /* 0x54442d18ff027808 */ /* 0x001fe40000000000 */
[----:B------:R-:W-:Y:S02]  /*12ed0*/  FSEL R3, RZ, 2.1426990032196044922, P0 ;  /* 0x400921fbff037808 */ /* 0x000fe40000000000 */
.L_x_826:
        /* <DEDUP_REMOVED lines=10> */
.L_x_785:
        /* <DEDUP_REMOVED lines=13> */
.L_x_827:
        /* <DEDUP_REMOVED lines=18> */
.L_x_828:
        /* <DEDUP_REMOVED lines=42> */
.L_x_829:
        /* <DEDUP_REMOVED lines=29> */
.L_x_830:
        /* <DEDUP_REMOVED lines=44> */
.L_x_831:
[----:B------:R-:W-:Y:S02]  /*138a0*/  FSEL R2, RZ, 3.37028055040000000000e+12, P0 ;  /* 0x54442d18ff027808 */ /* 0x000fe40000000000 */
[----:B------:R-:W-:Y:S02]  /*138b0*/  FSEL R3, RZ, 2.1426990032196044922, P0 ;  /* 0x400921fbff037808 */ /* 0x000fe40000000000 */
.L_x_832:
        /* <DEDUP_REMOVED lines=8> */
.L_x_797:
        /* <DEDUP_REMOVED lines=52> */
.L_x_839:
[----:B------:R-:W-:Y:S05]  /*13c80*/  BSYNC B0 ;  /* 0x0000000000007941 */ /* 0x000fea0003800000 */
.L_x_838:
        /* <DEDUP_REMOVED lines=16> */
.L_x_841:
[----:B0-----:R0:W3:Y:S01]  /*13d90*/  DMUL R2, RZ, R58 ;  /* 0x0000003aff027228 */ /* 0x0010e20000000000 */
[----:B------:R-:W-:-:S05]  /*13da0*/  IMAD.MOV.U32 R5, RZ, RZ, RZ ;  /* 0x000000ffff057224 */ /* 0x000fca00078e00ff */
.L_x_842:
[----:B------:R-:W-:Y:S05]  /*13db0*/  BSYNC B2 ;  /* 0x0000000000027941 */ /* 0x000fea0003800000 */
.L_x_840:
        /* <DEDUP_REMOVED lines=39> */
.L_x_844:
[----:B------:R3:W4:Y:S01]  /*14030*/  DMUL R2, RZ, R58 ;  /* 0x0000003aff027228 */ /* 0x0007220000000000 */
[----:B------:R-:W-:-:S05]  /*14040*/  IMAD.MOV.U32 R0, RZ, RZ, RZ ;  /* 0x000000ffff007224 */ /* 0x000fca00078e00ff */
.L_x_845:
[----:B------:R-:W-:Y:S05]  /*14050*/  BSYNC B2 ;  /* 0x0000000000027941 */ /* 0x000fea0003800000 */
.L_x_843:
        /* <DEDUP_REMOVED lines=25> */
.L_x_837:
        /* <DEDUP_REMOVED lines=37> */
.L_x_848:
[----:B------:R-:W-:Y:S05]  /*14440*/  BSYNC B0 ;  /* 0x0000000000007941 */ /* 0x000fea0003800000 */
.L_x_847:
        /* <DEDUP_REMOVED lines=16> */
.L_x_850:
[----:B0-----:R0:W3:Y:S01]  /*14550*/  DMUL R2, RZ, R58 ;  /* 0x0000003aff027228 */ /* 0x0010e20000000000 */
[----:B------:R-:W-:-:S05]  /*14560*/  IMAD.MOV.U32 R5, RZ, RZ, RZ ;  /* 0x000000ffff057224 */ /* 0x000fca00078e00ff */
.L_x_851:
[----:B------:R-:W-:Y:S05]  /*14570*/  BSYNC B2 ;  /* 0x0000000000027941 */ /* 0x000fea0003800000 */
.L_x_849:
        /* <DEDUP_REMOVED lines=39> */
.L_x_853:
[----:B------:R3:W4:Y:S01]  /*147f0*/  DMUL R2, RZ, R58 ;  /* 0x0000003aff027228 */ /* 0x0007220000000000 */
[----:B------:R-:W-:-:S05]  /*14800*/  IMAD.MOV.U32 R0, RZ, RZ, RZ ;  /* 0x000000ffff007224 */ /* 0x000fca00078e00ff */
.L_x_854:
[----:B------:R-:W-:Y:S05]  /*14810*/  BSYNC B2 ;  /* 0x0000000000027941 */ /* 0x000fea0003800000 */
.L_x_852:
        /* <DEDUP_REMOVED lines=39> */
.L_x_836:
        /* <DEDUP_REMOVED lines=11> */
.L_x_855:
[----:B------:R-:W0:-:S10]  /*14b40*/  DADD R28, R58, -R58 ;  /* 0x000000003a1c7229 */ /* 0x000e14000000083a */
[----:B0-----:R-:W-:Y:S02]  /*14b50*/  IMAD.MOV.U32 R30, RZ, RZ, R28 ;  /* 0x000000ffff1e7224 */ /* 0x001fe400078e001c */
[----:B------:R-:W-:Y:S01]  /*14b60*/  IMAD.MOV.U32 R31, RZ, RZ, R29 ;  /* 0x000000ffff1f7224 */ /* 0x000fe200078e001d */
[----:B------:R-:W-:Y:S05]  /*14b70*/  BRA `(.L_x_846) ;  /* 0x000007c000007947 */ /* 0x000fea0003800000 */
.L_x_835:
        /* <DEDUP_REMOVED lines=16> */
.L_x_857:
[----:B------:R0:W2:Y:S01]  /*14c80*/  DMUL R2, RZ, R58 ;  /* 0x0000003aff027228 */ /* 0x0000a20000000000 */
[----:B------:R-:W-:-:S05]  /*14c90*/  IMAD.MOV.U32 R5, RZ, RZ, RZ ;  /* 0x000000ffff057224 */ /* 0x000fca00078e00ff */
.L_x_858:
[----:B------:R-:W-:Y:S05]  /*14ca0*/  BSYNC B2 ;  /* 0x0000000000027941 */ /* 0x000fea0003800000 */
.L_x_856:
        /* <DEDUP_REMOVED lines=39> */
.L_x_860:
[----:B------:R2:W3:Y:S01]  /*14f20*/  DMUL R2, RZ, R58 ;  /* 0x0000003aff027228 */ /* 0x0004e20000000000 */
[----:B------:R-:W-:-:S05]  /*14f30*/  IMAD.MOV.U32 R0, RZ, RZ, RZ ;  /* 0x000000ffff007224 */ /* 0x000fca00078e00ff */
.L_x_861:
[----:B------:R-:W-:Y:S05]  /*14f40*/  BSYNC B2 ;  /* 0x0000000000027941 */ /* 0x000fea0003800000 */
.L_x_859:
        /* <DEDUP_REMOVED lines=24> */
.L_x_834:
        /* <DEDUP_REMOVED lines=36> */
.L_x_863:
[----:B------:R-:W-:Y:S05]  /*15310*/  BSYNC B0 ;  /* 0x0000000000007941 */ /* 0x000fea0003800000 */
.L_x_862:
[----:B------:R-:W-:Y:S02]  /*15320*/  IMAD.MOV.U32 R30, RZ, RZ, R58 ;  /* 0x000000ffff1e7224 */ /* 0x000fe400078e003a */
[----:B------:R-:W-:Y:S02]  /*15330*/  IMAD.MOV.U32 R31, RZ, RZ, R59 ;  /* 0x000000ffff1f7224 */ /* 0x000fe400078e003b */
.L_x_846:
[----:B0-23--:R-:W-:Y:S05]  /*15340*/  BSYNC B1 ;  /* 0x0000000000017941 */ /* 0x00dfea0003800000 */
.L_x_833:
        /* <DEDUP_REMOVED lines=29> */
[----:B------:R-:W0:-:S10]  /*15520*/  DADD R64, R64, 1 ;  /* 0x3ff0000040407429 */ /* 0x000e140000000000 */
[----:B0-----:R-:W-:Y:S01]  /*15530*/  ISETP.GT.AND P3, PT, R65, 0xfffff, PT ;  /* 0x000fffff4100780c */ /* 0x001fe20003f64270 */
        /* <DEDUP_REMOVED lines=17> */
.L_x_870:
        /* <DEDUP_REMOVED lines=43> */
.L_x_869:
        /* <DEDUP_REMOVED lines=19> */
.L_x_872:
        /* <DEDUP_REMOVED lines=15> */
.L_x_871:
        /* <DEDUP_REMOVED lines=20> */
.L_x_873:
        /* <DEDUP_REMOVED lines=8> */
[----:B0-----:R-:W0:-:S04]  /*15ce0*/  DFMA R4, R2, -R4, c[0x2][0xa8] ;  /* 0x00802a000204762b */ /* 0x001e080000000804 */
[----:B------:R-:W-:-:S04]  /*15cf0*/  DSETP.NEU.AND P3, PT, |R8|, |c[0x0][0xdb8]|, PT ;  /* 0x40036e000800762a */ /* 0x000fc80003f6d200 */
        /* <DEDUP_REMOVED lines=28> */
[----:B------:R-:W-:Y:S05]  /*15ec0*/  @P3 BRA `(.L_x_875) ;  /* 0x0000008000003947 */ /* 0x000fea0003800000 */
[----:B------:R-:W-:Y:S02]  /*15ed0*/  IMAD.MOV.U32 R2, RZ, RZ, 0x7f3321d2 ;  /* 0x7f3321d2ff027424 */ /* 0x000fe400078e00ff */
[----:B------:R-:W-:-:S03]  /*15ee0*/  IMAD.MOV.U32 R0, RZ, RZ, 0x4002d97c ;  /* 0x4002d97cff007424 */ /* 0x000fc600078e00ff */
[----:B------:R-:W-:Y:S02]  /*15ef0*/  FSEL R2, R2, 3.37028055040000000000e+12, !P0 ;  /* 0x54442d1802027808 */ /* 0x000fe40004000000 */
[----:B------:R-:W-:Y:S01]  /*15f00*/  FSEL R3, R0, 1.8213495016098022461, !P0 ;  /* 0x3fe921fb00037808 */ /* 0x000fe20004000000 */
[----:B------:R-:W-:Y:S05]  /*15f10*/  BRA `(.L_x_875) ;  /* 0x0000003000007947 */ /* 0x000fea0003800000 */
.L_x_874:
[----:B------:R-:W-:-:S04]  /*15f20*/  ISETP.LE.AND P0, PT, RZ, c[0x0][0xdb4], PT ;  /* 0x00036d00ff007a0c */ /* 0x000fc80003f03270 */
[----:B------:R-:W-:Y:S02]  /*15f30*/  FSEL R2, RZ, 3.37028055040000000000e+12, P0 ;  /* 0x54442d18ff027808 */ /* 0x000fe40000000000 */
[----:B------:R-:W-:Y:S02]  /*15f40*/  FSEL R3, RZ, 2.1426990032196044922, P0 ;  /* 0x400921fbff037808 */ /* 0x000fe40000000000 */
.L_x_875:
        /* <DEDUP_REMOVED lines=10> */
.L_x_868:
        /* <DEDUP_REMOVED lines=22> */
.L_x_878:
        /* <DEDUP_REMOVED lines=42> */
.L_x_879:
        /* <DEDUP_REMOVED lines=20> */
.L_x_880:
        /* <DEDUP_REMOVED lines=44> */
.L_x_881:
[----:B------:R-:W-:-:S04]  /*167f0*/  ISETP.LE.AND P0, PT, RZ, c[0x0][0xdb4], PT ;  /* 0x00036d00ff007a0c */ /* 0x000fc80003f03270 */
[----:B------:R-:W-:Y:S02]  /*16800*/  FSEL R2, RZ, 3.37028055040000000000e+12, P0 ;  /* 0x54442d18ff027808 */ /* 0x000fe40000000000 */
[----:B------:R-:W-:Y:S02]  /*16810*/  FSEL R3, RZ, 2.1426990032196044922, P0 ;  /* 0x400921fbff037808 */ /* 0x000fe40000000000 */
.L_x_882:
        /* <DEDUP_REMOVED lines=10> */
.L_x_877:
        /* <DEDUP_REMOVED lines=26> */
.L_x_883:
        /* <DEDUP_REMOVED lines=118> */
.L_x_885:
        /* <DEDUP_REMOVED lines=43> */
.L_x_884:
        /* <DEDUP_REMOVED lines=21> */
.L_x_887:
        /* <DEDUP_REMOVED lines=15> */
.L_x_886:
        /* <DEDUP_REMOVED lines=20> */
.L_x_888:
        /* <DEDUP_REMOVED lines=44> */
.L_x_889:
[----:B------:R-:W-:-:S04]  /*17ab0*/  ISETP.LE.AND P0, PT, RZ, c[0x0][0xdb4], PT ;  /* 0x00036d00ff007a0c */ /* 0x000fc80003f03270 */
[----:B------:R-:W-:Y:S02]  /*17ac0*/  FSEL R2, RZ, 3.37028055040000000000e+12, P0 ;  /* 0x54442d18ff027808 */ /* 0x000fe40000000000 */
[----:B------:R-:W-:Y:S02]  /*17ad0*/  FSEL R3, RZ, 2.1426990032196044922, P0 ;  /* 0x400921fbff037808 */ /* 0x000fe40000000000 */
.L_x_890:
        /* <DEDUP_REMOVED lines=10> */
.L_x_867:
[CC--:B------:R-:W-:Y:S01]  /*17b80*/  ISETP.GT.U32.AND P0, PT, R2.reuse, R4.reuse, PT ;  /* 0x000000040200720c */ /* 0x0c0fe20003f04070 */
[----:B------:R-:W-:Y:S01]  /*17b90*/  IMAD.MOV.U32 R13, RZ, RZ, c[0x2][0x154] ;  /* 0x00805500ff0d7624 */ /* 0x000fe200078e00ff */
[----:B------:R-:W-:Y:S01]  /*17ba0*/  ISETP.LT.U32.AND P3, PT, R2, R4, PT ;  /* 0x000000040200720c */ /* 0x000fe20003f61070 */
[----:B------:R-:W-:Y:S01]  /*17bb0*/  IMAD.MOV.U32 R14, RZ, RZ, RZ ;  /* 0x000000ffff0e7224 */ /* 0x000fe200078e00ff */
[CC--:B------:R-:W-:Y:S01]  /*17bc0*/  ISETP.GT.U32.AND.EX P0, PT, R3.reuse, R5.reuse, PT, P0 ;  /* 0x000000050300720c */ /* 0x0c0fe20003f04100 */
[----:B------:R-:W-:Y:S01]  /*17bd0*/  IMAD.MOV.U32 R58, RZ, RZ, 0x0 ;  /* 0x00000000ff3a7424 */ /* 0x000fe200078e00ff */
[CC--:B------:R-:W-:Y:S01]  /*17be0*/  ISETP.LT.U32.AND.EX P3, PT, R3.reuse, R5.reuse, PT, P3 ;  /* 0x000000050300720c */ /* 0x0c0fe20003f61130 */
[----:B------:R-:W-:Y:S01]  /*17bf0*/  IMAD.MOV.U32 R59, RZ, RZ, 0x3fd80000 ;  /* 0x3fd80000ff3b7424 */ /* 0x000fe200078e00ff */
[----:B------:R-:W-:-:S02]  /*17c00*/  SEL R9, R3, R5, P0 ;  /* 0x0000000503097207 */ /* 0x000fc40000000000 */
[CC--:B------:R-:W-:Y:S02]  /*17c10*/  SEL R0, R2.reuse, R4.reuse, P3 ;  /* 0x0000000402007207 */ /* 0x0c0fe40001800000 */
[----:B------:R-:W-:Y:S02]  /*17c20*/  LOP3.LUT R10, R9, 0xffc00000, RZ, 0xc0, !PT ;  /* 0xffc00000090a7812 */ /* 0x000fe400078ec0ff */
[----:B------:R-:W-:Y:S02]  /*17c30*/  SEL R3, R3, R5, P3 ;  /* 0x0000000503037207 */ /* 0x000fe40001800000 */
[----:B------:R-:W-:Y:S01]  /*17c40*/  SEL R8, R2, R4, P0 ;  /* 0x0000000402087207 */ /* 0x000fe20000000000 */
[----:B------:R-:W-:Y:S01]  /*17c50*/  IMAD.MOV.U32 R2, RZ, RZ, R0 ;  /* 0x000000ffff027224 */ /* 0x000fe200078e0000 */
[----:B------:R-:W-:Y:S01]  /*17c60*/  IADD3 R5, -R10, 0x7fd00000, RZ ;  /* 0x7fd000000a057810 */ /* 0x000fe20007ffe1ff */
[----:B------:R-:W-:-:S06]  /*17c70*/  IMAD.MOV.U32 R4, RZ, RZ, RZ ;  /* 0x000000ffff047224 */ /* 0x000fcc00078e00ff */
        /* <DEDUP_REMOVED lines=8> */
[----:B------:R-:W-:Y:S01]  /*17d00*/  SEL R4, R4, c[0x2][0x150], P0 ;  /* 0x0080540004047a07 */ /* 0x000fe20000000000 */
[----:B------:R-:W-:Y:S02]  /*17d10*/  DSETP.NEU.AND P0, PT, R2, RZ, PT ;  /* 0x000000ff0200722a */ /* 0x000fe40003f0d000 */
[----:B------:R-:W-:Y:S02]  /*17d20*/  @P3 LOP3.LUT R5, R13, 0x80000, RZ, 0xfc, !PT ;  /* 0x000800000d053812 */ /* 0x000fe400078efcff */
[----:B------:R-:W-:Y:S02]  /*17d30*/  ISETP.GE.U32.AND P3, PT, R3, 0x7ff00000, PT ;  /* 0x7ff000000300780c */ /* 0x000fe40003f66070 */
        /* <DEDUP_REMOVED lines=29> */
.L_x_891:
[----:B------:R-:W-:Y:S01]  /*17f10*/  LOP3.LUT R4, R3, 0x800fffff, RZ, 0xc0, !PT ;  /* 0x800fffff03047812 */ /* 0x000fe200078ec0ff */
[----:B------:R-:W-:Y:S02]  /*17f20*/  IMAD.MOV.U32 R8, RZ, RZ, RZ ;  /* 0x000000ffff087224 */ /* 0x000fe400078e00ff */
[----:B------:R-:W-:Y:S01]  /*17f30*/  IMAD.MOV.U32 R58, RZ, RZ, 0x3ae80f1e ;  /* 0x3ae80f1eff3a7424 */ /* 0x000fe200078e00ff */
[----:B------:R-:W-:Y:S01]  /*17f40*/  LOP3.LUT R5, R4, 0x3ff00000, RZ, 0xfc, !PT ;  /* 0x3ff0000004057812 */ /* 0x000fe200078efcff */
[----:B------:R-:W-:Y:S02]  /*17f50*/  IMAD.MOV.U32 R4, RZ, RZ, R0 ;  /* 0x000000ffff047224 */ /* 0x000fe400078e0000 */
[----:B------:R-:W-:Y:S01]  /*17f60*/  IMAD.MOV.U32 R59, RZ, RZ, 0x3eb1380b ;  /* 0x3eb1380bff3b7424 */ /* 0x000fe200078e00ff */
[----:B------:R-:W-:-:S13]  /*17f70*/  ISETP.GE.AND P0, PT, R5, 0x3ff6a09f, PT ;  /* 0x3ff6a09f0500780c */ /* 0x000fda0003f06270 */
[----:B------:R-:W-:-:S05]  /*17f80*/  @P0 IADD3 R7, R5, -0x100000, RZ ;  /* 0xfff0000005070810 */ /* 0x000fca0007ffe0ff */
[----:B------:R-:W-:-:S06]  /*17f90*/  @P0 IMAD.MOV.U32 R5, RZ, RZ, R7 ;  /* 0x000000ffff050224 */ /* 0x000fcc00078e0007 */
[----:B------:R-:W0:-:S04]  /*17fa0*/  DADD R6, R4, 1 ;  /* 0x3ff0000004067429 */ /* 0x000e080000000000 */
[----:B------:R-:W-:Y:S02]  /*17fb0*/  DADD R4, R4, -1 ;  /* 0xbff0000004047429 */ /* 0x000fe40000000000 */
[----:B0-----:R-:W0:Y:S02]  /*17fc0*/  MUFU.RCP64H R9, R7 ;  /* 0x0000000700097308 */ /* 0x001e240000001800 */
[----:B0-----:R0:W2:Y:S02]  /*17fd0*/  DFMA R14, -R6, R8, 1 ;  /* 0x3ff00000060e742b */ /* 0x0010a40000000108 */
[----:B0-----:R-:W-:Y:S01]  /*17fe0*/  LEA.HI R6, R3, R2, RZ, 0xc ;  /* 0x0000000203067211 */ /* 0x001fe200078f60ff */
[----:B------:R-:W-:-:S03]  /*17ff0*/  IMAD.MOV.U32 R7, RZ, RZ, 0x43300000 ;  /* 0x43300000ff077424 */ /* 0x000fc600078e00ff */
[----:B--2---:R-:W0:Y:S01]  /*18000*/  DFMA R14, R14, R14, R14 ;  /* 0x0000000e0e0e722b */ /* 0x004e22000000000e */
[----:B------:R-:W-:-:S04]  /*18010*/  @P0 IADD3 R6, R6, 0x1, RZ ;  /* 0x0000000106060810 */ /* 0x000fc80007ffe0ff */
[----:B------:R-:W-:Y:S01]  /*18020*/  LOP3.LUT R6, R6, 0x80000000, RZ, 0x3c, !PT ;  /* 0x8000000006067812 */ /* 0x000fe200078e3cff */
[----:B0-----:R-:W0:-:S05]  /*18030*/  DFMA R14, R8, R14, R8 ;  /* 0x0000000e080e722b */ /* 0x001e0a0000000008 */
[----:B------:R-:W-:-:S04]  /*18040*/  DADD R6, R6, c[0x2][0x58] ;  /* 0x0080160006067629 */ /* 0x000fc80000000000 */
        /* <DEDUP_REMOVED lines=22> */
.L_x_892:
        /* <DEDUP_REMOVED lines=20> */
.L_x_893:
        /* <DEDUP_REMOVED lines=44> */
.L_x_894:
[----:B------:R-:W-:-:S04]  /*185b0*/  ISETP.LE.AND P0, PT, RZ, c[0x0][0xdb4], PT ;  /* 0x00036d00ff007a0c */ /* 0x000fc80003f03270 */
[----:B------:R-:W-:Y:S02]  /*185c0*/  FSEL R2, RZ, 3.37028055040000000000e+12, P0 ;  /* 0x54442d18ff027808 */ /* 0x000fe40000000000 */
[----:B------:R-:W-:Y:S02]  /*185d0*/  FSEL R3, RZ, 2.1426990032196044922, P0 ;  /* 0x400921fbff037808 */ /* 0x000fe40000000000 */
.L_x_895:
        /* <DEDUP_REMOVED lines=9> */
.L_x_866:
        /* <DEDUP_REMOVED lines=26> */
.L_x_898:
        /* <DEDUP_REMOVED lines=43> */
.L_x_897:
        /* <DEDUP_REMOVED lines=19> */
.L_x_900:
        /* <DEDUP_REMOVED lines=15> */
.L_x_899:
[----:B------:R-:W-:Y:S01]  /*18ce0*/  IMAD.MOV.U32 R4, RZ, RZ, 0x2a25ff7e ;  /* 0x2a25ff7eff047424 */ /* 0x000fe200078e00ff */
[----:B------:R-:W-:Y:S01]  /*18cf0*/  ISETP.LE.AND P0, PT, RZ, c[0x0][0xdb4], PT ;  /* 0x00036d00ff007a0c */ /* 0x000fe20003f03270 */
[----:B------:R-:W-:Y:S02]  /*18d00*/  IMAD.MOV.U32 R5, RZ, RZ, 0x3ef53e1d ;  /* 0x3ef53e1dff057424 */ /* 0x000fe400078e00ff */
[----:B------:R-:W-:Y:S02]  /*18d10*/  IMAD.MOV.U32 R14, RZ, RZ, c[0x0][0xdb0] ;  /* 0x00036c00ff0e7624 */ /* 0x000fe400078e00ff */
[----:B------:R-:W-:Y:S02]  /*18d20*/  IMAD.MOV.U32 R15, RZ, RZ, c[0x0][0xdb4] ;  /* 0x00036d00ff0f7624 */ /* 0x000fe400078e00ff */
[----:B------:R-:W3:Y:S01]  /*18d30*/  DFMA R4, R64, -R4, c[0x2][0xa8] ;  /* 0x00802a004004762b */ /* 0x000ee20000000804 */
[----:B------:R-:W-:-:S03]  /*18d40*/  IMAD.MOV.U32 R0, RZ, RZ, 0x7f3321d2 ;  /* 0x7f3321d2ff007424 */ /* 0x000fc600078e00ff */
[----:B------:R-:W-:-:S04]  /*18d50*/  DSETP.NEU.AND P3, PT, |R14|, |c[0x0][0xdb8]|, PT ;  /* 0x40036e000e00762a */ /* 0x000fc80003f6d200 */
[----:B---3--:R-:W3:-:S04]  /*18d60*/  DFMA R4, R64, R4, c[0x2][0xb0] ;  /* 0x00802c004004762b */ /* 0x008ec80000000004 */
[----:B------:R-:W-:-:S04]  /*18d70*/  DADD R14, |R14|, |c[0x0][0xdb8]| ;  /* 0x40036e000e0e7629 */ /* 0x000fc80000000200 */
        /* <DEDUP_REMOVED lines=28> */
[----:B------:R-:W-:Y:S01]  /*18f40*/  @!P3 FSEL R13, R0, 3.37028055040000000000e+12, !P0 ;  /* 0x54442d18000db808 */ /* 0x000fe20004000000 */
[----:B------:R-:W-:Y:S01]  /*18f50*/  IMAD.MOV.U32 R0, RZ, RZ, c[0x0][0xdbc] ;  /* 0x00036f00ff007624 */ /* 0x000fe200078e00ff */
[----:B------:R-:W-:Y:S02]  /*18f60*/  FSEL R5, R9, R5, !P1 ;  /* 0x0000000509057208 */ /* 0x000fe40004800000 */
[----:B------:R-:W-:Y:S01]  /*18f70*/  @!P3 FSEL R5, R4, 1.8213495016098022461, !P0 ;  /* 0x3fe921fb0405b808 */ /* 0x000fe20004000000 */
[----:B------:R-:W0:-:S03]  /*18f80*/  DSETP.GTU.AND P0, PT, |R14|, +INF , PT ;  /* 0x7ff000000e00742a */ /* 0x000e060003f0c200 */
[----:B------:R-:W-:-:S03]  /*18f90*/  LOP3.LUT R5, R5, 0x80000000, R0, 0xb8, !PT ;  /* 0x8000000005057812 */ /* 0x000fc600078eb800 */
[----:B0-----:R-:W-:Y:S02]  /*18fa0*/  FSEL R2, R14, R13, P0 ;  /* 0x0000000d0e027208 */ /* 0x001fe40000000000 */
[----:B------:R-:W-:Y:S01]  /*18fb0*/  FSEL R3, R15, R5, P0 ;  /* 0x000000050f037208 */ /* 0x000fe20000000000 */
[----:B------:R-:W-:Y:S05]  /*18fc0*/  BRA `(.L_x_876) ;  /* 0x0000180000007947 */ /* 0x000fea0003800000 */
.L_x_896:
[C---:B------:R-:W0:Y:S01]  /*18fd0*/  DMUL R2, R56.reuse, R56 ;  /* 0x0000003838027228 */ /* 0x040e220000000000 */
[----:B------:R-:W-:Y:S01]  /*18fe0*/  IMAD.MOV.U32 R4, RZ, RZ, 0x2a25ff7e ;  /* 0x2a25ff7eff047424 */ /* 0x000fe200078e00ff */
[----:B------:R-:W-:Y:S01]  /*18ff0*/  ISETP.LE.AND P0, PT, RZ, c[0x0][0xdb4], PT ;  /* 0x00036d00ff007a0c */ /* 0x000fe20003f03270 */
[----:B------:R-:W-:Y:S01]  /*19000*/  IMAD.MOV.U32 R5, RZ, RZ, 0x3ef53e1d ;  /* 0x3ef53e1dff057424 */ /* 0x000fe200078e00ff */
[----:B------:R-:W-:Y:S01]  /*19010*/  DMUL R64, R56, 0.5 ;  /* 0x3fe0000038407828 */ /* 0x000fe20000000000 */
[----:B------:R-:W-:Y:S02]  /*19020*/  IMAD.MOV.U32 R8, RZ, RZ, c[0x0][0xdb0] ;  /* 0x00036c00ff087624 */ /* 0x000fe400078e00ff */
[----:B------:R-:W-:-:S02]  /*19030*/  IMAD.MOV.U32 R9, RZ, RZ, c[0x0][0xdb4] ;  /* 0x00036d00ff097624 */ /* 0x000fc400078e00ff */
[----:B0-----:R-:W0:Y:S01]  /*19040*/  DFMA R4, R2, -R4, c[0x2][0xa8] ;  /* 0x00802a000204762b */ /* 0x001e220000000804 */
[----:B------:R-:W-:-:S03]  /*19050*/  IMAD.MOV.U32 R0, RZ, RZ, 0x7f3321d2 ;  /* 0x7f3321d2ff007424 */ /* 0x000fc600078e00ff */
[----:B------:R-:W-:-:S04]  /*19060*/  DSETP.NEU.AND P3, PT, |R8|, |c[0x0][0xdb8]|, PT ;  /* 0x40036e000800762a */ /* 0x000fc80003f6d200 */
[----:B0-----:R-:W0:-:S04]  /*19070*/  DFMA R4, R2, R4, c[0x2][0xb0] ;  /* 0x00802c000204762b */ /* 0x001e080000000004 */
[----:B------:R-:W-:-:S04]  /*19080*/  DADD R8, |R8|, |c[0x0][0xdb8]| ;  /* 0x40036e0008087629 */ /* 0x000fc80000000200 */
[----:B0-----:R-:W0:-:S04]  /*19090*/  DFMA R4, R2, R4, c[0x2][0xb8] ;  /* 0x00802e000204762b */ /* 0x001e080000000004 */
[----:B------:R-:W-:-:S04]  /*190a0*/  DMUL R64, R56, R64 ;  /* 0x0000004038407228 */ /* 0x000fc80000000000 */
        /* <DEDUP_REMOVED lines=35> */
.L_x_865:
[----:B------:R-:W-:Y:S01]  /*192e0*/  DADD R2, -RZ, |R52| ;  /* 0x00000000ff027229 */ /* 0x000fe20000000534 */
[----:B------:R-:W-:Y:S01]  /*192f0*/  IMAD.MOV.U32 R13, RZ, RZ, c[0x2][0x154] ;  /* 0x00805500ff0d7624 */ /* 0x000fe200078e00ff */
[----:B------:R-:W-:Y:S01]  /*19300*/  BSSY B0, `(.L_x_901) ;  /* 0x000006f000007945 */ /* 0x000fe20003800000 */
[----:B------:R-:W-:Y:S01]  /*19310*/  IMAD.MOV.U32 R14, RZ, RZ, RZ ;  /* 0x000000ffff0e7224 */ /* 0x000fe200078e00ff */
[----:B------:R-:W0:Y:S01]  /*19320*/  DADD R4, -RZ, |R50| ;  /* 0x00000000ff047229 */ /* 0x000e220000000532 */
[----:B------:R-:W-:Y:S02]  /*19330*/  IMAD.MOV.U32 R58, RZ, RZ, 0x0 ;  /* 0x00000000ff3a7424 */ /* 0x000fe400078e00ff */
[----:B------:R-:W-:-:S07]  /*19340*/  IMAD.MOV.U32 R59, RZ, RZ, 0x3fd80000 ;  /* 0x3fd80000ff3b7424 */ /* 0x000fce00078e00ff */
[CC--:B0-----:R-:W-:Y:S02]  /*19350*/  ISETP.GT.U32.AND P0, PT, R4.reuse, R2.reuse, PT ;  /* 0x000000020400720c */ /* 0x0c1fe40003f04070 */
[CC--:B------:R-:W-:Y:S02]  /*19360*/  ISETP.LT.U32.AND P3, PT, R4.reuse, R2.reuse, PT ;  /* 0x000000020400720c */ /* 0x0c0fe40003f61070 */
[CC--:B------:R-:W-:Y:S02]  /*19370*/  ISETP.GT.U32.AND.EX P0, PT, R5.reuse, R3.reuse, PT, P0 ;  /* 0x000000030500720c */ /* 0x0c0fe40003f04100 */
[CC--:B------:R-:W-:Y:S02]  /*19380*/  ISETP.LT.U32.AND.EX P3, PT, R5.reuse, R3.reuse, PT, P3 ;  /* 0x000000030500720c */ /* 0x0c0fe40003f61130 */
[----:B------:R-:W-:Y:S02]  /*19390*/  SEL R9, R5, R3, P0 ;  /* 0x0000000305097207 */ /* 0x000fe40000000000 */
[----:B------:R-:W-:-:S02]  /*193a0*/  SEL R0, R4, R2, P3 ;  /* 0x0000000204007207 */ /* 0x000fc40001800000 */
        /* <DEDUP_REMOVED lines=38> */
[----:B------:R-:W-:Y:S01]  /*19610*/  @!P0 IMAD.MOV.U32 R2, RZ, RZ, -0x435 ;  /* 0xfffffbcbff028424 */ /* 0x000fe200078e00ff */
[----:B------:R-:W-:-:S09]  /*19620*/  FSETP.GEU.AND P0, PT, |R57|, 6.5827683646048100446e-37, PT ;  /* 0x036000003900780b */ /* 0x000fd20003f0e200 */
[----:B------:R-:W-:Y:S01]  /*19630*/  @P3 IMAD.MOV.U32 R6, RZ, RZ, 0x0 ;  /* 0x00000000ff063424 */ /* 0x000fe200078e00ff */
[----:B------:R-:W-:Y:S01]  /*19640*/  @P3 FSETP.NEU.FTZ.AND P6, PT, R5, RZ, PT ;  /* 0x000000ff0500320b */ /* 0x000fe20003fdd000 */
[----:B------:R-:W-:-:S06]  /*19650*/  @P3 IMAD.MOV.U32 R7, RZ, RZ, 0x7ff00000 ;  /* 0x7ff00000ff073424 */ /* 0x000fcc00078e00ff */
[----:B------:R-:W0:-:S10]  /*19660*/  @P3 DFMA R6, R4, R6, +INF ;  /* 0x7ff000000406342b */ /* 0x000e140000000006 */
[----:B0-----:R-:W-:Y:S02]  /*19670*/  @P3 FSEL R65, R7, -QNAN , P6 ;  /* 0xfff0000007413808 */ /* 0x001fe40003000000 */
[----:B------:R-:W0:Y:S01]  /*19680*/  MUFU.RCP64H R7, R67 ;  /* 0x0000004300077308 */ /* 0x000e220000001800 */
[----:B------:R-:W-:Y:S01]  /*19690*/  @P3 FSEL R64, R6, RZ, P6 ;  /* 0x000000ff06403208 */ /* 0x000fe20003000000 */
[----:B------:R-:W-:-:S06]  /*196a0*/  IMAD.MOV.U32 R6, RZ, RZ, 0x1 ;  /* 0x00000001ff067424 */ /* 0x000fcc00078e00ff */
        /* <DEDUP_REMOVED lines=52> */
.L_x_902:
[----:B------:R-:W-:Y:S05]  /*199f0*/  BSYNC B0 ;  /* 0x0000000000007941 */ /* 0x000fea0003800000 */
.L_x_901:
        /* <DEDUP_REMOVED lines=8> */
.L_x_903:
        /* <DEDUP_REMOVED lines=44> */
.L_x_904:
[----:B------:R-:W-:-:S04]  /*19d40*/  ISETP.LE.AND P0, PT, RZ, c[0x0][0xdb4], PT ;  /* 0x00036d00ff007a0c */ /* 0x000fc80003f03270 */
[----:B0-----:R-:W-:Y:S02]  /*19d50*/  FSEL R2, RZ, 3.37028055040000000000e+12, P0 ;  /* 0x54442d18ff027808 */ /* 0x001fe40000000000 */
[----:B------:R-:W-:Y:S02]  /*19d60*/  FSEL R3, RZ, 2.1426990032196044922, P0 ;  /* 0x400921fbff037808 */ /* 0x000fe40000000000 */
.L_x_905:
        /* <DEDUP_REMOVED lines=10> */
.L_x_864:
        /* <DEDUP_REMOVED lines=13> */
.L_x_906:
        /* <DEDUP_REMOVED lines=18> */
.L_x_907:
        /* <DEDUP_REMOVED lines=42> */
.L_x_908:
        /* <DEDUP_REMOVED lines=29> */
.L_x_909:
[----:B------:R-:W0:Y:S01]  /*1a470*/  DMUL R2, R32, R32 ;  /* 0x0000002020027228 */ /* 0x000e220000000000 */
[----:B------:R-:W-:Y:S01]  /*1a480*/  IMAD.MOV.U32 R4, RZ, RZ, 0x2a25ff7e ;  /* 0x2a25ff7eff047424 */ /* 0x000fe200078e00ff */
[----:B------:R-:W-:Y:S01]  /*1a490*/  ISETP.LE.AND P0, PT, RZ, c[0x0][0xdb4], PT ;  /* 0x00036d00ff007a0c */ /* 0x000fe20003f03270 */
[----:B------:R-:W-:Y:S01]  /*1a4a0*/  IMAD.MOV.U32 R5, RZ, RZ, 0x3ef53e1d ;  /* 0x3ef53e1dff057424 */ /* 0x000fe200078e00ff */
[----:B------:R-:W-:-:S05]  /*1a4b0*/  DSETP.NEU.AND P3, PT, R56, RZ, PT ;  /* 0x000000ff3800722a */ /* 0x000fca0003f6d000 */
        /* <DEDUP_REMOVED lines=29> */
[----:B------:R-:W-:Y:S05]  /*1a690*/  @!P3 BRA `(.L_x_910) ;  /* 0x000000900000b947 */ /* 0x000fea0003800000 */
        /* <DEDUP_REMOVED lines=9> */
.L_x_910:
[----:B------:R-:W-:Y:S02]  /*1a730*/  FSEL R2, RZ, 3.37028055040000000000e+12, P0 ;  /* 0x54442d18ff027808 */ /* 0x000fe40000000000 */
[----:B------:R-:W-:Y:S02]  /*1a740*/  FSEL R3, RZ, 2.1426990032196044922, P0 ;  /* 0x400921fbff037808 */ /* 0x000fe40000000000 */
.L_x_911:
        /* <DEDUP_REMOVED lines=8> */
.L_x_876:
        /* <DEDUP_REMOVED lines=20> */
[----:B------:R-:W-:Y:S01]  /*1a910*/  IMAD.MOV.U32 R8, RZ, RZ, 0x69ce2bdf ;  /* 0x69ce2bdfff087424 */ /* 0x000fe200078e00ff */
[----:B------:R-:W-:Y:S01]  /*1a920*/  DSETP.NEU.AND P3, PT, |R56|, +INF , PT ;  /* 0x7ff000003800742a */ /* 0x000fe20003f6d200 */
[----:B------:R-:W-:-:S03]  /*1a930*/  IMAD.MOV.U32 R9, RZ, RZ, 0x3e5ade15 ;  /* 0x3e5ade15ff097424 */ /* 0x000fc600078e00ff */
        /* <DEDUP_REMOVED lines=30> */
.L_x_918:
[----:B------:R-:W-:Y:S05]  /*1ab20*/  BSYNC B0 ;  /* 0x0000000000007941 */ /* 0x000fea0003800000 */
.L_x_917:
[----:B------:R-:W-:Y:S01]  /*1ab30*/  BSSY B2, `(.L_x_919) ;  /* 0x0000011000027945 */ /* 0x000fe20003800000 */
[----:B------:R-:W-:Y:S05]  /*1ab40*/  @!P3 BRA `(.L_x_920) ;  /* 0x000000d00000b947 */ /* 0x000fea0003800000 */
        /* <DEDUP_REMOVED lines=13> */
.L_x_920:
[----:B0-----:R0:W3:Y:S01]  /*1ac20*/  DMUL R2, RZ, R56 ;  /* 0x00000038ff027228 */ /* 0x0010e20000000000 */
[----:B------:R-:W-:-:S05]  /*1ac30*/  IMAD.MOV.U32 R5, RZ, RZ, RZ ;  /* 0x000000ffff057224 */ /* 0x000fca00078e00ff */
.L_x_921:
[----:B------:R-:W-:Y:S05]  /*1ac40*/  BSYNC B2 ;  /* 0x0000000000027941 */ /* 0x000fea0003800000 */
.L_x_919:
        /* <DEDUP_REMOVED lines=8> */
[----:B------:R-:W-:Y:S01]  /*1acd0*/  R2P PR, R10, 0x3 ;  /* 0x000000030a007804 */ /* 0x000fe20000000000 */
[----:B------:R-:W-:Y:S01]  /*1ace0*/  IMAD.MOV.U32 R14, RZ, RZ, 0x79785eba ;  /* 0x79785ebaff0e7424 */ /* 0x000fe200078e00ff */
[----:B------:R-:W5:Y:S01]  /*1acf0*/  DMUL R32, R2, R2 ;  /* 0x0000000202207228 */ /* 0x000f620000000000 */
[----:B------:R-:W-:Y:S01]  /*1ad00*/  IMAD.MOV.U32 R0, RZ, RZ, 0x3de5db65 ;  /* 0x3de5db65ff007424 */ /* 0x000fe200078e00ff */
        /* <DEDUP_REMOVED lines=27> */
.L_x_923:
[----:B------:R3:W4:Y:S01]  /*1aec0*/  DMUL R2, RZ, R56 ;  /* 0x00000038ff027228 */ /* 0x0007220000000000 */
[----:B------:R-:W-:-:S05]  /*1aed0*/  IMAD.MOV.U32 R0, RZ, RZ, RZ ;  /* 0x000000ffff007224 */ /* 0x000fca00078e00ff */
.L_x_924:
[----:B------:R-:W-:Y:S05]  /*1aee0*/  BSYNC B2 ;  /* 0x0000000000027941 */ /* 0x000fea0003800000 */
.L_x_922:
        /* <DEDUP_REMOVED lines=25> */
.L_x_916:
[----:B------:R-:W0:Y:S01]  /*1b080*/  DADD R64, R64, c[0x2][0x1d0] ;  /* 0x0080740040407629 */ /* 0x000e220000000000 */
[----:B------:R-:W-:Y:S01]  /*1b090*/  IMAD.MOV.U32 R6, RZ, RZ, 0x652b82fe ;  /* 0x652b82feff067424 */ /* 0x000fe200078e00ff */
[----:B------:R-:W-:Y:S01]  /*1b0a0*/  BSSY B0, `(.L_x_926) ;  /* 0x0000024000007945 */ /* 0x000fe20003800000 */
[----:B------:R-:W-:Y:S01]  /*1b0b0*/  IMAD.MOV.U32 R7, RZ, RZ, 0x3ff71547 ;  /* 0x3ff71547ff077424 */ /* 0x000fe200078e00ff */
[----:B------:R-:W-:Y:S01]  /*1b0c0*/  DSETP.NEU.AND P3, PT, |R56|, +INF , PT ;  /* 0x7ff000003800742a */ /* 0x000fe20003f6d200 */
        /* <DEDUP_REMOVED lines=33> */
.L_x_927:
[----:B------:R-:W-:Y:S05]  /*1b2e0*/  BSYNC B0 ;  /* 0x0000000000007941 */ /* 0x000fea0003800000 */
.L_x_926:
        /* <DEDUP_REMOVED lines=15> */
.L_x_929:
[----:B0-----:R0:W3:Y:S01]  /*1b3e0*/  DMUL R2, RZ, R56 ;  /* 0x00000038ff027228 */ /* 0x0010e20000000000 */
[----:B------:R-:W-:-:S05]  /*1b3f0*/  IMAD.MOV.U32 R5, RZ, RZ, RZ ;  /* 0x000000ffff057224 */ /* 0x000fca00078e00ff */
.L_x_930:
[----:B------:R-:W-:Y:S05]  /*1b400*/  BSYNC B2 ;  /* 0x0000000000027941 */ /* 0x000fea0003800000 */
.L_x_928:
        /* <DEDUP_REMOVED lines=39> */
.L_x_932:
[----:B------:R3:W4:Y:S01]  /*1b680*/  DMUL R2, RZ, R56 ;  /* 0x00000038ff027228 */ /* 0x0007220000000000 */
[----:B------:R-:W-:-:S05]  /*1b690*/  IMAD.MOV.U32 R0, RZ, RZ, RZ ;  /* 0x000000ffff007224 */ /* 0x000fca00078e00ff */
.L_x_933:
[----:B------:R-:W-:Y:S05]  /*1b6a0*/  BSYNC B2 ;  /* 0x0000000000027941 */ /* 0x000fea0003800000 */
.L_x_931:
        /* <DEDUP_REMOVED lines=39> */
.L_x_915:
        /* <DEDUP_REMOVED lines=11> */
.L_x_934:
[----:B------:R-:W0:-:S10]  /*1b9d0*/  DADD R24, R56, -R56 ;  /* 0x0000000038187229 */ /* 0x000e140000000838 */
[----:B0-----:R-:W-:Y:S02]  /*1b9e0*/  IMAD.MOV.U32 R26, RZ, RZ, R24 ;  /* 0x000000ffff1a7224 */ /* 0x001fe400078e0018 */
[----:B------:R-:W-:Y:S01]  /*1b9f0*/  IMAD.MOV.U32 R27, RZ, RZ, R25 ;  /* 0x000000ffff1b7224 */ /* 0x000fe200078e0019 */
[----:B------:R-:W-:Y:S05]  /*1ba00*/  BRA `(.L_x_925) ;  /* 0x000007c000007947 */ /* 0x000fea0003800000 */
.L_x_914:
        /* <DEDUP_REMOVED lines=16> */
.L_x_936:
[----:B------:R0:W2:Y:S01]  /*1bb10*/  DMUL R2, RZ, R56 ;  /* 0x00000038ff027228 */ /* 0x0000a20000000000 */
[----:B------:R-:W-:-:S05]  /*1bb20*/  IMAD.MOV.U32 R5, RZ, RZ, RZ ;  /* 0x000000ffff057224 */ /* 0x000fca00078e00ff */
.L_x_937:
[----:B------:R-:W-:Y:S05]  /*1bb30*/  BSYNC B2 ;  /* 0x0000000000027941 */ /* 0x000fea0003800000 */
.L_x_935:
        /* <DEDUP_REMOVED lines=8> */
[----:B------:R-:W-:Y:S01]  /*1bbc0*/  R2P PR, R10, 0x3 ;  /* 0x000000030a007804 */ /* 0x000fe20000000000 */
[----:B------:R-:W-:Y:S01]  /*1bbd0*/  IMAD.MOV.U32 R14, RZ, RZ, 0x79785eba ;  /* 0x79785ebaff0e7424 */ /* 0x000fe200078e00ff */
[----:B--2---:R-:W3:Y:S01]  /*1bbe0*/  DMUL R32, R2, R2 ;  /* 0x0000000202207228 */ /* 0x004ee20000000000 */
[----:B------:R-:W-:Y:S01]  /*1bbf0*/  IMAD.MOV.U32 R0, RZ, RZ, 0x3de5db65 ;  /* 0x3de5db65ff007424 */ /* 0x000fe200078e00ff */
        /* <DEDUP_REMOVED lines=27> */
.L_x_939:
[----:B------:R2:W3:Y:S01]  /*1bdb0*/  DMUL R2, RZ, R56 ;  /* 0x00000038ff027228 */ /* 0x0004e20000000000 */
[----:B------:R-:W-:-:S05]  /*1bdc0*/  IMAD.MOV.U32 R0, RZ, RZ, RZ ;  /* 0x000000ffff007224 */ /* 0x000fca00078e00ff */
.L_x_940:
[----:B------:R-:W-:Y:S05]  /*1bdd0*/  BSYNC B2 ;  /* 0x0000000000027941 */ /* 0x000fea0003800000 */
.L_x_938:
        /* <DEDUP_REMOVED lines=24> */
.L_x_913:
        /* <DEDUP_REMOVED lines=36> */
.L_x_942:
[----:B------:R-:W-:Y:S05]  /*1c1a0*/  BSYNC B0 ;  /* 0x0000000000007941 */ /* 0x000fea0003800000 */
.L_x_941:
[----:B------:R-:W-:Y:S02]  /*1c1b0*/  IMAD.MOV.U32 R26, RZ, RZ, R56 ;  /* 0x000000ffff1a7224 */ /* 0x000fe400078e0038 */
[----:B------:R-:W-:Y:S02]  /*1c1c0*/  IMAD.MOV.U32 R27, RZ, RZ, R57 ;  /* 0x000000ffff1b7224 */ /* 0x000fe400078e0039 */
.L_x_925:
[----:B0-23--:R-:W-:Y:S05]  /*1c1d0*/  BSYNC B1 ;  /* 0x0000000000017941 */ /* 0x00dfea0003800000 */
.L_x_912:
[----:B------:R-:W-:Y:S01]  /*1c1e0*/  ISETP.NE.AND P6, PT, R60, RZ, PT ;  /* 0x000000ff3c00720c */ /* 0x000fe20003fc5270 */
[----:B------:R-:W-:Y:S01]  /*1c1f0*/  IMAD.MOV.U32 R13, RZ, RZ, c[0x0][0x0] ;  /* 0x00000000ff0d7624 */ /* 0x000fe200078e00ff */
[----:B------:R-:W-:-:S04]  /*1c200*/  @P2 IADD3 R3, P0, R38, R40, RZ ;  /* 0x0000002826032210 */ /* 0x000fc80007f1e0ff */
[-C--:B------:R-:W-:Y:S01]  /*1c210*/  @P2 LEA R2, P3, R3, R36.reuse, 0x4 ;  /* 0x0000002403022211 */ /* 0x080fe200078620ff */
[--C-:B------:R-:W-:Y:S01]  /*1c220*/  @P2 IMAD.X R0, RZ, RZ, R41.reuse, P0 ;  /* 0x000000ffff002224 */ /* 0x100fe200000e0629 */
[----:B------:R-:W-:Y:S01]  /*1c230*/  @P5 LEA R6, P0, R55, R36, 0x4 ;  /* 0x0000002437065211 */ /* 0x000fe200078020ff */
[----:B------:R-:W-:-:S03]  /*1c240*/  IMAD.WIDE.U32 R40, R13, 0x4, R40 ;  /* 0x000000040d287825 */ /* 0x000fc600078e0028 */
[-C--:B------:R-:W-:Y:S02]  /*1c250*/  @P2 LEA.HI.X R3, R3, R37.reuse, R0, 0x4, P3 ;  /* 0x0000002503032211 */ /* 0x080fe400018f2400 */
[-C--:B------:R-:W-:Y:S02]  /*1c260*/  @P6 LEA R4, P1, R43, R36.reuse, 0x4 ;  /* 0x000000242b046211 */ /* 0x080fe400078220ff */
[----:B------:R-:W-:Y:S01]  /*1c270*/  @P4 LEA R8, P3, R45, R36, 0x4 ;  /* 0x000000242d084211 */ /* 0x000fe200078620ff */
[----:B----4-:R0:W-:Y:S01]  /*1c280*/  @P2 STG.E.128 [R2.64], R20 ;  /* 0x0000001402002986 */ /* 0x0101e2000c101d06 */
[-C--:B------:R-:W-:Y:S02]  /*1c290*/  @P6 LEA.HI.X R5, R43, R37.reuse, R42, 0x4, P1 ;  /* 0x000000252b056211 */ /* 0x080fe400008f242a */
[-C--:B------:R-:W-:Y:S02]  /*1c2a0*/  @P5 LEA.HI.X R7, R55, R37.reuse, R44, 0x4, P0 ;  /* 0x0000002537075211 */ /* 0x080fe400000f242c */
[----:B------:R-:W-:Y:S01]  /*1c2b0*/  @P4 LEA.HI.X R9, R45, R37, R54, 0x4, P3 ;  /* 0x000000252d094211 */ /* 0x000fe200018f2436 */
[----:B------:R0:W-:Y:S01]  /*1c2c0*/  @P6 STG.E.128 [R4.64], R16 ;  /* 0x0000001004006986 */ /* 0x0001e2000c101d06 */
[----:B------:R-:W-:-:S02]  /*1c2d0*/  ISETP.GE.U32.AND P0, PT, R40, 0x10000, PT ;  /* 0x000100002800780c */ /* 0x000fc40003f06070 */
[----:B------:R-:W-:Y:S01]  /*1c2e0*/  ISETP.LT.U32.AND P1, PT, R40, R12, PT ;  /* 0x0000000c2800720c */ /* 0x000fe20003f21070 */
[----:B------:R0:W-:Y:S01]  /*1c2f0*/  @P5 STG.E.128 [R6.64], R28 ;  /* 0x0000001c06005986 */ /* 0x0001e2000c101d06 */
[C---:B------:R-:W-:Y:S02]  /*1c300*/  ISETP.GE.U32.AND.EX P0, PT, R41.reuse, RZ, PT, P0 ;  /* 0x000000ff2900720c */ /* 0x040fe40003f06100 */
[----:B------:R-:W-:Y:S01]  /*1c310*/  ISETP.LT.AND.EX P1, PT, R41, R11, PT, P1 ;  /* 0x0000000b2900720c */ /* 0x000fe20003f21310 */
[----:B------:R0:W-:-:S12]  /*1c320*/  @P4 STG.E.128 [R8.64], R24 ;  /* 0x0000001808004986 */ /* 0x0001d8000c101d06 */
[----:B------:R-:W-:Y:S05]  /*1c330*/  @!P0 BRA P1, `(.L_x_943) ;  /* 0xfffe426000008947 */ /* 0x000fea000083ffff */
[----:B------:R-:W-:Y:S05]  /*1c340*/  EXIT ;  /* 0x000000000000794d */ /* 0x000fea0003800000 */
.L_x_623:
[----:B------:R-:W0:Y:S02]  /*1c350*/  S2R R39, SR_TID.X ;  /* 0x0000000000277919 */ /* 0x000e240000002100 */
[----:B0-----:R-:W-:-:S05]  /*1c360*/  IMAD.WIDE.U32 R2, R39, 0x4, RZ ;  /* 0x0000000427027825 */ /* 0x001fca00078e00ff */
[----:B------:R-:W-:-:S04]  /*1c370*/  ISETP.GE.U32.AND P0, PT, R2, R12, PT ;  /* 0x0000000c0200720c */ /* 0x000fc80003f06070 */
[----:B------:R-:W-:-:S04]  /*1c380*/  ISETP.GE.AND.EX P0, PT, R3, R11, PT, P0 ;  /* 0x0000000b0300720c */ /* 0x000fc80003f06300 */
[----:B------:R-:W-:-:S13]  /*1c390*/  ISETP.GT.U32.OR P0, PT, R39, 0x3fff, P0 ;  /* 0x00003fff2700780c */ /* 0x000fda0000704470 */
[----:B------:R-:W-:Y:S05]  /*1c3a0*/  @P0 EXIT ;  /* 0x000000000000094d */ /* 0x000fea0003800000 */
[----:B------:R-:W0:Y:S01]  /*1c3b0*/  MUFU.RCP64H R3, 2.718280792236328125 ;  /* 0x4005bf0a00037908 */ /* 0x000e220000001800 */
[----:B------:R-:W-:Y:S02]  /*1c3c0*/  IMAD.MOV.U32 R4, RZ, RZ, -0x74eba897 ;  /* 0x8b145769ff047424 */ /* 0x000fe400078e00ff */
[----:B------:R-:W-:Y:S02]  /*1c3d0*/  IMAD.MOV.U32 R5, RZ, RZ, 0x4005bf0a ;  /* 0x4005bf0aff057424 */ /* 0x000fe400078e00ff */
[----:B------:R-:W-:Y:S02]  /*1c3e0*/  IMAD.MOV.U32 R2, RZ, RZ, 0x1 ;  /* 0x00000001ff027424 */ /* 0x000fe400078e00ff */
[----:B------:R-:W-:Y:S02]  /*1c3f0*/  IMAD.MOV.U32 R0, RZ, RZ, c[0x0][0xdb4] ;  /* 0x00036d00ff007624 */ /* 0x000fe400078e00ff */
[----:B------:R-:W-:-:S03]  /*1c400*/  IMAD.MOV.U32 R38, RZ, RZ, RZ ;  /* 0x000000ffff267224 */ /* 0x000fc600078e00ff */
[----:B------:R-:W-:Y:S01]  /*1c410*/  FSETP.GEU.AND P1, PT, |R0|, 6.5827683646048100446e-37, PT ;  /* 0x036000000000780b */ /* 0x000fe20003f2e200 */
[----:B0-----:R-:W0:-:S06]  /*1c420*/  DFMA R6, R2, -R4, 1 ;  /* 0x3ff000000206742b */ /* 0x001e0c0000000804 */
[----:B0-----:R-:W0:-:S06]  /*1c430*/  DFMA R6, R6, R6, R6 ;  /* 0x000000060606722b */ /* 0x001e0c0000000006 */
[----:B0-----:R-:W0:-:S06]  /*1c440*/  DFMA R6, R2, R6, R2 ;  /* 0x000000060206722b */ /* 0x001e0c0000000002 */
[----:B0-----:R-:W0:-:S06]  /*1c450*/  DFMA R2, R6, -R4, 1 ;  /* 0x3ff000000602742b */ /* 0x001e0c0000000804 */
[----:B0-----:R-:W0:-:S06]  /*1c460*/  DFMA R2, R6, R2, R6 ;  /* 0x000000020602722b */ /* 0x001e0c0000000006 */
[----:B0-----:R-:W0:-:S06]  /*1c470*/  DMUL R46, R2, c[0x0][0xdb0] ;  /* 0x00036c00022e7a28 */ /* 0x001e0c0000000000 */
[----:B0-----:R-:W0:-:S06]  /*1c480*/  DFMA R4, R46, -R4, c[0x0][0xdb0] ;  /* 0x00036c002e04762b */ /* 0x001e0c0000000804 */
[----:B0-----:R-:W0:-:S10]  /*1c490*/  DFMA R46, R2, R4, R46 ;  /* 0x00000004022e722b */ /* 0x001e14000000002e */
[----:B0-----:R-:W-:-:S05]  /*1c4a0*/  FFMA R2, RZ, 2.0897850990295410156, R47 ;  /* 0x4005bf0aff027823 */ /* 0x001fca000000002f */
        /* <DEDUP_REMOVED lines=10> */
.L_x_944:
[----:B------:R-:W0:Y:S01]  /*1c550*/  MUFU.RCP64H R3, 2.718280792236328125 ;  /* 0x4005bf0a00037908 */ /* 0x000e220000001800 */
[----:B------:R-:W-:Y:S02]  /*1c560*/  IMAD.MOV.U32 R4, RZ, RZ, -0x74eba897 ;  /* 0x8b145769ff047424 */ /* 0x000fe400078e00ff */
[----:B------:R-:W-:-:S02]  /*1c570*/  IMAD.MOV.U32 R5, RZ, RZ, 0x4005bf0a ;  /* 0x4005bf0aff057424 */ /* 0x000fc400078e00ff */
[----:B------:R-:W-:Y:S02]  /*1c580*/  IMAD.MOV.U32 R2, RZ, RZ, 0x1 ;  /* 0x00000001ff027424 */ /* 0x000fe400078e00ff */
[----:B------:R-:W-:-:S05]  /*1c590*/  IMAD.MOV.U32 R0, RZ, RZ, c[0x0][0xdbc] ;  /* 0x00036f00ff007624 */ /* 0x000fca00078e00ff */
        /* <DEDUP_REMOVED lines=20> */
.L_x_945:
[----:B------:R-:W-:Y:S02]  /*1c6e0*/  IMAD.MOV.U32 R2, RZ, RZ, 0x0 ;  /* 0x00000000ff027424 */ /* 0x000fe400078e00ff */
[----:B------:R-:W-:-:S02]  /*1c6f0*/  IMAD.MOV.U32 R3, RZ, RZ, 0x40100000 ;  /* 0x40100000ff037424 */ /* 0x000fc400078e00ff */
[----:B------:R-:W-:Y:S02]  /*1c700*/  IMAD.MOV.U32 R6, RZ, RZ, c[0x0][0xdb8] ;  /* 0x00036e00ff067624 */ /* 0x000fe400078e00ff */
[----:B------:R-:W-:Y:S02]  /*1c710*/  IMAD.MOV.U32 R7, RZ, RZ, c[0x0][0xdbc] ;  /* 0x00036f00ff077624 */ /* 0x000fe400078e00ff */
[C---:B------:R-:W0:Y:S01]  /*1c720*/  DMUL R4, R2.reuse, c[0x0][0xdb8] ;  /* 0x00036e0002047a28 */ /* 0x040e220000000000 */
[----:B------:R-:W-:Y:S02]  /*1c730*/  IMAD.MOV.U32 R40, RZ, RZ, c[0x0][0xdb0] ;  /* 0x00036c00ff287624 */ /* 0x000fe400078e00ff */
[----:B------:R-:W-:Y:S01]  /*1c740*/  IMAD.MOV.U32 R41, RZ, RZ, c[0x0][0xdb4] ;  /* 0x00036d00ff297624 */ /* 0x000fe200078e00ff */
[----:B------:R-:W-:-:S04]  /*1c750*/  DMUL R2, R2, c[0x0][0xdb0] ;  /* 0x00036c0002027a28 */ /* 0x000fc80000000000 */
[----:B0-----:R-:W0:-:S04]  /*1c760*/  DMUL R4, R4, R4 ;  /* 0x0000000404047228 */ /* 0x001e080000000000 */
[----:B------:R-:W1:-:S04]  /*1c770*/  DMUL R6, R6, c[0x0][0xdb8] ;  /* 0x00036e0006067a28 */ /* 0x000e480000000000 */
[----:B0-----:R-:W0:-:S04]  /*1c780*/  DFMA R4, R2, R2, R4 ;  /* 0x000000020204722b */ /* 0x001e080000000004 */
[----:B-1----:R1:W2:-:S04]  /*1c790*/  DFMA R40, R40, c[0x0][0xdb0], R6 ;  /* 0x00036c0028287a2b */ /* 0x0022880000000006 */
[----:B0-2---:R1:W0:-:S04]  /*1c7a0*/  DMUL R42, R4, 0.0625 ;  /* 0x3fb00000042a7828 */ /* 0x0052080000000000 */
.L_x_1263:
[----:B-1----:R-:W-:-:S04]  /*1c7b0*/  LEA R2, P0, R39, R34, 0x6 ;  /* 0x0000002227027211 */ /* 0x002fc800078030ff */
[----:B------:R-:W-:-:S05]  /*1c7c0*/  LEA.HI.X R3, R39, R35, R38, 0x6, P0 ;  /* 0x0000002327037211 */ /* 0x000fca00000f3426 */
[----:B------:R2:W5:Y:S04]  /*1c7d0*/  LDG.E.128 R20, [R2.64] ;  /* 0x0000000602147981 */ /* 0x000568000c1e1d00 */
[----:B------:R2:W5:Y:S04]  /*1c7e0*/  LDG.E.128 R16, [R2.64+0x10] ;  /* 0x0000100602107981 */ /* 0x000568000c1e1d00 */
[----:B------:R2:W5:Y:S04]  /*1c7f0*/  LDG.E.128 R28, [R2.64+0x20] ;  /* 0x00002006021c7981 */ /* 0x000568000c1e1d00 */
[----:B------:R2:W5:Y:S01]  /*1c800*/  LDG.E.128 R24, [R2.64+0x30] ;  /* 0x0000300602187981 */ /* 0x000562000c1e1d00 */
[----:B-1----:R-:W-:-:S02]  /*1c810*/  IMAD.MOV.U32 R4, RZ, RZ, c[0x0][0xdb0] ;  /* 0x00036c00ff047624 */ /* 0x002fc400078e00ff */
[----:B------:R-:W-:-:S06]  /*1c820*/  IMAD.MOV.U32 R5, RZ, RZ, c[0x0][0xdb4] ;  /* 0x00036d00ff057624 */ /* 0x000fcc00078e00ff */
[----:B------:R-:W1:-:S14]  /*1c830*/  DSETP.NAN.AND P4, PT, R4, c[0x0][0xdb8], PT ;  /* 0x00036e000400762a */ /* 0x000e5c0003f88000 */
[----:B01----:R-:W-:Y:S05]  /*1c840*/  @P4 BRA `(.L_x_946) ;  /* 0x00004a3000004947 */ /* 0x003fea0003800000 */
[----:B--2---:R-:W-:-:S04]  /*1c850*/  DADD R2, -RZ, |c[0x0][0xdb8]| ;  /* 0x40036e00ff027629 */ /* 0x004fc80000000100 */
[----:B------:R-:W-:-:S04]  /*1c860*/  DADD R6, -RZ, |c[0x0][0xdb0]| ;  /* 0x40036c00ff067629 */ /* 0x000fc80000000100 */
[----:B------:R-:W1:-:S06]  /*1c870*/  DSETP.GEU.AND P1, PT, |R4|, |c[0x0][0xdb8]|, PT ;  /* 0x40036e000400762a */ /* 0x000e4c0003f2e200 */
[----:B-1----:R-:W-:Y:S02]  /*1c880*/  FSEL R48, R6, R2, !P1 ;  /* 0x0000000206307208 */ /* 0x002fe40004800000 */
[----:B------:R-:W-:Y:S02]  /*1c890*/  FSEL R49, R7, R3, !P1 ;  /* 0x0000000307317208 */ /* 0x000fe40004800000 */
[----:B------:R-:W-:Y:S02]  /*1c8a0*/  FSEL R52, R2, R6, !P1 ;  /* 0x0000000602347208 */ /* 0x000fe40004800000 */
[----:B------:R-:W-:Y:S02]  /*1c8b0*/  FSEL R53, R3, R7, !P1 ;  /* 0x0000000703357208 */ /* 0x000fe40004800000 */
[----:B------:R-:W1:-:S14]  /*1c8c0*/  DSETP.GT.AND P0, PT, R48, c[0x2][0x8], PT ;  /* 0x008002003000762a */ /* 0x000e5c0003f04000 */
[----:B-1----:R-:W-:Y:S05]  /*1c8d0*/  @P0 BRA `(.L_x_947) ;  /* 0x00003e7000000947 */ /* 0x002fea0003800000 */
[----:B------:R-:W1:-:S14]  /*1c8e0*/  DSETP.NEU.AND P0, PT, R52, 1, PT ;  /* 0x3ff000003400742a */ /* 0x000e5c0003f0d000 */
[----:B-1----:R-:W-:Y:S05]  /*1c8f0*/  @!P0 BRA `(.L_x_948) ;  /* 0x0000320000008947 */ /* 0x002fea0003800000 */
[----:B------:R-:W1:-:S06]  /*1c900*/  DSETP.GEU.AND P0, PT, R48, c[0x2][0x10], PT ;  /* 0x008004003000762a */ /* 0x000e4c0003f0e000 */
[----:B-1----:R-:W1:-:S06]  /*1c910*/  DSETP.LT.OR P0, PT, R52, c[0x2][0x10], !P0 ;  /* 0x008004003400762a */ /* 0x002e4c0004701400 */
[----:B-1----:R-:W1:-:S06]  /*1c920*/  DSETP.GT.OR P0, PT, R52, c[0x2][0x18], P0 ;  /* 0x008006003400762a */ /* 0x002e4c0000704400 */
[----:B-1----:R-:W1:-:S14]  /*1c930*/  DSETP.GT.OR P0, PT, R48, c[0x2][0x18], P0 ;  /* 0x008006003000762a */ /* 0x002e5c0000704400 */
[----:B-1----:R-:W-:Y:S05]  /*1c940*/  @P0 BRA `(.L_x_949) ;  /* 0x000026c000000947 */ /* 0x002fea0003800000 */
[----:B------:R-:W1:-:S14]  /*1c950*/  DSETP.GE.AND P0, PT, R52, 1, PT ;  /* 0x3ff000003400742a */ /* 0x000e5c0003f06000 */
[----:B-1----:R-:W-:Y:S05]  /*1c960*/  @!P0 BRA `(.L_x_950) ;  /* 0x00000b4000008947 */ /* 0x002fea0003800000 */
[----:B------:R-:W-:-:S04]  /*1c970*/  DADD R2, R52, -1 ;  /* 0xbff0000034027429 */ /* 0x000fc80000000000 */
[----:B------:R-:W1:-:S06]  /*1c980*/  DADD R4, R52, 1 ;  /* 0x3ff0000034047429 */ /* 0x000e4c0000000000 */
[----:B-1----:R-:W1:-:S06]  /*1c990*/  DMUL R2, R2, R4 ;  /* 0x0000000402027228 */ /* 0x002e4c0000000000 */
[----:B-1----:R-:W1:-:S10]  /*1c9a0*/  DFMA R50, R48, R48, R2 ;  /* 0x000000303032722b */ /* 0x002e540000000002 */
[C---:B-1----:R-:W-:Y:S02]  /*1c9b0*/  FSETP.GEU.FTZ.AND P2, PT, R51.reuse, 1.7916666269302368164, PT ;  /* 0x3fe555553300780b */ /* 0x042fe40003f5e000 */
[----:B------:R-:W-:-:S13]  /*1c9c0*/  FSETP.GT.FTZ.AND P0, PT, R51, -1.6999999284744262695, PT ;  /* 0xbfd999993300780b */ /* 0x000fda0003f14000 */
[----:B------:R-:W-:Y:S05]  /*1c9d0*/  @P0 BRA !P2, `(.L_x_951) ;  /* 0x000003e000000947 */ /* 0x000fea0005000000 */
[----:B------:R-:W1:-:S10]  /*1c9e0*/  DADD R50, R50, 1 ;  /* 0x3ff0000032327429 */ /* 0x000e540000000000 */
[----:B-1----:R-:W-:Y:S01]  /*1c9f0*/  ISETP.GT.AND P2, PT, R51, 0xfffff, PT ;  /* 0x000fffff3300780c */ /* 0x002fe20003f44270 */
[----:B------:R-:W-:Y:S02]  /*1ca00*/  IMAD.MOV.U32 R2, RZ, RZ, R50 ;  /* 0x000000ffff027224 */ /* 0x000fe400078e0032 */
[----:B------:R-:W-:-:S10]  /*1ca10*/  IMAD.MOV.U32 R3, RZ, RZ, R51 ;  /* 0x000000ffff037224 */ /* 0x000fd400078e0033 */
[----:B------:R-:W1:-:S10]  /*1ca20*/  @!P2 DMUL R2, R2, 1.80143985094819840000e+16 ;  /* 0x435000000202a828 */ /* 0x000e540000000000 */
[----:B-1----:R-:W-:Y:S02]  /*1ca30*/  @!P2 IMAD.MOV.U32 R51, RZ, RZ, R3 ;  /* 0x000000ffff33a224 */ /* 0x002fe400078e0003 */
        /* <DEDUP_REMOVED lines=9> */
[----:B------:R-:W1:-:S10]  /*1cad0*/  DFMA R4, R2, R4, +INF ;  /* 0x7ff000000204742b */ /* 0x000e540000000004 */
[----:B-1----:R-:W-:Y:S02]  /*1cae0*/  FSEL R50, R4, RZ, P0 ;  /* 0x000000ff04327208 */ /* 0x002fe40000000000 */
[----:B------:R-:W-:Y:S01]  /*1caf0*/  FSEL R51, R5, -QNAN , P0 ;  /* 0xfff0000005337808 */ /* 0x000fe20000000000 */
[----:B------:R-:W-:Y:S05]  /*1cb00*/  BRA `(.L_x_953) ;  /* 0x000004d000007947 */ /* 0x000fea0003800000 */
.L_x_952:
        /* <DEDUP_REMOVED lines=10> */
[----:B------:R-:W-:Y:S01]  /*1cbb0*/  @P0 IMAD.MOV.U32 R3, RZ, RZ, R5 ;  /* 0x000000ffff030224 */ /* 0x000fe200078e0005 */
[----:B------:R-:W-:Y:S01]  /*1cbc0*/  LOP3.LUT R50, R51, 0x80000000, RZ, 0x3c, !PT ;  /* 0x8000000033327812 */ /* 0x000fe200078e3cff */
[----:B------:R-:W-:-:S04]  /*1cbd0*/  IMAD.MOV.U32 R51, RZ, RZ, 0x43300000 ;  /* 0x43300000ff337424 */ /* 0x000fc800078e00ff */
[----:B------:R-:W1:-:S04]  /*1cbe0*/  DADD R4, R2, 1 ;  /* 0x3ff0000002047429 */ /* 0x000e480000000000 */
[----:B------:R-:W-:Y:S02]  /*1cbf0*/  DADD R2, R2, -1 ;  /* 0xbff0000002027429 */ /* 0x000fe40000000000 */
[----:B-1----:R-:W1:Y:S02]  /*1cc00*/  MUFU.RCP64H R7, R5 ;  /* 0x0000000500077308 */ /* 0x002e640000001800 */
[----:B------:R-:W-:-:S04]  /*1cc10*/  DADD R50, R50, c[0x2][0x58] ;  /* 0x0080160032327629 */ /* 0x000fc80000000000 */
[----:B-1----:R-:W1:-:S06]  /*1cc20*/  DFMA R8, -R4, R6, 1 ;  /* 0x3ff000000408742b */ /* 0x002e4c0000000106 */
[----:B-1----:R-:W1:-:S06]  /*1cc30*/  DFMA R8, R8, R8, R8 ;  /* 0x000000080808722b */ /* 0x002e4c0000000008 */
[----:B-1----:R-:W1:-:S06]  /*1cc40*/  DFMA R8, R6, R8, R6 ;  /* 0x000000080608722b */ /* 0x002e4c0000000006 */
[----:B-1----:R-:W1:-:S06]  /*1cc50*/  DMUL R6, R8, R2 ;  /* 0x0000000208067228 */ /* 0x002e4c0000000000 */
[----:B-1----:R-:W1:-:S06]  /*1cc60*/  DFMA R6, R8, R2, R6 ;  /* 0x000000020806722b */ /* 0x002e4c0000000006 */
[----:B-1----:R-:W1:-:S04]  /*1cc70*/  DMUL R14, R6, R6 ;  /* 0x00000006060e7228 */ /* 0x002e480000000000 */
[----:B------:R-:W2:-:S04]  /*1cc80*/  DADD R4, R2, -R6 ;  /* 0x0000000002047229 */ /* 0x000e880000000806 */
[----:B-1----:R-:W1:-:S04]  /*1cc90*/  DFMA R32, R14, R32, c[0x2][0x20] ;  /* 0x008008000e20762b */ /* 0x002e480000000020 */
[----:B--2---:R-:W-:-:S04]  /*1cca0*/  DADD R4, R4, R4 ;  /* 0x0000000004047229 */ /* 0x004fc80000000004 */
[----:B-1----:R-:W1:-:S04]  /*1ccb0*/  DFMA R32, R14, R32, c[0x2][0x28] ;  /* 0x00800a000e20762b */ /* 0x002e480000000020 */
[----:B------:R-:W-:-:S04]  /*1ccc0*/  DFMA R54, R50, c[0x2][0x60], R6 ;  /* 0x0080180032367a2b */ /* 0x000fc80000000006 */
[----:B-1----:R-:W1:-:S04]  /*1ccd0*/  DFMA R32, R14, R32, c[0x2][0x30] ;  /* 0x00800c000e20762b */ /* 0x002e480000000020 */
[----:B------:R-:W-:-:S04]  /*1cce0*/  DFMA R4, R2, -R6, R4 ;  /* 0x800000060204722b */ /* 0x000fc80000000004 */
[----:B-1----:R-:W1:-:S04]  /*1ccf0*/  DFMA R32, R14, R32, c[0x2][0x38] ;  /* 0x00800e000e20762b */ /* 0x002e480000000020 */
[----:B------:R-:W-:-:S04]  /*1cd00*/  DFMA R2, -R50, c[0x2][0x60], R54 ;  /* 0x0080180032027a2b */ /* 0x000fc80000000136 */
[----:B-1----:R-:W1:-:S04]  /*1cd10*/  DFMA R32, R14, R32, c[0x2][0x40] ;  /* 0x008010000e20762b */ /* 0x002e480000000020 */
[----:B------:R-:W-:-:S04]  /*1cd20*/  DMUL R4, R8, R4 ;  /* 0x0000000408047228 */ /* 0x000fc80000000000 */
[----:B-1----:R-:W1:-:S04]  /*1cd30*/  DFMA R32, R14, R32, c[0x2][0x48] ;  /* 0x008012000e20762b */ /* 0x002e480000000020 */
[----:B------:R-:W-:-:S04]  /*1cd40*/  DADD R2, -R6, R2 ;  /* 0x0000000006027229 */ /* 0x000fc80000000102 */
[----:B-1----:R-:W1:-:S06]  /*1cd50*/  DFMA R32, R14, R32, c[0x2][0x50] ;  /* 0x008014000e20762b */ /* 0x002e4c0000000020 */
[----:B-1----:R-:W1:-:S06]  /*1cd60*/  DMUL R32, R14, R32 ;  /* 0x000000200e207228 */ /* 0x002e4c0000000000 */
[----:B-1----:R-:W1:-:S06]  /*1cd70*/  DFMA R4, R6, R32, R4 ;  /* 0x000000200604722b */ /* 0x002e4c0000000004 */
[----:B-1----:R-:W1:-:S06]  /*1cd80*/  DADD R2, R4, -R2 ;  /* 0x0000000004027229 */ /* 0x002e4c0000000802 */
[----:B-1----:R-:W1:-:S06]  /*1cd90*/  DFMA R2, R50, c[0x2][0x68], R2 ;  /* 0x00801a0032027a2b */ /* 0x002e4c0000000002 */
[----:B-1----:R1:W2:Y:S01]  /*1cda0*/  DADD R50, R54, R2 ;  /* 0x0000000036327229 */ /* 0x0022a20000000002 */
[----:B------:R-:W-:Y:S05]  /*1cdb0*/  BRA `(.L_x_953) ;  /* 0x0000022000007947 */ /* 0x000fea0003800000 */
.L_x_951:
[----:B------:R-:W1:Y:S01]  /*1cdc0*/  DADD R6, R50, 2 ;  /* 0x4000000032067429 */ /* 0x000e620000000000 */
[----:B------:R-:W-:Y:S01]  /*1cdd0*/  IMAD.MOV.U32 R2, RZ, RZ, 0x1 ;  /* 0x00000001ff027424 */ /* 0x000fe200078e00ff */
[----:B------:R-:W-:-:S04]  /*1cde0*/  FSETP.GEU.AND P2, PT, |R51|, 6.5827683646048100446e-37, PT ;  /* 0x036000003300780b */ /* 0x000fc80003f4e200 */
[----:B-1----:R-:W1:Y:S02]  /*1cdf0*/  MUFU.RCP64H R3, R7 ;  /* 0x0000000700037308 */ /* 0x002e640000001800 */
[----:B-1----:R-:W1:-:S06]  /*1ce00*/  DFMA R4, -R6, R2, 1 ;  /* 0x3ff000000604742b */ /* 0x002e4c0000000102 */
[----:B-1----:R-:W1:-:S06]  /*1ce10*/  DFMA R4, R4, R4, R4 ;  /* 0x000000040404722b */ /* 0x002e4c0000000004 */
[----:B-1----:R-:W1:-:S06]  /*1ce20*/  DFMA R4, R2, R4, R2 ;  /* 0x000000040204722b */ /* 0x002e4c0000000002 */
[----:B-1----:R-:W1:-:S06]  /*1ce30*/  DFMA R2, -R6, R4, 1 ;  /* 0x3ff000000602742b */ /* 0x002e4c0000000104 */
[----:B-1----:R-:W1:-:S06]  /*1ce40*/  DFMA R2, R4, R2, R4 ;  /* 0x000000020402722b */ /* 0x002e4c0000000004 */
[----:B-1----:R-:W1:-:S06]  /*1ce50*/  DMUL R32, R50, R2 ;  /* 0x0000000232207228 */ /* 0x002e4c0000000000 */
[----:B-1----:R-:W1:-:S06]  /*1ce60*/  DFMA R4, -R6, R32, R50 ;  /* 0x000000200604722b */ /* 0x002e4c0000000132 */
[----:B-1----:R-:W1:-:S10]  /*1ce70*/  DFMA R32, R2, R4, R32 ;  /* 0x000000040220722b */ /* 0x002e540000000020 */
[----:B-1----:R-:W-:-:S05]  /*1ce80*/  FFMA R0, RZ, R7, R33 ;  /* 0x00000007ff007223 */ /* 0x002fca0000000021 */
[----:B------:R-:W-:-:S13]  /*1ce90*/  FSETP.GT.AND P0, PT, |R0|, 1.469367938527859385e-39, PT ;  /* 0x001000000000780b */ /* 0x000fda0003f04200 */
[----:B------:R-:W-:Y:S05]  /*1cea0*/  @P0 BRA P2, `(.L_x_954) ;  /* 0x0000004000000947 */ /* 0x000fea0001000000 */
[----:B------:R-:W-:Y:S01]  /*1ceb0*/  IMAD.MOV.U32 R8, RZ, RZ, R50 ;  /* 0x000000ffff087224 */ /* 0x000fe200078e0032 */
[----:B------:R-:W-:Y:S01]  /*1cec0*/  MOV R2, 0x1cef0 ;  /* 0x0001cef000027802 */ /* 0x000fe20000000f00 */
[----:B------:R-:W-:Y:S02]  /*1ced0*/  IMAD.MOV.U32 R9, RZ, RZ, R51 ;  /* 0x000000ffff097224 */ /* 0x000fe400078e0033 */
[----:B0----5:R-:W-:Y:S05]  /*1cee0*/  CALL.REL.NOINC `($__internal_1_$__cuda_sm20_div_rn_f64_full) ;  /* 0x0001b35000007944 */ /* 0x021fea0003c00000 */
.L_x_954:
[----:B------:R-:W1:Y:S01]  /*1cef0*/  DMUL R32, R50, R32 ;  /* 0x0000002032207228 */ /* 0x000e620000000000 */
[----:B------:R-:W-:Y:S02]  /*1cf00*/  IMAD.MOV.U32 R6, RZ, RZ, 0x2fbe14b5 ;  /* 0x2fbe14b5ff067424 */ /* 0x000fe400078e00ff */
[----:B------:R-:W-:-:S03]  /*1cf10*/  IMAD.MOV.U32 R7, RZ, RZ, 0x3eb372fb ;  /* 0x3eb372fbff077424 */ /* 0x000fc600078e00ff */
[----:B-1----:R-:W1:-:S06]  /*1cf20*/  DADD R2, R50, -R32 ;  /* 0x0000000032027229 */ /* 0x002e4c0000000820 */
[----:B-1----:R-:W1:-:S06]  /*1cf30*/  DMUL R4, R2, R2 ;  /* 0x0000000202047228 */ /* 0x002e4c0000000000 */
[----:B-1----:R-:W1:-:S06]  /*1cf40*/  DFMA R6, R4, R6, c[0x2][0x70] ;  /* 0x00801c000406762b */ /* 0x002e4c0000000006 */
[----:B-1----:R-:W1:-:S06]  /*1cf50*/  DFMA R6, R4, R6, c[0x2][0x78] ;  /* 0x00801e000406762b */ /* 0x002e4c0000000006 */
[----:B-1----:R-:W1:-:S06]  /*1cf60*/  DFMA R6, R4, R6, c[0x2][0x80] ;  /* 0x008020000406762b */ /* 0x002e4c0000000006 */
[----:B-1----:R-:W1:-:S06]  /*1cf70*/  DFMA R6, R4, R6, c[0x2][0x88] ;  /* 0x008022000406762b */ /* 0x002e4c0000000006 */
[----:B-1----:R-:W1:-:S06]  /*1cf80*/  DFMA R6, R4, R6, c[0x2][0x90] ;  /* 0x008024000406762b */ /* 0x002e4c0000000006 */
[----:B-1----:R-:W1:-:S06]  /*1cf90*/  DFMA R6, R4, R6, c[0x2][0x98] ;  /* 0x008026000406762b */ /* 0x002e4c0000000006 */
[----:B-1----:R-:W1:-:S06]  /*1cfa0*/  DFMA R6, R4, R6, c[0x2][0xa0] ;  /* 0x008028000406762b */ /* 0x002e4c0000000006 */
[----:B-1----:R-:W1:-:S06]  /*1cfb0*/  DMUL R6, R4, R6 ;  /* 0x0000000604067228 */ /* 0x002e4c0000000000 */
[----:B-1----:R-:W1:-:S06]  /*1cfc0*/  DFMA R6, R2, R6, -R32 ;  /* 0x000000060206722b */ /* 0x002e4c0000000820 */
[----:B-1----:R1:W2:-:S04]  /*1cfd0*/  DADD R50, R50, R6 ;  /* 0x0000000032327229 */ /* 0x0022880000000006 */
.L_x_953:
[----:B-1----:R-:W1:Y:S01]  /*1cfe0*/  MUFU.RCP64H R3, R53 ;  /* 0x0000003500037308 */ /* 0x002e620000001800 */
[----:B------:R-:W-:Y:S01]  /*1cff0*/  IMAD.MOV.U32 R2, RZ, RZ, 0x1 ;  /* 0x00000001ff027424 */ /* 0x000fe200078e00ff */
[----:B------:R-:W-:-:S05]  /*1d000*/  FSETP.GEU.AND P2, PT, |R49|, 6.5827683646048100446e-37, PT ;  /* 0x036000003100780b */ /* 0x000fca0003f4e200 */
        /* <DEDUP_REMOVED lines=14> */
[----:B------:R-:W-:Y:S02]  /*1d0f0*/  IMAD.MOV.U32 R6, RZ, RZ, R52 ;  /* 0x000000ffff067224 */ /* 0x000fe400078e0034 */
[----:B------:R-:W-:Y:S02]  /*1d100*/  IMAD.MOV.U32 R7, RZ, RZ, R53 ;  /* 0x000000ffff077224 */ /* 0x000fe400078e0035 */
[----:B0-2--5:R-:W-:Y:S05]  /*1d110*/  CALL.REL.NOINC `($__internal_1_$__cuda_sm20_div_rn_f64_full) ;  /* 0x0001b12000007944 */ /* 0x025fea0003c00000 */
.L_x_955:
[----:B------:R-:W1:-:S14]  /*1d120*/  DSETP.NEU.AND P0, PT, R52, RZ, PT ;  /* 0x000000ff3400722a */ /* 0x000e5c0003f0d000 */
[----:B-1----:R-:W-:Y:S05]  /*1d130*/  @!P0 BRA `(.L_x_956) ;  /* 0x000002a000008947 */ /* 0x002fea0003800000 */
[----:B------:R-:W1:Y:S01]  /*1d140*/  DMUL R2, R32, R32 ;  /* 0x0000002020027228 */ /* 0x000e620000000000 */
[----:B------:R-:W-:Y:S01]  /*1d150*/  IMAD.MOV.U32 R4, RZ, RZ, 0x2a25ff7e ;  /* 0x2a25ff7eff047424 */ /* 0x000fe200078e00ff */
[----:B------:R-:W-:Y:S01]  /*1d160*/  ISETP.LE.AND P0, PT, RZ, c[0x0][0xdb4], PT ;  /* 0x00036d00ff007a0c */ /* 0x000fe20003f03270 */
[----:B------:R-:W-:Y:S02]  /*1d170*/  IMAD.MOV.U32 R5, RZ, RZ, 0x3ef53e1d ;  /* 0x3ef53e1dff057424 */ /* 0x000fe400078e00ff */
[----:B------:R-:W-:Y:S02]  /*1d180*/  IMAD.MOV.U32 R8, RZ, RZ, c[0x0][0xdb0] ;  /* 0x00036c00ff087624 */ /* 0x000fe400078e00ff */
[----:B------:R-:W-:Y:S02]  /*1d190*/  IMAD.MOV.U32 R9, RZ, RZ, c[0x0][0xdb4] ;  /* 0x00036d00ff097624 */ /* 0x000fe400078e00ff */
[----:B-1----:R-:W1:-:S04]  /*1d1a0*/  DFMA R4, R2, -R4, c[0x2][0xa8] ;  /* 0x00802a000204762b */ /* 0x002e480000000804 */
[----:B------:R-:W-:-:S04]  /*1d1b0*/  DSETP.NEU.AND P2, PT, |R8|, |c[0x0][0xdb8]|, PT ;  /* 0x40036e000800762a */ /* 0x000fc80003f4d200 */
[----:B-1----:R-:W1:-:S06]  /*1d1c0*/  DFMA R4, R2, R4, c[0x2][0xb0] ;  /* 0x00802c000204762b */ /* 0x002e4c0000000004 */
        /* <DEDUP_REMOVED lines=17> */
[----:B-1----:R-:W1:-:S06]  /*1d2e0*/  DFMA R4, R4, R32, R32 ;  /* 0x000000200404722b */ /* 0x002e4c0000000020 */
[----:B-1----:R-:W1:-:S04]  /*1d2f0*/  DADD R2, -RZ, -R4 ;  /* 0x00000000ff027229 */ /* 0x002e480000000904 */
[----:B------:R-:W3:-:S06]  /*1d300*/  DADD R6, -R4, c[0x2][0x140] ;  /* 0x0080500004067629 */ /* 0x000ecc0000000100 */
[----:B-1----:R-:W-:Y:S02]  /*1d310*/  FSEL R2, R4, R2, !P0 ;  /* 0x0000000204027208 */ /* 0x002fe40004000000 */
[----:B------:R-:W-:Y:S02]  /*1d320*/  FSEL R3, R5, R3, !P0 ;  /* 0x0000000305037208 */ /* 0x000fe40004000000 */
[----:B---3--:R-:W-:Y:S02]  /*1d330*/  FSEL R9, R6, R4, !P0 ;  /* 0x0000000406097208 */ /* 0x008fe40004000000 */
[----:B------:R-:W-:Y:S02]  /*1d340*/  FSEL R5, R7, R5, !P0 ;  /* 0x0000000507057208 */ /* 0x000fe40004000000 */
[----:B------:R-:W1:-:S10]  /*1d350*/  DADD R2, R2, c[0x2][0x138] ;  /* 0x00804e0002027629 */ /* 0x000e540000000000 */
[----:B-1----:R-:W-:Y:S02]  /*1d360*/  FSEL R2, R2, R9, !P1 ;  /* 0x0000000902027208 */ /* 0x002fe40004800000 */
[----:B------:R-:W-:Y:S01]  /*1d370*/  FSEL R3, R3, R5, !P1 ;  /* 0x0000000503037208 */ /* 0x000fe20004800000 */
[----:B------:R-:W-:Y:S05]  /*1d380*/  @P2 BRA `(.L_x_957) ;  /* 0x0000008000002947 */ /* 0x000fea0003800000 */
[----:B------:R-:W-:Y:S02]  /*1d390*/  IMAD.MOV.U32 R2, RZ, RZ, 0x7f3321d2 ;  /* 0x7f3321d2ff027424 */ /* 0x000fe400078e00ff */
[----:B------:R-:W-:-:S03]  /*1d3a0*/  IMAD.MOV.U32 R0, RZ, RZ, 0x4002d97c ;  /* 0x4002d97cff007424 */ /* 0x000fc600078e00ff */
[----:B------:R-:W-:Y:S02]  /*1d3b0*/  FSEL R2, R2, 3.37028055040000000000e+12, !P0 ;  /* 0x54442d1802027808 */ /* 0x000fe40004000000 */
[----:B------:R-:W-:Y:S01]  /*1d3c0*/  FSEL R3, R0, 1.8213495016098022461, !P0 ;  /* 0x3fe921fb00037808 */ /* 0x000fe20004000000 */
[----:B------:R-:W-:Y:S05]  /*1d3d0*/  BRA `(.L_x_957) ;  /* 0x0000003000007947 */ /* 0x000fea0003800000 */
.L_x_956:
[----:B------:R-:W-:-:S04]  /*1d3e0*/  ISETP.LE.AND P0, PT, RZ, c[0x0][0xdb4], PT ;  /* 0x00036d00ff007a0c */ /* 0x000fc80003f03270 */
[----:B------:R-:W-:Y:S02]  /*1d3f0*/  FSEL R2, RZ, 3.37028055040000000000e+12, P0 ;  /* 0x54442d18ff027808 */ /* 0x000fe40000000000 */
[----:B------:R-:W-:Y:S02]  /*1d400*/  FSEL R3, RZ, 2.1426990032196044922, P0 ;  /* 0x400921fbff037808 */ /* 0x000fe40000000000 */
.L_x_957:
[----:B------:R-:W-:Y:S01]  /*1d410*/  IMAD.MOV.U32 R4, RZ, RZ, c[0x0][0xdb0] ;  /* 0x00036c00ff047624 */ /* 0x000fe200078e00ff */
[----:B--2---:R-:W-:Y:S01]  /*1d420*/  DMUL R50, R50, 0.5 ;  /* 0x3fe0000032327828 */ /* 0x004fe20000000000 */
[----:B------:R-:W-:Y:S02]  /*1d430*/  IMAD.MOV.U32 R5, RZ, RZ, c[0x0][0xdb4] ;  /* 0x00036d00ff057624 */ /* 0x000fe400078e00ff */
[----:B------:R-:W-:-:S04]  /*1d440*/  IMAD.MOV.U32 R7, RZ, RZ, c[0x0][0xdbc] ;  /* 0x00036f00ff077624 */ /* 0x000fc800078e00ff */
[----:B------:R-:W1:Y:S01]  /*1d450*/  DADD R4, |R4|, |c[0x0][0xdb8]| ;  /* 0x40036e0004047629 */ /* 0x000e620000000200 */
[----:B------:R-:W-:-:S05]  /*1d460*/  LOP3.LUT R3, R3, 0x80000000, R7, 0xb8, !PT ;  /* 0x8000000003037812 */ /* 0x000fca00078eb807 */
[----:B-1----:R-:W1:-:S06]  /*1d470*/  DSETP.GTU.AND P0, PT, |R4|, +INF , PT ;  /* 0x7ff000000400742a */ /* 0x002e4c0003f0c200 */
[----:B-1----:R-:W-:Y:S02]  /*1d480*/  FSEL R2, R4, R2, P0 ;  /* 0x0000000204027208 */ /* 0x002fe40000000000 */
[----:B------:R-:W-:Y:S01]  /*1d490*/  FSEL R3, R5, R3, P0 ;  /* 0x0000000305037208 */ /* 0x000fe20000000000 */
[----:B------:R-:W-:Y:S05]  /*1d4a0*/  BRA `(.L_x_958) ;  /* 0x0000476000007947 */ /* 0x000fea0003800000 */
.L_x_950:
[----:B------:R-:W1:-:S06]  /*1d4b0*/  DMUL R2, R48, R48 ;  /* 0x0000003030027228 */ /* 0x000e4c0000000000 */
[----:B-1----:R-:W1:-:S06]  /*1d4c0*/  DFMA R2, R52, R52, R2 ;  /* 0x000000343402722b */ /* 0x002e4c0000000002 */
[----:B-1----:R-:W1:-:S14]  /*1d4d0*/  DSETP.GTU.AND P0, PT, R2, c[0x2][0x148], PT ;  /* 0x008052000200762a */ /* 0x002e5c0003f0c000 */
[----:B-1----:R-:W-:Y:S05]  /*1d4e0*/  @P0 BRA `(.L_x_959) ;  /* 0x0000089000000947 */ /* 0x002fea0003800000 */
[----:B------:R-:W-:Y:S01]  /*1d4f0*/  ISETP.GT.AND P0, PT, R3, 0xfffff, PT ;  /* 0x000fffff0300780c */ /* 0x000fe20003f04270 */
[----:B------:R-:W-:Y:S02]  /*1d500*/  IMAD.MOV.U32 R0, RZ, RZ, R3 ;  /* 0x000000ffff007224 */ /* 0x000fe400078e0003 */
[----:B------:R-:W-:Y:S02]  /*1d510*/  IMAD.MOV.U32 R4, RZ, RZ, R2 ;  /* 0x000000ffff047224 */ /* 0x000fe400078e0002 */
[----:B------:R-:W-:-:S08]  /*1d520*/  IMAD.MOV.U32 R13, RZ, RZ, -0x3ff ;  /* 0xfffffc01ff0d7424 */ /* 0x000fd000078e00ff */
[----:B------:R-:W1:Y:S01]  /*1d530*/  @!P0 DMUL R2, R2, 1.80143985094819840000e+16 ;  /* 0x4350000002028828 */ /* 0x000e620000000000 */
[----:B------:R-:W-:-:S09]  /*1d540*/  @!P0 IMAD.MOV.U32 R13, RZ, RZ, -0x435 ;  /* 0xfffffbcbff0d8424 */ /* 0x000fd200078e00ff */
[----:B-1----:R-:W-:Y:S02]  /*1d550*/  @!P0 IMAD.MOV.U32 R0, RZ, RZ, R3 ;  /* 0x000000ffff008224 */ /* 0x002fe400078e0003 */
[----:B------:R-:W-:-:S03]  /*1d560*/  @!P0 IMAD.MOV.U32 R4, RZ, RZ, R2 ;  /* 0x000000ffff048224 */ /* 0x000fc600078e0002 */
[----:B------:R-:W-:-:S04]  /*1d570*/  IADD3 R5, R0, -0x1, RZ ;  /* 0xffffffff00057810 */ /* 0x000fc80007ffe0ff */
[----:B------:R-:W-:-:S13]  /*1d580*/  ISETP.GE.U32.AND P2, PT, R5, 0x7fefffff, PT ;  /* 0x7fefffff0500780c */ /* 0x000fda0003f46070 */
        /* <DEDUP_REMOVED lines=8> */
.L_x_960:
        /* <DEDUP_REMOVED lines=41> */
[----:B-1----:R1:W2:-:S04]  /*1d8a0*/  DADD R50, R54, R2 ;  /* 0x0000000036327229 */ /* 0x0022880000000002 */
.L_x_961:
        /* <DEDUP_REMOVED lines=20> */
.L_x_962:
        /* <DEDUP_REMOVED lines=44> */
.L_x_963:
[----:B------:R-:W-:-:S04]  /*1dcb0*/  ISETP.LE.AND P0, PT, RZ, c[0x0][0xdb4], PT ;  /* 0x00036d00ff007a0c */ /* 0x000fc80003f03270 */
[----:B------:R-:W-:Y:S02]  /*1dcc0*/  FSEL R2, RZ, 3.37028055040000000000e+12, P0 ;  /* 0x54442d18ff027808 */ /* 0x000fe40000000000 */
[----:B------:R-:W-:Y:S02]  /*1dcd0*/  FSEL R3, RZ, 2.1426990032196044922, P0 ;  /* 0x400921fbff037808 */ /* 0x000fe40000000000 */
.L_x_964:
        /* <DEDUP_REMOVED lines=10> */
.L_x_959:
[----:B------:R-:W-:Y:S01]  /*1dd80*/  LOP3.LUT R7, R49, 0xfffffff8, RZ, 0xc0, !PT ;  /* 0xfffffff831077812 */ /* 0x000fe200078ec0ff */
[----:B------:R-:W-:Y:S01]  /*1dd90*/  IMAD.MOV.U32 R6, RZ, RZ, RZ ;  /* 0x000000ffff067224 */ /* 0x000fe200078e00ff */
[----:B------:R-:W-:Y:S01]  /*1dda0*/  LOP3.LUT R3, R53, 0xfffffff8, RZ, 0xc0, !PT ;  /* 0xfffffff835037812 */ /* 0x000fe200078ec0ff */
[----:B------:R-:W-:Y:S02]  /*1ddb0*/  IMAD.MOV.U32 R2, RZ, RZ, RZ ;  /* 0x000000ffff027224 */ /* 0x000fe400078e00ff */
[----:B------:R-:W-:Y:S02]  /*1ddc0*/  IMAD.MOV.U32 R14, RZ, RZ, RZ ;  /* 0x000000ffff0e7224 */ /* 0x000fe400078e00ff */
[----:B------:R-:W1:-:S04]  /*1ddd0*/  DADD R8, R48, -R6 ;  /* 0x0000000030087229 */ /* 0x000e480000000806 */
[----:B------:R-:W2:-:S04]  /*1dde0*/  DADD R4, R52, -R2 ;  /* 0x0000000034047229 */ /* 0x000e880000000802 */
[C---:B------:R-:W-:Y:S02]  /*1ddf0*/  DMUL R62, R2.reuse, R2 ;  /* 0x00000002023e7228 */ /* 0x040fe40000000000 */
[----:B-1----:R-:W-:Y:S02]  /*1de00*/  LOP3.LUT R15, R9, 0xfffffff8, RZ, 0xc0, !PT ;  /* 0xfffffff8090f7812 */ /* 0x002fe400078ec0ff */
[----:B------:R2:W1:Y:S02]  /*1de10*/  DADD R54, R2, R2 ;  /* 0x0000000002367229 */ /* 0x0004640000000002 */
[----:B--2---:R-:W-:Y:S02]  /*1de20*/  LOP3.LUT R3, R5, 0xfffffff8, RZ, 0xc0, !PT ;  /* 0xfffffff805037812 */ /* 0x004fe400078ec0ff */
[----:B------:R-:W2:-:S04]  /*1de30*/  DADD R32, R6, R6 ;  /* 0x0000000006207229 */ /* 0x000e880000000006 */
[----:B------:R-:W-:-:S04]  /*1de40*/  DMUL R60, R6, R6 ;  /* 0x00000006063c7228 */ /* 0x000fc80000000000 */
[----:B------:R-:W-:-:S04]  /*1de50*/  DADD R50, R8, -R14 ;  /* 0x0000000008327229 */ /* 0x000fc8000000080e */
[----:B------:R-:W3:-:S04]  /*1de60*/  DADD R4, R4, -R2 ;  /* 0x0000000004047229 */ /* 0x000ec80000000802 */
[----:B-1----:R-:W-:-:S04]  /*1de70*/  DMUL R58, R2, R54 ;  /* 0x00000036023a7228 */ /* 0x002fc80000000000 */
[----:B------:R-:W-:-:S04]  /*1de80*/  DMUL R6, R2, R2 ;  /* 0x0000000202067228 */ /* 0x000fc80000000000 */
[----:B------:R-:W1:-:S04]  /*1de90*/  DADD R8, R2, R2 ;  /* 0x0000000002087229 */ /* 0x000e480000000002 */
[----:B--2---:R-:W-:-:S04]  /*1dea0*/  DMUL R56, R14, R32 ;  /* 0x000000200e387228 */ /* 0x004fc80000000000 */
[----:B------:R-:W-:-:S04]  /*1deb0*/  DMUL R2, R14, R14 ;  /* 0x0000000e0e027228 */ /* 0x000fc80000000000 */
[----:B------:R-:W2:-:S04]  /*1dec0*/  DADD R14, R14, R14 ;  /* 0x000000000e0e7229 */ /* 0x000e88000000000e */
[----:B---3--:R3:W4:-:S04]  /*1ded0*/  DMUL R54, R4, R54 ;  /* 0x0000003604367228 */ /* 0x0087080000000000 */
[----:B------:R3:W0:-:S04]  /*1dee0*/  DMUL R32, R50, R32 ;  /* 0x0000002032207228 */ /* 0x0006080000000000 */
[----:B-1----:R3:W1:-:S04]  /*1def0*/  DMUL R8, R4, R8 ;  /* 0x0000000804087228 */ /* 0x0026480000000000 */
[----:B--2---:R3:W2:-:S04]  /*1df00*/  DMUL R14, R50, R14 ;  /* 0x0000000e320e7228 */ /* 0x0046880000000000 */
[----:B------:R-:W0:-:S04]  /*1df10*/  DMUL R4, R4, R4 ;  /* 0x0000000404047228 */ /* 0x000e080000000000 */
[----:B-1234-:R-:W0:-:S04]  /*1df20*/  DMUL R50, R50, R50 ;  /* 0x0000003232327228 */ /* 0x01ee080000000000 */
.L_x_965:
[----:B------:R-:W1:-:S06]  /*1df30*/  DSETP.GEU.AND P3, PT, R62, R60, PT ;  /* 0x0000003c3e00722a */ /* 0x000e4c0003f6e000 */
[----:B-1----:R-:W-:Y:S02]  /*1df40*/  FSEL R64, R62, R60, !P3 ;  /* 0x0000003c3e407208 */ /* 0x002fe40005800000 */
[----:B------:R-:W-:Y:S02]  /*1df50*/  FSEL R65, R63, R61, !P3 ;  /* 0x0000003d3f417208 */ /* 0x000fe40005800000 */
[----:B------:R-:W-:Y:S02]  /*1df60*/  FSEL R75, R61, R63, !P3 ;  /* 0x0000003f3d4b7208 */ /* 0x000fe40005800000 */
[----:B------:R-:W-:Y:S02]  /*1df70*/  FSEL R72, R60, R62, !P3 ;  /* 0x0000003e3c487208 */ /* 0x000fe40005800000 */
[----:B------:R-:W1:-:S04]  /*1df80*/  DSETP.GEU.AND P2, PT, R64, R58, PT ;  /* 0x0000003a4000722a */ /* 0x000e480003f4e000 */
[----:B------:R-:W2:Y:S02]  /*1df90*/  DSETP.LT.OR P0, PT, R64, R58, !P3 ;  /* 0x0000003a4000722a */ /* 0x000ea40005f01400 */
[----:B-1----:R-:W-:Y:S02]  /*1dfa0*/  FSEL R66, R64, R58, !P2 ;  /* 0x0000003a40427208 */ /* 0x002fe40005000000 */
[----:B------:R-:W-:Y:S02]  /*1dfb0*/  FSEL R67, R65, R59, !P2 ;  /* 0x0000003b41437208 */ /* 0x000fe40005000000 */
[----:B------:R-:W-:Y:S02]  /*1dfc0*/  FSEL R70, R58, R64, !P2 ;  /* 0x000000403a467208 */ /* 0x000fe40005000000 */
[----:B------:R-:W-:Y:S02]  /*1dfd0*/  FSEL R73, R59, R65, !P2 ;  /* 0x000000413b497208 */ /* 0x000fe40005000000 */
[----:B------:R-:W1:-:S04]  /*1dfe0*/  DSETP.GEU.AND P3, PT, R66, R56, PT ;  /* 0x000000384200722a */ /* 0x000e480003f6e000 */
[----:B--2---:R-:W2:Y:S02]  /*1dff0*/  DSETP.LT.OR P0, PT, R66, R56, P0 ;  /* 0x000000384200722a */ /* 0x004ea40000701400 */
[----:B-1----:R-:W-:Y:S02]  /*1e000*/  FSEL R60, R66, R56, !P3 ;  /* 0x00000038423c7208 */ /* 0x002fe40005800000 */
[----:B------:R-:W-:Y:S02]  /*1e010*/  FSEL R61, R67, R57, !P3 ;  /* 0x00000039433d7208 */ /* 0x000fe40005800000 */
[----:B------:R-:W-:Y:S02]  /*1e020*/  FSEL R68, R56, R66, !P3 ;  /* 0x0000004238447208 */ /* 0x000fe40005800000 */
[----:B------:R-:W-:Y:S02]  /*1e030*/  FSEL R71, R57, R67, !P3 ;  /* 0x0000004339477208 */ /* 0x000fe40005800000 */
[----:B------:R-:W1:-:S04]  /*1e040*/  DSETP.GEU.AND P5, PT, R60, R6, PT ;  /* 0x000000063c00722a */ /* 0x000e480003fae000 */
[----:B--2---:R2:W3:Y:S02]  /*1e050*/  DSETP.LT.OR P0, PT, R60, R6, P0 ;  /* 0x000000063c00722a */ /* 0x0044e40000701400 */
[----:B-1----:R-:W-:Y:S02]  /*1e060*/  FSEL R62, R60, R6, !P5 ;  /* 0x000000063c3e7208 */ /* 0x002fe40006800000 */
[----:B------:R-:W-:Y:S02]  /*1e070*/  FSEL R63, R61, R7, !P5 ;  /* 0x000000073d3f7208 */ /* 0x000fe40006800000 */
[----:B------:R-:W-:Y:S01]  /*1e080*/  FSEL R66, R6, R60, !P5 ;  /* 0x0000003c06427208 */ /* 0x000fe20006800000 */
[----:B--2---:R-:W-:Y:S01]  /*1e090*/  IMAD.MOV.U32 R60, RZ, RZ, R70 ;  /* 0x000000ffff3c7224 */ /* 0x004fe200078e0046 */
[----:B------:R-:W-:Y:S01]  /*1e0a0*/  FSEL R69, R7, R61, !P5 ;  /* 0x0000003d07457208 */ /* 0x000fe20006800000 */
[----:B------:R-:W-:Y:S01]  /*1e0b0*/  IMAD.MOV.U32 R61, RZ, RZ, R73 ;  /* 0x000000ffff3d7224 */ /* 0x000fe200078e0049 */
[----:B------:R-:W1:-:S04]  /*1e0c0*/  DSETP.GEU.AND P2, PT, R62, R2, PT ;  /* 0x000000023e00722a */ /* 0x000e480003f4e000 */
[----:B---3--:R2:W3:Y:S02]  /*1e0d0*/  DSETP.LT.OR P0, PT, R62, R2, P0 ;  /* 0x000000023e00722a */ /* 0x0084e40000701400 */
        /* <DEDUP_REMOVED lines=14> */
[----:B0-----:R-:W0:-:S04]  /*1e1c0*/  DSETP.GEU.AND P5, PT, R56, R32, PT ;  /* 0x000000203800722a */ /* 0x001e080003fae000 */
[----:B---3--:R1:W2:Y:S02]  /*1e1d0*/  DSETP.LT.OR P0, PT, R56, R32, P0 ;  /* 0x000000203800722a */ /* 0x0082a40000701400 */
[----:B0-----:R-:W-:Y:S02]  /*1e1e0*/  FSEL R6, R56, R32, !P5 ;  /* 0x0000002038067208 */ /* 0x001fe40006800000 */
[----:B------:R-:W-:Y:S02]  /*1e1f0*/  FSEL R7, R57, R33, !P5 ;  /* 0x0000002139077208 */ /* 0x000fe40006800000 */
[----:B------:R-:W-:Y:S01]  /*1e200*/  FSEL R0, R32, R56, !P5 ;  /* 0x0000003820007208 */ /* 0x000fe20006800000 */
[----:B-1----:R-:W-:Y:S01]  /*1e210*/  IMAD.MOV.U32 R56, RZ, RZ, R66 ;  /* 0x000000ffff387224 */ /* 0x002fe200078e0042 */
[----:B------:R-:W-:Y:S01]  /*1e220*/  FSEL R13, R33, R57, !P5 ;  /* 0x00000039210d7208 */ /* 0x000fe20006800000 */
[----:B------:R-:W-:Y:S01]  /*1e230*/  IMAD.MOV.U32 R57, RZ, RZ, R69 ;  /* 0x000000ffff397224 */ /* 0x000fe200078e0045 */
[----:B------:R-:W0:-:S04]  /*1e240*/  DSETP.GEU.AND P2, PT, R6, R8, PT ;  /* 0x000000080600722a */ /* 0x000e080003f4e000 */
[----:B--2---:R-:W1:Y:S02]  /*1e250*/  DSETP.LT.OR P0, PT, R6, R8, P0 ;  /* 0x000000080600722a */ /* 0x004e640000701400 */
        /* <DEDUP_REMOVED lines=63> */
.L_x_967:
        /* <DEDUP_REMOVED lines=43> */
.L_x_966:
        /* <DEDUP_REMOVED lines=21> */
.L_x_969:
        /* <DEDUP_REMOVED lines=15> */
.L_x_968:
        /* <DEDUP_REMOVED lines=20> */
.L_x_970:
        /* <DEDUP_REMOVED lines=44> */
.L_x_971:
[----:B------:R-:W-:-:S04]  /*1ef40*/  ISETP.LE.AND P0, PT, RZ, c[0x0][0xdb4], PT ;  /* 0x00036d00ff007a0c */ /* 0x000fc80003f03270 */
[----:B------:R-:W-:Y:S02]  /*1ef50*/  FSEL R2, RZ, 3.37028055040000000000e+12, P0 ;  /* 0x54442d18ff027808 */ /* 0x000fe40000000000 */
[----:B------:R-:W-:Y:S02]  /*1ef60*/  FSEL R3, RZ, 2.1426990032196044922, P0 ;  /* 0x400921fbff037808 */ /* 0x000fe40000000000 */
.L_x_972:
        /* <DEDUP_REMOVED lines=10> */
.L_x_949:
[CC--:B------:R-:W-:Y:S01]  /*1f010*/  ISETP.GT.U32.AND P0, PT, R2.reuse, R6.reuse, PT ;  /* 0x000000060200720c */ /* 0x0c0fe20003f04070 */
[----:B------:R-:W-:Y:S02]  /*1f020*/  IMAD.MOV.U32 R13, RZ, RZ, c[0x2][0x154] ;  /* 0x00805500ff0d7624 */ /* 0x000fe400078e00ff */
[----:B------:R-:W-:Y:S01]  /*1f030*/  IMAD.MOV.U32 R14, RZ, RZ, RZ ;  /* 0x000000ffff0e7224 */ /* 0x000fe200078e00ff */
[CC--:B------:R-:W-:Y:S01]  /*1f040*/  ISETP.GT.U32.AND.EX P2, PT, R3.reuse, R7.reuse, PT, P0 ;  /* 0x000000070300720c */ /* 0x0c0fe20003f44100 */
[----:B------:R-:W-:Y:S01]  /*1f050*/  IMAD.MOV.U32 R50, RZ, RZ, 0x0 ;  /* 0x00000000ff327424 */ /* 0x000fe200078e00ff */
[----:B------:R-:W-:Y:S01]  /*1f060*/  ISETP.LT.U32.AND P0, PT, R2, R6, PT ;  /* 0x000000060200720c */ /* 0x000fe20003f01070 */
[----:B------:R-:W-:Y:S01]  /*1f070*/  IMAD.MOV.U32 R51, RZ, RZ, 0x3fd80000 ;  /* 0x3fd80000ff337424 */ /* 0x000fe200078e00ff */
[----:B------:R-:W-:-:S02]  /*1f080*/  SEL R9, R3, R7, P2 ;  /* 0x0000000703097207 */ /* 0x000fc40001000000 */
[-C--:B------:R-:W-:Y:S02]  /*1f090*/  ISETP.LT.U32.AND.EX P0, PT, R3, R7.reuse, PT, P0 ;  /* 0x000000070300720c */ /* 0x080fe40003f01100 */
[----:B------:R-:W-:Y:S02]  /*1f0a0*/  LOP3.LUT R10, R9, 0xffc00000, RZ, 0xc0, !PT ;  /* 0xffc00000090a7812 */ /* 0x000fe400078ec0ff */
[----:B------:R-:W-:Y:S02]  /*1f0b0*/  SEL R0, R3, R7, P0 ;  /* 0x0000000703007207 */ /* 0x000fe40000000000 */
[CC--:B------:R-:W-:Y:S02]  /*1f0c0*/  SEL R4, R2.reuse, R6.reuse, P0 ;  /* 0x0000000602047207 */ /* 0x0c0fe40000000000 */
[----:B------:R-:W-:Y:S01]  /*1f0d0*/  SEL R8, R2, R6, P2 ;  /* 0x0000000602087207 */ /* 0x000fe20001000000 */
[----:B------:R-:W-:Y:S01]  /*1f0e0*/  IMAD.MOV.U32 R5, RZ, RZ, R0 ;  /* 0x000000ffff057224 */ /* 0x000fe200078e0000 */
[----:B------:R-:W-:Y:S01]  /*1f0f0*/  IADD3 R3, -R10, 0x7fd00000, RZ ;  /* 0x7fd000000a037810 */ /* 0x000fe20007ffe1ff */
[----:B------:R-:W-:-:S06]  /*1f100*/  IMAD.MOV.U32 R2, RZ, RZ, RZ ;  /* 0x000000ffff027224 */ /* 0x000fcc00078e00ff */
[----:B------:R-:W1:-:S04]  /*1f110*/  DMUL R6, R2, R4 ;  /* 0x0000000402067228 */ /* 0x000e480000000000 */
[----:B------:R-:W-:-:S04]  /*1f120*/  DMUL R2, R2, R8 ;  /* 0x0000000802027228 */ /* 0x000fc80000000000 */
[----:B-1----:R-:W1:-:S06]  /*1f130*/  DMUL R6, R6, R6 ;  /* 0x0000000606067228 */ /* 0x002e4c0000000000 */
[----:B-1----:R-:W1:-:S06]  /*1f140*/  DFMA R6, R2, R2, R6 ;  /* 0x000000020206722b */ /* 0x002e4c0000000006 */
[----:B-1----:R-:W1:-:S04]  /*1f150*/  DSETP.MIN.AND P0, P2, R6, c[0x2][0x150], PT ;  /* 0x008054000600762a */ /* 0x002e480003a00000 */
[----:B------:R-:W-:-:S05]  /*1f160*/  IMAD.MOV.U32 R2, RZ, RZ, R7 ;  /* 0x000000ffff027224 */ /* 0x000fca00078e0007 */
[----:B-1----:R-:W-:Y:S01]  /*1f170*/  FSEL R3, R2, c[0x2][0x154], P0 ;  /* 0x0080550002037a08 */ /* 0x002fe20000000000 */
[----:B------:R-:W-:-:S04]  /*1f180*/  IMAD.MOV.U32 R2, RZ, RZ, R6 ;  /* 0x000000ffff027224 */ /* 0x000fc800078e0006 */
[----:B------:R-:W-:Y:S01]  /*1f190*/  @P2 LOP3.LUT R3, R13, 0x80000, RZ, 0xfc, !PT ;  /* 0x000800000d032812 */ /* 0x000fe200078efcff */
[----:B------:R-:W-:Y:S01]  /*1f1a0*/  IMAD.MOV.U32 R13, RZ, RZ, -0x3ff ;  /* 0xfffffc01ff0d7424 */ /* 0x000fe200078e00ff */
[----:B------:R-:W-:Y:S01]  /*1f1b0*/  SEL R2, R2, c[0x2][0x150], P0 ;  /* 0x0080540002027a07 */ /* 0x000fe20000000000 */
[----:B------:R-:W-:Y:S01]  /*1f1c0*/  DSETP.NEU.AND P0, PT, R4, RZ, PT ;  /* 0x000000ff0400722a */ /* 0x000fe20003f0d000 */
[----:B------:R-:W1:Y:S01]  /*1f1d0*/  MUFU.RSQ64H R15, R3 ;  /* 0x00000003000f7308 */ /* 0x000e620000001c00 */
[----:B------:R-:W-:Y:S02]  /*1f1e0*/  ISETP.GE.U32.AND P2, PT, R0, 0x7ff00000, PT ;  /* 0x7ff000000000780c */ /* 0x000fe40003f46070 */
[----:B-1----:R-:W1:-:S06]  /*1f1f0*/  DMUL R32, R14, R14 ;  /* 0x0000000e0e207228 */ /* 0x002e4c0000000000 */
[----:B-1----:R-:W1:-:S06]  /*1f200*/  DFMA R32, R2, -R32, 1 ;  /* 0x3ff000000220742b */ /* 0x002e4c0000000820 */
[----:B-1----:R-:W-:-:S04]  /*1f210*/  DFMA R50, R32, R50, 0.5 ;  /* 0x3fe000002032742b */ /* 0x002fc80000000032 */
[----:B------:R-:W1:-:S06]  /*1f220*/  DMUL R32, R14, R32 ;  /* 0x000000200e207228 */ /* 0x000e4c0000000000 */
[----:B-1----:R1:W2:Y:S02]  /*1f230*/  DFMA R32, R50, R32, R14 ;  /* 0x000000203220722b */ /* 0x0022a4000000000e */
[----:B-1----:R-:W-:-:S04]  /*1f240*/  LOP3.LUT R15, R10, 0x100000, RZ, 0xfc, !PT ;  /* 0x001000000a0f7812 */ /* 0x002fc800078efcff */
[----:B--2---:R-:W1:-:S06]  /*1f250*/  DMUL R32, R6, R32 ;  /* 0x0000002006207228 */ /* 0x004e4c0000000000 */
[----:B-1----:R-:W1:-:S10]  /*1f260*/  DMUL R32, R32, R14 ;  /* 0x0000000e20207228 */ /* 0x002e540000000000 */
[----:B-1----:R-:W-:Y:S02]  /*1f270*/  @!P2 FSEL R0, R9, R33, !P0 ;  /* 0x000000210900a208 */ /* 0x002fe40004000000 */
[----:B------:R-:W-:Y:S02]  /*1f280*/  @!P2 FSEL R4, R8, R32, !P0 ;  /* 0x000000200804a208 */ /* 0x000fe40004000000 */
[----:B------:R-:W-:Y:S01]  /*1f290*/  ISETP.GT.AND P3, PT, R0, 0xfffff, PT ;  /* 0x000fffff0000780c */ /* 0x000fe20003f64270 */
[----:B------:R-:W-:Y:S02]  /*1f2a0*/  IMAD.MOV.U32 R3, RZ, RZ, R0 ;  /* 0x000000ffff037224 */ /* 0x000fe400078e0000 */
[----:B------:R-:W-:-:S10]  /*1f2b0*/  IMAD.MOV.U32 R2, RZ, RZ, R4 ;  /* 0x000000ffff027224 */ /* 0x000fd400078e0004 */
        /* <DEDUP_REMOVED lines=14> */
.L_x_973:
        /* <DEDUP_REMOVED lines=42> */
.L_x_974:
        /* <DEDUP_REMOVED lines=20> */
.L_x_975:
        /* <DEDUP_REMOVED lines=44> */
.L_x_976:
[----:B------:R-:W-:-:S04]  /*1fa40*/  ISETP.LE.AND P0, PT, RZ, c[0x0][0xdb4], PT ;  /* 0x00036d00ff007a0c */ /* 0x000fc80003f03270 */
[----:B------:R-:W-:Y:S02]  /*1fa50*/  FSEL R2, RZ, 3.37028055040000000000e+12, P0 ;  /* 0x54442d18ff027808 */ /* 0x000fe40000000000 */
[----:B------:R-:W-:Y:S02]  /*1fa60*/  FSEL R3, RZ, 2.1426990032196044922, P0 ;  /* 0x400921fbff037808 */ /* 0x000fe40000000000 */
.L_x_977:
[----:B------:R-:W-:Y:S02]  /*1fa70*/  IMAD.MOV.U32 R4, RZ, RZ, c[0x0][0xdb0] ;  /* 0x00036c00ff047624 */ /* 0x000fe400078e00ff */
        /* <DEDUP_REMOVED lines=8> */
.L_x_948:
[----:B------:R-:W1:-:S14]  /*1fb00*/  DSETP.GEU.AND P0, PT, R48, c[0x2][0x158], PT ;  /* 0x008056003000762a */ /* 0x000e5c0003f0e000 */
[----:B-1----:R-:W-:Y:S05]  /*1fb10*/  @!P0 BRA `(.L_x_978) ;  /* 0x0000094000008947 */ /* 0x002fea0003800000 */
[----:B------:R-:W1:-:S10]  /*1fb20*/  DMUL R50, R48, R48 ;  /* 0x0000003030327228 */ /* 0x000e540000000000 */
[C---:B-1----:R-:W-:Y:S02]  /*1fb30*/  FSETP.GEU.FTZ.AND P2, PT, R51.reuse, 1.7916666269302368164, PT ;  /* 0x3fe555553300780b */ /* 0x042fe40003f5e000 */
[----:B------:R-:W-:-:S13]  /*1fb40*/  FSETP.GT.FTZ.AND P0, PT, R51, -1.6999999284744262695, PT ;  /* 0xbfd999993300780b */ /* 0x000fda0003f14000 */
[----:B------:R-:W-:Y:S05]  /*1fb50*/  @P0 BRA !P2, `(.L_x_979) ;  /* 0x000003f000000947 */ /* 0x000fea0005000000 */
[----:B------:R-:W1:Y:S01]  /*1fb60*/  DADD R4, R50, 1 ;  /* 0x3ff0000032047429 */ /* 0x000e620000000000 */
[----:B------:R-:W-:-:S09]  /*1fb70*/  IMAD.MOV.U32 R13, RZ, RZ, -0x3ff ;  /* 0xfffffc01ff0d7424 */ /* 0x000fd200078e00ff */
[----:B-1----:R-:W-:Y:S01]  /*1fb80*/  ISETP.GT.AND P2, PT, R5, 0xfffff, PT ;  /* 0x000fffff0500780c */ /* 0x002fe20003f44270 */
[----:B------:R-:W-:Y:S02]  /*1fb90*/  IMAD.MOV.U32 R2, RZ, RZ, R4 ;  /* 0x000000ffff027224 */ /* 0x000fe400078e0004 */
[--C-:B------:R-:W-:Y:S02]  /*1fba0*/  IMAD.MOV.U32 R3, RZ, RZ, R5.reuse ;  /* 0x000000ffff037224 */ /* 0x100fe400078e0005 */
[----:B------:R-:W-:-:S08]  /*1fbb0*/  IMAD.MOV.U32 R0, RZ, RZ, R5 ;  /* 0x000000ffff007224 */ /* 0x000fd000078e0005 */
        /* <DEDUP_REMOVED lines=14> */
.L_x_980:
        /* <DEDUP_REMOVED lines=43> */
.L_x_979:
        /* <DEDUP_REMOVED lines=19> */
.L_x_982:
        /* <DEDUP_REMOVED lines=15> */
.L_x_981:
[----:B-1----:R-:W-:Y:S01]  /*20170*/  IMAD.MOV.U32 R2, RZ, RZ, 0x2a25ff7e ;  /* 0x2a25ff7eff027424 */ /* 0x002fe200078e00ff */
[----:B------:R-:W-:Y:S01]  /*20180*/  ISETP.LE.AND P0, PT, RZ, c[0x0][0xdb4], PT ;  /* 0x00036d00ff007a0c */ /* 0x000fe20003f03270 */
[----:B------:R-:W-:Y:S02]  /*20190*/  IMAD.MOV.U32 R3, RZ, RZ, 0x3ef53e1d ;  /* 0x3ef53e1dff037424 */ /* 0x000fe400078e00ff */
[----:B------:R-:W-:Y:S02]  /*201a0*/  IMAD.MOV.U32 R14, RZ, RZ, c[0x0][0xdb0] ;  /* 0x00036c00ff0e7624 */ /* 0x000fe400078e00ff */
[----:B------:R-:W-:Y:S02]  /*201b0*/  IMAD.MOV.U32 R15, RZ, RZ, c[0x0][0xdb4] ;  /* 0x00036d00ff0f7624 */ /* 0x000fe400078e00ff */
[----:B------:R-:W1:Y:S01]  /*201c0*/  DFMA R2, R50, -R2, c[0x2][0xa8] ;  /* 0x00802a003202762b */ /* 0x000e620000000802 */
[----:B------:R-:W-:-:S03]  /*201d0*/  IMAD.MOV.U32 R0, RZ, RZ, 0x4002d97c ;  /* 0x4002d97cff007424 */ /* 0x000fc600078e00ff */
[----:B------:R-:W-:-:S04]  /*201e0*/  DSETP.NEU.AND P2, PT, |R14|, |c[0x0][0xdb8]|, PT ;  /* 0x40036e000e00762a */ /* 0x000fc80003f4d200 */
[----:B-1----:R-:W1:-:S04]  /*201f0*/  DFMA R2, R50, R2, c[0x2][0xb0] ;  /* 0x00802c003202762b */ /* 0x002e480000000002 */
[----:B------:R-:W-:-:S04]  /*20200*/  DADD R14, |R14|, |c[0x0][0xdb8]| ;  /* 0x40036e000e0e7629 */ /* 0x000fc80000000200 */
        /* <DEDUP_REMOVED lines=16> */
[----:B-1----:R-:W1:-:S04]  /*20310*/  DMUL R2, R50, R2 ;  /* 0x0000000232027228 */ /* 0x002e480000000000 */
[----:B--2---:R-:W-:-:S04]  /*20320*/  DMUL R50, R6, 0.5 ;  /* 0x3fe0000006327828 */ /* 0x004fc80000000000 */
[----:B-1----:R-:W1:-:S06]  /*20330*/  DFMA R2, R48, R2, R48 ;  /* 0x000000023002722b */ /* 0x002e4c0000000030 */
[----:B-1----:R-:W1:-:S10]  /*20340*/  DADD R4, -RZ, -R2 ;  /* 0x00000000ff047229 */ /* 0x002e540000000902 */
[----:B-1----:R-:W-:Y:S02]  /*20350*/  FSEL R8, R2, R4, !P0 ;  /* 0x0000000402087208 */ /* 0x002fe40004000000 */
[----:B------:R-:W-:Y:S01]  /*20360*/  FSEL R9, R3, R5, !P0 ;  /* 0x0000000503097208 */ /* 0x000fe20004000000 */
[----:B------:R-:W1:-:S05]  /*20370*/  DADD R4, -R2, c[0x2][0x140] ;  /* 0x0080500002047629 */ /* 0x000e4a0000000100 */
[----:B------:R-:W2:-:S05]  /*20380*/  DADD R8, R8, c[0x2][0x138] ;  /* 0x00804e0008087629 */ /* 0x000e8a0000000000 */
[----:B-1----:R-:W-:Y:S02]  /*20390*/  FSEL R5, R5, R3, !P0 ;  /* 0x0000000305057208 */ /* 0x002fe40004000000 */
[----:B------:R-:W-:Y:S01]  /*203a0*/  FSEL R3, R4, R2, !P0 ;  /* 0x0000000204037208 */ /* 0x000fe20004000000 */
[----:B------:R-:W-:Y:S02]  /*203b0*/  IMAD.MOV.U32 R2, RZ, RZ, 0x7f3321d2 ;  /* 0x7f3321d2ff027424 */ /* 0x000fe400078e00ff */
[----:B--2---:R-:W-:Y:S02]  /*203c0*/  FSEL R5, R9, R5, !P1 ;  /* 0x0000000509057208 */ /* 0x004fe40004800000 */
[----:B------:R-:W-:Y:S01]  /*203d0*/  @!P2 FSEL R5, R0, 1.8213495016098022461, !P0 ;  /* 0x3fe921fb0005a808 */ /* 0x000fe20004000000 */
[----:B------:R-:W-:Y:S01]  /*203e0*/  IMAD.MOV.U32 R0, RZ, RZ, c[0x0][0xdbc] ;  /* 0x00036f00ff007624 */ /* 0x000fe200078e00ff */
[----:B------:R-:W-:Y:S01]  /*203f0*/  FSEL R3, R8, R3, !P1 ;  /* 0x0000000308037208 */ /* 0x000fe20004800000 */
[----:B------:R-:W1:Y:S01]  /*20400*/  DSETP.GTU.AND P1, PT, |R14|, +INF , PT ;  /* 0x7ff000000e00742a */ /* 0x000e620003f2c200 */
[----:B------:R-:W-:-:S02]  /*20410*/  @!P2 FSEL R3, R2, 3.37028055040000000000e+12, !P0 ;  /* 0x54442d180203a808 */ /* 0x000fc40004000000 */
[----:B------:R-:W-:-:S03]  /*20420*/  LOP3.LUT R5, R5, 0x80000000, R0, 0xb8, !PT ;  /* 0x8000000005057812 */ /* 0x000fc600078eb800 */
[----:B-1----:R-:W-:Y:S02]  /*20430*/  FSEL R2, R14, R3, P1 ;  /* 0x000000030e027208 */ /* 0x002fe40000800000 */
[----:B------:R-:W-:Y:S01]  /*20440*/  FSEL R3, R15, R5, P1 ;  /* 0x000000050f037208 */ /* 0x000fe20000800000 */
[----:B------:R-:W-:Y:S05]  /*20450*/  BRA `(.L_x_958) ;  /* 0x000017b000007947 */ /* 0x000fea0003800000 */
.L_x_978:
[----:B------:R-:W1:Y:S01]  /*20460*/  DMUL R2, R48, R48 ;  /* 0x0000003030027228 */ /* 0x000e620000000000 */
[----:B------:R-:W-:Y:S01]  /*20470*/  IMAD.MOV.U32 R6, RZ, RZ, 0x2a25ff7e ;  /* 0x2a25ff7eff067424 */ /* 0x000fe200078e00ff */
[----:B------:R-:W-:Y:S01]  /*20480*/  ISETP.LE.AND P0, PT, RZ, c[0x0][0xdb4], PT ;  /* 0x00036d00ff007a0c */ /* 0x000fe20003f03270 */
[----:B------:R-:W-:Y:S01]  /*20490*/  IMAD.MOV.U32 R7, RZ, RZ, 0x3ef53e1d ;  /* 0x3ef53e1dff077424 */ /* 0x000fe200078e00ff */
[----:B------:R-:W-:Y:S01]  /*204a0*/  DSETP.NEU.AND P2, PT, |R4|, |c[0x0][0xdb8]|, PT ;  /* 0x40036e000400762a */ /* 0x000fe20003f4d200 */
[----:B------:R-:W-:-:S03]  /*204b0*/  IMAD.MOV.U32 R0, RZ, RZ, 0x4002d97c ;  /* 0x4002d97cff007424 */ /* 0x000fc600078e00ff */
[----:B------:R-:W-:-:S04]  /*204c0*/  DADD R4, |R4|, |c[0x0][0xdb8]| ;  /* 0x40036e0004047629 */ /* 0x000fc80000000200 */
[----:B-1----:R-:W1:-:S04]  /*204d0*/  DFMA R6, R2, -R6, c[0x2][0xa8] ;  /* 0x00802a000206762b */ /* 0x002e480000000806 */
[----:B------:R-:W2:-:S04]  /*204e0*/  DMUL R50, R48, 0.5 ;  /* 0x3fe0000030327828 */ /* 0x000e880000000000 */
[----:B-1----:R-:W1:-:S04]  /*204f0*/  DFMA R6, R2, R6, c[0x2][0xb0] ;  /* 0x00802c000206762b */ /* 0x002e480000000006 */
[----:B--2---:R-:W-:-:S04]  /*20500*/  DMUL R50, R48, R50 ;  /* 0x0000003230327228 */ /* 0x004fc80000000000 */
        /* <DEDUP_REMOVED lines=36> */
.L_x_947:
[----:B------:R-:W-:Y:S01]  /*20750*/  DADD R2, -RZ, |R46| ;  /* 0x00000000ff027229 */ /* 0x000fe2000000052e */
[----:B------:R-:W-:Y:S01]  /*20760*/  IMAD.MOV.U32 R8, RZ, RZ, c[0x2][0x154] ;  /* 0x00805500ff087624 */ /* 0x000fe200078e00ff */
[----:B------:R-:W-:Y:S01]  /*20770*/  BSSY B0, `(.L_x_983) ;  /* 0x0000070000007945 */ /* 0x000fe20003800000 */
[----:B------:R-:W-:Y:S01]  /*20780*/  IMAD.MOV.U32 R32, RZ, RZ, 0x0 ;  /* 0x00000000ff207424 */ /* 0x000fe200078e00ff */
[----:B------:R-:W1:Y:S01]  /*20790*/  DADD R4, -RZ, |R44| ;  /* 0x00000000ff047229 */ /* 0x000e62000000052c */
[----:B------:R-:W-:-:S09]  /*207a0*/  IMAD.MOV.U32 R33, RZ, RZ, 0x3fd80000 ;  /* 0x3fd80000ff217424 */ /* 0x000fd200078e00ff */
[CC--:B-1----:R-:W-:Y:S02]  /*207b0*/  ISETP.GT.U32.AND P2, PT, R4.reuse, R2.reuse, PT ;  /* 0x000000020400720c */ /* 0x0c2fe40003f44070 */
        /* <DEDUP_REMOVED lines=10> */
[----:B------:R-:W-:Y:S01]  /*20860*/  IMAD.MOV.U32 R4, RZ, RZ, RZ ;  /* 0x000000ffff047224 */ /* 0x000fe200078e00ff */
[----:B------:R-:W-:-:S05]  /*20870*/  ISETP.GE.U32.AND P3, PT, R3, 0x7ff00000, PT ;  /* 0x7ff000000300780c */ /* 0x000fca0003f66070 */
        /* <DEDUP_REMOVED lines=9> */
[----:B------:R-:W-:Y:S01]  /*20910*/  IMAD.MOV.U32 R8, RZ, RZ, RZ ;  /* 0x000000ffff087224 */ /* 0x000fe200078e00ff */
[----:B------:R-:W-:Y:S01]  /*20920*/  SEL R4, R4, c[0x2][0x150], P0 ;  /* 0x0080540004047a07 */ /* 0x000fe20000000000 */
[----:B------:R-:W-:Y:S01]  /*20930*/  DSETP.NEU.AND P2, PT, R2, RZ, PT ;  /* 0x000000ff0200722a */ /* 0x000fe20003f4d000 */
[----:B------:R-:W1:Y:S03]  /*20940*/  MUFU.RSQ64H R9, R5 ;  /* 0x0000000500097308 */ /* 0x000e660000001c00 */
[----:B-1----:R-:W1:-:S06]  /*20950*/  DMUL R14, R8, R8 ;  /* 0x00000008080e7228 */ /* 0x002e4c0000000000 */
[----:B-1----:R-:W1:-:S06]  /*20960*/  DFMA R14, R4, -R14, 1 ;  /* 0x3ff00000040e742b */ /* 0x002e4c000000080e */
[----:B-1----:R-:W-:-:S04]  /*20970*/  DFMA R32, R14, R32, 0.5 ;  /* 0x3fe000000e20742b */ /* 0x002fc80000000020 */
[----:B------:R-:W1:-:S06]  /*20980*/  DMUL R14, R8, R14 ;  /* 0x0000000e080e7228 */ /* 0x000e4c0000000000 */
[----:B-1----:R1:W2:Y:S02]  /*20990*/  DFMA R14, R32, R14, R8 ;  /* 0x0000000e200e722b */ /* 0x0022a40000000008 */
[----:B-1----:R-:W-:-:S04]  /*209a0*/  LOP3.LUT R9, R0, 0x100000, RZ, 0xfc, !PT ;  /* 0x0010000000097812 */ /* 0x002fc800078efcff */
[----:B--2---:R1:W2:Y:S02]  /*209b0*/  DMUL R14, R6, R14 ;  /* 0x0000000e060e7228 */ /* 0x0042a40000000000 */
[----:B-1----:R-:W1:Y:S01]  /*209c0*/  MUFU.RCP64H R7, R53 ;  /* 0x0000003500077308 */ /* 0x002e620000001800 */
[----:B------:R-:W-:-:S03]  /*209d0*/  IMAD.MOV.U32 R6, RZ, RZ, 0x1 ;  /* 0x00000001ff067424 */ /* 0x000fc600078e00ff */
[----:B--2---:R-:W2:-:S10]  /*209e0*/  DMUL R14, R14, R8 ;  /* 0x000000080e0e7228 */ /* 0x004e940000000000 */
[----:B--2---:R-:W-:Y:S01]  /*209f0*/  @!P3 FSEL R3, R51, R15, !P2 ;  /* 0x0000000f3303b208 */ /* 0x004fe20005000000 */
[----:B-1----:R-:W1:Y:S01]  /*20a00*/  DFMA R4, -R52, R6, 1 ;  /* 0x3ff000003404742b */ /* 0x002e620000000106 */
[----:B------:R-:W-:Y:S02]  /*20a10*/  @!P3 FSEL R10, R50, R14, !P2 ;  /* 0x0000000e320ab208 */ /* 0x000fe40005000000 */
[----:B------:R-:W-:Y:S02]  /*20a20*/  ISETP.GT.AND P0, PT, R3, 0xfffff, PT ;  /* 0x000fffff0300780c */ /* 0x000fe40003f04270 */
[----:B------:R-:W-:Y:S01]  /*20a30*/  FSETP.GEU.AND P3, PT, |R49|, 6.5827683646048100446e-37, PT ;  /* 0x036000003100780b */ /* 0x000fe20003f6e200 */
[----:B-1----:R-:W1:-:S06]  /*20a40*/  DFMA R4, R4, R4, R4 ;  /* 0x000000040404722b */ /* 0x002e4c0000000004 */
[----:B-1----:R1:W2:Y:S02]  /*20a50*/  DFMA R6, R6, R4, R6 ;  /* 0x000000040606722b */ /* 0x0022a40000000006 */
[----:B-1----:R-:W-:Y:S02]  /*20a60*/  IMAD.MOV.U32 R4, RZ, RZ, R10 ;  /* 0x000000ffff047224 */ /* 0x002fe400078e000a */
[----:B------:R-:W-:Y:S02]  /*20a70*/  IMAD.MOV.U32 R5, RZ, RZ, R3 ;  /* 0x000000ffff057224 */ /* 0x000fe400078e0003 */
[----:B--2---:R-:W1:-:S04]  /*20a80*/  DFMA R8, -R52, R6, 1 ;  /* 0x3ff000003408742b */ /* 0x004e480000000106 */
[----:B------:R-:W2:-:S04]  /*20a90*/  @!P0 DMUL R4, R4, 1.80143985094819840000e+16 ;  /* 0x4350000004048828 */ /* 0x000e880000000000 */
[----:B-1----:R-:W1:-:S06]  /*20aa0*/  DFMA R8, R6, R8, R6 ;  /* 0x000000080608722b */ /* 0x002e4c0000000006 */
[----:B--2---:R-:W-:Y:S01]  /*20ab0*/  @!P0 IMAD.MOV.U32 R3, RZ, RZ, R5 ;  /* 0x000000ffff038224 */ /* 0x004fe200078e0005 */
[----:B-1----:R-:W1:Y:S01]  /*20ac0*/  DMUL R32, R48, R8 ;  /* 0x0000000830207228 */ /* 0x002e620000000000 */
[----:B------:R-:W-:-:S03]  /*20ad0*/  @!P0 IMAD.MOV.U32 R10, RZ, RZ, R4 ;  /* 0x000000ffff0a8224 */ /* 0x000fc600078e0004 */
[----:B------:R-:W-:Y:S02]  /*20ae0*/  IADD3 R0, R3, -0x1, RZ ;  /* 0xffffffff03007810 */ /* 0x000fe40007ffe0ff */
[----:B-1----:R-:W1:Y:S02]  /*20af0*/  DFMA R6, -R52, R32, R48 ;  /* 0x000000203406722b */ /* 0x002e640000000130 */
[----:B------:R-:W-:-:S04]  /*20b00*/  ISETP.GE.U32.AND P5, PT, R0, 0x7fefffff, PT ;  /* 0x7fefffff0000780c */ /* 0x000fc80003fa6070 */
[----:B-1----:R1:W2:-:S09]  /*20b10*/  DFMA R32, R8, R6, R32 ;  /* 0x000000060820722b */ /* 0x0022920000000020 */
[----:B-1----:R-:W-:Y:S01]  /*20b20*/  @P5 IMAD.MOV.U32 R6, RZ, RZ, 0x0 ;  /* 0x00000000ff065424 */ /* 0x002fe200078e00ff */
[----:B------:R-:W-:Y:S01]  /*20b30*/  @P5 FSETP.NEU.FTZ.AND P6, PT, R5, RZ, PT ;  /* 0x000000ff0500520b */ /* 0x000fe20003fdd000 */
[----:B------:R-:W-:Y:S02]  /*20b40*/  @P5 IMAD.MOV.U32 R7, RZ, RZ, 0x7ff00000 ;  /* 0x7ff00000ff075424 */ /* 0x000fe400078e00ff */
[----:B--2---:R-:W-:-:S04]  /*20b50*/  FFMA R0, RZ, R53, R33 ;  /* 0x00000035ff007223 */ /* 0x004fc80000000021 */
[----:B------:R-:W1:Y:S01]  /*20b60*/  @P5 DFMA R6, R4, R6, +INF ;  /* 0x7ff000000406542b */ /* 0x000e620000000006 */
[----:B------:R-:W-:Y:S01]  /*20b70*/  FSETP.GT.AND P2, PT, |R0|, 1.469367938527859385e-39, PT ;  /* 0x001000000000780b */ /* 0x000fe20003f44200 */
[----:B------:R-:W-:Y:S02]  /*20b80*/  IMAD.MOV.U32 R0, RZ, RZ, -0x3ff ;  /* 0xfffffc01ff007424 */ /* 0x000fe400078e00ff */
[----:B------:R-:W-:-:S06]  /*20b90*/  @!P0 IMAD.MOV.U32 R0, RZ, RZ, -0x435 ;  /* 0xfffffbcbff008424 */ /* 0x000fcc00078e00ff */
[----:B-1----:R-:W-:Y:S02]  /*20ba0*/  @P5 FSEL R50, R6, RZ, P6 ;  /* 0x000000ff06325208 */ /* 0x002fe40003000000 */
[----:B------:R-:W-:Y:S01]  /*20bb0*/  @P5 FSEL R51, R7, -QNAN , P6 ;  /* 0xfff0000007335808 */ /* 0x000fe20003000000 */
[----:B------:R-:W-:Y:S05]  /*20bc0*/  @P5 BRA `(.L_x_984) ;  /* 0x000002a000005947 */ /* 0x000fea0003800000 */
[C---:B------:R-:W-:Y:S01]  /*20bd0*/  LOP3.LUT R2, R3.reuse, 0x800fffff, RZ, 0xc0, !PT ;  /* 0x800fffff03027812 */ /* 0x040fe200078ec0ff */
[----:B------:R-:W-:Y:S01]  /*20be0*/  IMAD.MOV.U32 R4, RZ, RZ, R10 ;  /* 0x000000ffff047224 */ /* 0x000fe200078e000a */
[----:B------:R-:W-:Y:S01]  /*20bf0*/  LEA.HI R0, R3, R0, RZ, 0xc ;  /* 0x0000000003007211 */ /* 0x000fe200078f60ff */
[----:B------:R-:W-:Y:S01]  /*20c00*/  IMAD.MOV.U32 R8, RZ, RZ, RZ ;  /* 0x000000ffff087224 */ /* 0x000fe200078e00ff */
[----:B------:R-:W-:Y:S01]  /*20c10*/  LOP3.LUT R5, R2, 0x3ff00000, RZ, 0xfc, !PT ;  /* 0x3ff0000002057812 */ /* 0x000fe200078efcff */
[----:B------:R-:W-:Y:S02]  /*20c20*/  IMAD.MOV.U32 R54, RZ, RZ, 0x3ae80f1e ;  /* 0x3ae80f1eff367424 */ /* 0x000fe400078e00ff */
[----:B------:R-:W-:Y:S01]  /*20c30*/  IMAD.MOV.U32 R55, RZ, RZ, 0x3eb1380b ;  /* 0x3eb1380bff377424 */ /* 0x000fe200078e00ff */
[----:B------:R-:W-:-:S13]  /*20c40*/  ISETP.GE.AND P0, PT, R5, 0x3ff6a09f, PT ;  /* 0x3ff6a09f0500780c */ /* 0x000fda0003f06270 */
[----:B------:R-:W-:Y:S02]  /*20c50*/  @P0 IADD3 R7, R5, -0x100000, RZ ;  /* 0xfff0000005070810 */ /* 0x000fe40007ffe0ff */
[----:B------:R-:W-:-:S03]  /*20c60*/  @P0 IADD3 R0, R0, 0x1, RZ ;  /* 0x0000000100000810 */ /* 0x000fc60007ffe0ff */
[----:B------:R-:W-:-:S06]  /*20c70*/  @P0 IMAD.MOV.U32 R5, RZ, RZ, R7 ;  /* 0x000000ffff050224 */ /* 0x000fcc00078e0007 */
[----:B------:R-:W1:-:S04]  /*20c80*/  DADD R6, R4, 1 ;  /* 0x3ff0000004067429 */ /* 0x000e480000000000 */
[----:B------:R-:W-:Y:S02]  /*20c90*/  DADD R4, R4, -1 ;  /* 0xbff0000004047429 */ /* 0x000fe40000000000 */
[----:B-1----:R-:W1:Y:S02]  /*20ca0*/  MUFU.RCP64H R9, R7 ;  /* 0x0000000700097308 */ /* 0x002e640000001800 */
[----:B-1----:R1:W2:Y:S02]  /*20cb0*/  DFMA R14, -R6, R8, 1 ;  /* 0x3ff00000060e742b */ /* 0x0022a40000000108 */
[----:B-1----:R-:W-:Y:S01]  /*20cc0*/  LOP3.LUT R6, R0, 0x80000000, RZ, 0x3c, !PT ;  /* 0x8000000000067812 */ /* 0x002fe200078e3cff */
[----:B------:R-:W-:-:S03]  /*20cd0*/  IMAD.MOV.U32 R7, RZ, RZ, 0x43300000 ;  /* 0x43300000ff077424 */ /* 0x000fc600078e00ff */
[----:B--2---:R-:W1:-:S04]  /*20ce0*/  DFMA R14, R14, R14, R14 ;  /* 0x0000000e0e0e722b */ /* 0x004e48000000000e */
[----:B------:R-:W-:-:S04]  /*20cf0*/  DADD R6, R6, c[0x2][0x58] ;  /* 0x0080160006067629 */ /* 0x000fc80000000000 */
        /* <DEDUP_REMOVED lines=22> */
[----:B-1----:R1:W2:-:S06]  /*20e60*/  DADD R50, R56, R2 ;  /* 0x0000000038327229 */ /* 0x00228c0000000002 */
.L_x_984:
[----:B------:R-:W-:Y:S05]  /*20e70*/  BSYNC B0 ;  /* 0x0000000000007941 */ /* 0x000fea0003800000 */
.L_x_983:
[----:B------:R-:W-:Y:S05]  /*20e80*/  @P2 BRA P3, `(.L_x_985) ;  /* 0x0000006000002947 */ /* 0x000fea0001800000 */
[----:B------:R-:W-:Y:S01]  /*20e90*/  IMAD.MOV.U32 R8, RZ, RZ, R48 ;  /* 0x000000ffff087224 */ /* 0x000fe200078e0030 */
[----:B-1----:R-:W-:Y:S01]  /*20ea0*/  MOV R2, 0x20ef0 ;  /* 0x00020ef000027802 */ /* 0x002fe20000000f00 */
[----:B------:R-:W-:Y:S02]  /*20eb0*/  IMAD.MOV.U32 R9, RZ, RZ, R49 ;  /* 0x000000ffff097224 */ /* 0x000fe400078e0031 */
[----:B------:R-:W-:Y:S02]  /*20ec0*/  IMAD.MOV.U32 R6, RZ, RZ, R52 ;  /* 0x000000ffff067224 */ /* 0x000fe400078e0034 */
[----:B------:R-:W-:Y:S02]  /*20ed0*/  IMAD.MOV.U32 R7, RZ, RZ, R53 ;  /* 0x000000ffff077224 */ /* 0x000fe400078e0035 */
[----:B0-2--5:R-:W-:Y:S05]  /*20ee0*/  CALL.REL.NOINC `($__internal_1_$__cuda_sm20_div_rn_f64_full) ;  /* 0x0001735000007944 */ /* 0x025fea0003c00000 */
.L_x_985:
[----:B------:R-:W3:-:S14]  /*20ef0*/  DSETP.NEU.AND P0, PT, R52, RZ, PT ;  /* 0x000000ff3400722a */ /* 0x000edc0003f0d000 */
[----:B---3--:R-:W-:Y:S05]  /*20f00*/  @!P0 BRA `(.L_x_986) ;  /* 0x000002a000008947 */ /* 0x008fea0003800000 */
[----:B-1----:R-:W1:Y:S01]  /*20f10*/  DMUL R2, R32, R32 ;  /* 0x0000002020027228 */ /* 0x002e620000000000 */
        /* <DEDUP_REMOVED lines=41> */
.L_x_986:
[----:B------:R-:W-:-:S04]  /*211b0*/  ISETP.LE.AND P0, PT, RZ, c[0x0][0xdb4], PT ;  /* 0x00036d00ff007a0c */ /* 0x000fc80003f03270 */
[----:B-1----:R-:W-:Y:S02]  /*211c0*/  FSEL R2, RZ, 3.37028055040000000000e+12, P0 ;  /* 0x54442d18ff027808 */ /* 0x002fe40000000000 */
[----:B------:R-:W-:Y:S02]  /*211d0*/  FSEL R3, RZ, 2.1426990032196044922, P0 ;  /* 0x400921fbff037808 */ /* 0x000fe40000000000 */
.L_x_987:
[----:B------:R-:W-:Y:S01]  /*211e0*/  IMAD.MOV.U32 R4, RZ, RZ, c[0x0][0xdb0] ;  /* 0x00036c00ff047624 */ /* 0x000fe200078e00ff */
[----:B--2---:R-:W-:Y:S01]  /*211f0*/  DADD R50, R50, 1 ;  /* 0x3ff0000032327429 */ /* 0x004fe20000000000 */
        /* <DEDUP_REMOVED lines=8> */
.L_x_946:
[----:B--2---:R-:W1:-:S14]  /*21280*/  DSETP.GEU.AND P0, PT, |R4|, 1.4916681462400413487e-154, PT ;  /* 0x200000000400742a */ /* 0x004e5c0003f0e200 */
[----:B-1----:R-:W-:Y:S05]  /*21290*/  @P0 BRA `(.L_x_988) ;  /* 0x0000006000000947 */ /* 0x002fea0003800000 */
[----:B------:R-:W-:Y:S02]  /*212a0*/  IMAD.MOV.U32 R2, RZ, RZ, c[0x0][0xdb8] ;  /* 0x00036e00ff027624 */ /* 0x000fe400078e00ff */
[----:B------:R-:W-:-:S06]  /*212b0*/  IMAD.MOV.U32 R3, RZ, RZ, c[0x0][0xdbc] ;  /* 0x00036f00ff037624 */ /* 0x000fcc00078e00ff */
[----:B------:R1:W2:Y:S02]  /*212c0*/  DSETP.GEU.AND P0, PT, |R2|, 1.4916681462400413487e-154, PT ;  /* 0x200000000200742a */ /* 0x0002a40003f0e200 */
[----:B01----:R-:W-:Y:S02]  /*212d0*/  IMAD.MOV.U32 R2, RZ, RZ, R42 ;  /* 0x000000ffff027224 */ /* 0x003fe400078e002a */
[----:B------:R-:W-:-:S10]  /*212e0*/  IMAD.MOV.U32 R3, RZ, RZ, R43 ;  /* 0x000000ffff037224 */ /* 0x000fd400078e002b */
[----:B--2---:R-:W-:Y:S05]  /*212f0*/  @!P0 BRA `(.L_x_989) ;  /* 0x0000002000008947 */ /* 0x004fea0003800000 */
.L_x_988:
[----:B------:R-:W-:Y:S02]  /*21300*/  IMAD.MOV.U32 R2, RZ, RZ, R40 ;  /* 0x000000ffff027224 */ /* 0x000fe400078e0028 */
[----:B------:R-:W-:-:S05]  /*21310*/  IMAD.MOV.U32 R3, RZ, RZ, R41 ;  /* 0x000000ffff037224 */ /* 0x000fca00078e0029 */
.L_x_989:
        /* <DEDUP_REMOVED lines=18> */
.L_x_990:
        /* <DEDUP_REMOVED lines=42> */
.L_x_991:
[----:B------:R-:W-:Y:S01]  /*216e0*/  IMAD.MOV.U32 R6, RZ, RZ, c[0x0][0xdb8] ;  /* 0x00036e00ff067624 */ /* 0x000fe200078e00ff */
[----:B-1----:R-:W-:Y:S01]  /*216f0*/  DADD R2, -RZ, |c[0x0][0xdb8]| ;  /* 0x40036e00ff027629 */ /* 0x002fe20000000100 */
[----:B------:R-:W-:-:S03]  /*21700*/  IMAD.MOV.U32 R7, RZ, RZ, c[0x0][0xdbc] ;  /* 0x00036f00ff077624 */ /* 0x000fc600078e00ff */
[----:B------:R-:W-:-:S04]  /*21710*/  DADD R4, -RZ, |c[0x0][0xdb0]| ;  /* 0x40036c00ff047629 */ /* 0x000fc80000000100 */
[----:B------:R1:W3:Y:S02]  /*21720*/  DSETP.GT.AND P1, PT, |R6|, |c[0x0][0xdb0]|, PT ;  /* 0x40036c000600762a */ /* 0x0002e40003f24200 */
[----:B-1----:R-:W-:-:S04]  /*21730*/  IMAD.MOV.U32 R6, RZ, RZ, 0x1 ;  /* 0x00000001ff067424 */ /* 0x002fc800078e00ff */
[----:B---3--:R-:W-:Y:S02]  /*21740*/  FSEL R49, R3, R5, P1 ;  /* 0x0000000503317208 */ /* 0x008fe40000800000 */
[----:B------:R-:W-:Y:S02]  /*21750*/  FSEL R48, R2, R4, P1 ;  /* 0x0000000402307208 */ /* 0x000fe40000800000 */
[----:B------:R-:W1:Y:S01]  /*21760*/  MUFU.RCP64H R7, R49 ;  /* 0x0000003100077308 */ /* 0x000e620000001800 */
[----:B------:R-:W-:Y:S02]  /*21770*/  FSEL R2, R4, R2, P1 ;  /* 0x0000000204027208 */ /* 0x000fe40000800000 */
[----:B------:R-:W-:-:S04]  /*21780*/  FSEL R3, R5, R3, P1 ;  /* 0x0000000305037208 */ /* 0x000fc80000800000 */
[----:B------:R-:W-:Y:S01]  /*21790*/  FSETP.GEU.AND P2, PT, |R3|, 6.5827683646048100446e-37, PT ;  /* 0x036000000300780b */ /* 0x000fe20003f4e200 */
        /* <DEDUP_REMOVED lines=17> */
.L_x_992:
[----:B------:R-:W1:Y:S01]  /*218b0*/  DMUL R2, R32, R32 ;  /* 0x0000002020027228 */ /* 0x000e620000000000 */
[----:B------:R-:W-:Y:S01]  /*218c0*/  IMAD.MOV.U32 R4, RZ, RZ, 0x2a25ff7e ;  /* 0x2a25ff7eff047424 */ /* 0x000fe200078e00ff */
[----:B------:R-:W-:Y:S01]  /*218d0*/  ISETP.LE.AND P0, PT, RZ, c[0x0][0xdb4], PT ;  /* 0x00036d00ff007a0c */ /* 0x000fe20003f03270 */
[----:B------:R-:W-:Y:S01]  /*218e0*/  IMAD.MOV.U32 R5, RZ, RZ, 0x3ef53e1d ;  /* 0x3ef53e1dff057424 */ /* 0x000fe200078e00ff */
[----:B------:R-:W-:-:S05]  /*218f0*/  DSETP.NEU.AND P2, PT, R48, RZ, PT ;  /* 0x000000ff3000722a */ /* 0x000fca0003f4d000 */
[----:B-1----:R-:W1:-:S06]  /*21900*/  DFMA R4, R2, -R4, c[0x2][0xa8] ;  /* 0x00802a000204762b */ /* 0x002e4c0000000804 */
        /* <DEDUP_REMOVED lines=23> */
[----:B------:R-:W3:-:S05]  /*21a80*/  DADD R6, R6, c[0x2][0x138] ;  /* 0x00804e0006067629 */ /* 0x000eca0000000000 */
[----:B-1----:R-:W-:Y:S02]  /*21a90*/  FSEL R9, R2, R4, !P0 ;  /* 0x0000000402097208 */ /* 0x002fe40004000000 */
[----:B------:R-:W-:-:S03]  /*21aa0*/  FSEL R3, R3, R5, !P0 ;  /* 0x0000000503037208 */ /* 0x000fc60004000000 */
[----:B---3--:R-:W-:Y:S02]  /*21ab0*/  FSEL R2, R6, R9, P1 ;  /* 0x0000000906027208 */ /* 0x008fe40000800000 */
[----:B------:R-:W-:Y:S01]  /*21ac0*/  FSEL R3, R7, R3, P1 ;  /* 0x0000000307037208 */ /* 0x000fe20000800000 */
[----:B------:R-:W-:Y:S05]  /*21ad0*/  @!P2 BRA `(.L_x_993) ;  /* 0x000000900000a947 */ /* 0x000fea0003800000 */
[----:B------:R-:W-:Y:S02]  /*21ae0*/  IMAD.MOV.U32 R4, RZ, RZ, c[0x0][0xdb8] ;  /* 0x00036e00ff047624 */ /* 0x000fe400078e00ff */
[----:B------:R-:W-:-:S06]  /*21af0*/  IMAD.MOV.U32 R5, RZ, RZ, c[0x0][0xdbc] ;  /* 0x00036f00ff057624 */ /* 0x000fcc00078e00ff */
[----:B------:R-:W1:-:S14]  /*21b00*/  DSETP.NEU.AND P1, PT, |R4|, |c[0x0][0xdb0]|, PT ;  /* 0x40036c000400762a */ /* 0x000e5c0003f2d200 */
[----:B-1----:R-:W-:Y:S05]  /*21b10*/  @P1 BRA `(.L_x_994) ;  /* 0x0000007000001947 */ /* 0x002fea0003800000 */
[----:B------:R-:W-:Y:S02]  /*21b20*/  IMAD.MOV.U32 R2, RZ, RZ, 0x7f3321d2 ;  /* 0x7f3321d2ff027424 */ /* 0x000fe400078e00ff */
[----:B------:R-:W-:-:S03]  /*21b30*/  IMAD.MOV.U32 R0, RZ, RZ, 0x4002d97c ;  /* 0x4002d97cff007424 */ /* 0x000fc600078e00ff */
[----:B------:R-:W-:Y:S02]  /*21b40*/  FSEL R2, R2, 3.37028055040000000000e+12, !P0 ;  /* 0x54442d1802027808 */ /* 0x000fe40004000000 */
[----:B------:R-:W-:Y:S01]  /*21b50*/  FSEL R3, R0, 1.8213495016098022461, !P0 ;  /* 0x3fe921fb00037808 */ /* 0x000fe20004000000 */
[----:B------:R-:W-:Y:S05]  /*21b60*/  BRA `(.L_x_994) ;  /* 0x0000002000007947 */ /* 0x000fea0003800000 */
.L_x_993:
[----:B------:R-:W-:Y:S02]  /*21b70*/  FSEL R2, RZ, 3.37028055040000000000e+12, P0 ;  /* 0x54442d18ff027808 */ /* 0x000fe40000000000 */
[----:B------:R-:W-:Y:S02]  /*21b80*/  FSEL R3, RZ, 2.1426990032196044922, P0 ;  /* 0x400921fbff037808 */ /* 0x000fe40000000000 */
.L_x_994:
[----:B------:R-:W-:Y:S02]  /*21b90*/  IMAD.MOV.U32 R4, RZ, RZ, c[0x0][0xdb8] ;  /* 0x00036e00ff047624 */ /* 0x000fe400078e00ff */
[----:B------:R-:W-:Y:S02]  /*21ba0*/  IMAD.MOV.U32 R5, RZ, RZ, c[0x0][0xdbc] ;  /* 0x00036f00ff057624 */ /* 0x000fe400078e00ff */
[----:B------:R-:W-:-:S04]  /*21bb0*/  IMAD.MOV.U32 R7, RZ, RZ, c[0x0][0xdbc] ;  /* 0x00036f00ff077624 */ /* 0x000fc800078e00ff */
[----:B------:R-:W1:Y:S01]  /*21bc0*/  DADD R4, |R4|, |c[0x0][0xdb0]| ;  /* 0x40036c0004047629 */ /* 0x000e620000000200 */
[----:B------:R-:W-:-:S05]  /*21bd0*/  LOP3.LUT R3, R3, 0x80000000, R7, 0xb8, !PT ;  /* 0x8000000003037812 */ /* 0x000fca00078eb807 */
[----:B-1----:R-:W1:-:S06]  /*21be0*/  DSETP.GTU.AND P0, PT, |R4|, +INF , PT ;  /* 0x7ff000000400742a */ /* 0x002e4c0003f0c200 */
[----:B-1----:R-:W-:Y:S02]  /*21bf0*/  FSEL R2, R4, R2, P0 ;  /* 0x0000000204027208 */ /* 0x002fe40000000000 */
[----:B------:R-:W-:-:S06]  /*21c00*/  FSEL R3, R5, R3, P0 ;  /* 0x0000000305037208 */ /* 0x000fcc0000000000 */
.L_x_958:
[-C--:B-----5:R-:W1:Y:S01]  /*21c10*/  DMUL R48, R20, R2.reuse ;  /* 0x0000000214307228 */ /* 0x0a0e620000000000 */
[----:B------:R-:W-:Y:S03]  /*21c20*/  BSSY B1, `(.L_x_995) ;  /* 0x000019f000017945 */ /* 0x000fe60003800000 */
[----:B------:R-:W3:-:S04]  /*21c30*/  DMUL R2, R22, R2 ;  /* 0x0000000216027228 */ /* 0x000ec80000000000 */
[----:B-12---:R-:W1:-:S04]  /*21c40*/  DFMA R48, R22, R50, R48 ;  /* 0x000000321630722b */ /* 0x006e480000000030 */
[----:B---3--:R2:W3:-:S06]  /*21c50*/  DFMA R50, R20, R50, -R2 ;  /* 0x000000321432722b */ /* 0x0084cc0000000802 */
[----:B-1----:R-:W-:-:S04]  /*21c60*/  LOP3.LUT R5, R49, 0x7fffffff, RZ, 0xc0, !PT ;  /* 0x7fffffff31057812 */ /* 0x002fc800078ec0ff */
        /* <DEDUP_REMOVED lines=17> */
[----:B------:R-:W1:-:S06]  /*21d80*/  DFMA R6, R50, R6, 6.75539944105574400000e+15 ;  /* 0x433800003206742b */ /* 0x000e4c0000000006 */
[----:B-1----:R-:W1:-:S06]  /*21d90*/  DADD R2, R6, -6.75539944105574400000e+15 ;  /* 0xc338000006027429 */ /* 0x002e4c0000000000 */
[----:B-1----:R-:W1:-:S06]  /*21da0*/  DFMA R4, R2, c[0x2][0x160], R50 ;  /* 0x0080580002047a2b */ /* 0x002e4c0000000032 */
[----:B-1----:R-:W1:-:S06]  /*21db0*/  DFMA R4, R2, c[0x2][0x168], R4 ;  /* 0x00805a0002047a2b */ /* 0x002e4c0000000004 */
        /* <DEDUP_REMOVED lines=9> */
[----:B-1----:R-:W1:-:S06]  /*21e50*/  DFMA R2, R4, R2, 1 ;  /* 0x3ff000000402742b */ /* 0x002e4c0000000002 */
[----:B-1----:R-:W1:-:S10]  /*21e60*/  DFMA R2, R4, R2, 1 ;  /* 0x3ff000000402742b */ /* 0x002e540000000002 */
[----:B-1----:R-:W-:Y:S02]  /*21e70*/  IMAD R23, R6, 0x100000, R3 ;  /* 0x0010000006177824 */ /* 0x002fe400078e0203 */
[----:B------:R-:W-:Y:S01]  /*21e80*/  IMAD.MOV.U32 R22, RZ, RZ, R2 ;  /* 0x000000ffff167224 */ /* 0x000fe200078e0002 */
[----:B------:R-:W-:Y:S05]  /*21e90*/  @!P0 BRA `(.L_x_1001) ;  /* 0x000000c000008947 */ /* 0x000fea0003800000 */
[----:B------:R-:W-:Y:S01]  /*21ea0*/  FSETP.GEU.FTZ.AND P0, PT, |R51|, 4.2275390625, PT ;  /* 0x408748003300780b */ /* 0x000fe20003f1e200 */
[----:B------:R-:W-:-:S04]  /*21eb0*/  DADD R8, R50, +INF ;  /* 0x7ff0000032087429 */ /* 0x000fc80000000000 */
[----:B------:R-:W1:-:S06]  /*21ec0*/  DSETP.GEU.AND P1, PT, R50, RZ, PT ;  /* 0x000000ff3200722a */ /* 0x000e4c0003f2e000 */
[----:B-1----:R-:W-:Y:S02]  /*21ed0*/  FSEL R22, R8, RZ, P1 ;  /* 0x000000ff08167208 */ /* 0x002fe40000800000 */
        /* <DEDUP_REMOVED lines=8> */
.L_x_1001:
[----:B------:R-:W-:Y:S05]  /*21f60*/  BSYNC B0 ;  /* 0x0000000000007941 */ /* 0x000fea0003800000 */
.L_x_1000:
[----:B------:R-:W-:Y:S01]  /*21f70*/  BSSY B2, `(.L_x_1002) ;  /* 0x0000011000027945 */ /* 0x000fe20003800000 */
[----:B------:R-:W-:Y:S05]  /*21f80*/  @!P2 BRA `(.L_x_1003) ;  /* 0x000000d00000a947 */ /* 0x000fea0003800000 */
[----:B-1----:R-:W1:-:S04]  /*21f90*/  DMUL R4, R48, c[0x2][0x1b8] ;  /* 0x00806e0030047a28 */ /* 0x002e480000000000 */
[----:B------:R-:W-:-:S06]  /*21fa0*/  DSETP.GE.AND P0, PT, |R48|, 2.14748364800000000000e+09, PT ;  /* 0x41e000003000742a */ /* 0x000fcc0003f06200 */
[----:B-1----:R-:W1:Y:S08]  /*21fb0*/  F2I.F64 R5, R4 ;  /* 0x0000000400057311 */ /* 0x002e700000301100 */
[----:B-1----:R-:W1:Y:S02]  /*21fc0*/  I2F.F64 R2, R5 ;  /* 0x0000000500027312 */ /* 0x002e640000201c00 */
[----:B-1----:R-:W1:-:S06]  /*21fd0*/  DFMA R6, -R2, c[0x2][0x138], R48 ;  /* 0x00804e0002067a2b */ /* 0x002e4c0000000130 */
[----:B-1----:R-:W1:-:S06]  /*21fe0*/  DFMA R6, -R2, c[0x2][0x1c0], R6 ;  /* 0x0080700002067a2b */ /* 0x002e4c0000000106 */
[----:B-1----:R1:W3:Y:S01]  /*21ff0*/  DFMA R2, -R2, c[0x2][0x1c8], R6 ;  /* 0x0080720002027a2b */ /* 0x0022e20000000106 */
[----:B------:R-:W-:Y:S05]  /*22000*/  @!P0 BRA `(.L_x_1004) ;  /* 0x0000007000008947 */ /* 0x000fea0003800000 */
[----:B------:R-:W-:Y:S01]  /*22010*/  IMAD.MOV.U32 R0, RZ, RZ, R48 ;  /* 0x000000ffff007224 */ /* 0x000fe200078e0030 */
[----:B------:R-:W-:Y:S01]  /*22020*/  MOV R14, 0x22050 ;  /* 0x00022050000e7802 */ /* 0x000fe20000000f00 */
[----:B------:R-:W-:-:S03]  /*22030*/  IMAD.MOV.U32 R13, RZ, RZ, R49 ;  /* 0x000000ffff0d7224 */ /* 0x000fc600078e0031 */
[----:B0123--:R-:W-:Y:S05]  /*22040*/  CALL.REL.NOINC `($_ZN2at6native57_GLOBAL__N__f3eca4a2_24_ForeachBinaryOpScalar_cu_86b9896c25multi_tensor_apply_kernelINS1_18TensorListMetadataILi2EEENS1_21BinaryOpScalarFunctorIN3c107complexIdEELi2ELi1ELi1EEEJNS1_21reverse_power_functorIS8_EES8_EEEvT_T0_DpT1_$__internal_trig_reduction_slowpathd) ;  /* 0x000167b000007944 */ /* 0x00ffea0003c00000 */
[----:B------:R-:W-:Y:S05]  /*22050*/  BRA `(.L_x_1004) ;  /* 0x0000002000007947 */ /* 0x000fea0003800000 */
.L_x_1003:
[----:B-1----:R1:W3:Y:S01]  /*22060*/  DMUL R2, RZ, R48 ;  /* 0x00000030ff027228 */ /* 0x0022e20000000000 */
[----:B------:R-:W-:-:S05]  /*22070*/  IMAD.MOV.U32 R5, RZ, RZ, RZ ;  /* 0x000000ffff057224 */ /* 0x000fca00078e00ff */
.L_x_1004:
[----:B------:R-:W-:Y:S05]  /*22080*/  BSYNC B2 ;  /* 0x0000000000027941 */ /* 0x000fea0003800000 */
.L_x_1002:
[----:B-1----:R-:W-:Y:S01]  /*22090*/  IADD3 R6, R5, 0x1, RZ ;  /* 0x0000000105067810 */ /* 0x002fe20007ffe0ff */
[----:B------:R-:W-:-:S04]  /*220a0*/  IMAD.MOV.U32 R5, RZ, RZ, 0x8 ;  /* 0x00000008ff057424 */ /* 0x000fc800078e00ff */
[----:B------:R-:W-:-:S05]  /*220b0*/  IMAD.SHL.U32 R0, R6, 0x8, RZ ;  /* 0x0000000806007824 */ /* 0x000fca00078e00ff */
[----:B------:R-:W-:-:S05]  /*220c0*/  LOP3.LUT R0, R0, 0x8, RZ, 0xc0, !PT ;  /* 0x0000000800007812 */ /* 0x000fca00078ec0ff */
[----:B------:R-:W-:-:S05]  /*220d0*/  IMAD.WIDE.U32 R4, R0, R5, c[0x4][0xe0] ;  /* 0x0100380000047625 */ /* 0x000fca00078e0005 */
[----:B------:R-:W4:Y:S04]  /*220e0*/  LDG.E.128.CONSTANT R52, [R4.64] ;  /* 0x0000000604347981 */ /* 0x000f28000c1e9d00 */
[----:B------:R-:W5:Y:S04]  /*220f0*/  LDG.E.128.CONSTANT R56, [R4.64+0x10] ;  /* 0x0000100604387981 */ /* 0x000f68000c1e9d00 */
[----:B---3--:R-:W3:Y:S01]  /*22100*/  LDG.E.128.CONSTANT R60, [R4.64+0x20] ;  /* 0x00002006043c7981 */ /* 0x008ee2000c1e9d00 */
[----:B------:R-:W-:Y:S01]  /*22110*/  R2P PR, R6, 0x3 ;  /* 0x0000000306007804 */ /* 0x000fe20000000000 */
[----:B------:R-:W-:Y:S01]  /*22120*/  IMAD.MOV.U32 R6, RZ, RZ, 0x79785eba ;  /* 0x79785ebaff067424 */ /* 0x000fe200078e00ff */
[----:B------:R-:W4:Y:S01]  /*22130*/  DMUL R8, R2, R2 ;  /* 0x0000000202087228 */ /* 0x000f220000000000 */
[----:B------:R-:W-:Y:S01]  /*22140*/  IMAD.MOV.U32 R0, RZ, RZ, 0x3de5db65 ;  /* 0x3de5db65ff007424 */ /* 0x000fe200078e00ff */
[----:B------:R-:W-:Y:S02]  /*22150*/  BSSY B2, `(.L_x_1005) ;  /* 0x000001d000027945 */ /* 0x000fe40003800000 */
[----:B------:R-:W-:-:S02]  /*22160*/  FSEL R6, -R6, 4.2945490664224492434e-19, !P0 ;  /* 0x20fd816406067808 */ /* 0x000fc40004000100 */
[----:B------:R-:W-:-:S06]  /*22170*/  FSEL R7, R0, -0.082518599927425384521, !P0 ;  /* 0xbda8ff8300077808 */ /* 0x000fcc0004000000 */
[----:B----4-:R-:W1:-:S06]  /*22180*/  DFMA R52, R8, R6, R52 ;  /* 0x000000060834722b */ /* 0x010e4c0000000034 */
[----:B-1----:R-:W5:-:S06]  /*22190*/  DFMA R52, R8, R52, R54 ;  /* 0x000000340834722b */ /* 0x002f4c0000000036 */
[----:B-----5:R-:W1:-:S06]  /*221a0*/  DFMA R52, R8, R52, R56 ;  /* 0x000000340834722b */ /* 0x020e4c0000000038 */
[----:B-1----:R-:W3:-:S06]  /*221b0*/  DFMA R52, R8, R52, R58 ;  /* 0x000000340834722b */ /* 0x002ecc000000003a */
[----:B---3--:R-:W1:-:S06]  /*221c0*/  DFMA R52, R8, R52, R60 ;  /* 0x000000340834722b */ /* 0x008e4c000000003c */
[----:B-1----:R-:W1:-:S06]  /*221d0*/  DFMA R52, R8, R52, R62 ;  /* 0x000000340834722b */ /* 0x002e4c000000003e */
[----:B-1----:R-:W-:-:S04]  /*221e0*/  DFMA R20, R52, R2, R2 ;  /* 0x000000023414722b */ /* 0x002fc80000000002 */
[----:B------:R-:W1:-:S06]  /*221f0*/  @P0 DFMA R20, R8, R52, 1 ;  /* 0x3ff000000814042b */ /* 0x000e4c0000000034 */
[----:B-1----:R-:W1:Y:S01]  /*22200*/  @P1 DFMA R20, R20, -1, RZ ;  /* 0xbff000001414182b */ /* 0x002e6200000000ff */
        /* <DEDUP_REMOVED lines=15> */
.L_x_1006:
[----:B------:R3:W4:Y:S01]  /*22300*/  DMUL R2, RZ, R48 ;  /* 0x00000030ff027228 */ /* 0x0007220000000000 */
[----:B------:R-:W-:-:S05]  /*22310*/  IMAD.MOV.U32 R0, RZ, RZ, RZ ;  /* 0x000000ffff007224 */ /* 0x000fca00078e00ff */
.L_x_1007:
[----:B------:R-:W-:Y:S05]  /*22320*/  BSYNC B2 ;  /* 0x0000000000027941 */ /* 0x000fea0003800000 */
.L_x_1005:
[----:B------:R-:W-:Y:S02]  /*22330*/  IMAD.SHL.U32 R4, R0, 0x8, RZ ;  /* 0x0000000800047824 */ /* 0x000fe400078e00ff */
[----:B------:R-:W-:-:S03]  /*22340*/  IMAD.MOV.U32 R5, RZ, RZ, 0x8 ;  /* 0x00000008ff057424 */ /* 0x000fc600078e00ff */
[----:B------:R-:W-:-:S05]  /*22350*/  LOP3.LUT R4, R4, 0x8, RZ, 0xc0, !PT ;  /* 0x0000000804047812 */ /* 0x000fca00078ec0ff */
[----:B------:R-:W-:-:S05]  /*22360*/  IMAD.WIDE.U32 R4, R4, R5, c[0x4][0xe0] ;  /* 0x0100380004047625 */ /* 0x000fca00078e0005 */
[----:B---3--:R-:W3:Y:S04]  /*22370*/  LDG.E.128.CONSTANT R48, [R4.64] ;  /* 0x0000000604307981 */ /* 0x008ee8000c1e9d00 */
[----:B------:R-:W5:Y:S04]  /*22380*/  LDG.E.128.CONSTANT R52, [R4.64+0x10] ;  /* 0x0000100604347981 */ /* 0x000f68000c1e9d00 */
[----:B----4-:R-:W4:Y:S01]  /*22390*/  LDG.E.128.CONSTANT R56, [R4.64+0x20] ;  /* 0x0000200604387981 */ /* 0x010f22000c1e9d00 */
[----:B------:R-:W-:Y:S01]  /*223a0*/  R2P PR, R0, 0x3 ;  /* 0x0000000300007804 */ /* 0x000fe20000000000 */
[----:B------:R-:W-:Y:S01]  /*223b0*/  IMAD.MOV.U32 R6, RZ, RZ, 0x79785eba ;  /* 0x79785ebaff067424 */ /* 0x000fe200078e00ff */
[----:B------:R-:W3:Y:S01]  /*223c0*/  DMUL R8, R2, R2 ;  /* 0x0000000202087228 */ /* 0x000ee20000000000 */
[----:B------:R-:W-:-:S03]  /*223d0*/  IMAD.MOV.U32 R0, RZ, RZ, 0x3de5db65 ;  /* 0x3de5db65ff007424 */ /* 0x000fc600078e00ff */
[----:B------:R-:W-:Y:S01]  /*223e0*/  FSEL R6, -R6, 4.2945490664224492434e-19, !P0 ;  /* 0x20fd816406067808 */ /* 0x000fe20004000100 */
[----:B-12---:R-:W-:Y:S01]  /*223f0*/  DMUL R20, R20, R22 ;  /* 0x0000001614147228 */ /* 0x006fe20000000000 */
[----:B------:R-:W-:-:S06]  /*22400*/  FSEL R7, R0, -0.082518599927425384521, !P0 ;  /* 0xbda8ff8300077808 */ /* 0x000fcc0004000000 */
[----:B---3--:R-:W1:-:S06]  /*22410*/  DFMA R48, R8, R6, R48 ;  /* 0x000000060830722b */ /* 0x008e4c0000000030 */
[----:B-1----:R-:W5:-:S06]  /*22420*/  DFMA R48, R8, R48, R50 ;  /* 0x000000300830722b */ /* 0x002f4c0000000032 */
[----:B-----5:R-:W1:-:S06]  /*22430*/  DFMA R48, R8, R48, R52 ;  /* 0x000000300830722b */ /* 0x020e4c0000000034 */
[----:B-1----:R-:W4:-:S06]  /*22440*/  DFMA R48, R8, R48, R54 ;  /* 0x000000300830722b */ /* 0x002f0c0000000036 */
[----:B----4-:R-:W1:-:S06]  /*22450*/  DFMA R48, R8, R48, R56 ;  /* 0x000000300830722b */ /* 0x010e4c0000000038 */
[----:B-1----:R-:W1:-:S06]  /*22460*/  DFMA R48, R8, R48, R58 ;  /* 0x000000300830722b */ /* 0x002e4c000000003a */
[----:B-1----:R-:W-:-:S04]  /*22470*/  DFMA R2, R48, R2, R2 ;  /* 0x000000023002722b */ /* 0x002fc80000000002 */
[----:B------:R-:W1:-:S06]  /*22480*/  @P0 DFMA R2, R8, R48, 1 ;  /* 0x3ff000000802042b */ /* 0x000e4c0000000030 */
[----:B-1----:R-:W1:-:S06]  /*22490*/  @P1 DFMA R2, R2, -1, RZ ;  /* 0xbff000000202182b */ /* 0x002e4c00000000ff */
[----:B-1----:R1:W2:Y:S01]  /*224a0*/  DMUL R22, R2, R22 ;  /* 0x0000001602167228 */ /* 0x0022a20000000000 */
[----:B------:R-:W-:Y:S05]  /*224b0*/  BRA `(.L_x_1008) ;  /* 0x0000115000007947 */ /* 0x000fea0003800000 */
.L_x_999:
[----:B------:R-:W1:Y:S01]  /*224c0*/  DADD R50, R50, c[0x2][0x1d0] ;  /* 0x0080740032327629 */ /* 0x000e620000000000 */
[----:B------:R-:W-:Y:S01]  /*224d0*/  IMAD.MOV.U32 R6, RZ, RZ, 0x652b82fe ;  /* 0x652b82feff067424 */ /* 0x000fe200078e00ff */
[----:B------:R-:W-:Y:S01]  /*224e0*/  BSSY B0, `(.L_x_1009) ;  /* 0x0000024000007945 */ /* 0x000fe20003800000 */
[----:B------:R-:W-:Y:S01]  /*224f0*/  IMAD.MOV.U32 R7, RZ, RZ, 0x3ff71547 ;  /* 0x3ff71547ff077424 */ /* 0x000fe200078e00ff */
[----:B------:R-:W-:Y:S01]  /*22500*/  DSETP.NEU.AND P2, PT, |R48|, +INF , PT ;  /* 0x7ff000003000742a */ /* 0x000fe20003f4d200 */
[----:B------:R-:W-:Y:S02]  /*22510*/  IMAD.MOV.U32 R8, RZ, RZ, 0x69ce2bdf ;  /* 0x69ce2bdfff087424 */ /* 0x000fe400078e00ff */
[----:B------:R-:W-:Y:S02]  /*22520*/  IMAD.MOV.U32 R9, RZ, RZ, 0x3e5ade15 ;  /* 0x3e5ade15ff097424 */ /* 0x000fe400078e00ff */
[----:B-1----:R-:W1:Y:S01]  /*22530*/  DFMA R6, R50, R6, 6.75539944105574400000e+15 ;  /* 0x433800003206742b */ /* 0x002e620000000006 */
[----:B------:R-:W-:-:S05]  /*22540*/  FSETP.GEU.FTZ.AND P0, PT, |R51|, 4.1917929649353027344, PT ;  /* 0x4086232b3300780b */ /* 0x000fca0003f1e200 */
        /* <DEDUP_REMOVED lines=29> */
.L_x_1010:
[----:B------:R-:W-:Y:S05]  /*22720*/  BSYNC B0 ;  /* 0x0000000000007941 */ /* 0x000fea0003800000 */
.L_x_1009:
        /* <DEDUP_REMOVED lines=15> */
.L_x_1012:
[----:B-1----:R1:W3:Y:S01]  /*22820*/  DMUL R2, RZ, R48 ;  /* 0x00000030ff027228 */ /* 0x0022e20000000000 */
[----:B------:R-:W-:-:S05]  /*22830*/  IMAD.MOV.U32 R5, RZ, RZ, RZ ;  /* 0x000000ffff057224 */ /* 0x000fca00078e00ff */
.L_x_1013:
[----:B------:R-:W-:Y:S05]  /*22840*/  BSYNC B2 ;  /* 0x0000000000027941 */ /* 0x000fea0003800000 */
.L_x_1011:
        /* <DEDUP_REMOVED lines=39> */
.L_x_1015:
[----:B------:R3:W4:Y:S01]  /*22ac0*/  DMUL R2, RZ, R48 ;  /* 0x00000030ff027228 */ /* 0x0007220000000000 */
[----:B------:R-:W-:-:S05]  /*22ad0*/  IMAD.MOV.U32 R0, RZ, RZ, RZ ;  /* 0x000000ffff007224 */ /* 0x000fca00078e00ff */
.L_x_1016:
[----:B------:R-:W-:Y:S05]  /*22ae0*/  BSYNC B2 ;  /* 0x0000000000027941 */ /* 0x000fea0003800000 */
.L_x_1014:
[----:B------:R-:W-:Y:S02]  /*22af0*/  IMAD.SHL.U32 R4, R0, 0x8, RZ ;  /* 0x0000000800047824 */ /* 0x000fe400078e00ff */
[----:B------:R-:W-:-:S03]  /*22b00*/  IMAD.MOV.U32 R5, RZ, RZ, 0x8 ;  /* 0x00000008ff057424 */ /* 0x000fc600078e00ff */
[----:B------:R-:W-:-:S05]  /*22b10*/  LOP3.LUT R4, R4, 0x8, RZ, 0xc0, !PT ;  /* 0x0000000804047812 */ /* 0x000fca00078ec0ff */
[----:B------:R-:W-:-:S05]  /*22b20*/  IMAD.WIDE.U32 R4, R4, R5, c[0x4][0xe0] ;  /* 0x0100380004047625 */ /* 0x000fca00078e0005 */
[----:B---3--:R3:W5:Y:S04]  /*22b30*/  LDG.E.128.CONSTANT R48, [R4.64] ;  /* 0x0000000604307981 */ /* 0x008768000c1e9d00 */
[----:B----4-:R3:W4:Y:S04]  /*22b40*/  LDG.E.128.CONSTANT R52, [R4.64+0x10] ;  /* 0x0000100604347981 */ /* 0x010728000c1e9d00 */
[----:B--2---:R3:W2:Y:S01]  /*22b50*/  LDG.E.128.CONSTANT R56, [R4.64+0x20] ;  /* 0x0000200604387981 */ /* 0x0046a2000c1e9d00 */
[----:B------:R-:W-:Y:S01]  /*22b60*/  R2P PR, R0, 0x3 ;  /* 0x0000000300007804 */ /* 0x000fe20000000000 */
[----:B------:R-:W-:Y:S01]  /*22b70*/  IMAD.MOV.U32 R6, RZ, RZ, 0x79785eba ;  /* 0x79785ebaff067424 */ /* 0x000fe200078e00ff */
[----:B------:R-:W5:Y:S01]  /*22b80*/  DMUL R8, R2, R2 ;  /* 0x0000000202087228 */ /* 0x000f620000000000 */
[----:B------:R-:W-:-:S03]  /*22b90*/  IMAD.MOV.U32 R0, RZ, RZ, 0x3de5db65 ;  /* 0x3de5db65ff007424 */ /* 0x000fc600078e00ff */
[----:B------:R-:W-:Y:S02]  /*22ba0*/  FSEL R6, -R6, 4.2945490664224492434e-19, !P0 ;  /* 0x20fd816406067808 */ /* 0x000fe40004000100 */
[----:B------:R-:W-:Y:S02]  /*22bb0*/  FSEL R7, R0, -0.082518599927425384521, !P0 ;  /* 0xbda8ff8300077808 */ /* 0x000fe40004000000 */
[C---:B---3--:R-:W-:Y:S02]  /*22bc0*/  LEA.HI R4, R23.reuse, 0xffffff09, RZ, 0xc ;  /* 0xffffff0917047811 */ /* 0x048fe400078f60ff */
[----:B------:R-:W-:Y:S02]  /*22bd0*/  LOP3.LUT R0, R23, 0xfffff, RZ, 0xc0, !PT ;  /* 0x000fffff17007812 */ /* 0x000fe400078ec0ff */
[----:B------:R-:W-:Y:S02]  /*22be0*/  LEA.HI R5, R4, R4, RZ, 0x1 ;  /* 0x0000000404057211 */ /* 0x000fe400078f08ff */
[----:B------:R-:W-:-:S06]  /*22bf0*/  LOP3.LUT R23, R0, 0x7fe00000, RZ, 0xfc, !PT ;  /* 0x7fe0000000177812 */ /* 0x000fcc00078efcff */
[----:B-1----:R-:W-:-:S04]  /*22c00*/  DMUL R20, R22, R20 ;  /* 0x0000001416147228 */ /* 0x002fc80000000000 */
[----:B-----5:R1:W3:Y:S02]  /*22c10*/  DFMA R48, R8, R6, R48 ;  /* 0x000000060830722b */ /* 0x0202e40000000030 */
[----:B-1----:R-:W-:-:S04]  /*22c20*/  SHF.R.S32.HI R7, RZ, 0x1, R5 ;  /* 0x00000001ff077819 */ /* 0x002fc80000011405 */
[C---:B---3--:R-:W4:Y:S01]  /*22c30*/  DFMA R48, R8.reuse, R48, R50 ;  /* 0x000000300830722b */ /* 0x048f220000000032 */
[----:B------:R-:W-:Y:S01]  /*22c40*/  LEA R5, R7, 0x3ff00000, 0x14 ;  /* 0x3ff0000007057811 */ /* 0x000fe200078ea0ff */
[----:B------:R-:W-:Y:S02]  /*22c50*/  IMAD.IADD R7, R4, 0x1, -R7 ;  /* 0x0000000104077824 */ /* 0x000fe400078e0a07 */
[----:B------:R-:W-:Y:S02]  /*22c60*/  IMAD.MOV.U32 R4, RZ, RZ, RZ ;  /* 0x000000ffff047224 */ /* 0x000fe400078e00ff */
[----:B----4-:R-:W1:-:S04]  /*22c70*/  DFMA R48, R8, R48, R52 ;  /* 0x000000300830722b */ /* 0x010e480000000034 */
[----:B------:R-:W-:-:S04]  /*22c80*/  DMUL R20, R4, R20 ;  /* 0x0000001404147228 */ /* 0x000fc80000000000 */
[----:B-1----:R-:W2:-:S06]  /*22c90*/  DFMA R48, R8, R48, R54 ;  /* 0x000000300830722b */ /* 0x002e8c0000000036 */
[----:B--2---:R-:W1:-:S06]  /*22ca0*/  DFMA R48, R8, R48, R56 ;  /* 0x000000300830722b */ /* 0x004e4c0000000038 */
[----:B-1----:R-:W1:-:S06]  /*22cb0*/  DFMA R48, R8, R48, R58 ;  /* 0x000000300830722b */ /* 0x002e4c000000003a */
[----:B-1----:R-:W-:-:S04]  /*22cc0*/  DFMA R2, R48, R2, R2 ;  /* 0x000000023002722b */ /* 0x002fc80000000002 */
[----:B------:R-:W1:-:S06]  /*22cd0*/  @P0 DFMA R2, R8, R48, 1 ;  /* 0x3ff000000802042b */ /* 0x000e4c0000000030 */
[----:B-1----:R-:W1:-:S06]  /*22ce0*/  @P1 DFMA R2, R2, -1, RZ ;  /* 0xbff000000202182b */ /* 0x002e4c00000000ff */
[----:B-1----:R1:W2:Y:S02]  /*22cf0*/  DMUL R2, R22, R2 ;  /* 0x0000000216027228 */ /* 0x0022a40000000000 */
[----:B-1----:R-:W-:Y:S01]  /*22d00*/  LEA R23, R7, 0x3ff00000, 0x14 ;  /* 0x3ff0000007177811 */ /* 0x002fe200078ea0ff */
[----:B------:R-:W-:-:S03]  /*22d10*/  IMAD.MOV.U32 R22, RZ, RZ, RZ ;  /* 0x000000ffff167224 */ /* 0x000fc600078e00ff */
[----:B--2---:R-:W1:-:S04]  /*22d20*/  DMUL R2, R4, R2 ;  /* 0x0000000204027228 */ /* 0x004e480000000000 */
[----:B------:R2:W3:-:S04]  /*22d30*/  DMUL R20, R22, R20 ;  /* 0x0000001416147228 */ /* 0x0004c80000000000 */
[----:B-1----:R2:W1:Y:S01]  /*22d40*/  DMUL R22, R22, R2 ;  /* 0x0000000216167228 */ /* 0x0024620000000000 */
[----:B------:R-:W-:Y:S05]  /*22d50*/  BRA `(.L_x_1008) ;  /* 0x000008b000007947 */ /* 0x000fea0003800000 */
.L_x_998:
        /* <DEDUP_REMOVED lines=11> */
.L_x_1017:
[----:B------:R-:W1:-:S10]  /*22e10*/  DADD R20, R48, -R48 ;  /* 0x0000000030147229 */ /* 0x000e540000000830 */
[----:B-1----:R-:W-:Y:S02]  /*22e20*/  IMAD.MOV.U32 R22, RZ, RZ, R20 ;  /* 0x000000ffff167224 */ /* 0x002fe400078e0014 */
[----:B------:R-:W-:Y:S01]  /*22e30*/  IMAD.MOV.U32 R23, RZ, RZ, R21 ;  /* 0x000000ffff177224 */ /* 0x000fe200078e0015 */
[----:B------:R-:W-:Y:S05]  /*22e40*/  BRA `(.L_x_1008) ;  /* 0x000007c000007947 */ /* 0x000fea0003800000 */
.L_x_997:
[----:B------:R-:W1:Y:S01]  /*22e50*/  DSETP.NEU.AND P2, PT, |R48|, +INF , PT ;  /* 0x7ff000003000742a */ /* 0x000e620003f4d200 */
[----:B------:R-:W-:-:S13]  /*22e60*/  BSSY B2, `(.L_x_1018) ;  /* 0x0000011000027945 */ /* 0x000fda0003800000 */
[----:B-1----:R-:W-:Y:S05]  /*22e70*/  @!P2 BRA `(.L_x_1019) ;  /* 0x000000d00000a947 */ /* 0x002fea0003800000 */
[----:B------:R-:W1:-:S04]  /*22e80*/  DMUL R4, R48, c[0x2][0x1b8] ;  /* 0x00806e0030047a28 */ /* 0x000e480000000000 */
[----:B------:R-:W-:-:S06]  /*22e90*/  DSETP.GE.AND P0, PT, |R48|, 2.14748364800000000000e+09, PT ;  /* 0x41e000003000742a */ /* 0x000fcc0003f06200 */
[----:B-1----:R-:W1:Y:S08]  /*22ea0*/  F2I.F64 R5, R4 ;  /* 0x0000000400057311 */ /* 0x002e700000301100 */
[----:B-1----:R-:W1:Y:S02]  /*22eb0*/  I2F.F64 R2, R5 ;  /* 0x0000000500027312 */ /* 0x002e640000201c00 */
[----:B-1----:R-:W1:-:S06]  /*22ec0*/  DFMA R6, -R2, c[0x2][0x138], R48 ;  /* 0x00804e0002067a2b */ /* 0x002e4c0000000130 */
[----:B-1----:R-:W1:-:S06]  /*22ed0*/  DFMA R6, -R2, c[0x2][0x1c0], R6 ;  /* 0x0080700002067a2b */ /* 0x002e4c0000000106 */
[----:B-1----:R1:W2:Y:S01]  /*22ee0*/  DFMA R2, -R2, c[0x2][0x1c8], R6 ;  /* 0x0080720002027a2b */ /* 0x0022a20000000106 */
[----:B------:R-:W-:Y:S05]  /*22ef0*/  @!P0 BRA `(.L_x_1020) ;  /* 0x0000007000008947 */ /* 0x000fea0003800000 */
[----:B------:R-:W-:Y:S01]  /*22f00*/  IMAD.MOV.U32 R0, RZ, RZ, R48 ;  /* 0x000000ffff007224 */ /* 0x000fe200078e0030 */
[----:B------:R-:W-:Y:S01]  /*22f10*/  MOV R14, 0x22f40 ;  /* 0x00022f40000e7802 */ /* 0x000fe20000000f00 */
[----:B------:R-:W-:-:S03]  /*22f20*/  IMAD.MOV.U32 R13, RZ, RZ, R49 ;  /* 0x000000ffff0d7224 */ /* 0x000fc600078e0031 */
[----:B012---:R-:W-:Y:S05]  /*22f30*/  CALL.REL.NOINC `($_ZN2at6native57_GLOBAL__N__f3eca4a2_24_ForeachBinaryOpScalar_cu_86b9896c25multi_tensor_apply_kernelINS1_18TensorListMetadataILi2EEENS1_21BinaryOpScalarFunctorIN3c107complexIdEELi2ELi1ELi1EEEJNS1_21reverse_power_functorIS8_EES8_EEEvT_T0_DpT1_$__internal_trig_reduction_slowpathd) ;  /* 0x000158c000007944 */ /* 0x007fea0003c00000 */
[----:B------:R-:W-:Y:S05]  /*22f40*/  BRA `(.L_x_1020) ;  /* 0x0000002000007947 */ /* 0x000fea0003800000 */
.L_x_1019:
[----:B------:R1:W2:Y:S01]  /*22f50*/  DMUL R2, RZ, R48 ;  /* 0x00000030ff027228 */ /* 0x0002a20000000000 */
[----:B------:R-:W-:-:S05]  /*22f60*/  IMAD.MOV.U32 R5, RZ, RZ, RZ ;  /* 0x000000ffff057224 */ /* 0x000fca00078e00ff */
.L_x_1020:
[----:B------:R-:W-:Y:S05]  /*22f70*/  BSYNC B2 ;  /* 0x0000000000027941 */ /* 0x000fea0003800000 */
.L_x_1018:
[----:B-1----:R-:W-:Y:S01]  /*22f80*/  IADD3 R6, R5, 0x1, RZ ;  /* 0x0000000105067810 */ /* 0x002fe20007ffe0ff */
[----:B------:R-:W-:-:S04]  /*22f90*/  IMAD.MOV.U32 R5, RZ, RZ, 0x8 ;  /* 0x00000008ff057424 */ /* 0x000fc800078e00ff */
[----:B------:R-:W-:-:S05]  /*22fa0*/  IMAD.SHL.U32 R0, R6, 0x8, RZ ;  /* 0x0000000806007824 */ /* 0x000fca00078e00ff */
[----:B------:R-:W-:-:S05]  /*22fb0*/  LOP3.LUT R0, R0, 0x8, RZ, 0xc0, !PT ;  /* 0x0000000800007812 */ /* 0x000fca00078ec0ff */
[----:B------:R-:W-:-:S05]  /*22fc0*/  IMAD.WIDE.U32 R4, R0, R5, c[0x4][0xe0] ;  /* 0x0100380000047625 */ /* 0x000fca00078e0005 */
[----:B------:R-:W3:Y:S04]  /*22fd0*/  LDG.E.128.CONSTANT R20, [R4.64] ;  /* 0x0000000604147981 */ /* 0x000ee8000c1e9d00 */
[----:B------:R-:W4:Y:S04]  /*22fe0*/  LDG.E.128.CONSTANT R52, [R4.64+0x10] ;  /* 0x0000100604347981 */ /* 0x000f28000c1e9d00 */
[----:B------:R-:W5:Y:S01]  /*22ff0*/  LDG.E.128.CONSTANT R56, [R4.64+0x20] ;  /* 0x0000200604387981 */ /* 0x000f62000c1e9d00 */
[----:B------:R-:W-:Y:S01]  /*23000*/  R2P PR, R6, 0x3 ;  /* 0x0000000306007804 */ /* 0x000fe20000000000 */
[----:B------:R-:W-:Y:S01]  /*23010*/  IMAD.MOV.U32 R6, RZ, RZ, 0x79785eba ;  /* 0x79785ebaff067424 */ /* 0x000fe200078e00ff */
[----:B--2---:R-:W3:Y:S01]  /*23020*/  DMUL R8, R2, R2 ;  /* 0x0000000202087228 */ /* 0x004ee20000000000 */
[----:B------:R-:W-:Y:S01]  /*23030*/  IMAD.MOV.U32 R0, RZ, RZ, 0x3de5db65 ;  /* 0x3de5db65ff007424 */ /* 0x000fe200078e00ff */
[----:B------:R-:W-:Y:S02]  /*23040*/  BSSY B2, `(.L_x_1021) ;  /* 0x000001d000027945 */ /* 0x000fe40003800000 */
[----:B------:R-:W-:-:S02]  /*23050*/  FSEL R6, -R6, 4.2945490664224492434e-19, !P0 ;  /* 0x20fd816406067808 */ /* 0x000fc40004000100 */
[----:B------:R-:W-:-:S06]  /*23060*/  FSEL R7, R0, -0.082518599927425384521, !P0 ;  /* 0xbda8ff8300077808 */ /* 0x000fcc0004000000 */
[----:B---3--:R-:W1:-:S06]  /*23070*/  DFMA R20, R8, R6, R20 ;  /* 0x000000060814722b */ /* 0x008e4c0000000014 */
[----:B-1----:R-:W4:-:S06]  /*23080*/  DFMA R20, R8, R20, R22 ;  /* 0x000000140814722b */ /* 0x002f0c0000000016 */
[----:B----4-:R-:W1:-:S06]  /*23090*/  DFMA R20, R8, R20, R52 ;  /* 0x000000140814722b */ /* 0x010e4c0000000034 */
[----:B-1----:R-:W5:-:S06]  /*230a0*/  DFMA R20, R8, R20, R54 ;  /* 0x000000140814722b */ /* 0x002f4c0000000036 */
[----:B-----5:R-:W1:-:S06]  /*230b0*/  DFMA R20, R8, R20, R56 ;  /* 0x000000140814722b */ /* 0x020e4c0000000038 */
[----:B-1----:R-:W1:-:S06]  /*230c0*/  DFMA R58, R8, R20, R58 ;  /* 0x00000014083a722b */ /* 0x002e4c000000003a */
[----:B-1----:R-:W-:-:S04]  /*230d0*/  DFMA R20, R58, R2, R2 ;  /* 0x000000023a14722b */ /* 0x002fc80000000002 */
[----:B------:R-:W1:-:S06]  /*230e0*/  @P0 DFMA R20, R8, R58, 1 ;  /* 0x3ff000000814042b */ /* 0x000e4c000000003a */
[----:B-1----:R-:W1:Y:S01]  /*230f0*/  @P1 DFMA R20, R20, -1, RZ ;  /* 0xbff000001414182b */ /* 0x002e6200000000ff */
        /* <DEDUP_REMOVED lines=15> */
.L_x_1022:
[----:B------:R2:W3:Y:S01]  /*231f0*/  DMUL R2, RZ, R48 ;  /* 0x00000030ff027228 */ /* 0x0004e20000000000 */
[----:B------:R-:W-:-:S05]  /*23200*/  IMAD.MOV.U32 R0, RZ, RZ, RZ ;  /* 0x000000ffff007224 */ /* 0x000fca00078e00ff */
.L_x_1023:
[----:B------:R-:W-:Y:S05]  /*23210*/  BSYNC B2 ;  /* 0x0000000000027941 */ /* 0x000fea0003800000 */
.L_x_1021:
[----:B------:R-:W-:Y:S02]  /*23220*/  IMAD.SHL.U32 R4, R0, 0x8, RZ ;  /* 0x0000000800047824 */ /* 0x000fe400078e00ff */
[----:B------:R-:W-:-:S03]  /*23230*/  IMAD.MOV.U32 R5, RZ, RZ, 0x8 ;  /* 0x00000008ff057424 */ /* 0x000fc600078e00ff */
[----:B------:R-:W-:-:S05]  /*23240*/  LOP3.LUT R4, R4, 0x8, RZ, 0xc0, !PT ;  /* 0x0000000804047812 */ /* 0x000fca00078ec0ff */
[----:B------:R-:W-:-:S05]  /*23250*/  IMAD.WIDE.U32 R4, R4, R5, c[0x4][0xe0] ;  /* 0x0100380004047625 */ /* 0x000fca00078e0005 */
[----:B--2---:R-:W2:Y:S04]  /*23260*/  LDG.E.128.CONSTANT R48, [R4.64] ;  /* 0x0000000604307981 */ /* 0x004ea8000c1e9d00 */
[----:B------:R-:W4:Y:S04]  /*23270*/  LDG.E.128.CONSTANT R52, [R4.64+0x10] ;  /* 0x0000100604347981 */ /* 0x000f28000c1e9d00 */
[----:B------:R-:W5:Y:S01]  /*23280*/  LDG.E.128.CONSTANT R56, [R4.64+0x20] ;  /* 0x0000200604387981 */ /* 0x000f62000c1e9d00 */
[----:B------:R-:W-:Y:S01]  /*23290*/  R2P PR, R0, 0x3 ;  /* 0x0000000300007804 */ /* 0x000fe20000000000 */
[----:B------:R-:W-:Y:S01]  /*232a0*/  IMAD.MOV.U32 R6, RZ, RZ, 0x79785eba ;  /* 0x79785ebaff067424 */ /* 0x000fe200078e00ff */
[----:B---3--:R-:W2:Y:S01]  /*232b0*/  DMUL R8, R2, R2 ;  /* 0x0000000202087228 */ /* 0x008ea20000000000 */
[----:B------:R-:W-:-:S03]  /*232c0*/  IMAD.MOV.U32 R0, RZ, RZ, 0x3de5db65 ;  /* 0x3de5db65ff007424 */ /* 0x000fc600078e00ff */
[----:B------:R-:W-:Y:S02]  /*232d0*/  FSEL R6, -R6, 4.2945490664224492434e-19, !P0 ;  /* 0x20fd816406067808 */ /* 0x000fe40004000100 */
[----:B------:R-:W-:-:S06]  /*232e0*/  FSEL R7, R0, -0.082518599927425384521, !P0 ;  /* 0xbda8ff8300077808 */ /* 0x000fcc0004000000 */
[----:B--2---:R-:W2:-:S06]  /*232f0*/  DFMA R48, R8, R6, R48 ;  /* 0x000000060830722b */ /* 0x004e8c0000000030 */
[----:B--2---:R-:W4:-:S06]  /*23300*/  DFMA R48, R8, R48, R50 ;  /* 0x000000300830722b */ /* 0x004f0c0000000032 */
[----:B----4-:R-:W2:-:S06]  /*23310*/  DFMA R48, R8, R48, R52 ;  /* 0x000000300830722b */ /* 0x010e8c0000000034 */
        /* <DEDUP_REMOVED lines=8> */
.L_x_996:
[----:B--23--:R-:W-:Y:S01]  /*233a0*/  IMAD.MOV.U32 R2, RZ, RZ, 0x652b82fe ;  /* 0x652b82feff027424 */ /* 0x00cfe200078e00ff */
[----:B------:R-:W-:Y:S01]  /*233b0*/  FSETP.GEU.FTZ.AND P0, PT, |R51|, 4.1917929649353027344, PT ;  /* 0x4086232b3300780b */ /* 0x000fe20003f1e200 */
[----:B------:R-:W-:Y:S01]  /*233c0*/  IMAD.MOV.U32 R3, RZ, RZ, 0x3ff71547 ;  /* 0x3ff71547ff037424 */ /* 0x000fe200078e00ff */
[----:B------:R-:W-:Y:S01]  /*233d0*/  BSSY B0, `(.L_x_1024) ;  /* 0x0000021000007945 */ /* 0x000fe20003800000 */
[----:B------:R-:W-:Y:S02]  /*233e0*/  IMAD.MOV.U32 R8, RZ, RZ, 0x69ce2bdf ;  /* 0x69ce2bdfff087424 */ /* 0x000fe400078e00ff */
[----:B------:R-:W-:Y:S02]  /*233f0*/  IMAD.MOV.U32 R9, RZ, RZ, 0x3e5ade15 ;  /* 0x3e5ade15ff097424 */ /* 0x000fe400078e00ff */
        /* <DEDUP_REMOVED lines=30> */
.L_x_1025:
[----:B------:R-:W-:Y:S05]  /*235e0*/  BSYNC B0 ;  /* 0x0000000000007941 */ /* 0x000fea0003800000 */
.L_x_1024:
[----:B------:R-:W-:Y:S02]  /*235f0*/  IMAD.MOV.U32 R22, RZ, RZ, R48 ;  /* 0x000000ffff167224 */ /* 0x000fe400078e0030 */
[----:B------:R-:W-:Y:S02]  /*23600*/  IMAD.MOV.U32 R23, RZ, RZ, R49 ;  /* 0x000000ffff177224 */ /* 0x000fe400078e0031 */
.L_x_1008:
[----:B-123--:R-:W-:Y:S05]  /*23610*/  BSYNC B1 ;  /* 0x0000000000017941 */ /* 0x00efea0003800000 */
.L_x_995:
[----:B------:R-:W-:Y:S05]  /*23620*/  @P4 BRA `(.L_x_1026) ;  /* 0x00004a8000004947 */ /* 0x000fea0003800000 */
[----:B------:R-:W-:Y:S01]  /*23630*/  IMAD.MOV.U32 R6, RZ, RZ, c[0x0][0xdb8] ;  /* 0x00036e00ff067624 */ /* 0x000fe200078e00ff */
[----:B------:R-:W-:Y:S01]  /*23640*/  DADD R2, -RZ, |c[0x0][0xdb8]| ;  /* 0x40036e00ff027629 */ /* 0x000fe20000000100 */
[----:B------:R-:W-:-:S03]  /*23650*/  IMAD.MOV.U32 R7, RZ, RZ, c[0x0][0xdbc] ;  /* 0x00036f00ff077624 */ /* 0x000fc600078e00ff */
[----:B------:R-:W-:-:S04]  /*23660*/  DADD R4, -RZ, |c[0x0][0xdb0]| ;  /* 0x40036c00ff047629 */ /* 0x000fc80000000100 */
[----:B------:R-:W1:-:S06]  /*23670*/  DSETP.LEU.AND P1, PT, |R6|, |c[0x0][0xdb0]|, PT ;  /* 0x40036c000600762a */ /* 0x000e4c0003f2b200 */
        /* <DEDUP_REMOVED lines=41> */
.L_x_1032:
        /* <DEDUP_REMOVED lines=43> */
.L_x_1031:
        /* <DEDUP_REMOVED lines=18> */
[----:B0---4-:R-:W-:Y:S05]  /*23ce0*/  CALL.REL.NOINC `($__internal_1_$__cuda_sm20_div_rn_f64_full) ;  /* 0x0001455000007944 */ /* 0x011fea0003c00000 */
.L_x_1034:
        /* <DEDUP_REMOVED lines=15> */
.L_x_1033:
        /* <DEDUP_REMOVED lines=19> */
[----:B0-2-4-:R-:W-:Y:S05]  /*23f10*/  CALL.REL.NOINC `($__internal_1_$__cuda_sm20_div_rn_f64_full) ;  /* 0x0001432000007944 */ /* 0x015fea0003c00000 */
.L_x_1035:
        /* <DEDUP_REMOVED lines=44> */
.L_x_1036:
[----:B------:R-:W-:-:S04]  /*241e0*/  ISETP.LE.AND P0, PT, RZ, c[0x0][0xdb4], PT ;  /* 0x00036d00ff007a0c */ /* 0x000fc80003f03270 */
[----:B------:R-:W-:Y:S02]  /*241f0*/  FSEL R2, RZ, 3.37028055040000000000e+12, P0 ;  /* 0x54442d18ff027808 */ /* 0x000fe40000000000 */
[----:B------:R-:W-:Y:S02]  /*24200*/  FSEL R3, RZ, 2.1426990032196044922, P0 ;  /* 0x400921fbff037808 */ /* 0x000fe40000000000 */
.L_x_1037:
        /* <DEDUP_REMOVED lines=10> */
.L_x_1030:
        /* <DEDUP_REMOVED lines=22> */
.L_x_1040:
        /* <DEDUP_REMOVED lines=42> */
.L_x_1041:
        /* <DEDUP_REMOVED lines=20> */
.L_x_1042:
        /* <DEDUP_REMOVED lines=44> */
.L_x_1043:
[----:B------:R-:W-:-:S04]  /*24ab0*/  ISETP.LE.AND P0, PT, RZ, c[0x0][0xdb4], PT ;  /* 0x00036d00ff007a0c */ /* 0x000fc80003f03270 */
[----:B------:R-:W-:Y:S02]  /*24ac0*/  FSEL R2, RZ, 3.37028055040000000000e+12, P0 ;  /* 0x54442d18ff027808 */ /* 0x000fe40000000000 */
[----:B------:R-:W-:Y:S02]  /*24ad0*/  FSEL R3, RZ, 2.1426990032196044922, P0 ;  /* 0x400921fbff037808 */ /* 0x000fe40000000000 */
.L_x_1044:
        /* <DEDUP_REMOVED lines=10> */
.L_x_1039:
        /* <DEDUP_REMOVED lines=27> */
.L_x_1045:
        /* <DEDUP_REMOVED lines=114> */
.L_x_1047:
        /* <DEDUP_REMOVED lines=43> */
.L_x_1046:
        /* <DEDUP_REMOVED lines=21> */
.L_x_1049:
        /* <DEDUP_REMOVED lines=15> */
.L_x_1048:
        /* <DEDUP_REMOVED lines=20> */
.L_x_1050:
        /* <DEDUP_REMOVED lines=44> */
.L_x_1051:
[----:B------:R-:W-:-:S04]  /*25d40*/  ISETP.LE.AND P0, PT, RZ, c[0x0][0xdb4], PT ;  /* 0x00036d00ff007a0c */ /* 0x000fc80003f03270 */
[----:B------:R-:W-:Y:S02]  /*25d50*/  FSEL R2, RZ, 3.37028055040000000000e+12, P0 ;  /* 0x54442d18ff027808 */ /* 0x000fe40000000000 */
[----:B------:R-:W-:Y:S02]  /*25d60*/  FSEL R3, RZ, 2.1426990032196044922, P0 ;  /* 0x400921fbff037808 */ /* 0x000fe40000000000 */
.L_x_1052:
        /* <DEDUP_REMOVED lines=10> */
.L_x_1029:
[CC--:B------:R-:W-:Y:S01]  /*25e10*/  ISETP.GT.U32.AND P0, PT, R2.reuse, R4.reuse, PT ;  /* 0x000000040200720c */ /* 0x0c0fe20003f04070 */
[----:B------:R-:W-:Y:S02]  /*25e20*/  IMAD.MOV.U32 R14, RZ, RZ, c[0x2][0x154] ;  /* 0x00805500ff0e7624 */ /* 0x000fe400078e00ff */
[----:B------:R-:W-:Y:S01]  /*25e30*/  IMAD.MOV.U32 R50, RZ, RZ, 0x0 ;  /* 0x00000000ff327424 */ /* 0x000fe200078e00ff */
[CC--:B------:R-:W-:Y:S01]  /*25e40*/  ISETP.GT.U32.AND.EX P2, PT, R3.reuse, R5.reuse, PT, P0 ;  /* 0x000000050300720c */ /* 0x0c0fe20003f44100 */
[----:B------:R-:W-:Y:S01]  /*25e50*/  IMAD.MOV.U32 R51, RZ, RZ, 0x3fd80000 ;  /* 0x3fd80000ff337424 */ /* 0x000fe200078e00ff */
[----:B------:R-:W-:Y:S02]  /*25e60*/  ISETP.LT.U32.AND P0, PT, R2, R4, PT ;  /* 0x000000040200720c */ /* 0x000fe40003f01070 */
[----:B------:R-:W-:-:S02]  /*25e70*/  SEL R9, R3, R5, P2 ;  /* 0x0000000503097207 */ /* 0x000fc40001000000 */
[-C--:B------:R-:W-:Y:S02]  /*25e80*/  ISETP.LT.U32.AND.EX P0, PT, R3, R5.reuse, PT, P0 ;  /* 0x000000050300720c */ /* 0x080fe40003f01100 */
[----:B------:R-:W-:Y:S02]  /*25e90*/  LOP3.LUT R10, R9, 0xffc00000, RZ, 0xc0, !PT ;  /* 0xffc00000090a7812 */ /* 0x000fe400078ec0ff */
[CC--:B------:R-:W-:Y:S02]  /*25ea0*/  SEL R13, R2.reuse, R4.reuse, P0 ;  /* 0x00000004020d7207 */ /* 0x0c0fe40000000000 */
[----:B------:R-:W-:Y:S02]  /*25eb0*/  SEL R0, R3, R5, P0 ;  /* 0x0000000503007207 */ /* 0x000fe40000000000 */
[----:B------:R-:W-:Y:S01]  /*25ec0*/  SEL R8, R2, R4, P2 ;  /* 0x0000000402087207 */ /* 0x000fe20001000000 */
[----:B------:R-:W-:Y:S01]  /*25ed0*/  IMAD.MOV.U32 R4, RZ, RZ, R13 ;  /* 0x000000ffff047224 */ /* 0x000fe200078e000d */
[----:B------:R-:W-:Y:S01]  /*25ee0*/  IADD3 R3, -R10, 0x7fd00000, RZ ;  /* 0x7fd000000a037810 */ /* 0x000fe20007ffe1ff */
[----:B------:R-:W-:-:S02]  /*25ef0*/  IMAD.MOV.U32 R5, RZ, RZ, R0 ;  /* 0x000000ffff057224 */ /* 0x000fc400078e0000 */
        /* <DEDUP_REMOVED lines=20> */
[----:B-1----:R-:W-:Y:S01]  /*26040*/  LOP3.LUT R15, R10, 0x100000, RZ, 0xfc, !PT ;  /* 0x001000000a0f7812 */ /* 0x002fe200078efcff */
[----:B------:R-:W-:-:S03]  /*26050*/  IMAD.MOV.U32 R51, RZ, RZ, -0x3ff ;  /* 0xfffffc01ff337424 */ /* 0x000fc600078e00ff */
        /* <DEDUP_REMOVED lines=21> */
.L_x_1053:
        /* <DEDUP_REMOVED lines=42> */
.L_x_1054:
        /* <DEDUP_REMOVED lines=20> */
.L_x_1055:
        /* <DEDUP_REMOVED lines=44> */
.L_x_1056:
[----:B------:R-:W-:-:S04]  /*26850*/  ISETP.LE.AND P0, PT, RZ, c[0x0][0xdb4], PT ;  /* 0x00036d00ff007a0c */ /* 0x000fc80003f03270 */
[----:B------:R-:W-:Y:S02]  /*26860*/  FSEL R2, RZ, 3.37028055040000000000e+12, P0 ;  /* 0x54442d18ff027808 */ /* 0x000fe40000000000 */
[----:B------:R-:W-:Y:S02]  /*26870*/  FSEL R3, RZ, 2.1426990032196044922, P0 ;  /* 0x400921fbff037808 */ /* 0x000fe40000000000 */
.L_x_1057:
        /* <DEDUP_REMOVED lines=9> */
.L_x_1028:
        /* <DEDUP_REMOVED lines=26> */
.L_x_1060:
        /* <DEDUP_REMOVED lines=43> */
.L_x_1059:
        /* <DEDUP_REMOVED lines=19> */
.L_x_1062:
        /* <DEDUP_REMOVED lines=15> */
.L_x_1061:
        /* <DEDUP_REMOVED lines=47> */
.L_x_1058:
[C---:B------:R-:W1:Y:S01]  /*27270*/  DMUL R2, R48.reuse, R48 ;  /* 0x0000003030027228 */ /* 0x040e620000000000 */
[----:B------:R-:W-:Y:S01]  /*27280*/  IMAD.MOV.U32 R4, RZ, RZ, 0x2a25ff7e ;  /* 0x2a25ff7eff047424 */ /* 0x000fe200078e00ff */
[----:B------:R-:W-:Y:S01]  /*27290*/  ISETP.LE.AND P0, PT, RZ, c[0x0][0xdb4], PT ;  /* 0x00036d00ff007a0c */ /* 0x000fe20003f03270 */
[----:B------:R-:W-:Y:S01]  /*272a0*/  IMAD.MOV.U32 R5, RZ, RZ, 0x3ef53e1d ;  /* 0x3ef53e1dff057424 */ /* 0x000fe200078e00ff */
[----:B------:R-:W-:Y:S01]  /*272b0*/  DMUL R50, R48, 0.5 ;  /* 0x3fe0000030327828 */ /* 0x000fe20000000000 */
[----:B------:R-:W-:Y:S02]  /*272c0*/  IMAD.MOV.U32 R8, RZ, RZ, c[0x0][0xdb0] ;  /* 0x00036c00ff087624 */ /* 0x000fe400078e00ff */
[----:B------:R-:W-:-:S02]  /*272d0*/  IMAD.MOV.U32 R9, RZ, RZ, c[0x0][0xdb4] ;  /* 0x00036d00ff097624 */ /* 0x000fc400078e00ff */
[----:B-1----:R-:W1:Y:S01]  /*272e0*/  DFMA R4, R2, -R4, c[0x2][0xa8] ;  /* 0x00802a000204762b */ /* 0x002e620000000804 */
[----:B------:R-:W-:-:S03]  /*272f0*/  IMAD.MOV.U32 R0, RZ, RZ, 0x4002d97c ;  /* 0x4002d97cff007424 */ /* 0x000fc600078e00ff */
[----:B------:R-:W-:-:S04]  /*27300*/  DSETP.NEU.AND P2, PT, |R8|, |c[0x0][0xdb8]|, PT ;  /* 0x40036e000800762a */ /* 0x000fc80003f4d200 */
[----:B-1----:R-:W1:-:S04]  /*27310*/  DFMA R4, R2, R4, c[0x2][0xb0] ;  /* 0x00802c000204762b */ /* 0x002e480000000004 */
[----:B------:R-:W-:-:S04]  /*27320*/  DADD R8, |R8|, |c[0x0][0xdb8]| ;  /* 0x40036e0008087629 */ /* 0x000fc80000000200 */
[----:B-1----:R-:W1:-:S04]  /*27330*/  DFMA R4, R2, R4, c[0x2][0xb8] ;  /* 0x00802e000204762b */ /* 0x002e480000000004 */
[----:B------:R-:W-:-:S04]  /*27340*/  DMUL R50, R48, R50 ;  /* 0x0000003230327228 */ /* 0x000fc80000000000 */
        /* <DEDUP_REMOVED lines=35> */
.L_x_1027:
[----:B------:R-:W-:Y:S01]  /*27580*/  DADD R2, -RZ, |R46| ;  /* 0x00000000ff027229 */ /* 0x000fe2000000052e */
[----:B------:R-:W-:Y:S01]  /*27590*/  IMAD.MOV.U32 R13, RZ, RZ, c[0x2][0x154] ;  /* 0x00805500ff0d7624 */ /* 0x000fe200078e00ff */
[----:B------:R-:W-:Y:S01]  /*275a0*/  BSSY B0, `(.L_x_1063) ;  /* 0x0000070000007945 */ /* 0x000fe20003800000 */
[----:B------:R-:W-:Y:S01]  /*275b0*/  IMAD.MOV.U32 R14, RZ, RZ, RZ ;  /* 0x000000ffff0e7224 */ /* 0x000fe200078e00ff */
[----:B------:R-:W1:Y:S01]  /*275c0*/  DADD R4, -RZ, |R44| ;  /* 0x00000000ff047229 */ /* 0x000e62000000052c */
[----:B------:R-:W-:Y:S02]  /*275d0*/  IMAD.MOV.U32 R50, RZ, RZ, 0x0 ;  /* 0x00000000ff327424 */ /* 0x000fe400078e00ff */
[----:B------:R-:W-:-:S07]  /*275e0*/  IMAD.MOV.U32 R51, RZ, RZ, 0x3fd80000 ;  /* 0x3fd80000ff337424 */ /* 0x000fce00078e00ff */
[----:B-1----:R-:W-:-:S04]  /*275f0*/  ISETP.GT.U32.AND P0, PT, R4, R2, PT ;  /* 0x000000020400720c */ /* 0x002fc80003f04070 */
[CC--:B------:R-:W-:Y:S02]  /*27600*/  ISETP.GT.U32.AND.EX P2, PT, R5.reuse, R3.reuse, PT, P0 ;  /* 0x000000030500720c */ /* 0x0c0fe40003f44100 */
[CC--:B------:R-:W-:Y:S02]  /*27610*/  ISETP.LT.U32.AND P0, PT, R4.reuse, R2.reuse, PT ;  /* 0x000000020400720c */ /* 0x0c0fe40003f01070 */
[CC--:B------:R-:W-:Y:S02]  /*27620*/  SEL R9, R5.reuse, R3.reuse, P2 ;  /* 0x0000000305097207 */ /* 0x0c0fe40001000000 */
[----:B------:R-:W-:Y:S02]  /*27630*/  ISETP.LT.U32.AND.EX P0, PT, R5, R3, PT, P0 ;  /* 0x000000030500720c */ /* 0x000fe40003f01100 */
[----:B------:R-:W-:Y:S02]  /*27640*/  LOP3.LUT R10, R9, 0xffc00000, RZ, 0xc0, !PT ;  /* 0xffc00000090a7812 */ /* 0x000fe400078ec0ff */
[----:B------:R-:W-:-:S02]  /*27650*/  SEL R0, R4, R2, P0 ;  /* 0x0000000204007207 */ /* 0x000fc40000000000 */
[----:B------:R-:W-:Y:S02]  /*27660*/  SEL R3, R5, R3, P0 ;  /* 0x0000000305037207 */ /* 0x000fe40000000000 */
        /* <DEDUP_REMOVED lines=12> */
[----:B------:R-:W-:Y:S02]  /*27730*/  @P2 LOP3.LUT R5, R13, 0x80000, RZ, 0xfc, !PT ;  /* 0x000800000d052812 */ /* 0x000fe400078efcff */
        /* <DEDUP_REMOVED lines=53> */
[----:B------:R-:W1:-:S04]  /*27a90*/  DADD R6, R4, 1 ;  /* 0x3ff0000004067429 */ /* 0x000e480000000000 */
[----:B------:R-:W-:Y:S02]  /*27aa0*/  DADD R4, R4, -1 ;  /* 0xbff0000004047429 */ /* 0x000fe40000000000 */
[----:B-1----:R-:W1:Y:S02]  /*27ab0*/  MUFU.RCP64H R9, R7 ;  /* 0x0000000700097308 */ /* 0x002e640000001800 */
[----:B-1----:R1:W2:Y:S02]  /*27ac0*/  DFMA R14, -R6, R8, 1 ;  /* 0x3ff00000060e742b */ /* 0x0022a40000000108 */
[----:B-1----:R-:W-:Y:S01]  /*27ad0*/  LEA.HI R6, R3, R2, RZ, 0xc ;  /* 0x0000000203067211 */ /* 0x002fe200078f60ff */
[----:B------:R-:W-:-:S03]  /*27ae0*/  IMAD.MOV.U32 R7, RZ, RZ, 0x43300000 ;  /* 0x43300000ff077424 */ /* 0x000fc600078e00ff */
[----:B--2---:R-:W1:Y:S01]  /*27af0*/  DFMA R14, R14, R14, R14 ;  /* 0x0000000e0e0e722b */ /* 0x004e62000000000e */
[----:B------:R-:W-:-:S04]  /*27b00*/  @P3 IADD3 R6, R6, 0x1, RZ ;  /* 0x0000000106063810 */ /* 0x000fc80007ffe0ff */
[----:B------:R-:W-:Y:S01]  /*27b10*/  LOP3.LUT R6, R6, 0x80000000, RZ, 0x3c, !PT ;  /* 0x8000000006067812 */ /* 0x000fe200078e3cff */
[----:B-1----:R-:W1:-:S05]  /*27b20*/  DFMA R14, R8, R14, R8 ;  /* 0x0000000e080e722b */ /* 0x002e4a0000000008 */
[----:B------:R-:W-:-:S04]  /*27b30*/  DADD R6, R6, c[0x2][0x58] ;  /* 0x0080160006067629 */ /* 0x000fc80000000000 */
        /* <DEDUP_REMOVED lines=22> */
.L_x_1064:
[----:B------:R-:W-:Y:S05]  /*27ca0*/  BSYNC B0 ;  /* 0x0000000000007941 */ /* 0x000fea0003800000 */
.L_x_1063:
[----:B------:R-:W-:Y:S05]  /*27cb0*/  @P0 BRA P2, `(.L_x_1065) ;  /* 0x0000006000000947 */ /* 0x000fea0001000000 */
[----:B------:R-:W-:Y:S01]  /*27cc0*/  IMAD.MOV.U32 R8, RZ, RZ, R48 ;  /* 0x000000ffff087224 */ /* 0x000fe200078e0030 */
[----:B-1----:R-:W-:Y:S01]  /*27cd0*/  MOV R2, 0x27d20 ;  /* 0x00027d2000027802 */ /* 0x002fe20000000f00 */
[----:B------:R-:W-:Y:S02]  /*27ce0*/  IMAD.MOV.U32 R9, RZ, RZ, R49 ;  /* 0x000000ffff097224 */ /* 0x000fe400078e0031 */
[----:B------:R-:W-:Y:S02]  /*27cf0*/  IMAD.MOV.U32 R6, RZ, RZ, R52 ;  /* 0x000000ffff067224 */ /* 0x000fe400078e0034 */
[----:B------:R-:W-:Y:S02]  /*27d00*/  IMAD.MOV.U32 R7, RZ, RZ, R53 ;  /* 0x000000ffff077224 */ /* 0x000fe400078e0035 */
[----:B0-2-4-:R-:W-:Y:S05]  /*27d10*/  CALL.REL.NOINC `($__internal_1_$__cuda_sm20_div_rn_f64_full) ;  /* 0x0001052000007944 */ /* 0x015fea0003c00000 */
.L_x_1065:
        /* <DEDUP_REMOVED lines=44> */
.L_x_1066:
[----:B------:R-:W-:-:S04]  /*27fe0*/  ISETP.LE.AND P0, PT, RZ, c[0x0][0xdb4], PT ;  /* 0x00036d00ff007a0c */ /* 0x000fc80003f03270 */
[----:B-1----:R-:W-:Y:S02]  /*27ff0*/  FSEL R2, RZ, 3.37028055040000000000e+12, P0 ;  /* 0x54442d18ff027808 */ /* 0x002fe40000000000 */
[----:B------:R-:W-:Y:S02]  /*28000*/  FSEL R3, RZ, 2.1426990032196044922, P0 ;  /* 0x400921fbff037808 */ /* 0x000fe40000000000 */
.L_x_1067:
        /* <DEDUP_REMOVED lines=10> */
.L_x_1026:
[----:B------:R-:W-:Y:S02]  /*280b0*/  IMAD.MOV.U32 R2, RZ, RZ, c[0x0][0xdb0] ;  /* 0x00036c00ff027624 */ /* 0x000fe400078e00ff */
[----:B------:R-:W-:-:S06]  /*280c0*/  IMAD.MOV.U32 R3, RZ, RZ, c[0x0][0xdb4] ;  /* 0x00036d00ff037624 */ /* 0x000fcc00078e00ff */
[----:B------:R1:W2:Y:S02]  /*280d0*/  DSETP.GEU.AND P0, PT, |R2|, 1.4916681462400413487e-154, PT ;  /* 0x200000000200742a */ /* 0x0002a40003f0e200 */
[----:B-1----:R-:W-:Y:S02]  /*280e0*/  IMAD.MOV.U32 R2, RZ, RZ, R40 ;  /* 0x000000ffff027224 */ /* 0x002fe400078e0028 */
[----:B------:R-:W-:-:S10]  /*280f0*/  IMAD.MOV.U32 R3, RZ, RZ, R41 ;  /* 0x000000ffff037224 */ /* 0x000fd400078e0029 */
[----:B--2---:R-:W-:Y:S05]  /*28100*/  @P0 BRA `(.L_x_1068) ;  /* 0x0000007000000947 */ /* 0x004fea0003800000 */
[----:B------:R-:W-:Y:S02]  /*28110*/  IMAD.MOV.U32 R2, RZ, RZ, c[0x0][0xdb8] ;  /* 0x00036e00ff027624 */ /* 0x000fe400078e00ff */
[----:B------:R-:W-:-:S06]  /*28120*/  IMAD.MOV.U32 R3, RZ, RZ, c[0x0][0xdbc] ;  /* 0x00036f00ff037624 */ /* 0x000fcc00078e00ff */
[----:B------:R1:W2:Y:S02]  /*28130*/  DSETP.GEU.AND P0, PT, |R2|, 1.4916681462400413487e-154, PT ;  /* 0x200000000200742a */ /* 0x0002a40003f0e200 */
[----:B-1----:R-:W-:Y:S02]  /*28140*/  IMAD.MOV.U32 R2, RZ, RZ, R40 ;  /* 0x000000ffff027224 */ /* 0x002fe400078e0028 */
[----:B------:R-:W-:-:S10]  /*28150*/  IMAD.MOV.U32 R3, RZ, RZ, R41 ;  /* 0x000000ffff037224 */ /* 0x000fd400078e0029 */
[----:B0-2---:R-:W-:Y:S02]  /*28160*/  @!P0 IMAD.MOV.U32 R2, RZ, RZ, R42 ;  /* 0x000000ffff028224 */ /* 0x005fe400078e002a */
[----:B------:R-:W-:-:S05]  /*28170*/  @!P0 IMAD.MOV.U32 R3, RZ, RZ, R43 ;  /* 0x000000ffff038224 */ /* 0x000fca00078e002b */
.L_x_1068:
        /* <DEDUP_REMOVED lines=18> */
.L_x_1069:
        /* <DEDUP_REMOVED lines=42> */
.L_x_1070:
        /* <DEDUP_REMOVED lines=29> */
.L_x_1071:
        /* <DEDUP_REMOVED lines=44> */
.L_x_1072:
[----:B------:R-:W-:Y:S02]  /*289d0*/  FSEL R2, RZ, 3.37028055040000000000e+12, P0 ;  /* 0x54442d18ff027808 */ /* 0x000fe40000000000 */
[----:B------:R-:W-:Y:S02]  /*289e0*/  FSEL R3, RZ, 2.1426990032196044922, P0 ;  /* 0x400921fbff037808 */ /* 0x000fe40000000000 */
.L_x_1073:
        /* <DEDUP_REMOVED lines=8> */
.L_x_1038:
[-C--:B------:R-:W1:Y:S01]  /*28a70*/  DMUL R48, R16, R2.reuse ;  /* 0x0000000210307228 */ /* 0x080e620000000000 */
        /* <DEDUP_REMOVED lines=52> */
.L_x_1080:
[----:B------:R-:W-:Y:S05]  /*28dc0*/  BSYNC B0 ;  /* 0x0000000000007941 */ /* 0x000fea0003800000 */
.L_x_1079:
        /* <DEDUP_REMOVED lines=13> */
[----:B01234-:R-:W-:Y:S05]  /*28ea0*/  CALL.REL.NOINC `($_ZN2at6native57_GLOBAL__N__f3eca4a2_24_ForeachBinaryOpScalar_cu_86b9896c25multi_tensor_apply_kernelINS1_18TensorListMetadataILi2EEENS1_21BinaryOpScalarFunctorIN3c107complexIdEELi2ELi1ELi1EEEJNS1_21reverse_power_functorIS8_EES8_EEEvT_T0_DpT1_$__internal_trig_reduction_slowpathd) ;  /* 0x0000f95000007944 */ /* 0x01ffea0003c00000 */
[----:B------:R-:W-:Y:S05]  /*28eb0*/  BRA `(.L_x_1083) ;  /* 0x0000002000007947 */ /* 0x000fea0003800000 */
.L_x_1082:
[----:B-1----:R1:W3:Y:S01]  /*28ec0*/  DMUL R2, RZ, R48 ;  /* 0x00000030ff027228 */ /* 0x0022e20000000000 */
[----:B------:R-:W-:-:S05]  /*28ed0*/  IMAD.MOV.U32 R5, RZ, RZ, RZ ;  /* 0x000000ffff057224 */ /* 0x000fca00078e00ff */
.L_x_1083:
[----:B------:R-:W-:Y:S05]  /*28ee0*/  BSYNC B2 ;  /* 0x0000000000027941 */ /* 0x000fea0003800000 */
.L_x_1081:
[----:B-1----:R-:W-:Y:S01]  /*28ef0*/  IADD3 R6, R5, 0x1, RZ ;  /* 0x0000000105067810 */ /* 0x002fe20007ffe0ff */
[----:B------:R-:W-:-:S04]  /*28f00*/  IMAD.MOV.U32 R5, RZ, RZ, 0x8 ;  /* 0x00000008ff057424 */ /* 0x000fc800078e00ff */
[----:B------:R-:W-:-:S05]  /*28f10*/  IMAD.SHL.U32 R0, R6, 0x8, RZ ;  /* 0x0000000806007824 */ /* 0x000fca00078e00ff */
[----:B------:R-:W-:-:S05]  /*28f20*/  LOP3.LUT R0, R0, 0x8, RZ, 0xc0, !PT ;  /* 0x0000000800007812 */ /* 0x000fca00078ec0ff */
[----:B------:R-:W-:-:S05]  /*28f30*/  IMAD.WIDE.U32 R4, R0, R5, c[0x4][0xe0] ;  /* 0x0100380000047625 */ /* 0x000fca00078e0005 */
[----:B------:R-:W5:Y:S04]  /*28f40*/  LDG.E.128.CONSTANT R52, [R4.64] ;  /* 0x0000000604347981 */ /* 0x000f68000c1e9d00 */
[----:B----4-:R-:W4:Y:S04]  /*28f50*/  LDG.E.128.CONSTANT R56, [R4.64+0x10] ;  /* 0x0000100604387981 */ /* 0x010f28000c1e9d00 */
        /* <DEDUP_REMOVED lines=8> */
[----:B-----5:R-:W1:-:S06]  /*28fe0*/  DFMA R52, R8, R6, R52 ;  /* 0x000000060834722b */ /* 0x020e4c0000000034 */
[----:B-1----:R-:W4:-:S06]  /*28ff0*/  DFMA R52, R8, R52, R54 ;  /* 0x000000340834722b */ /* 0x002f0c0000000036 */
[----:B----4-:R-:W1:-:S06]  /*29000*/  DFMA R52, R8, R52, R56 ;  /* 0x000000340834722b */ /* 0x010e4c0000000038 */
        /* <DEDUP_REMOVED lines=21> */
.L_x_1085:
[----:B------:R3:W4:Y:S01]  /*29160*/  DMUL R2, RZ, R48 ;  /* 0x00000030ff027228 */ /* 0x0007220000000000 */
[----:B------:R-:W-:-:S05]  /*29170*/  IMAD.MOV.U32 R0, RZ, RZ, RZ ;  /* 0x000000ffff007224 */ /* 0x000fca00078e00ff */
.L_x_1086:
[----:B------:R-:W-:Y:S05]  /*29180*/  BSYNC B2 ;  /* 0x0000000000027941 */ /* 0x000fea0003800000 */
.L_x_1084:
        /* <DEDUP_REMOVED lines=25> */
.L_x_1078:
        /* <DEDUP_REMOVED lines=38> */
.L_x_1089:
[----:B------:R-:W-:Y:S05]  /*29580*/  BSYNC B0 ;  /* 0x0000000000007941 */ /* 0x000fea0003800000 */
.L_x_1088:
        /* <DEDUP_REMOVED lines=15> */
.L_x_1091:
[----:B-1----:R1:W3:Y:S01]  /*29680*/  DMUL R2, RZ, R48 ;  /* 0x00000030ff027228 */ /* 0x0022e20000000000 */
[----:B------:R-:W-:-:S05]  /*29690*/  IMAD.MOV.U32 R5, RZ, RZ, RZ ;  /* 0x000000ffff057224 */ /* 0x000fca00078e00ff */
.L_x_1092:
[----:B------:R-:W-:Y:S05]  /*296a0*/  BSYNC B2 ;  /* 0x0000000000027941 */ /* 0x000fea0003800000 */
.L_x_1090:
        /* <DEDUP_REMOVED lines=39> */
.L_x_1094:
[----:B------:R3:W4:Y:S01]  /*29920*/  DMUL R2, RZ, R48 ;  /* 0x00000030ff027228 */ /* 0x0007220000000000 */
[----:B------:R-:W-:-:S05]  /*29930*/  IMAD.MOV.U32 R0, RZ, RZ, RZ ;  /* 0x000000ffff007224 */ /* 0x000fca00078e00ff */
.L_x_1095:
[----:B------:R-:W-:Y:S05]  /*29940*/  BSYNC B2 ;  /* 0x0000000000027941 */ /* 0x000fea0003800000 */
.L_x_1093:
        /* <DEDUP_REMOVED lines=39> */
.L_x_1077:
        /* <DEDUP_REMOVED lines=11> */
.L_x_1096:
[----:B------:R-:W1:-:S10]  /*29c70*/  DADD R16, R48, -R48 ;  /* 0x0000000030107229 */ /* 0x000e540000000830 */
[----:B-1----:R-:W-:Y:S02]  /*29c80*/  IMAD.MOV.U32 R18, RZ, RZ, R16 ;  /* 0x000000ffff127224 */ /* 0x002fe400078e0010 */
[----:B------:R-:W-:Y:S01]  /*29c90*/  IMAD.MOV.U32 R19, RZ, RZ, R17 ;  /* 0x000000ffff137224 */ /* 0x000fe200078e0011 */
[----:B------:R-:W-:Y:S05]  /*29ca0*/  BRA `(.L_x_1087) ;  /* 0x000007c000007947 */ /* 0x000fea0003800000 */
.L_x_1076:
        /* <DEDUP_REMOVED lines=14> */
[----:B012-4-:R-:W-:Y:S05]  /*29d90*/  CALL.REL.NOINC `($_ZN2at6native57_GLOBAL__N__f3eca4a2_24_ForeachBinaryOpScalar_cu_86b9896c25multi_tensor_apply_kernelINS1_18TensorListMetadataILi2EEENS1_21BinaryOpScalarFunctorIN3c107complexIdEELi2ELi1ELi1EEEJNS1_21reverse_power_functorIS8_EES8_EEEvT_T0_DpT1_$__internal_trig_reduction_slowpathd) ;  /* 0x0000ea6000007944 */ /* 0x017fea0003c00000 */
[----:B------:R-:W-:Y:S05]  /*29da0*/  BRA `(.L_x_1099) ;  /* 0x0000002000007947 */ /* 0x000fea0003800000 */
.L_x_1098:
[----:B------:R1:W2:Y:S01]  /*29db0*/  DMUL R2, RZ, R48 ;  /* 0x00000030ff027228 */ /* 0x0002a20000000000 */
[----:B------:R-:W-:-:S05]  /*29dc0*/  IMAD.MOV.U32 R5, RZ, RZ, RZ ;  /* 0x000000ffff057224 */ /* 0x000fca00078e00ff */
.L_x_1099:
[----:B------:R-:W-:Y:S05]  /*29dd0*/  BSYNC B2 ;  /* 0x0000000000027941 */ /* 0x000fea0003800000 */
.L_x_1097:
[----:B-1----:R-:W-:Y:S01]  /*29de0*/  IADD3 R6, R5, 0x1, RZ ;  /* 0x0000000105067810 */ /* 0x002fe20007ffe0ff */
[----:B------:R-:W-:-:S04]  /*29df0*/  IMAD.MOV.U32 R5, RZ, RZ, 0x8 ;  /* 0x00000008ff057424 */ /* 0x000fc800078e00ff */
[----:B------:R-:W-:-:S05]  /*29e00*/  IMAD.SHL.U32 R0, R6, 0x8, RZ ;  /* 0x0000000806007824 */ /* 0x000fca00078e00ff */
[----:B------:R-:W-:-:S05]  /*29e10*/  LOP3.LUT R0, R0, 0x8, RZ, 0xc0, !PT ;  /* 0x0000000800007812 */ /* 0x000fca00078ec0ff */
[----:B------:R-:W-:-:S05]  /*29e20*/  IMAD.WIDE.U32 R4, R0, R5, c[0x4][0xe0] ;  /* 0x0100380000047625 */ /* 0x000fca00078e0005 */
[----:B------:R-:W3:Y:S04]  /*29e30*/  LDG.E.128.CONSTANT R16, [R4.64] ;  /* 0x0000000604107981 */ /* 0x000ee8000c1e9d00 */
[----:B------:R-:W5:Y:S04]  /*29e40*/  LDG.E.128.CONSTANT R52, [R4.64+0x10] ;  /* 0x0000100604347981 */ /* 0x000f68000c1e9d00 */
        /* <DEDUP_REMOVED lines=32> */
.L_x_1101:
[----:B------:R2:W3:Y:S01]  /*2a050*/  DMUL R2, RZ, R48 ;  /* 0x00000030ff027228 */ /* 0x0004e20000000000 */
[----:B------:R-:W-:-:S05]  /*2a060*/  IMAD.MOV.U32 R0, RZ, RZ, RZ ;  /* 0x000000ffff007224 */ /* 0x000fca00078e00ff */
.L_x_1102:
[----:B------:R-:W-:Y:S05]  /*2a070*/  BSYNC B2 ;  /* 0x0000000000027941 */ /* 0x000fea0003800000 */
.L_x_1100:
        /* <DEDUP_REMOVED lines=24> */
.L_x_1075:
        /* <DEDUP_REMOVED lines=36> */
.L_x_1104:
[----:B------:R-:W-:Y:S05]  /*2a440*/  BSYNC B0 ;  /* 0x0000000000007941 */ /* 0x000fea0003800000 */
.L_x_1103:
[----:B------:R-:W-:Y:S02]  /*2a450*/  IMAD.MOV.U32 R18, RZ, RZ, R48 ;  /* 0x000000ffff127224 */ /* 0x000fe400078e0030 */
[----:B------:R-:W-:Y:S02]  /*2a460*/  IMAD.MOV.U32 R19, RZ, RZ, R49 ;  /* 0x000000ffff137224 */ /* 0x000fe400078e0031 */
.L_x_1087:
[----:B-123--:R-:W-:Y:S05]  /*2a470*/  BSYNC B1 ;  /* 0x0000000000017941 */ /* 0x00efea0003800000 */
.L_x_1074:
        /* <DEDUP_REMOVED lines=47> */
.L_x_1111:
        /* <DEDUP_REMOVED lines=43> */
.L_x_1110:
        /* <DEDUP_REMOVED lines=19> */
.L_x_1113:
        /* <DEDUP_REMOVED lines=15> */
.L_x_1112:
        /* <DEDUP_REMOVED lines=20> */
.L_x_1114:
        /* <DEDUP_REMOVED lines=44> */
.L_x_1115:
[----:B------:R-:W-:-:S04]  /*2b040*/  ISETP.LE.AND P0, PT, RZ, c[0x0][0xdb4], PT ;  /* 0x00036d00ff007a0c */ /* 0x000fc80003f03270 */
[----:B------:R-:W-:Y:S02]  /*2b050*/  FSEL R2, RZ, 3.37028055040000000000e+12, P0 ;  /* 0x54442d18ff027808 */ /* 0x000fe40000000000 */
[----:B------:R-:W-:Y:S02]  /*2b060*/  FSEL R3, RZ, 2.1426990032196044922, P0 ;  /* 0x400921fbff037808 */ /* 0x000fe40000000000 */
.L_x_1116:
        /* <DEDUP_REMOVED lines=10> */
.L_x_1109:
        /* <DEDUP_REMOVED lines=22> */
.L_x_1119:
        /* <DEDUP_REMOVED lines=42> */
.L_x_1120:
        /* <DEDUP_REMOVED lines=20> */
.L_x_1121:
        /* <DEDUP_REMOVED lines=44> */
.L_x_1122:
[----:B------:R-:W-:-:S04]  /*2b910*/  ISETP.LE.AND P0, PT, RZ, c[0x0][0xdb4], PT ;  /* 0x00036d00ff007a0c */ /* 0x000fc80003f03270 */
[----:B------:R-:W-:Y:S02]  /*2b920*/  FSEL R2, RZ, 3.37028055040000000000e+12, P0 ;  /* 0x54442d18ff027808 */ /* 0x000fe40000000000 */
[----:B------:R-:W-:Y:S02]  /*2b930*/  FSEL R3, RZ, 2.1426990032196044922, P0 ;  /* 0x400921fbff037808 */ /* 0x000fe40000000000 */
.L_x_1123:
        /* <DEDUP_REMOVED lines=10> */
.L_x_1118:
        /* <DEDUP_REMOVED lines=27> */
.L_x_1124:
        /* <DEDUP_REMOVED lines=114> */
.L_x_1126:
        /* <DEDUP_REMOVED lines=43> */
.L_x_1125:
        /* <DEDUP_REMOVED lines=21> */
.L_x_1128:
        /* <DEDUP_REMOVED lines=15> */
.L_x_1127:
        /* <DEDUP_REMOVED lines=20> */
.L_x_1129:
        /* <DEDUP_REMOVED lines=44> */
.L_x_1130:
[----:B------:R-:W-:-:S04]  /*2cba0*/  ISETP.LE.AND P0, PT, RZ, c[0x0][0xdb4], PT ;  /* 0x00036d00ff007a0c */ /* 0x000fc80003f03270 */
[----:B------:R-:W-:Y:S02]  /*2cbb0*/  FSEL R2, RZ, 3.37028055040000000000e+12, P0 ;  /* 0x54442d18ff027808 */ /* 0x000fe40000000000 */
[----:B------:R-:W-:Y:S02]  /*2cbc0*/  FSEL R3, RZ, 2.1426990032196044922, P0 ;  /* 0x400921fbff037808 */ /* 0x000fe40000000000 */
.L_x_1131:
        /* <DEDUP_REMOVED lines=10> */
.L_x_1108:
        /* <DEDUP_REMOVED lines=58> */
.L_x_1132:
        /* <DEDUP_REMOVED lines=42> */
.L_x_1133:
        /* <DEDUP_REMOVED lines=20> */
.L_x_1134:
        /* <DEDUP_REMOVED lines=44> */
.L_x_1135:
[----:B------:R-:W-:-:S04]  /*2d6b0*/  ISETP.LE.AND P0, PT, RZ, c[0x0][0xdb4], PT ;  /* 0x00036d00ff007a0c */ /* 0x000fc80003f03270 */
[----:B------:R-:W-:Y:S02]  /*2d6c0*/  FSEL R2, RZ, 3.37028055040000000000e+12, P0 ;  /* 0x54442d18ff027808 */ /* 0x000fe40000000000 */
[----:B------:R-:W-:Y:S02]  /*2d6d0*/  FSEL R3, RZ, 2.1426990032196044922, P0 ;  /* 0x400921fbff037808 */ /* 0x000fe40000000000 */
.L_x_1136:
        /* <DEDUP_REMOVED lines=9> */
.L_x_1107:
        /* <DEDUP_REMOVED lines=26> */
.L_x_1139:
        /* <DEDUP_REMOVED lines=43> */
.L_x_1138:
        /* <DEDUP_REMOVED lines=19> */
.L_x_1141:
        /* <DEDUP_REMOVED lines=15> */
.L_x_1140:
        /* <DEDUP_REMOVED lines=47> */
.L_x_1137:
        /* <DEDUP_REMOVED lines=49> */
.L_x_1106:
        /* <DEDUP_REMOVED lines=114> */
.L_x_1143:
[----:B------:R-:W-:Y:S05]  /*2eb00*/  BSYNC B0 ;  /* 0x0000000000007941 */ /* 0x000fea0003800000 */
.L_x_1142:
[----:B------:R-:W-:Y:S05]  /*2eb10*/  @P0 BRA P2, `(.L_x_1144) ;  /* 0x0000006000000947 */ /* 0x000fea0001000000 */
[----:B------:R-:W-:Y:S01]  /*2eb20*/  IMAD.MOV.U32 R8, RZ, RZ, R48 ;  /* 0x000000ffff087224 */ /* 0x000fe200078e0030 */
[----:B-1----:R-:W-:Y:S01]  /*2eb30*/  MOV R2, 0x2eb80 ;  /* 0x0002eb8000027802 */ /* 0x002fe20000000f00 */
[----:B------:R-:W-:Y:S02]  /*2eb40*/  IMAD.MOV.U32 R9, RZ, RZ, R49 ;  /* 0x000000ffff097224 */ /* 0x000fe400078e0031 */
[----:B------:R-:W-:Y:S02]  /*2eb50*/  IMAD.MOV.U32 R6, RZ, RZ, R52 ;  /* 0x000000ffff067224 */ /* 0x000fe400078e0034 */
[----:B------:R-:W-:Y:S02]  /*2eb60*/  IMAD.MOV.U32 R7, RZ, RZ, R53 ;  /* 0x000000ffff077224 */ /* 0x000fe400078e0035 */
[----:B0-2-4-:R-:W-:Y:S05]  /*2eb70*/  CALL.REL.NOINC `($__internal_1_$__cuda_sm20_div_rn_f64_full) ;  /* 0x000096c000007944 */ /* 0x015fea0003c00000 */
.L_x_1144:
        /* <DEDUP_REMOVED lines=44> */
.L_x_1145:
[----:B------:R-:W-:-:S04]  /*2ee40*/  ISETP.LE.AND P0, PT, RZ, c[0x0][0xdb4], PT ;  /* 0x00036d00ff007a0c */ /* 0x000fc80003f03270 */
[----:B-1----:R-:W-:Y:S02]  /*2ee50*/  FSEL R2, RZ, 3.37028055040000000000e+12, P0 ;  /* 0x54442d18ff027808 */ /* 0x002fe40000000000 */
[----:B------:R-:W-:Y:S02]  /*2ee60*/  FSEL R3, RZ, 2.1426990032196044922, P0 ;  /* 0x400921fbff037808 */ /* 0x000fe40000000000 */
.L_x_1146:
        /* <DEDUP_REMOVED lines=10> */
.L_x_1105:
        /* <DEDUP_REMOVED lines=13> */
.L_x_1147:
        /* <DEDUP_REMOVED lines=18> */
.L_x_1148:
        /* <DEDUP_REMOVED lines=42> */
.L_x_1149:
        /* <DEDUP_REMOVED lines=29> */
.L_x_1150:
        /* <DEDUP_REMOVED lines=44> */
.L_x_1151:
[----:B------:R-:W-:Y:S02]  /*2f830*/  FSEL R2, RZ, 3.37028055040000000000e+12, P0 ;  /* 0x54442d18ff027808 */ /* 0x000fe40000000000 */
[----:B------:R-:W-:Y:S02]  /*2f840*/  FSEL R3, RZ, 2.1426990032196044922, P0 ;  /* 0x400921fbff037808 */ /* 0x000fe40000000000 */
.L_x_1152:
        /* <DEDUP_REMOVED lines=8> */
.L_x_1117:
        /* <DEDUP_REMOVED lines=53> */
.L_x_1159:
[----:B------:R-:W-:Y:S05]  /*2fc20*/  BSYNC B0 ;  /* 0x0000000000007941 */ /* 0x000fea0003800000 */
.L_x_1158:
        /* <DEDUP_REMOVED lines=15> */
.L_x_1161:
[----:B-1----:R1:W3:Y:S01]  /*2fd20*/  DMUL R2, RZ, R48 ;  /* 0x00000030ff027228 */ /* 0x0022e20000000000 */
[----:B------:R-:W-:-:S05]  /*2fd30*/  IMAD.MOV.U32 R5, RZ, RZ, RZ ;  /* 0x000000ffff057224 */ /* 0x000fca00078e00ff */
.L_x_1162:
[----:B------:R-:W-:Y:S05]  /*2fd40*/  BSYNC B2 ;  /* 0x0000000000027941 */ /* 0x000fea0003800000 */
.L_x_1160:
        /* <DEDUP_REMOVED lines=39> */
.L_x_1164:
[----:B------:R3:W4:Y:S01]  /*2ffc0*/  DMUL R2, RZ, R48 ;  /* 0x00000030ff027228 */ /* 0x0007220000000000 */
[----:B------:R-:W-:-:S05]  /*2ffd0*/  IMAD.MOV.U32 R0, RZ, RZ, RZ ;  /* 0x000000ffff007224 */ /* 0x000fca00078e00ff */
.L_x_1165:
[----:B------:R-:W-:Y:S05]  /*2ffe0*/  BSYNC B2 ;  /* 0x0000000000027941 */ /* 0x000fea0003800000 */
.L_x_1163:
        /* <DEDUP_REMOVED lines=25> */
.L_x_1157:
        /* <DEDUP_REMOVED lines=38> */
.L_x_1168:
[----:B------:R-:W-:Y:S05]  /*303e0*/  BSYNC B0 ;  /* 0x0000000000007941 */ /* 0x000fea0003800000 */
.L_x_1167:
        /* <DEDUP_REMOVED lines=15> */
.L_x_1170:
[----:B-1----:R1:W3:Y:S01]  /*304e0*/  DMUL R2, RZ, R48 ;  /* 0x00000030ff027228 */ /* 0x0022e20000000000 */
[----:B------:R-:W-:-:S05]  /*304f0*/  IMAD.MOV.U32 R5, RZ, RZ, RZ ;  /* 0x000000ffff057224 */ /* 0x000fca00078e00ff */
.L_x_1171:
[----:B------:R-:W-:Y:S05]  /*30500*/  BSYNC B2 ;  /* 0x0000000000027941 */ /* 0x000fea0003800000 */
.L_x_1169:
        /* <DEDUP_REMOVED lines=39> */
.L_x_1173:
[----:B------:R3:W4:Y:S01]  /*30780*/  DMUL R2, RZ, R48 ;  /* 0x00000030ff027228 */ /* 0x0007220000000000 */
[----:B------:R-:W-:-:S05]  /*30790*/  IMAD.MOV.U32 R0, RZ, RZ, RZ ;  /* 0x000000ffff007224 */ /* 0x000fca00078e00ff */
.L_x_1174:
[----:B------:R-:W-:Y:S05]  /*307a0*/  BSYNC B2 ;  /* 0x0000000000027941 */ /* 0x000fea0003800000 */
.L_x_1172:
        /* <DEDUP_REMOVED lines=39> */
.L_x_1156:
        /* <DEDUP_REMOVED lines=11> */
.L_x_1175:
[----:B------:R-:W1:-:S10]  /*30ad0*/  DADD R28, R48, -R48 ;  /* 0x00000000301c7229 */ /* 0x000e540000000830 */
[----:B-1----:R-:W-:Y:S02]  /*30ae0*/  IMAD.MOV.U32 R30, RZ, RZ, R28 ;  /* 0x000000ffff1e7224 */ /* 0x002fe400078e001c */
[----:B------:R-:W-:Y:S01]  /*30af0*/  IMAD.MOV.U32 R31, RZ, RZ, R29 ;  /* 0x000000ffff1f7224 */ /* 0x000fe200078e001d */
[----:B------:R-:W-:Y:S05]  /*30b00*/  BRA `(.L_x_1166) ;  /* 0x000007c000007947 */ /* 0x000fea0003800000 */
.L_x_1155:
        /* <DEDUP_REMOVED lines=16> */
.L_x_1177:
[----:B------:R1:W2:Y:S01]  /*30c10*/  DMUL R2, RZ, R48 ;  /* 0x00000030ff027228 */ /* 0x0002a20000000000 */
[----:B------:R-:W-:-:S05]  /*30c20*/  IMAD.MOV.U32 R5, RZ, RZ, RZ ;  /* 0x000000ffff057224 */ /* 0x000fca00078e00ff */
.L_x_1178:
[----:B------:R-:W-:Y:S05]  /*30c30*/  BSYNC B2 ;  /* 0x0000000000027941 */ /* 0x000fea0003800000 */
.L_x_1176:
        /* <DEDUP_REMOVED lines=39> */
.L_x_1180:
[----:B------:R2:W3:Y:S01]  /*30eb0*/  DMUL R2, RZ, R48 ;  /* 0x00000030ff027228 */ /* 0x0004e20000000000 */
[----:B------:R-:W-:-:S05]  /*30ec0*/  IMAD.MOV.U32 R0, RZ, RZ, RZ ;  /* 0x000000ffff007224 */ /* 0x000fca00078e00ff */
.L_x_1181:
[----:B------:R-:W-:Y:S05]  /*30ed0*/  BSYNC B2 ;  /* 0x0000000000027941 */ /* 0x000fea0003800000 */
.L_x_1179:
        /* <DEDUP_REMOVED lines=24> */
.L_x_1154:
        /* <DEDUP_REMOVED lines=36> */
.L_x_1183:
[----:B------:R-:W-:Y:S05]  /*312a0*/  BSYNC B0 ;  /* 0x0000000000007941 */ /* 0x000fea0003800000 */
.L_x_1182:
[----:B------:R-:W-:Y:S02]  /*312b0*/  IMAD.MOV.U32 R30, RZ, RZ, R48 ;  /* 0x000000ffff1e7224 */ /* 0x000fe400078e0030 */
[----:B------:R-:W-:Y:S02]  /*312c0*/  IMAD.MOV.U32 R31, RZ, RZ, R49 ;  /* 0x000000ffff1f7224 */ /* 0x000fe400078e0031 */
.L_x_1166:
[----:B-123--:R-:W-:Y:S05]  /*312d0*/  BSYNC B1 ;  /* 0x0000000000017941 */ /* 0x00efea0003800000 */
.L_x_1153:
        /* <DEDUP_REMOVED lines=47> */
.L_x_1190:
        /* <DEDUP_REMOVED lines=43> */
.L_x_1189:
        /* <DEDUP_REMOVED lines=19> */
.L_x_1192:
        /* <DEDUP_REMOVED lines=15> */
.L_x_1191:
        /* <DEDUP_REMOVED lines=20> */
.L_x_1193:
        /* <DEDUP_REMOVED lines=44> */
.L_x_1194:
[----:B------:R-:W-:-:S04]  /*31ea0*/  ISETP.LE.AND P0, PT, RZ, c[0x0][0xdb4], PT ;  /* 0x00036d00ff007a0c */ /* 0x000fc80003f03270 */
[----:B------:R-:W-:Y:S02]  /*31eb0*/  FSEL R2, RZ, 3.37028055040000000000e+12, P0 ;  /* 0x54442d18ff027808 */ /* 0x000fe40000000000 */
[----:B------:R-:W-:Y:S02]  /*31ec0*/  FSEL R3, RZ, 2.1426990032196044922, P0 ;  /* 0x400921fbff037808 */ /* 0x000fe40000000000 */
.L_x_1195:
        /* <DEDUP_REMOVED lines=10> */
.L_x_1188:
        /* <DEDUP_REMOVED lines=22> */
.L_x_1198:
        /* <DEDUP_REMOVED lines=42> */
.L_x_1199:
        /* <DEDUP_REMOVED lines=20> */
.L_x_1200:
        /* <DEDUP_REMOVED lines=44> */
.L_x_1201:
[----:B------:R-:W-:-:S04]  /*32770*/  ISETP.LE.AND P0, PT, RZ, c[0x0][0xdb4], PT ;  /* 0x00036d00ff007a0c */ /* 0x000fc80003f03270 */
[----:B------:R-:W-:Y:S02]  /*32780*/  FSEL R2, RZ, 3.37028055040000000000e+12, P0 ;  /* 0x54442d18ff027808 */ /* 0x000fe40000000000 */
[----:B------:R-:W-:Y:S02]  /*32790*/  FSEL R3, RZ, 2.1426990032196044922, P0 ;  /* 0x400921fbff037808 */ /* 0x000fe40000000000 */
.L_x_1202:
        /* <DEDUP_REMOVED lines=10> */
.L_x_1197:
        /* <DEDUP_REMOVED lines=27> */
.L_x_1203:
        /* <DEDUP_REMOVED lines=114> */
.L_x_1205:
        /* <DEDUP_REMOVED lines=43> */
.L_x_1204:
        /* <DEDUP_REMOVED lines=21> */
.L_x_1207:
        /* <DEDUP_REMOVED lines=15> */
.L_x_1206:
        /* <DEDUP_REMOVED lines=20> */
.L_x_1208:
        /* <DEDUP_REMOVED lines=44> */
.L_x_1209:
[----:B------:R-:W-:-:S04]  /*33a00*/  ISETP.LE.AND P0, PT, RZ, c[0x0][0xdb4], PT ;  /* 0x00036d00ff007a0c */ /* 0x000fc80003f03270 */
[----:B------:R-:W-:Y:S02]  /*33a10*/  FSEL R2, RZ, 3.37028055040000000000e+12, P0 ;  /* 0x54442d18ff027808 */ /* 0x000fe40000000000 */
[----:B------:R-:W-:Y:S02]  /*33a20*/  FSEL R3, RZ, 2.1426990032196044922, P0 ;  /* 0x400921fbff037808 */ /* 0x000fe40000000000 */
.L_x_1210:
        /* <DEDUP_REMOVED lines=10> */
.L_x_1187:
        /* <DEDUP_REMOVED lines=58> */
.L_x_1211:
        /* <DEDUP_REMOVED lines=42> */
.L_x_1212:
        /* <DEDUP_REMOVED lines=20> */
.L_x_1213:
        /* <DEDUP_REMOVED lines=44> */
.L_x_1214:
[----:B------:R-:W-:-:S04]  /*34510*/  ISETP.LE.AND P0, PT, RZ, c[0x0][0xdb4], PT ;  /* 0x00036d00ff007a0c */ /* 0x000fc80003f03270 */
[----:B------:R-:W-:Y:S02]  /*34520*/  FSEL R2, RZ, 3.37028055040000000000e+12, P0 ;  /* 0x54442d18ff027808 */ /* 0x000fe40000000000 */
[----:B------:R-:W-:Y:S02]  /*34530*/  FSEL R3, RZ, 2.1426990032196044922, P0 ;  /* 0x400921fbff037808 */ /* 0x000fe40000000000 */
.L_x_1215:
        /* <DEDUP_REMOVED lines=9> */
.L_x_1186:
        /* <DEDUP_REMOVED lines=26> */
.L_x_1218:
        /* <DEDUP_REMOVED lines=43> */
.L_x_1217:
        /* <DEDUP_REMOVED lines=19> */
.L_x_1220:
        /* <DEDUP_REMOVED lines=15> */
.L_x_1219:
        /* <DEDUP_REMOVED lines=47> */
.L_x_1216:
        /* <DEDUP_REMOVED lines=49> */
.L_x_1185:
[----:B------:R-:W-:Y:S01]  /*35240*/  DADD R2, -RZ, |R46| ;  /* 0x00000000ff027229 */ /* 0x000fe2000000052e */
[----:B------:R-:W-:Y:S01]  /*35250*/  IMAD.MOV.U32 R13, RZ, RZ, c[0x2][0x154] ;  /* 0x00805500ff0d7624 */ /* 0x000fe200078e00ff */
[----:B------:R-:W-:Y:S01]  /*35260*/  BSSY B0, `(.L_x_1221) ;  /* 0x0000070000007945 */ /* 0x000fe20003800000 */
[----:B------:R-:W-:Y:S01]  /*35270*/  IMAD.MOV.U32 R14, RZ, RZ, RZ ;  /* 0x000000ffff0e7224 */ /* 0x000fe200078e00ff */
[----:B------:R-:W1:Y:S01]  /*35280*/  DADD R4, -RZ, |R44| ;  /* 0x00000000ff047229 */ /* 0x000e62000000052c */
[----:B------:R-:W-:Y:S01]  /*35290*/  IMAD.MOV.U32 R50, RZ, RZ, 0x0 ;  /* 0x00000000ff327424 */ /* 0x000fe200078e00ff */
[----:B------:R-:W-:Y:S01]  /*352a0*/  FSETP.GEU.AND P5, PT, |R49|, 6.5827683646048100446e-37, PT ;  /* 0x036000003100780b */ /* 0x000fe20003fae200 */
        /* <DEDUP_REMOVED lines=23> */
[----:B------:R-:W-:Y:S01]  /*35420*/  DSETP.NEU.AND P2, PT, R2, RZ, PT ;  /* 0x000000ff0200722a */ /* 0x000fe20003f4d000 */
[----:B------:R-:W-:Y:S02]  /*35430*/  SEL R4, R4, c[0x2][0x150], P0 ;  /* 0x0080540004047a07 */ /* 0x000fe40000000000 */
[----:B------:R-:W1:Y:S02]  /*35440*/  MUFU.RSQ64H R15, R5 ;  /* 0x00000005000f7308 */ /* 0x000e640000001c00 */
        /* <DEDUP_REMOVED lines=13> */
[----:B------:R-:W-:-:S03]  /*35520*/  ISETP.GT.AND P0, PT, R3, 0xfffff, PT ;  /* 0x000fffff0300780c */ /* 0x000fc60003f04270 */
        /* <DEDUP_REMOVED lines=67> */
.L_x_1222:
[----:B------:R-:W-:Y:S05]  /*35960*/  BSYNC B0 ;  /* 0x0000000000007941 */ /* 0x000fea0003800000 */
.L_x_1221:
[----:B------:R-:W-:Y:S05]  /*35970*/  @P4 BRA P5, `(.L_x_1223) ;  /* 0x0000006000004947 */ /* 0x000fea0002800000 */
[----:B------:R-:W-:Y:S01]  /*35980*/  IMAD.MOV.U32 R8, RZ, RZ, R48 ;  /* 0x000000ffff087224 */ /* 0x000fe200078e0030 */
[----:B-1----:R-:W-:Y:S01]  /*35990*/  MOV R2, 0x359e0 ;  /* 0x000359e000027802 */ /* 0x002fe20000000f00 */
[----:B------:R-:W-:Y:S02]  /*359a0*/  IMAD.MOV.U32 R9, RZ, RZ, R49 ;  /* 0x000000ffff097224 */ /* 0x000fe400078e0031 */
[----:B------:R-:W-:Y:S02]  /*359b0*/  IMAD.MOV.U32 R6, RZ, RZ, R52 ;  /* 0x000000ffff067224 */ /* 0x000fe400078e0034 */
[----:B------:R-:W-:Y:S02]  /*359c0*/  IMAD.MOV.U32 R7, RZ, RZ, R53 ;  /* 0x000000ffff077224 */ /* 0x000fe400078e0035 */
[----:B0-2-4-:R-:W-:Y:S05]  /*359d0*/  CALL.REL.NOINC `($__internal_1_$__cuda_sm20_div_rn_f64_full) ;  /* 0x0000286000007944 */ /* 0x015fea0003c00000 */
.L_x_1223:
        /* <DEDUP_REMOVED lines=44> */
.L_x_1224:
[----:B------:R-:W-:-:S04]  /*35ca0*/  ISETP.LE.AND P0, PT, RZ, c[0x0][0xdb4], PT ;  /* 0x00036d00ff007a0c */ /* 0x000fc80003f03270 */
[----:B-1----:R-:W-:Y:S02]  /*35cb0*/  FSEL R2, RZ, 3.37028055040000000000e+12, P0 ;  /* 0x54442d18ff027808 */ /* 0x002fe40000000000 */
[----:B------:R-:W-:Y:S02]  /*35cc0*/  FSEL R3, RZ, 2.1426990032196044922, P0 ;  /* 0x400921fbff037808 */ /* 0x000fe40000000000 */
.L_x_1225:
        /* <DEDUP_REMOVED lines=10> */
.L_x_1184:
        /* <DEDUP_REMOVED lines=13> */
.L_x_1226:
        /* <DEDUP_REMOVED lines=18> */
.L_x_1227:
        /* <DEDUP_REMOVED lines=42> */
.L_x_1228:
        /* <DEDUP_REMOVED lines=29> */
.L_x_1229:
        /* <DEDUP_REMOVED lines=44> */
.L_x_1230:
[----:B------:R-:W-:Y:S02]  /*36690*/  FSEL R2, RZ, 3.37028055040000000000e+12, P0 ;  /* 0x54442d18ff027808 */ /* 0x000fe40000000000 */
[----:B------:R-:W-:Y:S02]  /*366a0*/  FSEL R3, RZ, 2.1426990032196044922, P0 ;  /* 0x400921fbff037808 */ /* 0x000fe40000000000 */
.L_x_1231:
        /* <DEDUP_REMOVED lines=8> */
.L_x_1196:
        /* <DEDUP_REMOVED lines=53> */
.L_x_1238:
[----:B------:R-:W-:Y:S05]  /*36a80*/  BSYNC B0 ;  /* 0x0000000000007941 */ /* 0x000fea0003800000 */
.L_x_1237:
        /* <DEDUP_REMOVED lines=15> */
.L_x_1240:
[----:B-1----:R1:W3:Y:S01]  /*36b80*/  DMUL R2, RZ, R48 ;  /* 0x00000030ff027228 */ /* 0x0022e20000000000 */
[----:B------:R-:W-:-:S05]  /*36b90*/  IMAD.MOV.U32 R5, RZ, RZ, RZ ;  /* 0x000000ffff057224 */ /* 0x000fca00078e00ff */
.L_x_1241:
[----:B------:R-:W-:Y:S05]  /*36ba0*/  BSYNC B2 ;  /* 0x0000000000027941 */ /* 0x000fea0003800000 */
.L_x_1239:
        /* <DEDUP_REMOVED lines=39> */
.L_x_1243:
[----:B------:R3:W4:Y:S01]  /*36e20*/  DMUL R2, RZ, R48 ;  /* 0x00000030ff027228 */ /* 0x0007220000000000 */
[----:B------:R-:W-:-:S05]  /*36e30*/  IMAD.MOV.U32 R0, RZ, RZ, RZ ;  /* 0x000000ffff007224 */ /* 0x000fca00078e00ff */
.L_x_1244:
[----:B------:R-:W-:Y:S05]  /*36e40*/  BSYNC B2 ;  /* 0x0000000000027941 */ /* 0x000fea0003800000 */
.L_x_1242:
        /* <DEDUP_REMOVED lines=25> */
.L_x_1236:
        /* <DEDUP_REMOVED lines=38> */
.L_x_1247:
[----:B------:R-:W-:Y:S05]  /*37240*/  BSYNC B0 ;  /* 0x0000000000007941 */ /* 0x000fea0003800000 */
.L_x_1246:
        /* <DEDUP_REMOVED lines=15> */
.L_x_1249:
[----:B-1----:R1:W3:Y:S01]  /*37340*/  DMUL R2, RZ, R48 ;  /* 0x00000030ff027228 */ /* 0x0022e20000000000 */
[----:B------:R-:W-:-:S05]  /*37350*/  IMAD.MOV.U32 R5, RZ, RZ, RZ ;  /* 0x000000ffff057224 */ /* 0x000fca00078e00ff */
.L_x_1250:
[----:B------:R-:W-:Y:S05]  /*37360*/  BSYNC B2 ;  /* 0x0000000000027941 */ /* 0x000fea0003800000 */
.L_x_1248:
        /* <DEDUP_REMOVED lines=39> */
.L_x_1252:
[----:B------:R3:W4:Y:S01]  /*375e0*/  DMUL R2, RZ, R48 ;  /* 0x00000030ff027228 */ /* 0x0007220000000000 */
[----:B------:R-:W-:-:S05]  /*375f0*/  IMAD.MOV.U32 R0, RZ, RZ, RZ ;  /* 0x000000ffff007224 */ /* 0x000fca00078e00ff */
.L_x_1253:
[----:B------:R-:W-:Y:S05]  /*37600*/  BSYNC B2 ;  /* 0x0000000000027941 */ /* 0x000fea0003800000 */
.L_x_1251:
        /* <DEDUP_REMOVED lines=39> */
.L_x_1235:
        /* <DEDUP_REMOVED lines=11> */
.L_x_1254:
[----:B------:R-:W1:-:S10]  /*37930*/  DADD R24, R48, -R48 ;  /* 0x0000000030187229 */ /* 0x000e540000000830 */
[----:B-1----:R-:W-:Y:S02]  /*37940*/  IMAD.MOV.U32 R26, RZ, RZ, R24 ;  /* 0x000000ffff1a7224 */ /* 0x002fe400078e0018 */
[----:B------:R-:W-:Y:S01]  /*37950*/  IMAD.MOV.U32 R27, RZ, RZ, R25 ;  /* 0x000000ffff1b7224 */ /* 0x000fe200078e0019 */
[----:B------:R-:W-:Y:S05]  /*37960*/  BRA `(.L_x_1245) ;  /* 0x000007c000007947 */ /* 0x000fea0003800000 */
.L_x_1234:
        /* <DEDUP_REMOVED lines=16> */
.L_x_1256:
[----:B------:R1:W2:Y:S01]  /*37a70*/  DMUL R2, RZ, R48 ;  /* 0x00000030ff027228 */ /* 0x0002a20000000000 */
[----:B------:R-:W-:-:S05]  /*37a80*/  IMAD.MOV.U32 R5, RZ, RZ, RZ ;  /* 0x000000ffff057224 */ /* 0x000fca00078e00ff */
.L_x_1257:
[----:B------:R-:W-:Y:S05]  /*37a90*/  BSYNC B2 ;  /* 0x0000000000027941 */ /* 0x000fea0003800000 */
.L_x_1255:
        /* <DEDUP_REMOVED lines=39> */
.L_x_1259:
[----:B------:R2:W3:Y:S01]  /*37d10*/  DMUL R2, RZ, R48 ;  /* 0x00000030ff027228 */ /* 0x0004e20000000000 */
[----:B------:R-:W-:-:S05]  /*37d20*/  IMAD.MOV.U32 R0, RZ, RZ, RZ ;  /* 0x000000ffff007224 */ /* 0x000fca00078e00ff */
.L_x_1260:
[----:B------:R-:W-:Y:S05]  /*37d30*/  BSYNC B2 ;  /* 0x0000000000027941 */ /* 0x000fea0003800000 */
.L_x_1258:
        /* <DEDUP_REMOVED lines=24> */
.L_x_1233:
        /* <DEDUP_REMOVED lines=36> */
.L_x_1262:
[----:B------:R-:W-:Y:S05]  /*38100*/  BSYNC B0 ;  /* 0x0000000000007941 */ /* 0x000fea0003800000 */
.L_x_1261:
[----:B------:R-:W-:Y:S02]  /*38110*/  IMAD.MOV.U32 R26, RZ, RZ, R48 ;  /* 0x000000ffff1a7224 */ /* 0x000fe400078e0030 */
[----:B------:R-:W-:Y:S02]  /*38120*/  IMAD.MOV.U32 R27, RZ, RZ, R49 ;  /* 0x000000ffff1b7224 */ /* 0x000fe400078e0031 */
.L_x_1245:
[----:B-123--:R-:W-:Y:S05]  /*38130*/  BSYNC B1 ;  /* 0x0000000000017941 */ /* 0x00efea0003800000 */
.L_x_1232:
[----:B------:R-:W-:-:S04]  /*38140*/  LEA R2, P0, R39, R36, 0x6 ;  /* 0x0000002427027211 */ /* 0x000fc800078030ff */
[C---:B------:R-:W-:Y:S02]  /*38150*/  LEA.HI.X R3, R39.reuse, R37, R38, 0x6, P0 ;  /* 0x0000002527037211 */ /* 0x040fe400000f3426 */
[----:B------:R-:W-:-:S03]  /*38160*/  IADD3 R39, P0, R39, c[0x0][0x0], RZ ;  /* 0x0000000027277a10 */ /* 0x000fc60007f1e0ff */
[----:B----4-:R1:W-:Y:S01]  /*38170*/  STG.E.128 [R2.64], R20 ;  /* 0x0000001402007986 */ /* 0x0103e2000c101d06 */
[C---:B------:R-:W-:Y:S01]  /*38180*/  ISETP.LT.U32.AND P1, PT, R39.reuse, 0x4000, PT ;  /* 0x000040002700780c */ /* 0x040fe20003f21070 */
[----:B------:R-:W-:Y:S02]  /*38190*/  IMAD.SHL.U32 R5, R39, 0x4, RZ ;  /* 0x0000000427057824 */ /* 0x000fe400078e00ff */
[----:B------:R-:W-:Y:S01]  /*381a0*/  IMAD.X R38, RZ, RZ, R38, P0 ;  /* 0x000000ffff267224 */ /* 0x000fe200000e0626 */
[----:B------:R1:W-:Y:S02]  /*381b0*/  STG.E.128 [R2.64+0x10], R16 ;  /* 0x0000101002007986 */ /* 0x0003e4000c101d06 */
[----:B------:R-:W-:Y:S02]  /*381c0*/  ISETP.GE.U32.AND P0, PT, R5, R12, PT ;  /* 0x0000000c0500720c */ /* 0x000fe40003f06070 */
[----:B------:R1:W-:Y:S01]  /*381d0*/  STG.E.128 [R2.64+0x20], R28 ;  /* 0x0000201c02007986 */ /* 0x0003e2000c101d06 */
[----:B------:R-:W-:-:S02]  /*381e0*/  SHF.L.U64.HI R0, R39, 0x2, R38 ;  /* 0x0000000227007819 */ /* 0x000fc40000010226 */
[----:B------:R-:W-:Y:S01]  /*381f0*/  ISETP.LT.U32.AND.EX P1, PT, R38, RZ, PT, P1 ;  /* 0x000000ff2600720c */ /* 0x000fe20003f21110 */
[----:B------:R1:W-:Y:S01]  /*38200*/  STG.E.128 [R2.64+0x30], R24 ;  /* 0x0000301802007986 */ /* 0x0003e2000c101d06 */
[----:B------:R-:W-:-:S13]  /*38210*/  ISETP.GE.AND.EX P0, PT, R0, R11, PT, P0 ;  /* 0x0000000b0000720c */ /* 0x000fda0003f06300 */
[----:B------:R-:W-:Y:S05]  /*38220*/  @!P0 BRA P1, `(.L_x_1263) ;  /* 0xfffe458000008947 */ /* 0x000fea000083ffff */
[----:B------:R-:W-:Y:S05]  /*38230*/  EXIT ;  /* 0x000000000000794d */ /* 0x000fea0003800000 */
        .weak           $__internal_1_$__cuda_sm20_div_rn_f64_full
        .type           $__internal_1_$__cuda_sm20_div_rn_f64_full,@function
        .size           $__internal_1_$__cuda_sm20_div_rn_f64_full,($_ZN2at6native57_GLOBAL__N__f3eca4a2_24_ForeachBinaryOpScalar_cu_86b9896c25multi_tensor_apply_kernelINS1_18TensorListMetadataILi2EEENS1_21BinaryOpScalarFunctorIN3c107complexIdEELi2ELi1ELi1EEEJNS1_21reverse_power_functorIS8_EES8_EEEvT_T0_DpT1_$__internal_trig_reduction_slowpathd - $__internal_1_$__cuda_sm20_div_rn_f64_full)
$__internal_1_$__cuda_sm20_div_rn_f64_full:
[C---:B------:R-:W-:Y:S01]  /*38240*/  FSETP.GEU.AND P0, PT, |R7|.reuse, 1.469367938527859385e-39, PT ;  /* 0x001000000700780b */ /* 0x040fe20003f0e200 */
[----:B------:R-:W-:Y:S01]  /*38250*/  IMAD.MOV.U32 R3, RZ, RZ, 0x1ca00000 ;  /* 0x1ca00000ff037424 */ /* 0x000fe200078e00ff */
[C---:B------:R-:W-:Y:S01]  /*38260*/  LOP3.LUT R4, R7.reuse, 0x800fffff, RZ, 0xc0, !PT ;  /* 0x800fffff07047812 */ /* 0x040fe200078ec0ff */
[----:B------:R-:W-:Y:S01]  /*38270*/  IMAD.MOV.U32 R58, RZ, RZ, 0x1 ;  /* 0x00000001ff3a7424 */ /* 0x000fe200078e00ff */
[----:B------:R-:W-:Y:S01]  /*38280*/  LOP3.LUT R13, R7, 0x7ff00000, RZ, 0xc0, !PT ;  /* 0x7ff00000070d7812 */ /* 0x000fe200078ec0ff */
[----:B------:R-:W-:Y:S01]  /*38290*/  IMAD.MOV.U32 R14, RZ, RZ, R8 ;  /* 0x000000ffff0e7224 */ /* 0x000fe200078e0008 */
[----:B------:R-:W-:Y:S01]  /*382a0*/  LOP3.LUT R5, R4, 0x3ff00000, RZ, 0xfc, !PT ;  /* 0x3ff0000004057812 */ /* 0x000fe200078efcff */
[----:B------:R-:W-:Y:S01]  /*382b0*/  IMAD.MOV.U32 R4, RZ, RZ, R6 ;  /* 0x000000ffff047224 */ /* 0x000fe200078e0006 */
[----:B------:R-:W-:Y:S01]  /*382c0*/  LOP3.LUT R10, R9, 0x7ff00000, RZ, 0xc0, !PT ;  /* 0x7ff00000090a7812 */ /* 0x000fe200078ec0ff */
[----:B------:R-:W-:Y:S01]  /*382d0*/  IMAD.MOV.U32 R0, RZ, RZ, R13 ;  /* 0x000000ffff007224 */ /* 0x000fe200078e000d */
[----:B------:R-:W-:Y:S03]  /*382e0*/  BSSY B0, `(.L_x_1264) ;  /* 0x000004f000007945 */ /* 0x000fe60003800000 */
[----:B------:R-:W0:-:S06]  /*382f0*/  @!P0 DMUL R4, R6, 8.98846567431157953865e+307 ;  /* 0x7fe0000006048828 */ /* 0x000e0c0000000000 */
[----:B0-----:R-:W0:Y:S04]  /*38300*/  MUFU.RCP64H R59, R5 ;  /* 0x00000005003b7308 */ /* 0x001e280000001800 */
[----:B------:R-:W-:Y:S02]  /*38310*/  @!P0 LOP3.LUT R0, R5, 0x7ff00000, RZ, 0xc0, !PT ;  /* 0x7ff0000005008812 */ /* 0x000fe400078ec0ff */
[----:B------:R-:W-:Y:S02]  /*38320*/  ISETP.GE.U32.AND P0, PT, R10, R13, PT ;  /* 0x0000000d0a00720c */ /* 0x000fe40003f06070 */
[----:B------:R-:W-:Y:S02]  /*38330*/  IADD3 R61, R0, -0x1, RZ ;  /* 0xffffffff003d7810 */ /* 0x000fe40007ffe0ff */
[----:B------:R-:W-:-:S02]  /*38340*/  SEL R15, R3, 0x63400000, !P0 ;  /* 0x63400000030f7807 */ /* 0x000fc40004000000 */
[----:B------:R-:W-:Y:S02]  /*38350*/  FSETP.GEU.AND P0, PT, |R9|, 1.469367938527859385e-39, PT ;  /* 0x001000000900780b */ /* 0x000fe40003f0e200 */
[----:B------:R-:W-:Y:S01]  /*38360*/  LOP3.LUT R15, R15, 0x800fffff, R9, 0xf8, !PT ;  /* 0x800fffff0f0f7812 */ /* 0x000fe200078ef809 */
[----:B0-----:R-:W0:-:S06]  /*38370*/  DFMA R62, R58, -R4, 1 ;  /* 0x3ff000003a3e742b */ /* 0x001e0c0000000804 */
[----:B0-----:R-:W0:-:S04]  /*38380*/  DFMA R62, R62, R62, R62 ;  /* 0x0000003e3e3e722b */ /* 0x001e08000000003e */
[----:B------:R-:W-:Y:S01]  /*38390*/  @!P0 LOP3.LUT R13, R7, 0x7ff00000, RZ, 0xc0, !PT ;  /* 0x7ff00000070d8812 */ /* 0x000fe200078ec0ff */
[----:B------:R-:W-:Y:S01]  /*383a0*/  @!P0 IMAD.MOV.U32 R32, RZ, RZ, RZ ;  /* 0x000000ffff208224 */ /* 0x000fe200078e00ff */
[----:B0-----:R-:W0:Y:S02]  /*383b0*/  DFMA R62, R58, R62, R58 ;  /* 0x0000003e3a3e722b */ /* 0x001e24000000003a */
[----:B------:R-:W-:-:S04]  /*383c0*/  @!P0 ISETP.GE.U32.AND P3, PT, R10, R13, PT ;  /* 0x0000000d0a00820c */ /* 0x000fc80003f66070 */
[----:B------:R-:W-:-:S04]  /*383d0*/  @!P0 SEL R13, R3, 0x63400000, !P3 ;  /* 0x63400000030d8807 */ /* 0x000fc80005800000 */
[----:B------:R-:W-:-:S04]  /*383e0*/  @!P0 LOP3.LUT R13, R13, 0x80000000, R9, 0xf8, !PT ;  /* 0x800000000d0d8812 */ /* 0x000fc800078ef809 */
[----:B------:R-:W-:Y:S01]  /*383f0*/  @!P0 LOP3.LUT R33, R13, 0x100000, RZ, 0xfc, !PT ;  /* 0x001000000d218812 */ /* 0x000fe200078efcff */
[----:B------:R-:W-:-:S05]  /*38400*/  IMAD.MOV.U32 R13, RZ, RZ, R10 ;  /* 0x000000ffff0d7224 */ /* 0x000fca00078e000a */
[----:B------:R-:W1:-:S04]  /*38410*/  @!P0 DFMA R14, R14, 2, -R32 ;  /* 0x400000000e0e882b */ /* 0x000e480000000820 */
[----:B0-----:R-:W0:-:S06]  /*38420*/  DFMA R32, R62, -R4, 1 ;  /* 0x3ff000003e20742b */ /* 0x001e0c0000000804 */
[----:B-1----:R-:W-:Y:S01]  /*38430*/  @!P0 LOP3.LUT R13, R15, 0x7ff00000, RZ, 0xc0, !PT ;  /* 0x7ff000000f0d8812 */ /* 0x002fe200078ec0ff */
[----:B0-----:R0:W1:-:S03]  /*38440*/  DFMA R32, R62, R32, R62 ;  /* 0x000000203e20722b */ /* 0x001046000000003e */
[----:B0-----:R-:W-:-:S03]  /*38450*/  IADD3 R62, R13, -0x1, RZ ;  /* 0xffffffff0d3e7810 */ /* 0x001fc60007ffe0ff */
[----:B-1----:R-:W0:Y:S01]  /*38460*/  DMUL R58, R32, R14 ;  /* 0x0000000e203a7228 */ /* 0x002e220000000000 */
[----:B------:R-:W-:-:S04]  /*38470*/  ISETP.GT.U32.AND P0, PT, R62, 0x7feffffe, PT ;  /* 0x7feffffe3e00780c */ /* 0x000fc80003f04070 */
[----:B------:R-:W-:Y:S01]  /*38480*/  ISETP.GT.U32.OR P0, PT, R61, 0x7feffffe, P0 ;  /* 0x7feffffe3d00780c */ /* 0x000fe20000704470 */
[----:B0-----:R-:W0:-:S06]  /*38490*/  DFMA R62, R58, -R4, R14 ;  /* 0x800000043a3e722b */ /* 0x001e0c000000000e */
[----:B0-----:R0:W1:-:S06]  /*384a0*/  DFMA R62, R32, R62, R58 ;  /* 0x0000003e203e722b */ /* 0x00104c000000003a */
[----:B------:R-:W-:Y:S05]  /*384b0*/  @P0 BRA `(.L_x_1265) ;  /* 0x000001c000000947 */ /* 0x000fea0003800000 */
[----:B01----:R-:W-:Y:S01]  /*384c0*/  LOP3.LUT R9, R7, 0x7ff00000, RZ, 0xc0, !PT ;  /* 0x7ff0000007097812 */ /* 0x003fe200078ec0ff */
[----:B------:R-:W-:-:S03]  /*384d0*/  IMAD.MOV.U32 R8, RZ, RZ, RZ ;  /* 0x000000ffff087224 */ /* 0x000fc600078e00ff */
[C---:B------:R-:W-:Y:S01]  /*384e0*/  ISETP.GE.U32.AND P0, PT, R10.reuse, R9, PT ;  /* 0x000000090a00720c */ /* 0x040fe20003f06070 */
[----:B------:R-:W-:-:S03]  /*384f0*/  IMAD.IADD R0, R10, 0x1, -R9 ;  /* 0x000000010a007824 */ /* 0x000fc600078e0a09 */
[----:B------:R-:W-:Y:S02]  /*38500*/  SEL R3, R3, 0x63400000, !P0 ;  /* 0x6340000003037807 */ /* 0x000fe40004000000 */
[----:B------:R-:W-:-:S04]  /*38510*/  IMNMX R0, R0, -0x46a00000, !PT ;  /* 0xb960000000007817 */ /* 0x000fc80007800200 */
[----:B------:R-:W-:-:S05]  /*38520*/  IMNMX R0, R0, 0x46a00000, PT ;  /* 0x46a0000000007817 */ /* 0x000fca0003800200 */
[----:B------:R-:W-:-:S05]  /*38530*/  IMAD.IADD R0, R0, 0x1, -R3 ;  /* 0x0000000100007824 */ /* 0x000fca00078e0a03 */
[----:B------:R-:W-:-:S06]  /*38540*/  IADD3 R9, R0, 0x7fe00000, RZ ;  /* 0x7fe0000000097810 */ /* 0x000fcc0007ffe0ff */
[----:B------:R-:W0:-:S10]  /*38550*/  DMUL R32, R62, R8 ;  /* 0x000000083e207228 */ /* 0x000e140000000000 */
[----:B0-----:R-:W-:-:S13]  /*38560*/  FSETP.GTU.AND P0, PT, |R33|, 1.469367938527859385e-39, PT ;  /* 0x001000002100780b */ /* 0x001fda0003f0c200 */
[----:B------:R-:W-:Y:S05]  /*38570*/  @P0 BRA `(.L_x_1266) ;  /* 0x0000025000000947 */ /* 0x000fea0003800000 */
[----:B------:R-:W0:Y:S01]  /*38580*/  DFMA R4, R62, -R4, R14 ;  /* 0x800000043e04722b */ /* 0x000e22000000000e */
[----:B------:R-:W-:-:S09]  /*38590*/  IMAD.MOV.U32 R8, RZ, RZ, RZ ;  /* 0x000000ffff087224 */ /* 0x000fd200078e00ff */
[C---:B0-----:R-:W-:Y:S02]  /*385a0*/  FSETP.NEU.AND P0, PT, R5.reuse, RZ, PT ;  /* 0x000000ff0500720b */ /* 0x041fe40003f0d000 */
[----:B------:R-:W-:-:S04]  /*385b0*/  LOP3.LUT R6, R5, 0x80000000, R7, 0x48, !PT ;  /* 0x8000000005067812 */ /* 0x000fc800078e4807 */
[----:B------:R-:W-:-:S07]  /*385c0*/  LOP3.LUT R9, R6, R9, RZ, 0xfc, !PT ;  /* 0x0000000906097212 */ /* 0x000fce00078efcff */
[----:B------:R-:W-:Y:S05]  /*385d0*/  @!P0 BRA `(.L_x_1266) ;  /* 0x000001f000008947 */ /* 0x000fea0003800000 */
[----:B------:R-:W-:Y:S01]  /*385e0*/  IMAD.MOV R5, RZ, RZ, -R0 ;  /* 0x000000ffff057224 */ /* 0x000fe200078e0a00 */
[----:B------:R-:W-:Y:S01]  /*385f0*/  IADD3 R0, -R0, -0x43300000, RZ ;  /* 0xbcd0000000007810 */ /* 0x000fe20007ffe1ff */
[----:B------:R-:W-:-:S06]  /*38600*/  IMAD.MOV.U32 R4, RZ, RZ, RZ ;  /* 0x000000ffff047224 */ /* 0x000fcc00078e00ff */
[----:B------:R-:W0:-:S04]  /*38610*/  DFMA R4, R32, -R4, R62 ;  /* 0x800000042004722b */ /* 0x000e08000000003e */
[----:B------:R-:W1:-:S06]  /*38620*/  DMUL.RP R62, R62, R8 ;  /* 0x000000083e3e7228 */ /* 0x000e4c0000008000 */
[----:B0-----:R-:W-:-:S04]  /*38630*/  FSETP.NEU.AND P0, PT, |R5|, R0, PT ;  /* 0x000000000500720b */ /* 0x001fc80003f0d200 */
[----:B-1----:R-:W-:Y:S02]  /*38640*/  LOP3.LUT R3, R63, R6, RZ, 0x3c, !PT ;  /* 0x000000063f037212 */ /* 0x002fe400078e3cff */
[----:B------:R-:W-:Y:S02]  /*38650*/  FSEL R32, R62, R32, !P0 ;  /* 0x000000203e207208 */ /* 0x000fe40004000000 */
[----:B------:R-:W-:Y:S01]  /*38660*/  FSEL R33, R3, R33, !P0 ;  /* 0x0000002103217208 */ /* 0x000fe20004000000 */
[----:B------:R-:W-:Y:S05]  /*38670*/  BRA `(.L_x_1266) ;  /* 0x0000015000007947 */ /* 0x000fea0003800000 */
.L_x_1265:
[----:B01----:R-:W0:-:S14]  /*38680*/  DSETP.NAN.AND P0, PT, R8, R8, PT ;  /* 0x000000080800722a */ /* 0x003e1c0003f08000 */
[----:B0-----:R-:W-:Y:S05]  /*38690*/  @P0 BRA `(.L_x_1267) ;  /* 0x0000011000000947 */ /* 0x001fea0003800000 */
[----:B------:R-:W0:-:S14]  /*386a0*/  DSETP.NAN.AND P0, PT, R6, R6, PT ;  /* 0x000000060600722a */ /* 0x000e1c0003f08000 */
[----:B0-----:R-:W-:Y:S05]  /*386b0*/  @P0 BRA `(.L_x_1268) ;  /* 0x000000c000000947 */ /* 0x001fea0003800000 */
[----:B------:R-:W-:Y:S01]  /*386c0*/  ISETP.NE.AND P0, PT, R13, R0, PT ;  /* 0x000000000d00720c */ /* 0x000fe20003f05270 */
[----:B------:R-:W-:Y:S02]  /*386d0*/  IMAD.MOV.U32 R32, RZ, RZ, 0x0 ;  /* 0x00000000ff207424 */ /* 0x000fe400078e00ff */
[----:B------:R-:W-:-:S10]  /*386e0*/  IMAD.MOV.U32 R33, RZ, RZ, -0x80000 ;  /* 0xfff80000ff217424 */ /* 0x000fd400078e00ff */
[----:B------:R-:W-:Y:S05]  /*386f0*/  @!P0 BRA `(.L_x_1266) ;  /* 0x000000d000008947 */ /* 0x000fea0003800000 */
[----:B------:R-:W-:Y:S02]  /*38700*/  ISETP.NE.AND P0, PT, R13, 0x7ff00000, PT ;  /* 0x7ff000000d00780c */ /* 0x000fe40003f05270 */
[----:B------:R-:W-:Y:S02]  /*38710*/  LOP3.LUT R33, R9, 0x80000000, R7, 0x48, !PT ;  /* 0x8000000009217812 */ /* 0x000fe400078e4807 */
[----:B------:R-:W-:-:S13]  /*38720*/  ISETP.EQ.OR P0, PT, R0, RZ, !P0 ;  /* 0x000000ff0000720c */ /* 0x000fda0004702670 */
[----:B------:R-:W-:Y:S01]  /*38730*/  @P0 LOP3.LUT R0, R33, 0x7ff00000, RZ, 0xfc, !PT ;  /* 0x7ff0000021000812 */ /* 0x000fe200078efcff */
[----:B------:R-:W-:Y:S02]  /*38740*/  @!P0 IMAD.MOV.U32 R32, RZ, RZ, RZ ;  /* 0x000000ffff208224 */ /* 0x000fe400078e00ff */
[----:B------:R-:W-:Y:S02]  /*38750*/  @P0 IMAD.MOV.U32 R32, RZ, RZ, RZ ;  /* 0x000000ffff200224 */ /* 0x000fe400078e00ff */
[----:B------:R-:W-:Y:S01]  /*38760*/  @P0 IMAD.MOV.U32 R33, RZ, RZ, R0 ;  /* 0x000000ffff210224 */ /* 0x000fe200078e0000 */
[----:B------:R-:W-:Y:S05]  /*38770*/  BRA `(.L_x_1266) ;  /* 0x0000005000007947 */ /* 0x000fea0003800000 */
.L_x_1268:
[----:B------:R-:W-:Y:S01]  /*38780*/  LOP3.LUT R33, R7, 0x80000, RZ, 0xfc, !PT ;  /* 0x0008000007217812 */ /* 0x000fe200078efcff */
[----:B------:R-:W-:Y:S01]  /*38790*/  IMAD.MOV.U32 R32, RZ, RZ, R6 ;  /* 0x000000ffff207224 */ /* 0x000fe200078e0006 */
[----:B------:R-:W-:Y:S05]  /*387a0*/  BRA `(.L_x_1266) ;  /* 0x0000002000007947 */ /* 0x000fea0003800000 */
.L_x_1267:
[----:B------:R-:W-:Y:S01]  /*387b0*/  LOP3.LUT R33, R9, 0x80000, RZ, 0xfc, !PT ;  /* 0x0008000009217812 */ /* 0x000fe200078efcff */
[----:B------:R-:W-:Y:S02]  /*387c0*/  IMAD.MOV.U32 R32, RZ, RZ, R8 ;  /* 0x000000ffff207224 */ /* 0x000fe400078e0008 */
.L_x_1266:
[----:B------:R-:W-:Y:S05]  /*387d0*/  BSYNC B0 ;  /* 0x0000000000007941 */ /* 0x000fea0003800000 */
.L_x_1264:
[----:B------:R-:W-:-:S04]  /*387e0*/  IMAD.MOV.U32 R3, RZ, RZ, 0x0 ;  /* 0x00000000ff037424 */ /* 0x000fc800078e00ff */
[----:B------:R-:W-:Y:S05]  /*387f0*/  RET.REL.NODEC R2 `(_ZN2at6native57_GLOBAL__N__f3eca4a2_24_ForeachBinaryOpScalar_cu_86b9896c25multi_tensor_apply_kernelINS1_18TensorListMetadataILi2EEENS1_21BinaryOpScalarFunctorIN3c107complexIdEELi2ELi1ELi1EEEJNS1_21reverse_power_functorIS8_EES8_EEEvT_T0_DpT1_) ;  /* 0xfffc780002007950 */ /* 0x000fea0003c3ffff */
        .type           $_ZN2at6native57_GLOBAL__N__f3eca4a2_24_ForeachBinaryOpScalar_cu_86b9896c25multi_tensor_apply_kernelINS1_18TensorListMetadataILi2EEENS1_21BinaryOpScalarFunctorIN3c107complexIdEELi2ELi1ELi1EEEJNS1_21reverse_power_functorIS8_EES8_EEEvT_T0_DpT1_$__internal_trig_reduction_slowpathd,@function
        .size           $_ZN2at6native57_GLOBAL__N__f3eca4a2_24_ForeachBinaryOpScalar_cu_86b9896c25multi_tensor_apply_kernelINS1_18TensorListMetadataILi2EEENS1_21BinaryOpScalarFunctorIN3c107complexIdEELi2ELi1ELi1EEEJNS1_21reverse_power_functorIS8_EES8_EEEvT_T0_DpT1_$__internal_trig_reduction_slowpathd,(.L_x_5346 - $_ZN2at6native57_GLOBAL__N__f3eca4a2_24_ForeachBinaryOpScalar_cu_86b9896c25multi_tensor_apply_kernelINS1_18TensorListMetadataILi2EEENS1_21BinaryOpScalarFunctorIN3c107complexIdEELi2ELi1ELi1EEEJNS1_21reverse_power_functorIS8_EES8_EEEvT_T0_DpT1_$__internal_trig_reduction_slowpathd)
$_ZN2at6native57_GLOBAL__N__f3eca4a2_24_ForeachBinaryOpScalar_cu_86b9896c25multi_tensor_apply_kernelINS1_18TensorListMetadataILi2EEENS1_21BinaryOpScalarFunctorIN3c107complexIdEELi2ELi1ELi1EEEJNS1_21reverse_power_functorIS8_EES8_EEEvT_T0_DpT1_$__internal_trig_reduction_slowpathd:
[----:B------:R-:W-:Y:S01]  /*38800*/  SHF.R.U32.HI R15, RZ, 0x14, R13 ;  /* 0x00000014ff0f7819 */ /* 0x000fe2000001160d */
[----:B------:R-:W-:-:S03]  /*38810*/  IMAD.MOV.U32 R5, RZ, RZ, RZ ;  /* 0x000000ffff057224 */ /* 0x000fc600078e00ff */
[----:B------:R-:W-:-:S04]  /*38820*/  LOP3.LUT R2, R15, 0x7ff, RZ, 0xc0, !PT ;  /* 0x000007ff0f027812 */ /* 0x000fc800078ec0ff */
[----:B------:R-:W-:-:S13]  /*38830*/  ISETP.NE.AND P0, PT, R2, 0x7ff, PT ;  /* 0x000007ff0200780c */ /* 0x000fda0003f05270 */
[----:B------:R-:W-:Y:S05]  /*38840*/  @!P0 BRA `(.L_x_1269) ;  /* 0x000008a000008947 */ /* 0x000fea0003800000 */
[----:B------:R-:W-:Y:S01]  /*38850*/  IADD3 R2, R2, -0x400, RZ ;  /* 0xfffffc0002027810 */ /* 0x000fe20007ffe0ff */
[----:B------:R-:W-:Y:S01]  /*38860*/  BSSY B0, `(.L_x_1270) ;  /* 0x000002d000007945 */ /* 0x000fe20003800000 */
[----:B------:R-:W-:Y:S01]  /*38870*/  IADD3 R15, R15, -0x400, RZ ;  /* 0xfffffc000f0f7810 */ /* 0x000fe20007ffe0ff */
[----:B------:R-:W-:Y:S01]  /*38880*/  CS2R R62, SRZ ;  /* 0x00000000003e7805 */ /* 0x000fe2000001ff00 */
[----:B------:R-:W-:-:S04]  /*38890*/  SHF.R.U32.HI R2, RZ, 0x6, R2 ;  /* 0x00000006ff027819 */ /* 0x000fc80000011602 */
[C---:B------:R-:W-:Y:S02]  /*388a0*/  IADD3 R3, -R2.reuse, 0x10, RZ ;  /* 0x0000001002037810 */ /* 0x040fe40007ffe1ff */
[C---:B------:R-:W-:Y:S02]  /*388b0*/  IADD3 R4, -R2.reuse, 0x13, RZ ;  /* 0x0000001302047810 */ /* 0x040fe40007ffe1ff */
[----:B------:R-:W-:Y:S02]  /*388c0*/  ISETP.GT.AND P0, PT, R3, 0xe, PT ;  /* 0x0000000e0300780c */ /* 0x000fe40003f04270 */
[----:B------:R-:W-:Y:S02]  /*388d0*/  IADD3 R2, -R2, 0xf, RZ ;  /* 0x0000000f02027810 */ /* 0x000fe40007ffe1ff */
[----:B------:R-:W-:-:S04]  /*388e0*/  SEL R4, R4, 0x12, !P0 ;  /* 0x0000001204047807 */ /* 0x000fc80004000000 */
[----:B------:R-:W-:Y:S01]  /*388f0*/  ISETP.GT.AND P0, PT, R3, R4, PT ;  /* 0x000000040300720c */ /* 0x000fe20003f04270 */
[----:B------:R-:W-:-:S12]  /*38900*/  IMAD.MOV.U32 R3, RZ, RZ, R2 ;  /* 0x000000ffff037224 */ /* 0x000fd800078e0002 */
[----:B------:R-:W-:Y:S05]  /*38910*/  @P0 BRA `(.L_x_1271) ;  /* 0x0000021000000947 */ /* 0x000fea0003800000 */
[----:B------:R-:W-:Y:S01]  /*38920*/  IMAD.MOV.U32 R3, RZ, RZ, 0x8 ;  /* 0x00000008ff037424 */ /* 0x000fe200078e00ff */
[C---:B------:R-:W-:Y:S01]  /*38930*/  SHF.L.U64.HI R8, R0.reuse, 0xb, R13 ;  /* 0x0000000b00087819 */ /* 0x040fe2000001020d */
[----:B------:R-:W-:Y:S01]  /*38940*/  IMAD.SHL.U32 R5, R0, 0x800, RZ ;  /* 0x0000080000057824 */ /* 0x000fe200078e00ff */
[----:B------:R-:W-:Y:S01]  /*38950*/  CS2R R62, SRZ ;  /* 0x00000000003e7805 */ /* 0x000fe2000001ff00 */
[----:B------:R-:W-:Y:S01]  /*38960*/  IMAD.WIDE R6, R2, R3, c[0x4][0xe8] ;  /* 0x01003a0002067625 */ /* 0x000fe200078e0203 */
[----:B------:R-:W-:-:S03]  /*38970*/  LOP3.LUT R8, R8, 0x80000000, RZ, 0xfc, !PT ;  /* 0x8000000008087812 */ /* 0x000fc600078efcff */
[----:B------:R-:W-:Y:S02]  /*38980*/  IMAD.MOV.U32 R0, RZ, RZ, R1 ;  /* 0x000000ffff007224 */ /* 0x000fe400078e0001 */
[----:B------:R-:W-:Y:S02]  /*38990*/  IMAD.MOV.U32 R3, RZ, RZ, R2 ;  /* 0x000000ffff037224 */ /* 0x000fe400078e0002 */
.L_x_1272:
[----:B------:R-:W-:Y:S02]  /*389a0*/  ULDC.64 UR4, c[0x0][0x118] ;  /* 0x0000460000047ab9 */ /* 0x000fe40000000a00 */
[----:B------:R0:W2:Y:S01]  /*389b0*/  LDG.E.64.CONSTANT R64, [R6.64] ;  /* 0x0000000406407981 */ /* 0x0000a2000c1e9b00 */
[----:B------:R-:W-:Y:S02]  /*389c0*/  IADD3 R3, R3, 0x1, RZ ;  /* 0x0000000103037810 */ /* 0x000fe40007ffe0ff */
[----:B0-----:R-:W-:-:S05]  /*389d0*/  IADD3 R6, P0, R6, 0x8, RZ ;  /* 0x0000000806067810 */ /* 0x001fca0007f1e0ff */
[----:B------:R-:W-:Y:S02]  /*389e0*/  IMAD.X R7, RZ, RZ, R7, P0 ;  /* 0x000000ffff077224 */ /* 0x000fe400000e0607 */
[----:B--2---:R-:W-:-:S04]  /*389f0*/  IMAD.WIDE.U32 R62, P0, R64, R5, R62 ;  /* 0x00000005403e7225 */ /* 0x004fc8000780003e */
[----:B------:R-:W-:-:S04]  /*38a00*/  IMAD.HI.U32 R33, R64, R8, RZ ;  /* 0x0000000840217227 */ /* 0x000fc800078e00ff */
[----:B------:R-:W-:Y:S02]  /*38a10*/  IMAD R9, R64, R8, RZ ;  /* 0x0000000840097224 */ /* 0x000fe400078e02ff */
[----:B------:R-:W-:-:S04]  /*38a20*/  IMAD.HI.U32 R10, R65, R5, RZ ;  /* 0x00000005410a7227 */ /* 0x000fc800078e00ff */
[----:B------:R-:W-:Y:S01]  /*38a30*/  IMAD.X R33, RZ, RZ, R33, P0 ;  /* 0x000000ffff217224 */ /* 0x000fe200000e0621 */
[----:B------:R-:W-:Y:S01]  /*38a40*/  IADD3 R9, P0, R9, R63, RZ ;  /* 0x0000003f09097210 */ /* 0x000fe20007f1e0ff */
[----:B------:R-:W-:-:S03]  /*38a50*/  IMAD R32, R65, R5, RZ ;  /* 0x0000000541207224 */ /* 0x000fc600078e02ff */
[----:B------:R-:W-:Y:S01]  /*38a60*/  IADD3.X R10, P0, R10, R33, RZ, P0, !PT ;  /* 0x000000210a0a7210 */ /* 0x000fe2000071e4ff */
[----:B------:R-:W-:-:S04]  /*38a70*/  IMAD.HI.U32 R33, R65, R8, RZ ;  /* 0x0000000841217227 */ /* 0x000fc800078e00ff */
[----:B------:R-:W-:Y:S01]  /*38a80*/  IMAD.X R33, RZ, RZ, R33, P0 ;  /* 0x000000ffff217224 */ /* 0x000fe200000e0621 */
[----:B------:R-:W-:Y:S01]  /*38a90*/  IADD3 R63, P0, R32, R9, RZ ;  /* 0x00000009203f7210 */ /* 0x000fe20007f1e0ff */
[----:B------:R-:W-:-:S04]  /*38aa0*/  IMAD R9, R65, R8, RZ ;  /* 0x0000000841097224 */ /* 0x000fc800078e02ff */
[----:B------:R0:W-:Y:S01]  /*38ab0*/  STL.64 [R0], R62 ;  /* 0x0000003e00007387 */ /* 0x0001e20000100a00 */
[----:B------:R-:W-:-:S05]  /*38ac0*/  IADD3.X R10, P0, R9, R10, RZ, P0, !PT ;  /* 0x0000000a090a7210 */ /* 0x000fca000071e4ff */
[----:B------:R-:W-:Y:S01]  /*38ad0*/  IMAD.X R33, RZ, RZ, R33, P0 ;  /* 0x000000ffff217224 */ /* 0x000fe200000e0621 */
[----:B------:R-:W-:Y:S02]  /*38ae0*/  ISETP.GE.AND P0, PT, R3, R4, PT ;  /* 0x000000040300720c */ /* 0x000fe40003f06270 */
[----:B0-----:R-:W-:Y:S01]  /*38af0*/  IADD3 R0, R0, 0x8, RZ ;  /* 0x0000000800007810 */ /* 0x001fe20007ffe0ff */
[----:B------:R-:W-:Y:S02]  /*38b00*/  IMAD.MOV.U32 R62, RZ, RZ, R10 ;  /* 0x000000ffff3e7224 */ /* 0x000fe400078e000a */
[----:B------:R-:W-:-:S08]  /*38b10*/  IMAD.MOV.U32 R63, RZ, RZ, R33 ;  /* 0x000000ffff3f7224 */ /* 0x000fd000078e0021 */
[----:B------:R-:W-:Y:S05]  /*38b20*/  @!P0 BRA `(.L_x_1272) ;  /* 0xfffffe7000008947 */ /* 0x000fea000383ffff */
.L_x_1271:
[----:B------:R-:W-:Y:S05]  /*38b30*/  BSYNC B0 ;  /* 0x0000000000007941 */ /* 0x000fea0003800000 */
.L_x_1270:
[----:B------:R-:W-:Y:S01]  /*38b40*/  LOP3.LUT P0, R15, R15, 0x3f, RZ, 0xc0, !PT ;  /* 0x0000003f0f0f7812 */ /* 0x000fe2000780c0ff */
[----:B------:R-:W-:-:S04]  /*38b50*/  IMAD.IADD R2, R3, 0x1, -R2 ;  /* 0x0000000103027824 */ /* 0x000fc800078e0a02 */
[----:B------:R-:W-:-:S05]  /*38b60*/  IMAD R32, R2, 0x8, R1 ;  /* 0x0000000802207824 */ /* 0x000fca00078e0201 */
[----:B------:R0:W-:Y:S04]  /*38b70*/  STL.64 [R32], R62 ;  /* 0x0000003e20007387 */ /* 0x0001e80000100a00 */
[----:B------:R-:W2:Y:S04]  /*38b80*/  LDL.64 R2, [R1+0x10] ;  /* 0x0000100001027983 */ /* 0x000ea80000100a00 */
[----:B------:R-:W3:Y:S04]  /*38b90*/  @P0 LDL.64 R6, [R1+0x8] ;  /* 0x0000080001060983 */ /* 0x000ee80000100a00 */
[----:B------:R-:W4:Y:S01]  /*38ba0*/  LDL.64 R4, [R1+0x18] ;  /* 0x0000180001047983 */ /* 0x000f220000100a00 */
[----:B------:R-:W-:Y:S01]  /*38bb0*/  @P0 IADD3 R8, -R15, 0x40, RZ ;  /* 0x000000400f080810 */ /* 0x000fe20007ffe1ff */
[----:B------:R-:W-:Y:S01]  /*38bc0*/  IMAD.MOV.U32 R33, RZ, RZ, RZ ;  /* 0x000000ffff217224 */ /* 0x000fe200078e00ff */
[----:B------:R-:W-:Y:S01]  /*38bd0*/  UMOV UR4, URZ ;  /* 0x0000003f00047c82 */ /* 0x000fe20008000000 */
[----:B--2---:R-:W-:-:S02]  /*38be0*/  @P0 SHF.L.U32 R9, R2, R15, RZ ;  /* 0x0000000f02090219 */ /* 0x004fc400000006ff */
[-CC-:B---3--:R-:W-:Y:S02]  /*38bf0*/  @P0 SHF.R.U64 R10, R6, R8.reuse, R7.reuse ;  /* 0x00000008060a0219 */ /* 0x188fe40000001207 */
[-C--:B------:R-:W-:Y:S02]  /*38c00*/  @P0 SHF.R.U32.HI R0, RZ, R8.reuse, R7 ;  /* 0x00000008ff000219 */ /* 0x080fe40000011607 */
[C-C-:B------:R-:W-:Y:S02]  /*38c10*/  @P0 SHF.R.U64 R6, R2.reuse, R8, R3.reuse ;  /* 0x0000000802060219 */ /* 0x140fe40000001203 */
[----:B------:R-:W-:Y:S02]  /*38c20*/  @P0 SHF.L.U64.HI R7, R2, R15, R3 ;  /* 0x0000000f02070219 */ /* 0x000fe40000010203 */
[----:B------:R-:W-:Y:S02]  /*38c30*/  @P0 LOP3.LUT R2, R10, R9, RZ, 0xfc, !PT ;  /* 0x000000090a020212 */ /* 0x000fe400078efcff */
[----:B----4-:R-:W-:-:S02]  /*38c40*/  @P0 SHF.L.U32 R9, R4, R15, RZ ;  /* 0x0000000f04090219 */ /* 0x010fc400000006ff */
[----:B------:R-:W-:Y:S02]  /*38c50*/  @P0 SHF.R.U32.HI R8, RZ, R8, R3 ;  /* 0x00000008ff080219 */ /* 0x000fe40000011603 */
[----:B------:R-:W-:Y:S02]  /*38c60*/  @P0 SHF.L.U64.HI R15, R4, R15, R5 ;  /* 0x0000000f040f0219 */ /* 0x000fe40000010205 */
[----:B------:R-:W-:Y:S02]  /*38c70*/  @P0 LOP3.LUT R3, R0, R7, RZ, 0xfc, !PT ;  /* 0x0000000700030212 */ /* 0x000fe400078efcff */
[----:B------:R-:W-:Y:S02]  /*38c80*/  @P0 LOP3.LUT R4, R9, R6, RZ, 0xfc, !PT ;  /* 0x0000000609040212 */ /* 0x000fe400078efcff */
[C-C-:B------:R-:W-:Y:S01]  /*38c90*/  SHF.L.U64.HI R0, R2.reuse, 0x2, R3.reuse ;  /* 0x0000000202007819 */ /* 0x140fe20000010203 */
[----:B------:R-:W-:Y:S01]  /*38ca0*/  IMAD.SHL.U32 R2, R2, 0x4, RZ ;  /* 0x0000000402027824 */ /* 0x000fe200078e00ff */
[----:B------:R-:W-:Y:S01]  /*38cb0*/  SHF.R.U32.HI R7, RZ, 0x1e, R3 ;  /* 0x0000001eff077819 */ /* 0x000fe20000011603 */
[----:B------:R-:W-:Y:S01]  /*38cc0*/  IMAD.SHL.U32 R6, R4, 0x4, RZ ;  /* 0x0000000404067824 */ /* 0x000fe200078e00ff */
[----:B------:R-:W-:-:S02]  /*38cd0*/  @P0 LOP3.LUT R5, R15, R8, RZ, 0xfc, !PT ;  /* 0x000000080f050212 */ /* 0x000fc400078efcff */
[----:B------:R-:W-:Y:S02]  /*38ce0*/  IADD3 RZ, P0, RZ, -R2, RZ ;  /* 0x80000002ffff7210 */ /* 0x000fe40007f1e0ff */
[----:B------:R-:W-:Y:S02]  /*38cf0*/  LOP3.LUT R9, RZ, R0, RZ, 0x33, !PT ;  /* 0x00000000ff097212 */ /* 0x000fe400078e33ff */
[----:B------:R-:W-:Y:S02]  /*38d00*/  LOP3.LUT R7, R7, R6, RZ, 0xfc, !PT ;  /* 0x0000000607077212 */ /* 0x000fe400078efcff */
[----:B------:R-:W-:Y:S02]  /*38d10*/  SHF.L.U64.HI R6, R4, 0x2, R5 ;  /* 0x0000000204067819 */ /* 0x000fe40000010205 */
[----:B------:R-:W-:Y:S02]  /*38d20*/  IADD3.X R9, P0, RZ, R9, RZ, P0, !PT ;  /* 0x00000009ff097210 */ /* 0x000fe4000071e4ff */
[----:B------:R-:W-:-:S02]  /*38d30*/  LOP3.LUT R4, RZ, R7, RZ, 0x33, !PT ;  /* 0x00000007ff047212 */ /* 0x000fc400078e33ff */
[----:B------:R-:W-:Y:S02]  /*38d40*/  LOP3.LUT R8, RZ, R6, RZ, 0x33, !PT ;  /* 0x00000006ff087212 */ /* 0x000fe400078e33ff */
[----:B------:R-:W-:Y:S02]  /*38d50*/  IADD3.X R4, P0, RZ, R4, RZ, P0, !PT ;  /* 0x00000004ff047210 */ /* 0x000fe4000071e4ff */
[----:B------:R-:W-:-:S03]  /*38d60*/  SHF.R.U32.HI R3, RZ, 0x1d, R5 ;  /* 0x0000001dff037819 */ /* 0x000fc60000011605 */
[----:B------:R-:W-:Y:S01]  /*38d70*/  IMAD.X R15, RZ, RZ, R8, P0 ;  /* 0x000000ffff0f7224 */ /* 0x000fe200000e0608 */
[----:B------:R-:W-:-:S04]  /*38d80*/  LOP3.LUT P0, RZ, R3, 0x1, RZ, 0xc0, !PT ;  /* 0x0000000103ff7812 */ /* 0x000fc8000780c0ff */
[----:B------:R-:W-:Y:S02]  /*38d90*/  SEL R6, R6, R15, !P0 ;  /* 0x0000000f06067207 */ /* 0x000fe40004000000 */
[----:B------:R-:W-:Y:S02]  /*38da0*/  SEL R7, R7, R4, !P0 ;  /* 0x0000000407077207 */ /* 0x000fe40004000000 */
[----:B------:R-:W-:Y:S02]  /*38db0*/  ISETP.NE.U32.AND P1, PT, R6, RZ, PT ;  /* 0x000000ff0600720c */ /* 0x000fe40003f25070 */
[----:B------:R-:W-:Y:S02]  /*38dc0*/  SEL R9, R0, R9, !P0 ;  /* 0x0000000900097207 */ /* 0x000fe40004000000 */
[----:B------:R-:W-:Y:S01]  /*38dd0*/  SEL R10, R7, R6, !P1 ;  /* 0x00000006070a7207 */ /* 0x000fe20004800000 */
[----:B------:R-:W-:-:S03]  /*38de0*/  @P0 IMAD.MOV R2, RZ, RZ, -R2 ;  /* 0x000000ffff020224 */ /* 0x000fc600078e0a02 */
[----:B------:R-:W1:Y:S02]  /*38df0*/  FLO.U32 R4, R10 ;  /* 0x0000000a00047300 */ /* 0x000e6400000e0000 */
[C---:B-1----:R-:W-:Y:S02]  /*38e00*/  IADD3 R8, -R4.reuse, 0x1f, RZ ;  /* 0x0000001f04087810 */ /* 0x042fe40007ffe1ff */
[----:B------:R-:W-:-:S03]  /*38e10*/  IADD3 R4, -R4, 0x3f, RZ ;  /* 0x0000003f04047810 */ /* 0x000fc60007ffe1ff */
[----:B------:R-:W-:-:S05]  /*38e20*/  @P1 IMAD.MOV R4, RZ, RZ, R8 ;  /* 0x000000ffff041224 */ /* 0x000fca00078e0208 */
[C---:B------:R-:W-:Y:S02]  /*38e30*/  ISETP.NE.U32.AND P1, PT, R4.reuse, RZ, PT ;  /* 0x000000ff0400720c */ /* 0x040fe40003f25070 */
[----:B------:R-:W-:Y:S02]  /*38e40*/  IADD3 R8, -R4, 0x40, RZ ;  /* 0x0000004004087810 */ /* 0x000fe40007ffe1ff */
[----:B------:R-:W-:Y:S02]  /*38e50*/  ISETP.NE.AND.EX P1, PT, RZ, RZ, PT, P1 ;  /* 0x000000ffff00720c */ /* 0x000fe40003f25310 */
[----:B------:R-:W-:Y:S02]  /*38e60*/  SHF.L.U32 R0, R7, R4, RZ ;  /* 0x0000000407007219 */ /* 0x000fe400000006ff */
[-CC-:B------:R-:W-:Y:S02]  /*38e70*/  SHF.R.U64 R15, R2, R8.reuse, R9.reuse ;  /* 0x00000008020f7219 */ /* 0x180fe40000001209 */
[----:B------:R-:W-:-:S02]  /*38e80*/  SHF.R.U32.HI R8, RZ, R8, R9 ;  /* 0x00000008ff087219 */ /* 0x000fc40000011609 */
[----:B------:R-:W-:-:S05]  /*38e90*/  SHF.L.U64.HI R9, R7, R4, R6 ;  /* 0x0000000407097219 */ /* 0x000fca0000010206 */
[----:B------:R-:W-:Y:S02]  /*38ea0*/  @P1 LOP3.LUT R7, R15, R0, RZ, 0xfc, !PT ;  /* 0x000000000f071212 */ /* 0x000fe400078efcff */
[----:B------:R-:W-:-:S03]  /*38eb0*/  @P1 LOP3.LUT R6, R8, R9, RZ, 0xfc, !PT ;  /* 0x0000000908061212 */ /* 0x000fc600078efcff */
[----:B------:R-:W-:-:S04]  /*38ec0*/  IMAD.WIDE.U32 R8, R7, 0x2168c235, RZ ;  /* 0x2168c23507087825 */ /* 0x000fc800078e00ff */
[----:B0-----:R-:W-:Y:S02]  /*38ed0*/  IMAD.MOV.U32 R32, RZ, RZ, R9 ;  /* 0x000000ffff207224 */ /* 0x001fe400078e0009 */
[----:B------:R-:W-:-:S04]  /*38ee0*/  IMAD.HI.U32 R2, R6, -0x36f0255e, RZ ;  /* 0xc90fdaa206027827 */ /* 0x000fc800078e00ff */
[----:B------:R-:W-:-:S04]  /*38ef0*/  IMAD.WIDE.U32 R32, R7, -0x36f0255e, R32 ;  /* 0xc90fdaa207207825 */ /* 0x000fc800078e0020 */
[C---:B------:R-:W-:Y:S02]  /*38f00*/  IMAD R0, R6.reuse, -0x36f0255e, RZ ;  /* 0xc90fdaa206007824 */ /* 0x040fe400078e02ff */
[----:B------:R-:W-:-:S04]  /*38f10*/  IMAD.WIDE.U32 R32, P1, R6, 0x2168c235, R32 ;  /* 0x2168c23506207825 */ /* 0x000fc80007820020 */
[----:B------:R-:W-:Y:S01]  /*38f20*/  IMAD.X R2, RZ, RZ, R2, P1 ;  /* 0x000000ffff027224 */ /* 0x000fe200008e0602 */
[----:B------:R-:W-:-:S05]  /*38f30*/  IADD3 R0, P1, R0, R33, RZ ;  /* 0x0000002100007210 */ /* 0x000fca0007f3e0ff */
[----:B------:R-:W-:Y:S01]  /*38f40*/  IMAD.X R2, RZ, RZ, R2, P1 ;  /* 0x000000ffff027224 */ /* 0x000fe200008e0602 */
[----:B------:R-:W-:-:S04]  /*38f50*/  IADD3 RZ, P1, R8, R8, RZ ;  /* 0x0000000808ff7210 */ /* 0x000fc80007f3e0ff */
[----:B------:R-:W-:-:S04]  /*38f60*/  IADD3.X RZ, P1, R32, R32, RZ, P1, !PT ;  /* 0x0000002020ff7210 */ /* 0x000fc80000f3e4ff */
[----:B------:R-:W-:-:S05]  /*38f70*/  IADD3.X R9, P1, R0, R0, RZ, P1, !PT ;  /* 0x0000000000097210 */ /* 0x000fca0000f3e4ff */
[----:B------:R-:W-:Y:S01]  /*38f80*/  IMAD.X R7, R2, 0x1, R2, P1 ;  /* 0x0000000102077824 */ /* 0x000fe200008e0602 */
[----:B------:R-:W-:-:S04]  /*38f90*/  ISETP.GT.U32.AND P1, PT, R0, RZ, PT ;  /* 0x000000ff0000720c */ /* 0x000fc80003f24070 */
[----:B------:R-:W-:-:S04]  /*38fa0*/  ISETP.GT.AND.EX P1, PT, R2, RZ, PT, P1 ;  /* 0x000000ff0200720c */ /* 0x000fc80003f24310 */
[----:B------:R-:W-:Y:S02]  /*38fb0*/  SEL R9, R9, R0, P1 ;  /* 0x0000000009097207 */ /* 0x000fe40000800000 */
[----:B------:R-:W-:Y:S02]  /*38fc0*/  SEL R0, R7, R2, P1 ;  /* 0x0000000207007207 */ /* 0x000fe40000800000 */
[----:B------:R-:W-:Y:S02]  /*38fd0*/  IADD3 R9, P6, R9, 0x1, RZ ;  /* 0x0000000109097810 */ /* 0x000fe40007fde0ff */
[----:B------:R-:W-:-:S03]  /*38fe0*/  SEL R7, RZ, 0x1, !P1 ;  /* 0x00000001ff077807 */ /* 0x000fc60004800000 */
[----:B------:R-:W-:Y:S02]  /*38ff0*/  IMAD.X R0, RZ, RZ, R0, P6 ;  /* 0x000000ffff007224 */ /* 0x000fe400030e0600 */
[----:B------:R-:W-:Y:S01]  /*39000*/  IMAD.IADD R2, R7, 0x1, R4 ;  /* 0x0000000107027824 */ /* 0x000fe200078e0204 */
[----:B------:R-:W-:Y:S02]  /*39010*/  LOP3.LUT R4, R3, 0x1, RZ, 0xc0, !PT ;  /* 0x0000000103047812 */ /* 0x000fe400078ec0ff */
[----:B------:R-:W-:Y:S01]  /*39020*/  SHF.R.U64 R9, R9, 0xa, R0 ;  /* 0x0000000a09097819 */ /* 0x000fe20000001200 */
[----:B------:R-:W-:Y:S01]  /*39030*/  IMAD.SHL.U32 R2, R2, 0x100000, RZ ;  /* 0x0010000002027824 */ /* 0x000fe200078e00ff */
[----:B------:R-:W-:Y:S02]  /*39040*/  LEA.HI R5, R5, R4, RZ, 0x2 ;  /* 0x0000000405057211 */ /* 0x000fe400078f10ff */
[----:B------:R-:W-:-:S04]  /*39050*/  IADD3 R9, P1, R9, 0x1, RZ ;  /* 0x0000000109097810 */ /* 0x000fc80007f3e0ff */
[----:B------:R-:W-:-:S04]  /*39060*/  LEA.HI.X R0, R0, RZ, RZ, 0x16, P1 ;  /* 0x000000ff00007211 */ /* 0x000fc800008fb4ff */
[--C-:B------:R-:W-:Y:S02]  /*39070*/  SHF.R.U64 R9, R9, 0x1, R0.reuse ;  /* 0x0000000109097819 */ /* 0x100fe40000001200 */
[----:B------:R-:W-:Y:S02]  /*39080*/  SHF.R.U32.HI R7, RZ, 0x1, R0 ;  /* 0x00000001ff077819 */ /* 0x000fe40000011600 */
[----:B------:R-:W-:-:S04]  /*39090*/  IADD3 R0, P6, P1, R9, -UR4, RZ ;  /* 0x8000000409007c10 */ /* 0x000fc8000f9de0ff */
[----:B------:R-:W-:Y:S02]  /*390a0*/  IADD3.X R2, R7, 0x3fe00000, ~R2, P6, P1 ;  /* 0x3fe0000007027810 */ /* 0x000fe400037e2c02 */
[----:B------:R-:W-:-:S04]  /*390b0*/  LOP3.LUT P1, R13, R13, 0x80000000, RZ, 0xc0, !PT ;  /* 0x800000000d0d7812 */ /* 0x000fc8000782c0ff */
[----:B------:R-:W-:-:S04]  /*390c0*/  @P0 LOP3.LUT R13, R13, 0x80000000, RZ, 0x3c, !PT ;  /* 0x800000000d0d0812 */ /* 0x000fc800078e3cff */
[----:B------:R-:W-:-:S05]  /*390d0*/  LOP3.LUT R13, R2, R13, RZ, 0xfc, !PT ;  /* 0x0000000d020d7212 */ /* 0x000fca00078efcff */
[----:B------:R-:W-:Y:S02]  /*390e0*/  @P1 IMAD.MOV R5, RZ, RZ, -R5 ;  /* 0x000000ffff051224 */ /* 0x000fe400078e0a05 */
.L_x_1269:
[----:B------:R-:W-:Y:S02]  /*390f0*/  IMAD.MOV.U32 R15, RZ, RZ, 0x0 ;  /* 0x00000000ff0f7424 */ /* 0x000fe400078e00ff */
[----:B------:R-:W-:Y:S02]  /*39100*/  IMAD.MOV.U32 R2, RZ, RZ, R0 ;  /* 0x000000ffff027224 */ /* 0x000fe400078e0000 */
[----:B------:R-:W-:Y:S01]  /*39110*/  IMAD.MOV.U32 R3, RZ, RZ, R13 ;  /* 0x000000ffff037224 */ /* 0x000fe200078e000d */
[----:B------:R-:W-:Y:S06]  /*39120*/  RET.REL.NODEC R14 `(_ZN2at6native57_GLOBAL__N__f3eca4a2_24_ForeachBinaryOpScalar_cu_86b9896c25multi_tensor_apply_kernelINS1_18TensorListMetadataILi2EEENS1_21BinaryOpScalarFunctorIN3c107complexIdEELi2ELi1ELi1EEEJNS1_21reverse_power_functorIS8_EES8_EEEvT_T0_DpT1_) ;  /* 0xfffc6ed00e007950 */ /* 0x000fec0003c3ffff */
.L_x_1273:
        /* <DEDUP_REMOVED lines=13> */
.L_x_5346:


//--------------------- .text._ZN2at6native57_GLOBAL__N__f3eca4a2_24_ForeachBinaryOpScalar_cu_86b9896c25multi_tensor_apply_kernelINS1_18TensorListMetadataILi2EEENS1_21BinaryOpScalarFunctorIfLi2ELi1ELi1EEEJNS1_21reverse_power_functorIfEEfEEEvT_T0_DpT1_ --------------------------
	.section	.text._ZN2at6native57_GLOBAL__N__f3eca4a2_24_ForeachBinaryOpScalar_cu_86b9896c25multi_tensor_apply_kernelINS1_18TensorListMetadataILi2EEENS1_21BinaryOpScalarFunctorIfLi2ELi1ELi1EEEJNS1_21reverse_power_functorIfEEfEEEvT_T0_DpT1_,"ax",@progbits
	.sectioninfo	@"SHI_REGISTERS=32"
	.align	128
.text._ZN2at6native57_GLOBAL__N__f3eca4a2_24_ForeachBinaryOpScalar_cu_86b9896c25multi_tensor_apply_kernelINS1_18TensorListMetadataILi2EEENS1_21BinaryOpScalarFunctorIfLi2ELi1ELi1EEEJNS1_21reverse_power_functorIfEEfEEEvT_T0_DpT1_:
        .type           _ZN2at6native57_GLOBAL__N__f3eca4a2_24_ForeachBinaryOpScalar_cu_86b9896c25multi_tensor_apply_kernelINS1_18TensorListMetadataILi2EEENS1_21BinaryOpScalarFunctorIfLi2ELi1ELi1EEEJNS1_21reverse_power_functorIfEEfEEEvT_T0_DpT1_,@function
        .size           _ZN2at6native57_GLOBAL__N__f3eca4a2_24_ForeachBinaryOpScalar_cu_86b9896c25multi_tensor_apply_kernelINS1_18TensorListMetadataILi2EEENS1_21BinaryOpScalarFunctorIfLi2ELi1ELi1EEEJNS1_21reverse_power_functorIfEEfEEEvT_T0_DpT1_,(.L_x_5349 - _ZN2at6native57_GLOBAL__N__f3eca4a2_24_ForeachBinaryOpScalar_cu_86b9896c25multi_tensor_apply_kernelINS1_18TensorListMetadataILi2EEENS1_21BinaryOpScalarFunctorIfLi2ELi1ELi1EEEJNS1_21reverse_power_functorIfEEfEEEvT_T0_DpT1_)
        .other          _ZN2at6native57_GLOBAL__N__f3eca4a2_24_ForeachBinaryOpScalar_cu_86b9896c25multi_tensor_apply_kernelINS1_18TensorListMetadataILi2EEENS1_21BinaryOpScalarFunctorIfLi2ELi1ELi1EEEJNS1_21reverse_power_functorIfEEfEEEvT_T0_DpT1_,@"STO_CUDA_ENTRY STV_DEFAULT"
_ZN2at6native57_GLOBAL__N__f3eca4a2_24_ForeachBinaryOpScalar_cu_86b9896c25multi_tensor_apply_kernelINS1_18TensorListMetadataILi2EEENS1_21BinaryOpScalarFunctorIfLi2ELi1ELi1EEEJNS1_21reverse_power_functorIfEEfEEEvT_T0_DpT1_:
        /* <DEDUP_REMOVED lines=24> */
[----:B------:R-:W1:Y:S01]  /*0180*/  MUFU.LG2 R4, c[0x0][0xdac] ;  /* 0x00036b0000047b08 */ /* 0x000e620000000c00 */
[----:B------:R-:W-:Y:S01]  /*0190*/  IMAD.MOV.U32 R5, RZ, RZ, c[0x0][0x0] ;  /* 0x00000000ff057624 */ /* 0x000fe200078e00ff */
[----:B------:R-:W-:-:S06]  /*01a0*/  CS2R R6, SRZ ;  /* 0x0000000000067805 */ /* 0x000fcc000001ff00 */
.L_x_1275:
[----:B0-----:R-:W-:Y:S01]  /*01b0*/  IADD3 R15, P0, R3, R6, RZ ;  /* 0x00000006030f7210 */ /* 0x001fe20007f1e0ff */
[----:B------:R-:W-:-:S03]  /*01c0*/  IMAD R14, R5, 0x3, RZ ;  /* 0x00000003050e7824 */ /* 0x000fc600078e02ff */
[C---:B------:R-:W-:Y:S01]  /*01d0*/  ISETP.GE.U32.AND P1, PT, R15.reuse, 0x10000, PT ;  /* 0x000100000f00780c */ /* 0x040fe20003f26070 */
[----:B------:R-:W-:Y:S01]  /*01e0*/  IMAD.X R18, RZ, RZ, R7, P0 ;  /* 0x000000ffff127224 */ /* 0x000fe200000e0607 */
[C---:B------:R-:W-:Y:S02]  /*01f0*/  IADD3 R20, P3, R15.reuse, c[0x0][0x0], RZ ;  /* 0x000000000f147a10 */ /* 0x040fe40007f7e0ff */
[----:B------:R-:W-:Y:S02]  /*0200*/  ISETP.LT.U32.AND P0, PT, R15, R0, PT ;  /* 0x000000000f00720c */ /* 0x000fe40003f01070 */
[----:B------:R-:W-:Y:S01]  /*0210*/  ISETP.GE.U32.AND.EX P1, PT, R18, RZ, PT, P1 ;  /* 0x000000ff1200720c */ /* 0x000fe20003f26110 */
[----:B------:R-:W-:Y:S01]  /*0220*/  IMAD.X R8, RZ, RZ, R18, P3 ;  /* 0x000000ffff087224 */ /* 0x000fe200018e0612 */
[----:B------:R-:W-:Y:S02]  /*0230*/  LEA R9, P4, R5, R15, 0x1 ;  /* 0x0000000f05097211 */ /* 0x000fe400078808ff */
[----:B------:R-:W-:-:S02]  /*0240*/  ISETP.GE.U32.AND P2, PT, R20, 0x10000, PT ;  /* 0x000100001400780c */ /* 0x000fc40003f46070 */
[----:B------:R-:W-:Y:S01]  /*0250*/  ISETP.LT.AND.EX P1, PT, R18, R2, !P1, P0 ;  /* 0x000000021200720c */ /* 0x000fe20004f21300 */
[--C-:B------:R-:W-:Y:S01]  /*0260*/  IMAD.X R21, RZ, RZ, R18.reuse, P4 ;  /* 0x000000ffff157224 */ /* 0x100fe200020e0612 */
[----:B------:R-:W-:Y:S01]  /*0270*/  IADD3 R19, P5, R14, R15, RZ ;  /* 0x0000000f0e137210 */ /* 0x000fe20007fbe0ff */
[----:B------:R-:W-:Y:S01]  /*0280*/  IMAD.MOV.U32 R14, RZ, RZ, RZ ;  /* 0x000000ffff0e7224 */ /* 0x000fe200078e00ff */
[----:B------:R-:W-:Y:S02]  /*0290*/  ISETP.LT.U32.AND P0, PT, R20, R0, PT ;  /* 0x000000001400720c */ /* 0x000fe40003f01070 */
[C---:B------:R-:W-:Y:S01]  /*02a0*/  ISETP.GE.U32.AND.EX P2, PT, R8.reuse, RZ, PT, P2 ;  /* 0x000000ff0800720c */ /* 0x040fe20003f46120 */
[----:B------:R-:W-:Y:S01]  /*02b0*/  IMAD.X R23, RZ, RZ, R18, P5 ;  /* 0x000000ffff177224 */ /* 0x000fe200028e0612 */
[----:B------:R-:W-:Y:S02]  /*02c0*/  ISETP.GE.U32.AND P3, PT, R9, 0x10000, PT ;  /* 0x000100000900780c */ /* 0x000fe40003f66070 */
[----:B------:R-:W-:-:S02]  /*02d0*/  ISETP.LT.AND.EX P0, PT, R8, R2, !P2, P0 ;  /* 0x000000020800720c */ /* 0x000fc40005701300 */
[----:B------:R-:W-:Y:S02]  /*02e0*/  ISETP.LT.U32.AND P4, PT, R9, R0, PT ;  /* 0x000000000900720c */ /* 0x000fe40003f81070 */
[----:B------:R-:W-:Y:S02]  /*02f0*/  ISETP.GE.U32.AND.EX P3, PT, R21, RZ, PT, P3 ;  /* 0x000000ff1500720c */ /* 0x000fe40003f66130 */
[----:B------:R-:W-:Y:S02]  /*0300*/  ISETP.GE.U32.AND P2, PT, R19, 0x10000, PT ;  /* 0x000100001300780c */ /* 0x000fe40003f46070 */
[----:B------:R-:W-:Y:S02]  /*0310*/  ISETP.LT.AND.EX P4, PT, R21, R2, !P3, P4 ;  /* 0x000000021500720c */ /* 0x000fe40005f81340 */
[----:B------:R-:W-:Y:S02]  /*0320*/  ISETP.LT.U32.AND P3, PT, R19, R0, PT ;  /* 0x000000001300720c */ /* 0x000fe40003f61070 */
[----:B------:R-:W-:-:S02]  /*0330*/  ISETP.GE.U32.AND.EX P2, PT, R23, RZ, PT, P2 ;  /* 0x000000ff1700720c */ /* 0x000fc40003f46120 */
[----:B------:R-:W-:Y:S02]  /*0340*/  @P1 LEA R28, P5, R15, R10, 0x2 ;  /* 0x0000000a0f1c1211 */ /* 0x000fe400078a10ff */
[----:B------:R-:W-:Y:S02]  /*0350*/  ISETP.LT.AND.EX P2, PT, R23, R2, !P2, P3 ;  /* 0x000000021700720c */ /* 0x000fe40005741330 */
[-C--:B------:R-:W-:Y:S02]  /*0360*/  @P1 LEA.HI.X R29, R15, R11.reuse, R18, 0x2, P5 ;  /* 0x0000000b0f1d1211 */ /* 0x080fe400028f1412 */
[CC--:B------:R-:W-:Y:S02]  /*0370*/  @P0 LEA R26, P5, R20.reuse, R10.reuse, 0x2 ;  /* 0x0000000a141a0211 */ /* 0x0c0fe400078a10ff */
[----:B------:R-:W-:Y:S01]  /*0380*/  @P4 LEA R24, P3, R9, R10, 0x2 ;  /* 0x0000000a09184211 */ /* 0x000fe200078610ff */
[----:B------:R0:W2:Y:S01]  /*0390*/  @P1 LDG.E R14, [R28.64] ;  /* 0x000000041c0e1981 */ /* 0x0000a2000c1e1900 */
[----:B------:R-:W-:-:S02]  /*03a0*/  @P0 LEA.HI.X R27, R20, R11, R8, 0x2, P5 ;  /* 0x0000000b141b0211 */ /* 0x000fc400028f1408 */
[----:B------:R-:W-:Y:S01]  /*03b0*/  @P4 LEA.HI.X R25, R9, R11, R21, 0x2, P3 ;  /* 0x0000000b09194211 */ /* 0x000fe200018f1415 */
[----:B0-----:R-:W-:Y:S02]  /*03c0*/  IMAD.MOV.U32 R29, RZ, RZ, RZ ;  /* 0x000000ffff1d7224 */ /* 0x001fe400078e00ff */
[----:B------:R-:W-:Y:S01]  /*03d0*/  @P2 LEA R16, P3, R19, R10, 0x2 ;  /* 0x0000000a13102211 */ /* 0x000fe200078610ff */
[----:B------:R-:W-:-:S03]  /*03e0*/  IMAD.MOV.U32 R22, RZ, RZ, RZ ;  /* 0x000000ffff167224 */ /* 0x000fc600078e00ff */
[----:B------:R0:W3:Y:S01]  /*03f0*/  @P0 LDG.E R29, [R26.64] ;  /* 0x000000041a1d0981 */ /* 0x0000e2000c1e1900 */
[----:B------:R-:W-:-:S05]  /*0400*/  @P2 LEA.HI.X R17, R19, R11, R23, 0x2, P3 ;  /* 0x0000000b13112211 */ /* 0x000fca00018f1417 */
[----:B------:R4:W5:Y:S01]  /*0410*/  @P2 LDG.E R22, [R16.64] ;  /* 0x0000000410162981 */ /* 0x000962000c1e1900 */
[----:B0-----:R-:W-:-:S06]  /*0420*/  IMAD.MOV.U32 R26, RZ, RZ, RZ ;  /* 0x000000ffff1a7224 */ /* 0x001fcc00078e00ff */
[----:B------:R0:W5:Y:S01]  /*0430*/  @P4 LDG.E R26, [R24.64] ;  /* 0x00000004181a4981 */ /* 0x000162000c1e1900 */
[----:B----4-:R-:W-:-:S04]  /*0440*/  @P0 LEA R16, P5, R20, R12, 0x2 ;  /* 0x0000000c14100211 */ /* 0x010fc800078a10ff */
[----:B------:R-:W-:Y:S01]  /*0450*/  @P0 LEA.HI.X R17, R20, R13, R8, 0x2, P5 ;  /* 0x0000000d14110211 */ /* 0x000fe200028f1408 */
[----:B-12---:R-:W-:Y:S01]  /*0460*/  @P1 FMUL.FTZ R28, R4, R14 ;  /* 0x0000000e041c1220 */ /* 0x006fe20000410000 */
[----:B------:R-:W-:-:S03]  /*0470*/  @P1 LEA R14, P3, R15, R12, 0x2 ;  /* 0x0000000c0f0e1211 */ /* 0x000fc600078610ff */
[----:B0-----:R-:W0:Y:S01]  /*0480*/  @P1 MUFU.EX2 R25, R28 ;  /* 0x0000001c00191308 */ /* 0x001e220000000800 */
[----:B------:R-:W-:Y:S01]  /*0490*/  @P1 LEA.HI.X R15, R15, R13, R18, 0x2, P3 ;  /* 0x0000000d0f0f1211 */ /* 0x000fe200018f1412 */
[C---:B---3--:R-:W-:Y:S02]  /*04a0*/  @P0 FMUL.FTZ R27, R4.reuse, R29 ;  /* 0x0000001d041b0220 */ /* 0x048fe40000410000 */
[----:B-----5:R-:W-:-:S04]  /*04b0*/  @P2 FMUL.FTZ R22, R4, R22 ;  /* 0x0000001604162220 */ /* 0x020fc80000410000 */
[----:B------:R-:W1:Y:S01]  /*04c0*/  @P0 MUFU.EX2 R27, R27 ;  /* 0x0000001b001b0308 */ /* 0x000e620000000800 */
[----:B------:R-:W-:Y:S01]  /*04d0*/  @P4 LEA R8, P3, R9, R12, 0x2 ;  /* 0x0000000c09084211 */ /* 0x000fe200078610ff */
[----:B------:R-:W-:-:S06]  /*04e0*/  @P4 FMUL.FTZ R26, R4, R26 ;  /* 0x0000001a041a4220 */ /* 0x000fcc0000410000 */
[----:B------:R-:W-:Y:S08]  /*04f0*/  @P2 MUFU.EX2 R20, R22 ;  /* 0x0000001600142308 */ /* 0x000ff00000000800 */
[----:B------:R-:W2:Y:S01]  /*0500*/  @P4 MUFU.EX2 R29, R26 ;  /* 0x0000001a001d4308 */ /* 0x000ea20000000800 */
[----:B------:R-:W-:Y:S02]  /*0510*/  @P2 LEA R18, P5, R19, R12, 0x2 ;  /* 0x0000000c13122211 */ /* 0x000fe400078a10ff */
[-C--:B------:R-:W-:Y:S01]  /*0520*/  @P4 LEA.HI.X R9, R9, R13.reuse, R21, 0x2, P3 ;  /* 0x0000000d09094211 */ /* 0x080fe200018f1415 */
[----:B------:R-:W-:Y:S01]  /*0530*/  IMAD.MOV.U32 R21, RZ, RZ, c[0x0][0x0] ;  /* 0x00000000ff157624 */ /* 0x000fe200078e00ff */
[----:B------:R-:W-:Y:S01]  /*0540*/  @P2 LEA.HI.X R19, R19, R13, R23, 0x2, P5 ;  /* 0x0000000d13132211 */ /* 0x000fe200028f1417 */
[----:B0-----:R0:W-:Y:S02]  /*0550*/  @P1 STG.E [R14.64], R25 ;  /* 0x000000190e001986 */ /* 0x0011e4000c101904 */
[----:B------:R-:W-:-:S02]  /*0560*/  IMAD.WIDE.U32 R6, R21, 0x4, R6 ;  /* 0x0000000415067825 */ /* 0x000fc400078e0006 */
[----:B-1----:R0:W-:Y:S03]  /*0570*/  @P0 STG.E [R16.64], R27 ;  /* 0x0000001b10000986 */ /* 0x0021e6000c101904 */
[C---:B------:R-:W-:Y:S01]  /*0580*/  ISETP.GE.U32.AND P0, PT, R6.reuse, 0x10000, PT ;  /* 0x000100000600780c */ /* 0x040fe20003f06070 */
[----:B--2---:R0:W-:Y:S01]  /*0590*/  @P4 STG.E [R8.64], R29 ;  /* 0x0000001d08004986 */ /* 0x0041e2000c101904 */
[----:B------:R-:W-:-:S03]  /*05a0*/  ISETP.LT.U32.AND P1, PT, R6, R0, PT ;  /* 0x000000000600720c */ /* 0x000fc60003f21070 */
[----:B------:R0:W-:Y:S01]  /*05b0*/  @P2 STG.E [R18.64], R20 ;  /* 0x0000001412002986 */ /* 0x0001e2000c101904 */
[C---:B------:R-:W-:Y:S02]  /*05c0*/  ISETP.GE.U32.AND.EX P0, PT, R7.reuse, RZ, PT, P0 ;  /* 0x000000ff0700720c */ /* 0x040fe40003f06100 */
[----:B------:R-:W-:-:S13]  /*05d0*/  ISETP.LT.AND.EX P1, PT, R7, R2, PT, P1 ;  /* 0x000000020700720c */ /* 0x000fda0003f21310 */
[----:B0-----:R-:W-:Y:S05]  /*05e0*/  @!P0 BRA P1, `(.L_x_1275) ;  /* 0xfffffbc000008947 */ /* 0x001fea000083ffff */
[----:B------:R-:W-:Y:S05]  /*05f0*/  EXIT ;  /* 0x000000000000794d */ /* 0x000fea0003800000 */
.L_x_1274:
        /* <DEDUP_REMOVED lines=8> */
.L_x_1276:
[C---:B0-----:R-:W-:Y:S01]  /*0680*/  IMAD.SHL.U32 R15, R16.reuse, 0x10, RZ ;  /* 0x00000010100f7824 */ /* 0x041fe200078e00ff */
[----:B------:R-:W-:-:S04]  /*0690*/  SHF.L.U64.HI R17, R16, 0x4, R19 ;  /* 0x0000000410117819 */ /* 0x000fc80000010213 */
[----:B------:R-:W-:-:S05]  /*06a0*/  IADD3 R8, P0, R10, R15, RZ ;  /* 0x0000000f0a087210 */ /* 0x000fca0007f1e0ff */
[----:B------:R-:W-:-:S05]  /*06b0*/  IMAD.X R9, R11, 0x1, R17, P0 ;  /* 0x000000010b097824 */ /* 0x000fca00000e0611 */
[----:B------:R1:W2:Y:S01]  /*06c0*/  LDG.E.128 R4, [R8.64] ;  /* 0x0000000408047981 */ /* 0x0002a2000c1e1d00 */
[----:B------:R-:W-:-:S05]  /*06d0*/  IADD3 R14, P0, R12, R15, RZ ;  /* 0x0000000f0c0e7210 */ /* 0x000fca0007f1e0ff */
[----:B------:R-:W-:Y:S01]  /*06e0*/  IMAD.X R15, R13, 0x1, R17, P0 ;  /* 0x000000010d0f7824 */ /* 0x000fe200000e0611 */
[----:B------:R-:W-:-:S04]  /*06f0*/  IADD3 R16, P0, R16, c[0x0][0x0], RZ ;  /* 0x0000000010107a10 */ /* 0x000fc80007f1e0ff */
[C---:B------:R-:W-:Y:S01]  /*0700*/  ISETP.LT.U32.AND P1, PT, R16.reuse, 0x4000, PT ;  /* 0x000040001000780c */ /* 0x040fe20003f21070 */
[----:B-1----:R-:W-:Y:S02]  /*0710*/  IMAD.SHL.U32 R9, R16, 0x4, RZ ;  /* 0x0000000410097824 */ /* 0x002fe400078e00ff */
[----:B------:R-:W-:-:S03]  /*0720*/  IMAD.X R19, RZ, RZ, R19, P0 ;  /* 0x000000ffff137224 */ /* 0x000fc600000e0613 */
[----:B------:R-:W-:Y:S02]  /*0730*/  ISETP.GE.U32.AND P0, PT, R9, R0, PT ;  /* 0x000000000900720c */ /* 0x000fe40003f06070 */
[----:B------:R-:W-:Y:S02]  /*0740*/  SHF.L.U64.HI R9, R16, 0x2, R19 ;  /* 0x0000000210097819 */ /* 0x000fe40000010213 */
[----:B------:R-:W-:Y:S02]  /*0750*/  ISETP.LT.U32.AND.EX P1, PT, R19, RZ, PT, P1 ;  /* 0x000000ff1300720c */ /* 0x000fe40003f21110 */
[----:B------:R-:W-:Y:S01]  /*0760*/  ISETP.GE.AND.EX P0, PT, R9, R2, PT, P0 ;  /* 0x000000020900720c */ /* 0x000fe20003f06300 */
[C---:B0-2---:R-:W-:Y:S02]  /*0770*/  FMUL.FTZ R7, R3.reuse, R7 ;  /* 0x0000000703077220 */ /* 0x045fe40000410000 */
[C---:B------:R-:W-:Y:S02]  /*0780*/  FMUL.FTZ R6, R3.reuse, R6 ;  /* 0x0000000603067220 */ /* 0x040fe40000410000 */
[----:B------:R-:W-:-:S02]  /*0790*/  FMUL.FTZ R5, R3, R5 ;  /* 0x0000000503057220 */ /* 0x000fc40000410000 */
[----:B------:R-:W-:Y:S01]  /*07a0*/  FMUL.FTZ R4, R3, R4 ;  /* 0x0000000403047220 */ /* 0x000fe20000410000 */
[----:B------:R-:W-:Y:S08]  /*07b0*/  MUFU.EX2 R7, R7 ;  /* 0x0000000700077308 */ /* 0x000ff00000000800 */
[----:B------:R-:W-:Y:S08]  /*07c0*/  MUFU.EX2 R6, R6 ;  /* 0x0000000600067308 */ /* 0x000ff00000000800 */
[----:B------:R-:W-:Y:S08]  /*07d0*/  MUFU.EX2 R5, R5 ;  /* 0x0000000500057308 */ /* 0x000ff00000000800 */
[----:B------:R-:W0:Y:S02]  /*07e0*/  MUFU.EX2 R4, R4 ;  /* 0x0000000400047308 */ /* 0x000e240000000800 */
[----:B0-----:R0:W-:Y:S01]  /*07f0*/  STG.E.128 [R14.64], R4 ;  /* 0x000000040e007986 */ /* 0x0011e2000c101d04 */
[----:B------:R-:W-:Y:S05]  /*0800*/  @!P0 BRA P1, `(.L_x_1276) ;  /* 0xfffffe7000008947 */ /* 0x000fea000083ffff */
[----:B------:R-:W-:Y:S05]  /*0810*/  EXIT ;  /* 0x000000000000794d */ /* 0x000fea0003800000 */
.L_x_1277:
        /* <DEDUP_REMOVED lines=14> */
.L_x_5349:


//--------------------- .text._ZN2at6native57_GLOBAL__N__f3eca4a2_24_ForeachBinaryOpScalar_cu_86b9896c25multi_tensor_apply_kernelINS1_18TensorListMetadataILi2EEENS1_21BinaryOpScalarFunctorIdLi2ELi1ELi1EEEJNS1_21reverse_power_functorIdEEdEEEvT_T0_DpT1_ --------------------------
	.section	.text._ZN2at6native57_GLOBAL__N__f3eca4a2_24_ForeachBinaryOpScalar_cu_86b9896c25multi_tensor_apply_kernelINS1_18TensorListMetadataILi2EEENS1_21BinaryOpScalarFunctorIdLi2ELi1ELi1EEEJNS1_21reverse_power_functorIdEEdEEEvT_T0_DpT1_,"ax",@progbits
	.sectioninfo	@"SHI_REGISTERS=42"
	.align	128
.text._ZN2at6native57_GLOBAL__N__f3eca4a2_24_ForeachBinaryOpScalar_cu_86b9896c25multi_tensor_apply_kernelINS1_18TensorListMetadataILi2EEENS1_21BinaryOpScalarFunctorIdLi2ELi1ELi1EEEJNS1_21reverse_power_functorIdEEdEEEvT_T0_DpT1_:
        .type           _ZN2at6native57_GLOBAL__N__f3eca4a2_24_ForeachBinaryOpScalar_cu_86b9896c25multi_tensor_apply_kernelINS1_18TensorListMetadataILi2EEENS1_21BinaryOpScalarFunctorIdLi2ELi1ELi1EEEJNS1_21reverse_power_functorIdEEdEEEvT_T0_DpT1_,@function
        .size           _ZN2at6native57_GLOBAL__N__f3eca4a2_24_ForeachBinaryOpScalar_cu_86b9896c25multi_tensor_apply_kernelINS1_18TensorListMetadataILi2EEENS1_21BinaryOpScalarFunctorIdLi2ELi1ELi1EEEJNS1_21reverse_power_functorIdEEdEEEvT_T0_DpT1_,(.L_x_5350 - _ZN2at6native57_GLOBAL__N__f3eca4a2_24_ForeachBinaryOpScalar_cu_86b9896c25multi_tensor_apply_kernelINS1_18TensorListMetadataILi2EEENS1_21BinaryOpScalarFunctorIdLi2ELi1ELi1EEEJNS1_21reverse_power_functorIdEEdEEEvT_T0_DpT1_)
        .other          _ZN2at6native57_GLOBAL__N__f3eca4a2_24_ForeachBinaryOpScalar_cu_86b9896c25multi_tensor_apply_kernelINS1_18TensorListMetadataILi2EEENS1_21BinaryOpScalarFunctorIdLi2ELi1ELi1EEEJNS1_21reverse_power_functorIdEEdEEEvT_T0_DpT1_,@"STO_CUDA_ENTRY STV_DEFAULT"
_ZN2at6native57_GLOBAL__N__f3eca4a2_24_ForeachBinaryOpScalar_cu_86b9896c25multi_tensor_apply_kernelINS1_18TensorListMetadataILi2EEENS1_21BinaryOpScalarFunctorIdLi2ELi1ELi1EEEJNS1_21reverse_power_functorIdEEdEEEvT_T0_DpT1_:
        /* <DEDUP_REMOVED lines=26> */
[----:B------:R-:W-:Y:S01]  /*01a0*/  IMAD.MOV.U32 R2, RZ, RZ, c[0x0][0xdb0] ;  /* 0x00036c00ff027624 */ /* 0x000fe200078e00ff */
[----:B------:R-:W0:Y:S01]  /*01b0*/  S2R R22, SR_TID.X ;  /* 0x0000000000167919 */ /* 0x000e220000002100 */
[----:B------:R-:W-:Y:S01]  /*01c0*/  IMAD.MOV.U32 R3, RZ, RZ, c[0x0][0xdb4] ;  /* 0x00036d00ff037624 */ /* 0x000fe200078e00ff */
[----:B------:R-:W-:Y:S02]  /*01d0*/  UMOV UR4, URZ ;  /* 0x0000003f00047c82 */ /* 0x000fe40008000000 */
[----:B------:R-:W-:-:S03]  /*01e0*/  UMOV UR5, URZ ;  /* 0x0000003f00057c82 */ /* 0x000fc60008000000 */
[----:B------:R-:W1:-:S14]  /*01f0*/  DSETP.GT.AND P0, PT, |R2|, 1, PT ;  /* 0x3ff000000200742a */ /* 0x000e5c0003f04200 */
[----:B-1----:R-:W-:Y:S02]  /*0200*/  VOTEU.ANY UP0, P0 ;  /* 0x00000000003f7886 */ /* 0x002fe40000000100 */
[----:B------:R-:W-:-:S04]  /*0210*/  USEL UR12, URZ, 0x7ff00000, !UP0 ;  /* 0x7ff000003f0c7887 */ /* 0x000fc8000c000000 */
[----:B0-----:R-:W-:Y:S02]  /*0220*/  ULOP3.LUT UR13, UR12, 0x7ff00000, URZ, 0x3c, !UPT ;  /* 0x7ff000000c0d7892 */ /* 0x001fe4000f8e3c3f */
.L_x_1338:
[----:B------:R-:W-:Y:S01]  /*0230*/  IMAD.MOV.U32 R0, RZ, RZ, c[0x0][0x0] ;  /* 0x00000000ff007624 */ /* 0x000fe200078e00ff */
[----:B-1----:R-:W-:Y:S01]  /*0240*/  IADD3 R25, P1, R22, UR4, RZ ;  /* 0x0000000416197c10 */ /* 0x002fe2000ff3e0ff */
[----:B------:R-:W-:-:S03]  /*0250*/  CS2R R8, SRZ ;  /* 0x0000000000087805 */ /* 0x000fc6000001ff00 */
[C---:B------:R-:W-:Y:S01]  /*0260*/  IADD3 R23, P6, R25.reuse, c[0x0][0x0], RZ ;  /* 0x0000000019177a10 */ /* 0x040fe20007fde0ff */
[----:B------:R-:W-:Y:S01]  /*0270*/  IMAD.X R20, RZ, RZ, UR5, P1 ;  /* 0x00000005ff147e24 */ /* 0x000fe200088e06ff */
[CC--:B------:R-:W-:Y:S01]  /*0280*/  LEA R21, P3, R0.reuse, R25.reuse, 0x1 ;  /* 0x0000001900157211 */ /* 0x0c0fe200078608ff */
[----:B------:R-:W-:Y:S01]  /*0290*/  IMAD R0, R0, 0x3, RZ ;  /* 0x0000000300007824 */ /* 0x000fe200078e02ff */
[----:B------:R-:W-:Y:S01]  /*02a0*/  ISETP.GE.U32.AND P2, PT, R25, 0x10000, PT ;  /* 0x000100001900780c */ /* 0x000fe20003f46070 */
[--C-:B------:R-:W-:Y:S01]  /*02b0*/  IMAD.X R14, RZ, RZ, R20.reuse, P6 ;  /* 0x000000ffff0e7224 */ /* 0x100fe200030e0614 */
[----:B------:R-:W-:Y:S01]  /*02c0*/  ISETP.GE.U32.AND P4, PT, R23, 0x10000, PT ;  /* 0x000100001700780c */ /* 0x000fe20003f86070 */
[----:B------:R-:W-:Y:S01]  /*02d0*/  IMAD.X R6, RZ, RZ, R20, P3 ;  /* 0x000000ffff067224 */ /* 0x000fe200018e0614 */
[----:B------:R-:W-:Y:S02]  /*02e0*/  IADD3 R15, P6, R0, R25, RZ ;  /* 0x00000019000f7210 */ /* 0x000fe40007fde0ff */
[----:B------:R-:W-:-:S02]  /*02f0*/  ISETP.LT.U32.AND P0, PT, R25, UR16, PT ;  /* 0x0000001019007c0c */ /* 0x000fc4000bf01070 */
[----:B------:R-:W-:Y:S01]  /*0300*/  ISETP.GE.U32.AND.EX P2, PT, R20, RZ, PT, P2 ;  /* 0x000000ff1400720c */ /* 0x000fe20003f46120 */
[----:B------:R-:W-:Y:S01]  /*0310*/  IMAD.X R2, RZ, RZ, R20, P6 ;  /* 0x000000ffff027224 */ /* 0x000fe200030e0614 */
[----:B------:R-:W-:Y:S02]  /*0320*/  ISETP.LT.U32.AND P1, PT, R23, UR16, PT ;  /* 0x0000001017007c0c */ /* 0x000fe4000bf21070 */
[----:B------:R-:W-:Y:S02]  /*0330*/  ISETP.GE.U32.AND.EX P4, PT, R14, RZ, PT, P4 ;  /* 0x000000ff0e00720c */ /* 0x000fe40003f86140 */
[----:B------:R-:W-:Y:S02]  /*0340*/  ISETP.GE.U32.AND P5, PT, R21, 0x10000, PT ;  /* 0x000100001500780c */ /* 0x000fe40003fa6070 */
[----:B------:R-:W-:Y:S02]  /*0350*/  ISETP.GE.U32.AND P3, PT, R15, 0x10000, PT ;  /* 0x000100000f00780c */ /* 0x000fe40003f66070 */
[----:B------:R-:W-:-:S02]  /*0360*/  ISETP.LT.AND.EX P0, PT, R20, UR10, !P2, P0 ;  /* 0x0000000a14007c0c */ /* 0x000fc4000d701300 */
[----:B------:R-:W-:Y:S02]  /*0370*/  ISETP.LT.AND.EX P1, PT, R14, UR10, !P4, P1 ;  /* 0x0000000a0e007c0c */ /* 0x000fe4000e721310 */
[----:B------:R-:W-:Y:S02]  /*0380*/  ISETP.LT.U32.AND P2, PT, R21, UR16, PT ;  /* 0x0000001015007c0c */ /* 0x000fe4000bf41070 */
[----:B------:R-:W-:Y:S02]  /*0390*/  ISETP.GE.U32.AND.EX P5, PT, R6, RZ, PT, P5 ;  /* 0x000000ff0600720c */ /* 0x000fe40003fa6150 */
[----:B------:R-:W-:Y:S02]  /*03a0*/  ISETP.LT.U32.AND P4, PT, R15, UR16, PT ;  /* 0x000000100f007c0c */ /* 0x000fe4000bf81070 */
[----:B------:R-:W-:Y:S02]  /*03b0*/  ISETP.GE.U32.AND.EX P3, PT, R2, RZ, PT, P3 ;  /* 0x000000ff0200720c */ /* 0x000fe40003f66130 */
[----:B------:R-:W-:-:S02]  /*03c0*/  ISETP.LT.AND.EX P2, PT, R6, UR10, !P5, P2 ;  /* 0x0000000a06007c0c */ /* 0x000fc4000ef41320 */
[----:B------:R-:W-:Y:S02]  /*03d0*/  ISETP.LT.AND.EX P3, PT, R2, UR10, !P3, P4 ;  /* 0x0000000a02007c0c */ /* 0x000fe4000df61340 */
[----:B------:R-:W-:Y:S02]  /*03e0*/  @P0 LEA R16, P5, R25, UR6, 0x3 ;  /* 0x0000000619100c11 */ /* 0x000fe4000f8a18ff */
[----:B------:R-:W-:Y:S02]  /*03f0*/  @P1 LEA R18, P4, R23, UR6, 0x3 ;  /* 0x0000000617121c11 */ /* 0x000fe4000f8818ff */
[----:B------:R-:W-:Y:S02]  /*0400*/  @P0 LEA.HI.X R17, R25, UR7, R20, 0x3, P5 ;  /* 0x0000000719110c11 */ /* 0x000fe4000a8f1c14 */
[----:B------:R-:W-:-:S03]  /*0410*/  @P1 LEA.HI.X R19, R23, UR7, R14, 0x3, P4 ;  /* 0x0000000717131c11 */ /* 0x000fc6000a0f1c0e */
[----:B------:R-:W-:Y:S01]  /*0420*/  @P2 LEA R26, P5, R21, UR6, 0x3 ;  /* 0x00000006151a2c11 */ /* 0x000fe2000f8a18ff */
[----:B------:R-:W-:Y:S01]  /*0430*/  CS2R R10, SRZ ;  /* 0x00000000000a7805 */ /* 0x000fe2000001ff00 */
[----:B------:R-:W-:Y:S01]  /*0440*/  @P3 LEA R28, P4, R15, UR6, 0x3 ;  /* 0x000000060f1c3c11 */ /* 0x000fe2000f8818ff */
[----:B------:R-:W-:Y:S01]  /*0450*/  CS2R R12, SRZ ;  /* 0x00000000000c7805 */ /* 0x000fe2000001ff00 */
[----:B------:R-:W-:Y:S01]  /*0460*/  CS2R R4, SRZ ;  /* 0x0000000000047805 */ /* 0x000fe2000001ff00 */
[----:B------:R-:W-:Y:S01]  /*0470*/  @P2 LEA.HI.X R27, R21, UR7, R6, 0x3, P5 ;  /* 0x00000007151b2c11 */ /* 0x000fe2000a8f1c06 */
[----:B0-----:R0:W5:Y:S01]  /*0480*/  @P0 LDG.E.64 R8, [R16.64] ;  /* 0x0000000e10080981 */ /* 0x001162000c1e1b00 */
[----:B------:R-:W-:-:S03]  /*0490*/  @P3 LEA.HI.X R29, R15, UR7, R2, 0x3, P4 ;  /* 0x000000070f1d3c11 */ /* 0x000fc6000a0f1c02 */
[----:B------:R0:W5:Y:S04]  /*04a0*/  @P1 LDG.E.64 R10, [R18.64] ;  /* 0x0000000e120a1981 */ /* 0x000168000c1e1b00 */
[----:B------:R0:W5:Y:S04]  /*04b0*/  @P2 LDG.E.64 R12, [R26.64] ;  /* 0x0000000e1a0c2981 */ /* 0x000168000c1e1b00 */
[----:B------:R0:W5:Y:S01]  /*04c0*/  @P3 LDG.E.64 R4, [R28.64] ;  /* 0x0000000e1c043981 */ /* 0x000162000c1e1b00 */
[----:B------:R-:W1:-:S14]  /*04d0*/  DSETP.NEU.AND P4, PT, RZ, c[0x0][0xdb0], PT ;  /* 0x00036c00ff00762a */ /* 0x000e5c0003f8d000 */
[----:B-1----:R-:W-:Y:S05]  /*04e0*/  @!P4 BRA `(.L_x_1279) ;  /* 0x000017200000c947 */ /* 0x002fea0003800000 */
[----:B0-----:R-:W-:-:S13]  /*04f0*/  ISETP.LE.AND P4, PT, RZ, c[0x0][0xdb4], PT ;  /* 0x00036d00ff007a0c */ /* 0x001fda0003f83270 */
[----:B------:R-:W-:Y:S05]  /*0500*/  @!P4 BRA `(.L_x_1280) ;  /* 0x000009800000c947 */ /* 0x000fea0003800000 */
[----:B------:R-:W0:Y:S01]  /*0510*/  DADD R18, -RZ, |c[0x0][0xdb0]| ;  /* 0x40036c00ff127629 */ /* 0x000e220000000100 */
[----:B------:R-:W-:Y:S01]  /*0520*/  BSSY B0, `(.L_x_1281) ;  /* 0x0000005000007945 */ /* 0x000fe20003800000 */
[----:B-----5:R-:W-:Y:S01]  /*0530*/  IMAD.MOV.U32 R16, RZ, RZ, R8 ;  /* 0x000000ffff107224 */ /* 0x020fe200078e0008 */
[----:B------:R-:W-:Y:S01]  /*0540*/  MOV R0, 0x570 ;  /* 0x0000057000007802 */ /* 0x000fe20000000f00 */
[----:B------:R-:W-:Y:S02]  /*0550*/  IMAD.MOV.U32 R3, RZ, RZ, R9 ;  /* 0x000000ffff037224 */ /* 0x000fe400078e0009 */
[----:B0-----:R-:W-:Y:S05]  /*0560*/  CALL.REL.NOINC `($_ZN2at6native57_GLOBAL__N__f3eca4a2_24_ForeachBinaryOpScalar_cu_86b9896c25multi_tensor_apply_kernelINS1_18TensorListMetadataILi2EEENS1_21BinaryOpScalarFunctorIdLi2ELi1ELi1EEEJNS1_21reverse_power_functorIdEEdEEEvT_T0_DpT1_$__internal_accurate_pow) ;  /* 0x000047b000007944 */ /* 0x001fea0003c00000 */
[----:B------:R-:W-:Y:S05]  /*0570*/  BSYNC B0 ;  /* 0x0000000000007941 */ /* 0x000fea0003800000 */
.L_x_1281:
[----:B------:R-:W1:Y:S01]  /*0580*/  DADD R18, R8, c[0x0][0xdb0] ;  /* 0x00036c0008127629 */ /* 0x000e620000000000 */
[----:B------:R-:W-:Y:S09]  /*0590*/  BSSY B0, `(.L_x_1282) ;  /* 0x0000019000007945 */ /* 0x000ff20003800000 */
[----:B-1----:R-:W-:-:S04]  /*05a0*/  LOP3.LUT R18, R19, 0x7ff00000, RZ, 0xc0, !PT ;  /* 0x7ff0000013127812 */ /* 0x002fc800078ec0ff */
[----:B------:R-:W-:-:S13]  /*05b0*/  ISETP.NE.AND P4, PT, R18, 0x7ff00000, PT ;  /* 0x7ff000001200780c */ /* 0x000fda0003f85270 */
[----:B------:R-:W-:Y:S05]  /*05c0*/  @P4 BRA `(.L_x_1283) ;  /* 0x0000015000004947 */ /* 0x000fea0003800000 */
[----:B------:R-:W1:Y:S01]  /*05d0*/  DSETP.GTU.AND P4, PT, |R8|, +INF , PT ;  /* 0x7ff000000800742a */ /* 0x000e620003f8c200 */
[----:B------:R-:W-:Y:S02]  /*05e0*/  IMAD.MOV.U32 R18, RZ, RZ, c[0x0][0xdb0] ;  /* 0x00036c00ff127624 */ /* 0x000fe400078e00ff */
[----:B------:R-:W-:-:S06]  /*05f0*/  IMAD.MOV.U32 R19, RZ, RZ, c[0x0][0xdb4] ;  /* 0x00036d00ff137624 */ /* 0x000fcc00078e00ff */
[----:B-1----:R-:W1:-:S14]  /*0600*/  DSETP.GTU.OR P4, PT, |R18|, +INF , P4 ;  /* 0x7ff000001200742a */ /* 0x002e5c000278c600 */
[----:B-1----:R-:W-:Y:S05]  /*0610*/  @P4 BRA `(.L_x_1284) ;  /* 0x000000f000004947 */ /* 0x002fea0003800000 */
[----:B------:R-:W1:-:S14]  /*0620*/  DSETP.NEU.AND P4, PT, |R8|, +INF , PT ;  /* 0x7ff000000800742a */ /* 0x000e5c0003f8d200 */
[----:B-1----:R-:W-:Y:S05]  /*0630*/  @!P4 BRA `(.L_x_1285) ;  /* 0x000000600000c947 */ /* 0x002fea0003800000 */
[----:B------:R-:W1:-:S14]  /*0640*/  DSETP.NEU.AND P4, PT, |R18|, +INF , PT ;  /* 0x7ff000001200742a */ /* 0x000e5c0003f8d200 */
[----:B-1----:R-:W-:Y:S05]  /*0650*/  @P4 BRA `(.L_x_1283) ;  /* 0x000000c000004947 */ /* 0x002fea0003800000 */
[----:B------:R-:W-:Y:S01]  /*0660*/  ISETP.GT.AND P4, PT, R9, -0x1, PT ;  /* 0xffffffff0900780c */ /* 0x000fe20003f84270 */
[----:B------:R-:W-:-:S03]  /*0670*/  IMAD.MOV.U32 R16, RZ, RZ, RZ ;  /* 0x000000ffff107224 */ /* 0x000fc600078e00ff */
[----:B------:R-:W-:Y:S01]  /*0680*/  SEL R17, RZ, 0x7ff00000, !P4 ;  /* 0x7ff00000ff117807 */ /* 0x000fe20006000000 */
[----:B------:R-:W-:Y:S05]  /*0690*/  BRA `(.L_x_1283) ;  /* 0x0000008000007947 */ /* 0x000fea0003800000 */
.L_x_1285:
[----:B------:R-:W-:Y:S01]  /*06a0*/  IMAD.U32 R16, RZ, RZ, UR13 ;  /* 0x0000000dff107e24 */ /* 0x000fe2000f8e00ff */
[----:B------:R-:W-:Y:S01]  /*06b0*/  ISETP.GE.AND P5, PT, R9, RZ, PT ;  /* 0x000000ff0900720c */ /* 0x000fe20003fa6270 */
[----:B------:R-:W1:-:S03]  /*06c0*/  DSETP.NEU.AND P4, PT, R18, -1, PT ;  /* 0xbff000001200742a */ /* 0x000e460003f8d000 */
[----:B------:R-:W-:-:S04]  /*06d0*/  SEL R16, R16, UR12, !P5 ;  /* 0x0000000c10107c07 */ /* 0x000fc8000e800000 */
[----:B-1----:R-:W-:Y:S01]  /*06e0*/  SEL R17, R16, 0x3ff00000, P4 ;  /* 0x3ff0000010117807 */ /* 0x002fe20002000000 */
[----:B------:R-:W-:Y:S01]  /*06f0*/  IMAD.MOV.U32 R16, RZ, RZ, RZ ;  /* 0x000000ffff107224 */ /* 0x000fe200078e00ff */
[----:B------:R-:W-:Y:S05]  /*0700*/  BRA `(.L_x_1283) ;  /* 0x0000001000007947 */ /* 0x000fea0003800000 */
.L_x_1284:
[----:B------:R1:W2:-:S06]  /*0710*/  DADD R16, R8, c[0x0][0xdb0] ;  /* 0x00036c0008107629 */ /* 0x00028c0000000000 */
.L_x_1283:
[----:B------:R-:W-:Y:S05]  /*0720*/  BSYNC B0 ;  /* 0x0000000000007941 */ /* 0x000fea0003800000 */
.L_x_1282:
[----:B------:R-:W-:Y:S01]  /*0730*/  IMAD.MOV.U32 R26, RZ, RZ, c[0x0][0xdb0] ;  /* 0x00036c00ff1a7624 */ /* 0x000fe200078e00ff */
[----:B------:R-:W-:Y:S01]  /*0740*/  DADD R18, -RZ, |c[0x0][0xdb0]| ;  /* 0x40036c00ff127629 */ /* 0x000fe20000000100 */
[----:B------:R-:W-:Y:S01]  /*0750*/  IMAD.MOV.U32 R27, RZ, RZ, c[0x0][0xdb4] ;  /* 0x00036d00ff1b7624 */ /* 0x000fe200078e00ff */
[----:B------:R-:W-:Y:S01]  /*0760*/  BSSY B0, `(.L_x_1286) ;  /* 0x0000009000007945 */ /* 0x000fe20003800000 */
[----:B------:R-:W-:Y:S01]  /*0770*/  IMAD.MOV.U32 R3, RZ, RZ, R11 ;  /* 0x000000ffff037224 */ /* 0x000fe200078e000b */
[----:B------:R-:W-:-:S03]  /*0780*/  MOV R0, 0x7f0 ;  /* 0x000007f000007802 */ /* 0x000fc60000000f00 */
[----:B------:R-:W3:-:S06]  /*0790*/  DSETP.NEU.AND P4, PT, R26, 1, PT ;  /* 0x3ff000001a00742a */ /* 0x000ecc0003f8d000 */
[----:B---3--:R-:W3:-:S06]  /*07a0*/  DSETP.EQ.OR P5, PT, R8, RZ, !P4 ;  /* 0x000000ff0800722a */ /* 0x008ecc00067a2400 */
[----:B-123--:R-:W-:Y:S01]  /*07b0*/  FSEL R8, R16, RZ, !P5 ;  /* 0x000000ff10087208 */ /* 0x00efe20006800000 */
[----:B------:R-:W-:Y:S01]  /*07c0*/  IMAD.MOV.U32 R16, RZ, RZ, R10 ;  /* 0x000000ffff107224 */ /* 0x000fe200078e000a */
[----:B------:R-:W-:Y:S02]  /*07d0*/  FSEL R9, R17, 1.875, !P5 ;  /* 0x3ff0000011097808 */ /* 0x000fe40006800000 */
[----:B0-----:R-:W-:Y:S05]  /*07e0*/  CALL.REL.NOINC `($_ZN2at6native57_GLOBAL__N__f3eca4a2_24_ForeachBinaryOpScalar_cu_86b9896c25multi_tensor_apply_kernelINS1_18TensorListMetadataILi2EEENS1_21BinaryOpScalarFunctorIdLi2ELi1ELi1EEEJNS1_21reverse_power_functorIdEEdEEEvT_T0_DpT1_$__internal_accurate_pow) ;  /* 0x0000453000007944 */ /* 0x001fea0003c00000 */
[----:B------:R-:W-:Y:S05]  /*07f0*/  BSYNC B0 ;  /* 0x0000000000007941 */ /* 0x000fea0003800000 */
.L_x_1286:
        /* <DEDUP_REMOVED lines=18> */
.L_x_1290:
[----:B------:R-:W-:Y:S01]  /*0920*/  IMAD.U32 R16, RZ, RZ, UR13 ;  /* 0x0000000dff107e24 */ /* 0x000fe2000f8e00ff */
[----:B------:R-:W-:Y:S01]  /*0930*/  ISETP.GE.AND P5, PT, R11, RZ, PT ;  /* 0x000000ff0b00720c */ /* 0x000fe20003fa6270 */
[----:B------:R-:W1:-:S03]  /*0940*/  DSETP.NEU.AND P6, PT, R18, -1, PT ;  /* 0xbff000001200742a */ /* 0x000e460003fcd000 */
[----:B------:R-:W-:-:S04]  /*0950*/  SEL R16, R16, UR12, !P5 ;  /* 0x0000000c10107c07 */ /* 0x000fc8000e800000 */
[----:B-1----:R-:W-:Y:S01]  /*0960*/  SEL R17, R16, 0x3ff00000, P6 ;  /* 0x3ff0000010117807 */ /* 0x002fe20003000000 */
[----:B------:R-:W-:Y:S01]  /*0970*/  IMAD.MOV.U32 R16, RZ, RZ, RZ ;  /* 0x000000ffff107224 */ /* 0x000fe200078e00ff */
[----:B------:R-:W-:Y:S05]  /*0980*/  BRA `(.L_x_1288) ;  /* 0x0000001000007947 */ /* 0x000fea0003800000 */
.L_x_1289:
[----:B------:R1:W2:-:S06]  /*0990*/  DADD R16, R10, c[0x0][0xdb0] ;  /* 0x00036c000a107629 */ /* 0x00028c0000000000 */
.L_x_1288:
[----:B------:R-:W-:Y:S05]  /*09a0*/  BSYNC B0 ;  /* 0x0000000000007941 */ /* 0x000fea0003800000 */
.L_x_1287:
[----:B------:R-:W3:Y:S01]  /*09b0*/  DSETP.EQ.OR P5, PT, R10, RZ, !P4 ;  /* 0x000000ff0a00722a */ /* 0x000ee200067a2400 */
[----:B------:R-:W-:Y:S01]  /*09c0*/  BSSY B0, `(.L_x_1291) ;  /* 0x0000008000007945 */ /* 0x000fe20003800000 */
[----:B------:R-:W-:Y:S01]  /*09d0*/  IMAD.MOV.U32 R3, RZ, RZ, R13 ;  /* 0x000000ffff037224 */ /* 0x000fe200078e000d */
[----:B------:R-:W-:Y:S01]  /*09e0*/  MOV R0, 0xa40 ;  /* 0x00000a4000007802 */ /* 0x000fe20000000f00 */
[----:B------:R-:W4:Y:S02]  /*09f0*/  DADD R18, -RZ, |c[0x0][0xdb0]| ;  /* 0x40036c00ff127629 */ /* 0x000f240000000100 */
[----:B-123--:R-:W-:Y:S01]  /*0a00*/  FSEL R10, R16, RZ, !P5 ;  /* 0x000000ff100a7208 */ /* 0x00efe20006800000 */
[----:B------:R-:W-:Y:S01]  /*0a10*/  IMAD.MOV.U32 R16, RZ, RZ, R12 ;  /* 0x000000ffff107224 */ /* 0x000fe200078e000c */
[----:B------:R-:W-:-:S02]  /*0a20*/  FSEL R11, R17, 1.875, !P5 ;  /* 0x3ff00000110b7808 */ /* 0x000fc40006800000 */
[----:B0---4-:R-:W-:Y:S05]  /*0a30*/  CALL.REL.NOINC `($_ZN2at6native57_GLOBAL__N__f3eca4a2_24_ForeachBinaryOpScalar_cu_86b9896c25multi_tensor_apply_kernelINS1_18TensorListMetadataILi2EEENS1_21BinaryOpScalarFunctorIdLi2ELi1ELi1EEEJNS1_21reverse_power_functorIdEEdEEEvT_T0_DpT1_$__internal_accurate_pow) ;  /* 0x000042e000007944 */ /* 0x011fea0003c00000 */
[----:B------:R-:W-:Y:S05]  /*0a40*/  BSYNC B0 ;  /* 0x0000000000007941 */ /* 0x000fea0003800000 */
.L_x_1291:
        /* <DEDUP_REMOVED lines=18> */
.L_x_1295:
[----:B------:R-:W-:Y:S01]  /*0b70*/  IMAD.U32 R16, RZ, RZ, UR13 ;  /* 0x0000000dff107e24 */ /* 0x000fe2000f8e00ff */
[----:B------:R-:W-:Y:S01]  /*0b80*/  ISETP.GE.AND P5, PT, R13, RZ, PT ;  /* 0x000000ff0d00720c */ /* 0x000fe20003fa6270 */
[----:B------:R-:W1:-:S03]  /*0b90*/  DSETP.NEU.AND P6, PT, R18, -1, PT ;  /* 0xbff000001200742a */ /* 0x000e460003fcd000 */
[----:B------:R-:W-:-:S04]  /*0ba0*/  SEL R16, R16, UR12, !P5 ;  /* 0x0000000c10107c07 */ /* 0x000fc8000e800000 */
[----:B-1----:R-:W-:Y:S01]  /*0bb0*/  SEL R17, R16, 0x3ff00000, P6 ;  /* 0x3ff0000010117807 */ /* 0x002fe20003000000 */
[----:B------:R-:W-:Y:S01]  /*0bc0*/  IMAD.MOV.U32 R16, RZ, RZ, RZ ;  /* 0x000000ffff107224 */ /* 0x000fe200078e00ff */
[----:B------:R-:W-:Y:S05]  /*0bd0*/  BRA `(.L_x_1293) ;  /* 0x0000001000007947 */ /* 0x000fea0003800000 */
.L_x_1294:
[----:B------:R1:W2:-:S06]  /*0be0*/  DADD R16, R12, c[0x0][0xdb0] ;  /* 0x00036c000c107629 */ /* 0x00028c0000000000 */
.L_x_1293:
[----:B------:R-:W-:Y:S05]  /*0bf0*/  BSYNC B0 ;  /* 0x0000000000007941 */ /* 0x000fea0003800000 */
.L_x_1292:
        /* <DEDUP_REMOVED lines=10> */
.L_x_1296:
        /* <DEDUP_REMOVED lines=18> */
.L_x_1300:
[----:B------:R-:W-:Y:S01]  /*0dc0*/  IMAD.U32 R16, RZ, RZ, UR13 ;  /* 0x0000000dff107e24 */ /* 0x000fe2000f8e00ff */
[----:B------:R-:W-:Y:S01]  /*0dd0*/  ISETP.GE.AND P5, PT, R5, RZ, PT ;  /* 0x000000ff0500720c */ /* 0x000fe20003fa6270 */
[----:B------:R-:W1:-:S03]  /*0de0*/  DSETP.NEU.AND P6, PT, R18, -1, PT ;  /* 0xbff000001200742a */ /* 0x000e460003fcd000 */
[----:B------:R-:W-:-:S04]  /*0df0*/  SEL R16, R16, UR12, !P5 ;  /* 0x0000000c10107c07 */ /* 0x000fc8000e800000 */
[----:B-1----:R-:W-:Y:S01]  /*0e00*/  SEL R17, R16, 0x3ff00000, P6 ;  /* 0x3ff0000010117807 */ /* 0x002fe20003000000 */
[----:B------:R-:W-:Y:S01]  /*0e10*/  IMAD.MOV.U32 R16, RZ, RZ, RZ ;  /* 0x000000ffff107224 */ /* 0x000fe200078e00ff */
[----:B------:R-:W-:Y:S05]  /*0e20*/  BRA `(.L_x_1298) ;  /* 0x0000001000007947 */ /* 0x000fea0003800000 */
.L_x_1299:
[----:B------:R1:W2:-:S06]  /*0e30*/  DADD R16, R4, c[0x0][0xdb0] ;  /* 0x00036c0004107629 */ /* 0x00028c0000000000 */
.L_x_1298:
[----:B------:R-:W-:Y:S05]  /*0e40*/  BSYNC B0 ;  /* 0x0000000000007941 */ /* 0x000fea0003800000 */
.L_x_1297:
[----:B------:R-:W3:-:S06]  /*0e50*/  DSETP.EQ.OR P4, PT, R4, RZ, !P4 ;  /* 0x000000ff0400722a */ /* 0x000ecc0006782400 */
[----:B-123--:R-:W-:Y:S02]  /*0e60*/  FSEL R4, R16, RZ, !P4 ;  /* 0x000000ff10047208 */ /* 0x00efe40006000000 */
[----:B------:R-:W-:Y:S01]  /*0e70*/  FSEL R5, R17, 1.875, !P4 ;  /* 0x3ff0000011057808 */ /* 0x000fe20006000000 */
[----:B------:R-:W-:Y:S05]  /*0e80*/  BRA `(.L_x_1301) ;  /* 0x000018c000007947 */ /* 0x000fea0003800000 */
.L_x_1280:
[----:B-----5:R-:W-:Y:S01]  /*0e90*/  LOP3.LUT R0, R9, 0x7ff00000, RZ, 0xc0, !PT ;  /* 0x7ff0000009007812 */ /* 0x020fe200078ec0ff */
[----:B------:R-:W0:Y:S01]  /*0ea0*/  DADD R18, -RZ, |c[0x0][0xdb0]| ;  /* 0x40036c00ff127629 */ /* 0x000e220000000100 */
[----:B------:R-:W-:Y:S01]  /*0eb0*/  BSSY B0, `(.L_x_1302) ;  /* 0x000000a000007945 */ /* 0x000fe20003800000 */
[----:B------:R-:W-:Y:S01]  /*0ec0*/  IMAD.MOV.U32 R16, RZ, RZ, R8 ;  /* 0x000000ffff107224 */ /* 0x000fe200078e0008 */
[----:B------:R-:W-:-:S04]  /*0ed0*/  LEA.HI R3, R0, 0xfffffc0c, RZ, 0xc ;  /* 0xfffffc0c00037811 */ /* 0x000fc800078f60ff */
[CC--:B------:R-:W-:Y:S02]  /*0ee0*/  SHF.L.U32 R0, R8.reuse, R3.reuse, RZ ;  /* 0x0000000308007219 */ /* 0x0c0fe400000006ff */
[--C-:B------:R-:W-:Y:S02]  /*0ef0*/  SHF.L.U64.HI R3, R8, R3, R9.reuse ;  /* 0x0000000308037219 */ /* 0x100fe40000010209 */
[----:B------:R-:W-:Y:S02]  /*0f00*/  ISETP.NE.U32.AND P4, PT, R0, RZ, PT ;  /* 0x000000ff0000720c */ /* 0x000fe40003f85070 */
[----:B------:R-:W-:Y:S02]  /*0f10*/  MOV R0, 0xf50 ;  /* 0x00000f5000007802 */ /* 0x000fe40000000f00 */
[----:B------:R-:W-:Y:S01]  /*0f20*/  ISETP.NE.AND.EX P4, PT, R3, -0x80000000, PT, P4 ;  /* 0x800000000300780c */ /* 0x000fe20003f85340 */
[----:B------:R-:W-:-:S07]  /*0f30*/  IMAD.MOV.U32 R3, RZ, RZ, R9 ;  /* 0x000000ffff037224 */ /* 0x000fce00078e0009 */
[----:B0-----:R-:W-:Y:S05]  /*0f40*/  CALL.REL.NOINC `($_ZN2at6native57_GLOBAL__N__f3eca4a2_24_ForeachBinaryOpScalar_cu_86b9896c25multi_tensor_apply_kernelINS1_18TensorListMetadataILi2EEENS1_21BinaryOpScalarFunctorIdLi2ELi1ELi1EEEJNS1_21reverse_power_functorIdEEdEEEvT_T0_DpT1_$__internal_accurate_pow) ;  /* 0x00003dd000007944 */ /* 0x001fea0003c00000 */
[----:B------:R-:W-:Y:S05]  /*0f50*/  BSYNC B0 ;  /* 0x0000000000007941 */ /* 0x000fea0003800000 */
.L_x_1302:
[----:B------:R-:W1:Y:S01]  /*0f60*/  DADD R26, R8, c[0x0][0xdb0] ;  /* 0x00036c00081a7629 */ /* 0x000e620000000000 */
[----:B------:R-:W2:Y:S01]  /*0f70*/  FRND.F64.TRUNC R18, R8 ;  /* 0x0000000800127313 */ /* 0x000ea2000030d800 */
[----:B------:R-:W-:Y:S02]  /*0f80*/  BSSY B0, `(.L_x_1303) ;  /* 0x0000022000007945 */ /* 0x000fe40003800000 */
[----:B------:R-:W3:-:S06]  /*0f90*/  DADD R28, -RZ, -R16 ;  /* 0x00000000ff1c7229 */ /* 0x000ecc0000000910 */
[----:B-1----:R-:W-:-:S04]  /*0fa0*/  LOP3.LUT R26, R27, 0x7ff00000, RZ, 0xc0, !PT ;  /* 0x7ff000001b1a7812 */ /* 0x002fc800078ec0ff */
[----:B------:R-:W-:Y:S02]  /*0fb0*/  ISETP.NE.AND P6, PT, R26, 0x7ff00000, PT ;  /* 0x7ff000001a00780c */ /* 0x000fe40003fc5270 */
[----:B---3--:R-:W-:Y:S01]  /*0fc0*/  FSEL R16, R28, R16, !P4 ;  /* 0x000000101c107208 */ /* 0x008fe20006000000 */
[----:B--2---:R-:W1:Y:S01]  /*0fd0*/  DSETP.NEU.AND P5, PT, R18, R8, PT ;  /* 0x000000081200722a */ /* 0x004e620003fad000 */
[----:B------:R-:W-:-:S05]  /*0fe0*/  FSEL R17, R29, R17, !P4 ;  /* 0x000000111d117208 */ /* 0x000fca0006000000 */
[----:B-1----:R-:W-:Y:S02]  /*0ff0*/  FSEL R16, R16, RZ, !P5 ;  /* 0x000000ff10107208 */ /* 0x002fe40006800000 */
[----:B------:R-:W-:Y:S02]  /*1000*/  FSEL R17, R17, -QNAN , !P5 ;  /* 0xfff8000011117808 */ /* 0x000fe40006800000 */
        /* <DEDUP_REMOVED lines=10> */
[C---:B------:R-:W-:Y:S01]  /*10b0*/  LOP3.LUT R0, R9.reuse, 0x7fffffff, RZ, 0xc0, !PT ;  /* 0x7fffffff09007812 */ /* 0x040fe200078ec0ff */
[----:B------:R-:W-:Y:S01]  /*10c0*/  IMAD.MOV.U32 R16, RZ, RZ, RZ ;  /* 0x000000ffff107224 */ /* 0x000fe200078e00ff */
[----:B------:R-:W-:Y:S02]  /*10d0*/  ISETP.GT.AND P5, PT, R9, -0x1, PT ;  /* 0xffffffff0900780c */ /* 0x000fe40003fa4270 */
[----:B------:R-:W-:Y:S02]  /*10e0*/  ISETP.NE.AND P4, PT, R0, 0x3fe00000, !P4 ;  /* 0x3fe000000000780c */ /* 0x000fe40006785270 */
[----:B------:R-:W-:-:S11]  /*10f0*/  SEL R17, RZ, 0x7ff00000, !P5 ;  /* 0x7ff00000ff117807 */ /* 0x000fd60006800000 */
[----:B------:R-:W-:Y:S01]  /*1100*/  @P4 IADD3 R17, R17, -0x80000000, RZ ;  /* 0x8000000011114810 */ /* 0x000fe20007ffe0ff */
[----:B------:R-:W-:Y:S05]  /*1110*/  BRA `(.L_x_1304) ;  /* 0x0000008000007947 */ /* 0x000fea0003800000 */
.L_x_1306:
[----:B------:R-:W-:Y:S01]  /*1120*/  IMAD.U32 R16, RZ, RZ, UR13 ;  /* 0x0000000dff107e24 */ /* 0x000fe2000f8e00ff */
[----:B------:R-:W-:Y:S01]  /*1130*/  ISETP.GE.AND P5, PT, R9, RZ, PT ;  /* 0x000000ff0900720c */ /* 0x000fe20003fa6270 */
[----:B------:R-:W1:-:S03]  /*1140*/  DSETP.NEU.AND P4, PT, R18, -1, PT ;  /* 0xbff000001200742a */ /* 0x000e460003f8d000 */
[----:B------:R-:W-:-:S04]  /*1150*/  SEL R16, R16, UR12, !P5 ;  /* 0x0000000c10107c07 */ /* 0x000fc8000e800000 */
[----:B-1----:R-:W-:Y:S01]  /*1160*/  SEL R17, R16, 0x3ff00000, P4 ;  /* 0x3ff0000010117807 */ /* 0x002fe20002000000 */
[----:B------:R-:W-:Y:S01]  /*1170*/  IMAD.MOV.U32 R16, RZ, RZ, RZ ;  /* 0x000000ffff107224 */ /* 0x000fe200078e00ff */
[----:B------:R-:W-:Y:S05]  /*1180*/  BRA `(.L_x_1304) ;  /* 0x0000001000007947 */ /* 0x000fea0003800000 */
.L_x_1305:
[----:B------:R1:W2:-:S06]  /*1190*/  DADD R16, R8, c[0x0][0xdb0] ;  /* 0x00036c0008107629 */ /* 0x00028c0000000000 */
.L_x_1304:
[----:B------:R-:W-:Y:S05]  /*11a0*/  BSYNC B0 ;  /* 0x0000000000007941 */ /* 0x000fea0003800000 */
.L_x_1303:
[----:B------:R-:W-:Y:S01]  /*11b0*/  IMAD.MOV.U32 R26, RZ, RZ, c[0x0][0xdb0] ;  /* 0x00036c00ff1a7624 */ /* 0x000fe200078e00ff */
[----:B------:R-:W-:Y:S01]  /*11c0*/  LOP3.LUT R0, R11, 0x7ff00000, RZ, 0xc0, !PT ;  /* 0x7ff000000b007812 */ /* 0x000fe200078ec0ff */
[----:B------:R-:W-:Y:S01]  /*11d0*/  IMAD.MOV.U32 R27, RZ, RZ, c[0x0][0xdb4] ;  /* 0x00036d00ff1b7624 */ /* 0x000fe200078e00ff */
[----:B------:R-:W-:Y:S01]  /*11e0*/  DADD R18, -RZ, |c[0x0][0xdb0]| ;  /* 0x40036c00ff127629 */ /* 0x000fe20000000100 */
[----:B------:R-:W-:Y:S01]  /*11f0*/  BSSY B0, `(.L_x_1307) ;  /* 0x000000e000007945 */ /* 0x000fe20003800000 */
[----:B------:R-:W-:-:S03]  /*1200*/  LEA.HI R3, R0, 0xfffffc0c, RZ, 0xc ;  /* 0xfffffc0c00037811 */ /* 0x000fc600078f60ff */
[----:B------:R-:W3:Y:S01]  /*1210*/  DSETP.NEU.AND P4, PT, R26, 1, PT ;  /* 0x3ff000001a00742a */ /* 0x000ee20003f8d000 */
[CC--:B------:R-:W-:Y:S02]  /*1220*/  SHF.L.U32 R0, R10.reuse, R3.reuse, RZ ;  /* 0x000000030a007219 */ /* 0x0c0fe400000006ff */
[--C-:B------:R-:W-:Y:S02]  /*1230*/  SHF.L.U64.HI R3, R10, R3, R11.reuse ;  /* 0x000000030a037219 */ /* 0x100fe4000001020b */
[----:B------:R-:W-:Y:S01]  /*1240*/  ISETP.NE.U32.AND P6, PT, R0, RZ, PT ;  /* 0x000000ff0000720c */ /* 0x000fe20003fc5070 */
[----:B---3--:R-:W3:Y:S01]  /*1250*/  DSETP.EQ.OR P5, PT, R8, RZ, !P4 ;  /* 0x000000ff0800722a */ /* 0x008ee200067a2400 */
[----:B------:R-:W-:Y:S02]  /*1260*/  MOV R0, 0x12d0 ;  /* 0x000012d000007802 */ /* 0x000fe40000000f00 */
[----:B------:R-:W-:Y:S01]  /*1270*/  ISETP.NE.AND.EX P6, PT, R3, -0x80000000, PT, P6 ;  /* 0x800000000300780c */ /* 0x000fe20003fc5360 */
[----:B------:R-:W-:-:S02]  /*1280*/  IMAD.MOV.U32 R3, RZ, RZ, R11 ;  /* 0x000000ffff037224 */ /* 0x000fc400078e000b */
[----:B-123--:R-:W-:Y:S01]  /*1290*/  FSEL R8, R16, RZ, !P5 ;  /* 0x000000ff10087208 */ /* 0x00efe20006800000 */
[----:B------:R-:W-:Y:S01]  /*12a0*/  IMAD.MOV.U32 R16, RZ, RZ, R10 ;  /* 0x000000ffff107224 */ /* 0x000fe200078e000a */
[----:B------:R-:W-:-:S03]  /*12b0*/  FSEL R9, R17, 1.875, !P5 ;  /* 0x3ff0000011097808 */ /* 0x000fc60006800000 */
[----:B0-----:R-:W-:Y:S05]  /*12c0*/  CALL.REL.NOINC `($_ZN2at6native57_GLOBAL__N__f3eca4a2_24_ForeachBinaryOpScalar_cu_86b9896c25multi_tensor_apply_kernelINS1_18TensorListMetadataILi2EEENS1_21BinaryOpScalarFunctorIdLi2ELi1ELi1EEEJNS1_21reverse_power_functorIdEEdEEEvT_T0_DpT1_$__internal_accurate_pow) ;  /* 0x00003a5000007944 */ /* 0x001fea0003c00000 */
[----:B------:R-:W-:Y:S05]  /*12d0*/  BSYNC B0 ;  /* 0x0000000000007941 */ /* 0x000fea0003800000 */
.L_x_1307:
[----:B------:R-:W1:Y:S01]  /*12e0*/  FRND.F64.TRUNC R18, R10 ;  /* 0x0000000a00127313 */ /* 0x000e62000030d800 */
[----:B------:R-:W2:Y:S01]  /*12f0*/  DADD R28, -RZ, -R16 ;  /* 0x00000000ff1c7229 */ /* 0x000ea20000000910 */
[----:B------:R-:W-:Y:S03]  /*1300*/  BSSY B0, `(.L_x_1308) ;  /* 0x0000022000007945 */ /* 0x000fe60003800000 */
[----:B------:R-:W3:-:S06]  /*1310*/  DADD R26, R10, c[0x0][0xdb0] ;  /* 0x00036c000a1a7629 */ /* 0x000ecc0000000000 */
[----:B--2---:R-:W-:Y:S02]  /*1320*/  FSEL R16, R28, R16, !P6 ;  /* 0x000000101c107208 */ /* 0x004fe40007000000 */
[----:B------:R-:W-:Y:S02]  /*1330*/  FSEL R17, R29, R17, !P6 ;  /* 0x000000111d117208 */ /* 0x000fe40007000000 */
[----:B---3--:R-:W-:Y:S01]  /*1340*/  LOP3.LUT R26, R27, 0x7ff00000, RZ, 0xc0, !PT ;  /* 0x7ff000001b1a7812 */ /* 0x008fe200078ec0ff */
[----:B-1----:R-:W1:-:S06]  /*1350*/  DSETP.NEU.AND P5, PT, R18, R10, PT ;  /* 0x0000000a1200722a */ /* 0x002e4c0003fad000 */
[----:B-1----:R-:W-:Y:S02]  /*1360*/  FSEL R16, R16, RZ, !P5 ;  /* 0x000000ff10107208 */ /* 0x002fe40006800000 */
[----:B------:R-:W-:Y:S02]  /*1370*/  FSEL R17, R17, -QNAN , !P5 ;  /* 0xfff8000011117808 */ /* 0x000fe40006800000 */
        /* <DEDUP_REMOVED lines=18> */
.L_x_1311:
[----:B------:R-:W-:Y:S01]  /*14a0*/  IMAD.U32 R16, RZ, RZ, UR13 ;  /* 0x0000000dff107e24 */ /* 0x000fe2000f8e00ff */
[----:B------:R-:W-:Y:S01]  /*14b0*/  ISETP.GE.AND P6, PT, R11, RZ, PT ;  /* 0x000000ff0b00720c */ /* 0x000fe20003fc6270 */
[----:B------:R-:W1:-:S03]  /*14c0*/  DSETP.NEU.AND P5, PT, R18, -1, PT ;  /* 0xbff000001200742a */ /* 0x000e460003fad000 */
[----:B------:R-:W-:-:S04]  /*14d0*/  SEL R16, R16, UR12, !P6 ;  /* 0x0000000c10107c07 */ /* 0x000fc8000f000000 */
[----:B-1----:R-:W-:Y:S01]  /*14e0*/  SEL R17, R16, 0x3ff00000, P5 ;  /* 0x3ff0000010117807 */ /* 0x002fe20002800000 */
[----:B------:R-:W-:Y:S01]  /*14f0*/  IMAD.MOV.U32 R16, RZ, RZ, RZ ;  /* 0x000000ffff107224 */ /* 0x000fe200078e00ff */
[----:B------:R-:W-:Y:S05]  /*1500*/  BRA `(.L_x_1309) ;  /* 0x0000001000007947 */ /* 0x000fea0003800000 */
.L_x_1310:
[----:B------:R1:W2:-:S06]  /*1510*/  DADD R16, R10, c[0x0][0xdb0] ;  /* 0x00036c000a107629 */ /* 0x00028c0000000000 */
.L_x_1309:
[----:B------:R-:W-:Y:S05]  /*1520*/  BSYNC B0 ;  /* 0x0000000000007941 */ /* 0x000fea0003800000 */
.L_x_1308:
[----:B------:R-:W-:Y:S01]  /*1530*/  LOP3.LUT R0, R13, 0x7ff00000, RZ, 0xc0, !PT ;  /* 0x7ff000000d007812 */ /* 0x000fe200078ec0ff */
[----:B------:R-:W3:Y:S01]  /*1540*/  DSETP.EQ.OR P5, PT, R10, RZ, !P4 ;  /* 0x000000ff0a00722a */ /* 0x000ee200067a2400 */
[----:B------:R-:W-:Y:S02]  /*1550*/  BSSY B0, `(.L_x_1312) ;  /* 0x000000d000007945 */ /* 0x000fe40003800000 */
[----:B------:R-:W-:Y:S01]  /*1560*/  LEA.HI R3, R0, 0xfffffc0c, RZ, 0xc ;  /* 0xfffffc0c00037811 */ /* 0x000fe200078f60ff */
[----:B------:R-:W4:Y:S02]  /*1570*/  DADD R18, -RZ, |c[0x0][0xdb0]| ;  /* 0x40036c00ff127629 */ /* 0x000f240000000100 */
[----:B-123--:R-:W-:Y:S01]  /*1580*/  FSEL R10, R16, RZ, !P5 ;  /* 0x000000ff100a7208 */ /* 0x00efe20006800000 */
[----:B------:R-:W-:Y:S01]  /*1590*/  IMAD.MOV.U32 R16, RZ, RZ, R12 ;  /* 0x000000ffff107224 */ /* 0x000fe200078e000c */
[----:B------:R-:W-:-:S02]  /*15a0*/  SHF.L.U32 R0, R12, R3, RZ ;  /* 0x000000030c007219 */ /* 0x000fc400000006ff */
[--C-:B------:R-:W-:Y:S02]  /*15b0*/  SHF.L.U64.HI R3, R12, R3, R13.reuse ;  /* 0x000000030c037219 */ /* 0x100fe4000001020d */
[----:B------:R-:W-:Y:S02]  /*15c0*/  ISETP.NE.U32.AND P6, PT, R0, RZ, PT ;  /* 0x000000ff0000720c */ /* 0x000fe40003fc5070 */
[----:B------:R-:W-:Y:S02]  /*15d0*/  FSEL R11, R17, 1.875, !P5 ;  /* 0x3ff00000110b7808 */ /* 0x000fe40006800000 */
[----:B------:R-:W-:Y:S01]  /*15e0*/  ISETP.NE.AND.EX P6, PT, R3, -0x80000000, PT, P6 ;  /* 0x800000000300780c */ /* 0x000fe20003fc5360 */
[----:B------:R-:W-:Y:S01]  /*15f0*/  IMAD.MOV.U32 R3, RZ, RZ, R13 ;  /* 0x000000ffff037224 */ /* 0x000fe200078e000d */
[----:B------:R-:W-:-:S06]  /*1600*/  MOV R0, 0x1620 ;  /* 0x0000162000007802 */ /* 0x000fcc0000000f00 */
[----:B0---4-:R-:W-:Y:S05]  /*1610*/  CALL.REL.NOINC `($_ZN2at6native57_GLOBAL__N__f3eca4a2_24_ForeachBinaryOpScalar_cu_86b9896c25multi_tensor_apply_kernelINS1_18TensorListMetadataILi2EEENS1_21BinaryOpScalarFunctorIdLi2ELi1ELi1EEEJNS1_21reverse_power_functorIdEEdEEEvT_T0_DpT1_$__internal_accurate_pow) ;  /* 0x0000370000007944 */ /* 0x011fea0003c00000 */
[----:B------:R-:W-:Y:S05]  /*1620*/  BSYNC B0 ;  /* 0x0000000000007941 */ /* 0x000fea0003800000 */
.L_x_1312:
        /* <DEDUP_REMOVED lines=28> */
.L_x_1316:
[----:B------:R-:W-:Y:S01]  /*17f0*/  IMAD.U32 R16, RZ, RZ, UR13 ;  /* 0x0000000dff107e24 */ /* 0x000fe2000f8e00ff */
[----:B------:R-:W-:Y:S01]  /*1800*/  ISETP.GE.AND P6, PT, R13, RZ, PT ;  /* 0x000000ff0d00720c */ /* 0x000fe20003fc6270 */
[----:B------:R-:W1:-:S03]  /*1810*/  DSETP.NEU.AND P5, PT, R18, -1, PT ;  /* 0xbff000001200742a */ /* 0x000e460003fad000 */
[----:B------:R-:W-:-:S04]  /*1820*/  SEL R16, R16, UR12, !P6 ;  /* 0x0000000c10107c07 */ /* 0x000fc8000f000000 */
[----:B-1----:R-:W-:Y:S01]  /*1830*/  SEL R17, R16, 0x3ff00000, P5 ;  /* 0x3ff0000010117807 */ /* 0x002fe20002800000 */
[----:B------:R-:W-:Y:S01]  /*1840*/  IMAD.MOV.U32 R16, RZ, RZ, RZ ;  /* 0x000000ffff107224 */ /* 0x000fe200078e00ff */
[----:B------:R-:W-:Y:S05]  /*1850*/  BRA `(.L_x_1314) ;  /* 0x0000001000007947 */ /* 0x000fea0003800000 */
.L_x_1315:
[----:B------:R1:W2:-:S06]  /*1860*/  DADD R16, R12, c[0x0][0xdb0] ;  /* 0x00036c000c107629 */ /* 0x00028c0000000000 */
.L_x_1314:
[----:B------:R-:W-:Y:S05]  /*1870*/  BSYNC B0 ;  /* 0x0000000000007941 */ /* 0x000fea0003800000 */
.L_x_1313:
        /* <DEDUP_REMOVED lines=16> */
.L_x_1317:
        /* <DEDUP_REMOVED lines=28> */
.L_x_1321:
[----:B------:R-:W-:Y:S01]  /*1b40*/  IMAD.U32 R16, RZ, RZ, UR13 ;  /* 0x0000000dff107e24 */ /* 0x000fe2000f8e00ff */
[----:B------:R-:W-:Y:S01]  /*1b50*/  ISETP.GE.AND P6, PT, R5, RZ, PT ;  /* 0x000000ff0500720c */ /* 0x000fe20003fc6270 */
[----:B------:R-:W1:-:S03]  /*1b60*/  DSETP.NEU.AND P5, PT, R18, -1, PT ;  /* 0xbff000001200742a */ /* 0x000e460003fad000 */
[----:B------:R-:W-:-:S04]  /*1b70*/  SEL R16, R16, UR12, !P6 ;  /* 0x0000000c10107c07 */ /* 0x000fc8000f000000 */
[----:B-1----:R-:W-:Y:S01]  /*1b80*/  SEL R17, R16, 0x3ff00000, P5 ;  /* 0x3ff0000010117807 */ /* 0x002fe20002800000 */
[----:B------:R-:W-:Y:S01]  /*1b90*/  IMAD.MOV.U32 R16, RZ, RZ, RZ ;  /* 0x000000ffff107224 */ /* 0x000fe200078e00ff */
[----:B------:R-:W-:Y:S05]  /*1ba0*/  BRA `(.L_x_1319) ;  /* 0x0000001000007947 */ /* 0x000fea0003800000 */
.L_x_1320:
[----:B------:R1:W2:-:S06]  /*1bb0*/  DADD R16, R4, c[0x0][0xdb0] ;  /* 0x00036c0004107629 */ /* 0x00028c0000000000 */
.L_x_1319:
[----:B------:R-:W-:Y:S05]  /*1bc0*/  BSYNC B0 ;  /* 0x0000000000007941 */ /* 0x000fea0003800000 */
.L_x_1318:
[----:B------:R-:W3:-:S06]  /*1bd0*/  DSETP.EQ.OR P4, PT, R4, RZ, !P4 ;  /* 0x000000ff0400722a */ /* 0x000ecc0006782400 */
[----:B-123--:R-:W-:Y:S02]  /*1be0*/  FSEL R4, R16, RZ, !P4 ;  /* 0x000000ff10047208 */ /* 0x00efe40006000000 */
[----:B------:R-:W-:Y:S01]  /*1bf0*/  FSEL R5, R17, 1.875, !P4 ;  /* 0x3ff0000011057808 */ /* 0x000fe20006000000 */
[----:B------:R-:W-:Y:S05]  /*1c00*/  BRA `(.L_x_1301) ;  /* 0x00000b4000007947 */ /* 0x000fea0003800000 */
.L_x_1279:
[C---:B0----5:R-:W-:Y:S01]  /*1c10*/  LOP3.LUT R0, R9.reuse, 0x7ff00000, RZ, 0xc0, !PT ;  /* 0x7ff0000009007812 */ /* 0x061fe200078ec0ff */
[C---:B------:R-:W0:Y:S01]  /*1c20*/  DADD R16, R8.reuse, c[0x0][0xdb0] ;  /* 0x00036c0008107629 */ /* 0x040e220000000000 */
[----:B------:R-:W-:Y:S01]  /*1c30*/  ISETP.GE.AND P5, PT, R9, RZ, PT ;  /* 0x000000ff0900720c */ /* 0x000fe20003fa6270 */
[----:B------:R-:W-:Y:S01]  /*1c40*/  BSSY B0, `(.L_x_1322) ;  /* 0x0000025000007945 */ /* 0x000fe20003800000 */
[----:B------:R-:W-:Y:S01]  /*1c50*/  LEA.HI R3, R0, 0xfffffc0c, RZ, 0xc ;  /* 0xfffffc0c00037811 */ /* 0x000fe200078f60ff */
[----:B------:R-:W1:-:S03]  /*1c60*/  DSETP.NEU.AND P4, PT, |R8|, 0.5, PT ;  /* 0x3fe000000800742a */ /* 0x000e460003f8d200 */
[CC--:B------:R-:W-:Y:S02]  /*1c70*/  SHF.L.U32 R0, R8.reuse, R3.reuse, RZ ;  /* 0x0000000308007219 */ /* 0x0c0fe400000006ff */
[----:B------:R-:W-:Y:S02]  /*1c80*/  SHF.L.U64.HI R3, R8, R3, R9 ;  /* 0x0000000308037219 */ /* 0x000fe40000010209 */
[----:B------:R-:W-:Y:S02]  /*1c90*/  ISETP.EQ.U32.AND P6, PT, R0, RZ, PT ;  /* 0x000000ff0000720c */ /* 0x000fe40003fc2070 */
[----:B0-----:R-:W-:Y:S02]  /*1ca0*/  LOP3.LUT R16, R17, 0x7ff00000, RZ, 0xc0, !PT ;  /* 0x7ff0000011107812 */ /* 0x001fe400078ec0ff */
[----:B-1----:R-:W-:Y:S02]  /*1cb0*/  ISETP.EQ.AND.EX P4, PT, R3, -0x80000000, P4, P6 ;  /* 0x800000000300780c */ /* 0x002fe40002782360 */
[----:B------:R-:W-:Y:S01]  /*1cc0*/  ISETP.NE.AND P6, PT, R16, 0x7ff00000, PT ;  /* 0x7ff000001000780c */ /* 0x000fe20003fc5270 */
[----:B------:R-:W-:Y:S01]  /*1cd0*/  IMAD.MOV.U32 R16, RZ, RZ, RZ ;  /* 0x000000ffff107224 */ /* 0x000fe200078e00ff */
[----:B------:R-:W-:-:S04]  /*1ce0*/  SEL R17, RZ, c[0x0][0xdb4], !P4 ;  /* 0x00036d00ff117a07 */ /* 0x000fc80006000000 */
[----:B------:R-:W-:-:S07]  /*1cf0*/  @!P5 LOP3.LUT R17, R17, 0x7ff00000, RZ, 0xfc, !PT ;  /* 0x7ff000001111d812 */ /* 0x000fce00078efcff */
[----:B------:R-:W-:Y:S05]  /*1d00*/  @P6 BRA `(.L_x_1323) ;  /* 0x0000018000006947 */ /* 0x000fea0003800000 */
[----:B------:R-:W0:Y:S01]  /*1d10*/  DSETP.GTU.AND P6, PT, |R8|, +INF , PT ;  /* 0x7ff000000800742a */ /* 0x000e220003fcc200 */
[----:B------:R-:W-:Y:S02]  /*1d20*/  IMAD.MOV.U32 R18, RZ, RZ, c[0x0][0xdb0] ;  /* 0x00036c00ff127624 */ /* 0x000fe400078e00ff */
[----:B------:R-:W-:-:S06]  /*1d30*/  IMAD.MOV.U32 R19, RZ, RZ, c[0x0][0xdb4] ;  /* 0x00036d00ff137624 */ /* 0x000fcc00078e00ff */
[----:B0-----:R-:W0:-:S14]  /*1d40*/  DSETP.GTU.OR P6, PT, |R18|, +INF , P6 ;  /* 0x7ff000001200742a */ /* 0x001e1c00037cc600 */
[----:B0-----:R-:W-:Y:S05]  /*1d50*/  @P6 BRA `(.L_x_1324) ;  /* 0x0000012000006947 */ /* 0x001fea0003800000 */
[----:B------:R-:W0:-:S14]  /*1d60*/  DSETP.NEU.AND P6, PT, |R8|, +INF , PT ;  /* 0x7ff000000800742a */ /* 0x000e1c0003fcd200 */
[----:B0-----:R-:W-:Y:S05]  /*1d70*/  @!P6 BRA `(.L_x_1325) ;  /* 0x000000a00000e947 */ /* 0x001fea0003800000 */
[----:B------:R-:W0:-:S14]  /*1d80*/  DSETP.NEU.AND P5, PT, |R18|, +INF , PT ;  /* 0x7ff000001200742a */ /* 0x000e1c0003fad200 */
[----:B0-----:R-:W-:Y:S05]  /*1d90*/  @P5 BRA `(.L_x_1323) ;  /* 0x000000f000005947 */ /* 0x001fea0003800000 */
[----:B------:R-:W-:Y:S01]  /*1da0*/  ISETP.GT.AND P4, PT, RZ, c[0x0][0xdb4], P4 ;  /* 0x00036d00ff007a0c */ /* 0x000fe20002784270 */
[----:B------:R-:W-:Y:S01]  /*1db0*/  IMAD.MOV.U32 R16, RZ, RZ, RZ ;  /* 0x000000ffff107224 */ /* 0x000fe200078e00ff */
[C---:B------:R-:W-:Y:S02]  /*1dc0*/  LOP3.LUT R0, R9.reuse, 0x7fffffff, RZ, 0xc0, !PT ;  /* 0x7fffffff09007812 */ /* 0x040fe400078ec0ff */
[----:B------:R-:W-:Y:S02]  /*1dd0*/  ISETP.GT.AND P5, PT, R9, -0x1, PT ;  /* 0xffffffff0900780c */ /* 0x000fe40003fa4270 */
[----:B------:R-:W-:Y:S02]  /*1de0*/  ISETP.NE.AND P4, PT, R0, 0x3fe00000, P4 ;  /* 0x3fe000000000780c */ /* 0x000fe40002785270 */
[----:B------:R-:W-:-:S11]  /*1df0*/  SEL R17, RZ, 0x7ff00000, !P5 ;  /* 0x7ff00000ff117807 */ /* 0x000fd60006800000 */
[----:B------:R-:W-:Y:S01]  /*1e00*/  @P4 IADD3 R17, R17, -0x80000000, RZ ;  /* 0x8000000011114810 */ /* 0x000fe20007ffe0ff */
[----:B------:R-:W-:Y:S05]  /*1e10*/  BRA `(.L_x_1323) ;  /* 0x0000007000007947 */ /* 0x000fea0003800000 */
.L_x_1325:
[----:B------:R-:W-:Y:S01]  /*1e20*/  IMAD.U32 R16, RZ, RZ, UR13 ;  /* 0x0000000dff107e24 */ /* 0x000fe2000f8e00ff */
[----:B------:R-:W0:-:S04]  /*1e30*/  DSETP.NEU.AND P4, PT, R18, -1, PT ;  /* 0xbff000001200742a */ /* 0x000e080003f8d000 */
[----:B------:R-:W-:-:S04]  /*1e40*/  SEL R16, R16, UR12, !P5 ;  /* 0x0000000c10107c07 */ /* 0x000fc8000e800000 */
[----:B0-----:R-:W-:Y:S01]  /*1e50*/  SEL R17, R16, 0x3ff00000, P4 ;  /* 0x3ff0000010117807 */ /* 0x001fe20002000000 */
[----:B------:R-:W-:Y:S01]  /*1e60*/  IMAD.MOV.U32 R16, RZ, RZ, RZ ;  /* 0x000000ffff107224 */ /* 0x000fe200078e00ff */
[----:B------:R-:W-:Y:S05]  /*1e70*/  BRA `(.L_x_1323) ;  /* 0x0000001000007947 */ /* 0x000fea0003800000 */
.L_x_1324:
[----:B------:R0:W1:-:S06]  /*1e80*/  DADD R16, R8, c[0x0][0xdb0] ;  /* 0x00036c0008107629 */ /* 0x00004c0000000000 */
.L_x_1323:
[----:B------:R-:W-:Y:S05]  /*1e90*/  BSYNC B0 ;  /* 0x0000000000007941 */ /* 0x000fea0003800000 */
.L_x_1322:
[----:B------:R-:W-:Y:S01]  /*1ea0*/  LOP3.LUT R0, R11, 0x7ff00000, RZ, 0xc0, !PT ;  /* 0x7ff000000b007812 */ /* 0x000fe200078ec0ff */
[----:B------:R-:W-:Y:S01]  /*1eb0*/  IMAD.MOV.U32 R18, RZ, RZ, c[0x0][0xdb0] ;  /* 0x00036c00ff127624 */ /* 0x000fe200078e00ff */
[----:B------:R-:W-:Y:S01]  /*1ec0*/  DSETP.NEU.AND P4, PT, |R10|, 0.5, PT ;  /* 0x3fe000000a00742a */ /* 0x000fe20003f8d200 */
[----:B------:R-:W-:Y:S01]  /*1ed0*/  IMAD.MOV.U32 R19, RZ, RZ, c[0x0][0xdb4] ;  /* 0x00036d00ff137624 */ /* 0x000fe200078e00ff */
[----:B------:R-:W-:Y:S01]  /*1ee0*/  LEA.HI R3, R0, 0xfffffc0c, RZ, 0xc ;  /* 0xfffffc0c00037811 */ /* 0x000fe200078f60ff */
[----:B------:R-:W-:Y:S03]  /*1ef0*/  BSSY B0, `(.L_x_1326) ;  /* 0x0000029000007945 */ /* 0x000fe60003800000 */
[CC--:B------:R-:W-:Y:S01]  /*1f00*/  SHF.L.U32 R0, R10.reuse, R3.reuse, RZ ;  /* 0x000000030a007219 */ /* 0x0c0fe200000006ff */
[----:B------:R-:W2:Y:S01]  /*1f10*/  DSETP.NEU.AND P6, PT, R18, 1, PT ;  /* 0x3ff000001200742a */ /* 0x000ea20003fcd000 */
[----:B------:R-:W-:-:S02]  /*1f20*/  SHF.L.U64.HI R3, R10, R3, R11 ;  /* 0x000000030a037219 */ /* 0x000fc4000001020b */
[----:B------:R-:W-:-:S03]  /*1f30*/  ISETP.EQ.U32.AND P5, PT, R0, RZ, PT ;  /* 0x000000ff0000720c */ /* 0x000fc60003fa2070 */
[----:B--2---:R-:W-:Y:S02]  /*1f40*/  P2R R0, PR, RZ, 0x40 ;  /* 0x00000040ff007803 */ /* 0x004fe40000000000 */
[----:B------:R-:W-:Y:S02]  /*1f50*/  ISETP.EQ.AND.EX P4, PT, R3, -0x80000000, P4, P5 ;  /* 0x800000000300780c */ /* 0x000fe40002782350 */
[----:B------:R-:W2:Y:S02]  /*1f60*/  DSETP.EQ.OR P5, PT, R8, RZ, !P6 ;  /* 0x000000ff0800722a */ /* 0x000ea400077a2400 */
[----:B------:R-:W-:-:S04]  /*1f70*/  SEL R0, RZ, c[0x0][0xdb4], !P4 ;  /* 0x00036d00ff007a07 */ /* 0x000fc80006000000 */
[----:B012---:R-:W-:Y:S02]  /*1f80*/  FSEL R8, R16, RZ, !P5 ;  /* 0x000000ff10087208 */ /* 0x007fe40006800000 */
[----:B------:R-:W-:Y:S01]  /*1f90*/  FSEL R9, R17, 1.875, !P5 ;  /* 0x3ff0000011097808 */ /* 0x000fe20006800000 */
[----:B------:R-:W0:Y:S01]  /*1fa0*/  DADD R16, R10, c[0x0][0xdb0] ;  /* 0x00036c000a107629 */ /* 0x000e220000000000 */
[----:B------:R-:W-:-:S05]  /*1fb0*/  ISETP.GE.AND P5, PT, R11, RZ, PT ;  /* 0x000000ff0b00720c */ /* 0x000fca0003fa6270 */
[----:B0-----:R-:W-:-:S04]  /*1fc0*/  IMAD.MOV.U32 R16, RZ, RZ, RZ ;  /* 0x000000ffff107224 */ /* 0x001fc800078e00ff */
[----:B------:R-:W-:-:S04]  /*1fd0*/  LOP3.LUT R3, R17, 0x7ff00000, RZ, 0xc0, !PT ;  /* 0x7ff0000011037812 */ /* 0x000fc800078ec0ff */
[----:B------:R-:W-:Y:S02]  /*1fe0*/  ISETP.NE.AND P6, PT, R3, 0x7ff00000, PT ;  /* 0x7ff000000300780c */ /* 0x000fe40003fc5270 */
[----:B------:R-:W-:-:S05]  /*1ff0*/  @!P5 LOP3.LUT R0, R0, 0x7ff00000, RZ, 0xfc, !PT ;  /* 0x7ff000000000d812 */ /* 0x000fca00078efcff */
[----:B------:R-:W-:-:S06]  /*2000*/  IMAD.MOV.U32 R17, RZ, RZ, R0 ;  /* 0x000000ffff117224 */ /* 0x000fcc00078e0000 */
[----:B------:R-:W-:Y:S05]  /*2010*/  @P6 BRA `(.L_x_1327) ;  /* 0x0000016000006947 */ /* 0x000fea0003800000 */
[----:B------:R-:W0:-:S06]  /*2020*/  DSETP.GTU.AND P6, PT, |R10|, +INF , PT ;  /* 0x7ff000000a00742a */ /* 0x000e0c0003fcc200 */
        /* <DEDUP_REMOVED lines=14> */
.L_x_1329:
[----:B------:R-:W-:Y:S01]  /*2110*/  IMAD.U32 R16, RZ, RZ, UR13 ;  /* 0x0000000dff107e24 */ /* 0x000fe2000f8e00ff */
[----:B------:R-:W0:-:S04]  /*2120*/  DSETP.NEU.AND P4, PT, R18, -1, PT ;  /* 0xbff000001200742a */ /* 0x000e080003f8d000 */
[----:B------:R-:W-:-:S04]  /*2130*/  SEL R16, R16, UR12, !P5 ;  /* 0x0000000c10107c07 */ /* 0x000fc8000e800000 */
[----:B0-----:R-:W-:Y:S01]  /*2140*/  SEL R17, R16, 0x3ff00000, P4 ;  /* 0x3ff0000010117807 */ /* 0x001fe20002000000 */
[----:B------:R-:W-:Y:S01]  /*2150*/  IMAD.MOV.U32 R16, RZ, RZ, RZ ;  /* 0x000000ffff107224 */ /* 0x000fe200078e00ff */
[----:B------:R-:W-:Y:S05]  /*2160*/  BRA `(.L_x_1327) ;  /* 0x0000001000007947 */ /* 0x000fea0003800000 */
.L_x_1328:
[----:B------:R0:W1:-:S06]  /*2170*/  DADD R16, R10, c[0x0][0xdb0] ;  /* 0x00036c000a107629 */ /* 0x00004c0000000000 */
.L_x_1327:
[----:B------:R-:W-:Y:S05]  /*2180*/  BSYNC B0 ;  /* 0x0000000000007941 */ /* 0x000fea0003800000 */
.L_x_1326:
[----:B------:R-:W-:Y:S01]  /*2190*/  LOP3.LUT R0, R13, 0x7ff00000, RZ, 0xc0, !PT ;  /* 0x7ff000000d007812 */ /* 0x000fe200078ec0ff */
[----:B------:R-:W2:Y:S01]  /*21a0*/  DSETP.NEU.AND P4, PT, |R12|, 0.5, PT ;  /* 0x3fe000000c00742a */ /* 0x000ea20003f8d200 */
[----:B------:R-:W-:Y:S02]  /*21b0*/  BSSY B0, `(.L_x_1330) ;  /* 0x0000029000007945 */ /* 0x000fe40003800000 */
[----:B------:R-:W-:Y:S01]  /*21c0*/  LEA.HI R3, R0, 0xfffffc0c, RZ, 0xc ;  /* 0xfffffc0c00037811 */ /* 0x000fe200078f60ff */
[----:B------:R-:W3:-:S03]  /*21d0*/  DSETP.NEU.AND P6, PT, R18, 1, PT ;  /* 0x3ff000001200742a */ /* 0x000ec60003fcd000 */
[CC--:B------:R-:W-:Y:S02]  /*21e0*/  SHF.L.U32 R0, R12.reuse, R3.reuse, RZ ;  /* 0x000000030c007219 */ /* 0x0c0fe400000006ff */
[----:B------:R-:W-:Y:S02]  /*21f0*/  SHF.L.U64.HI R3, R12, R3, R13 ;  /* 0x000000030c037219 */ /* 0x000fe4000001020d */
[----:B------:R-:W-:-:S04]  /*2200*/  ISETP.EQ.U32.AND P5, PT, R0, RZ, PT ;  /* 0x000000ff0000720c */ /* 0x000fc80003fa2070 */
[----:B--2---:R-:W-:-:S03]  /*2210*/  ISETP.EQ.AND.EX P4, PT, R3, -0x80000000, P4, P5 ;  /* 0x800000000300780c */ /* 0x004fc60002782350 */
[----:B---3--:R-:W2:Y:S01]  /*2220*/  DSETP.EQ.OR P5, PT, R10, RZ, !P6 ;  /* 0x000000ff0a00722a */ /* 0x008ea200077a2400 */
[----:B------:R-:W-:-:S05]  /*2230*/  SEL R0, RZ, c[0x0][0xdb4], !P4 ;  /* 0x00036d00ff007a07 */ /* 0x000fca0006000000 */
        /* <DEDUP_REMOVED lines=25> */
.L_x_1333:
[----:B------:R-:W-:Y:S01]  /*23d0*/  IMAD.U32 R16, RZ, RZ, UR13 ;  /* 0x0000000dff107e24 */ /* 0x000fe2000f8e00ff */
[----:B------:R-:W0:-:S04]  /*23e0*/  DSETP.NEU.AND P4, PT, R18, -1, PT ;  /* 0xbff000001200742a */ /* 0x000e080003f8d000 */
[----:B------:R-:W-:-:S04]  /*23f0*/  SEL R16, R16, UR12, !P5 ;  /* 0x0000000c10107c07 */ /* 0x000fc8000e800000 */
[----:B0-----:R-:W-:Y:S01]  /*2400*/  SEL R17, R16, 0x3ff00000, P4 ;  /* 0x3ff0000010117807 */ /* 0x001fe20002000000 */
[----:B------:R-:W-:Y:S01]  /*2410*/  IMAD.MOV.U32 R16, RZ, RZ, RZ ;  /* 0x000000ffff107224 */ /* 0x000fe200078e00ff */
[----:B------:R-:W-:Y:S05]  /*2420*/  BRA `(.L_x_1331) ;  /* 0x0000001000007947 */ /* 0x000fea0003800000 */
.L_x_1332:
[----:B------:R0:W1:-:S06]  /*2430*/  DADD R16, R12, c[0x0][0xdb0] ;  /* 0x00036c000c107629 */ /* 0x00004c0000000000 */
.L_x_1331:
[----:B------:R-:W-:Y:S05]  /*2440*/  BSYNC B0 ;  /* 0x0000000000007941 */ /* 0x000fea0003800000 */
.L_x_1330:
        /* <DEDUP_REMOVED lines=36> */
.L_x_1337:
[----:B------:R-:W-:Y:S01]  /*2690*/  IMAD.U32 R16, RZ, RZ, UR13 ;  /* 0x0000000dff107e24 */ /* 0x000fe2000f8e00ff */
[----:B------:R-:W0:-:S04]  /*26a0*/  DSETP.NEU.AND P4, PT, R18, -1, PT ;  /* 0xbff000001200742a */ /* 0x000e080003f8d000 */
[----:B------:R-:W-:-:S04]  /*26b0*/  SEL R16, R16, UR12, !P5 ;  /* 0x0000000c10107c07 */ /* 0x000fc8000e800000 */
[----:B0-----:R-:W-:Y:S01]  /*26c0*/  SEL R17, R16, 0x3ff00000, P4 ;  /* 0x3ff0000010117807 */ /* 0x001fe20002000000 */
[----:B------:R-:W-:Y:S01]  /*26d0*/  IMAD.MOV.U32 R16, RZ, RZ, RZ ;  /* 0x000000ffff107224 */ /* 0x000fe200078e00ff */
[----:B------:R-:W-:Y:S05]  /*26e0*/  BRA `(.L_x_1335) ;  /* 0x0000001000007947 */ /* 0x000fea0003800000 */
.L_x_1336:
[----:B------:R0:W1:-:S06]  /*26f0*/  DADD R16, R4, c[0x0][0xdb0] ;  /* 0x00036c0004107629 */ /* 0x00004c0000000000 */
.L_x_1335:
[----:B------:R-:W-:Y:S05]  /*2700*/  BSYNC B0 ;  /* 0x0000000000007941 */ /* 0x000fea0003800000 */
.L_x_1334:
[----:B------:R-:W2:-:S06]  /*2710*/  DSETP.NEU.AND P4, PT, R18, 1, PT ;  /* 0x3ff000001200742a */ /* 0x000e8c0003f8d000 */
[----:B--2---:R-:W2:-:S06]  /*2720*/  DSETP.EQ.OR P4, PT, R4, RZ, !P4 ;  /* 0x000000ff0400722a */ /* 0x004e8c0006782400 */
[----:B012---:R-:W-:Y:S02]  /*2730*/  FSEL R4, R16, RZ, !P4 ;  /* 0x000000ff10047208 */ /* 0x007fe40006000000 */
[----:B------:R-:W-:Y:S02]  /*2740*/  FSEL R5, R17, 1.875, !P4 ;  /* 0x3ff0000011057808 */ /* 0x000fe40006000000 */
.L_x_1301:
[----:B------:R-:W-:Y:S01]  /*2750*/  @P0 LEA R16, P6, R25, UR8, 0x3 ;  /* 0x0000000819100c11 */ /* 0x000fe2000f8c18ff */
[----:B------:R-:W-:Y:S01]  /*2760*/  ULDC UR11, c[0x0][0x0] ;  /* 0x00000000000b7ab9 */ /* 0x000fe20000000800 */
[----:B------:R-:W-:Y:S01]  /*2770*/  @P1 LEA R18, P5, R23, UR8, 0x3 ;  /* 0x0000000817121c11 */ /* 0x000fe2000f8a18ff */
[----:B------:R-:W-:Y:S01]  /*2780*/  UIMAD.WIDE.U32 UR4, UR11, 0x4, UR4 ;  /* 0x000000040b0478a5 */ /* 0x000fe2000f8e0004 */
[----:B------:R-:W-:Y:S02]  /*2790*/  @P2 LEA R24, P4, R21, UR8, 0x3 ;  /* 0x0000000815182c11 */ /* 0x000fe4000f8818ff */
[----:B------:R-:W-:Y:S01]  /*27a0*/  @P0 LEA.HI.X R17, R25, UR9, R20, 0x3, P6 ;  /* 0x0000000919110c11 */ /* 0x000fe2000b0f1c14 */
[----:B------:R-:W-:Y:S01]  /*27b0*/  UISETP.LT.U32.AND UP1, UPT, UR4, UR16, UPT ;  /* 0x000000100400728c */ /* 0x000fe2000bf21070 */
[----:B------:R-:W-:Y:S01]  /*27c0*/  @P3 LEA R20, P6, R15, UR8, 0x3 ;  /* 0x000000080f143c11 */ /* 0x000fe2000f8c18ff */
[----:B------:R-:W-:Y:S01]  /*27d0*/  UISETP.GE.U32.AND UP0, UPT, UR4, 0x10000, UPT ;  /* 0x000100000400788c */ /* 0x000fe2000bf06070 */
[----:B------:R-:W-:Y:S01]  /*27e0*/  @P1 LEA.HI.X R19, R23, UR9, R14, 0x3, P5 ;  /* 0x0000000917131c11 */ /* 0x000fe2000a8f1c0e */
[----:B------:R1:W-:Y:S01]  /*27f0*/  @P0 STG.E.64 [R16.64], R8 ;  /* 0x0000000810000986 */ /* 0x0003e2000c101b0e */
[----:B------:R-:W-:Y:S01]  /*2800*/  @P2 LEA.HI.X R25, R21, UR9, R6, 0x3, P4 ;  /* 0x0000000915192c11 */ /* 0x000fe2000a0f1c06 */
[----:B------:R-:W-:Y:S01]  /*2810*/  UISETP.GE.U32.AND.EX UP0, UPT, UR5, URZ, UPT, UP0 ;  /* 0x0000003f0500728c */ /* 0x000fe2000bf06100 */
[----:B------:R-:W-:Y:S01]  /*2820*/  @P3 LEA.HI.X R21, R15, UR9, R2, 0x3, P6 ;  /* 0x000000090f153c11 */ /* 0x000fe2000b0f1c02 */
[----:B------:R1:W-:Y:S01]  /*2830*/  @P1 STG.E.64 [R18.64], R10 ;  /* 0x0000000a12001986 */ /* 0x0003e2000c101b0e */
[----:B------:R-:W-:Y:S01]  /*2840*/  IMAD.U32 R3, RZ, RZ, UR5 ;  /* 0x00000005ff037e24 */ /* 0x000fe2000f8e00ff */
[----:B------:R-:W-:Y:S01]  /*2850*/  PLOP3.LUT P0, PT, PT, PT, UP1, 0x80, 0x0 ;  /* 0x000000000000781c */ /* 0x000fe20003f0f018 */
[----:B------:R-:W-:Y:S01]  /*2860*/  IMAD.U32 R2, RZ, RZ, UR4 ;  /* 0x00000004ff027e24 */ /* 0x000fe2000f8e00ff */
[----:B------:R1:W-:Y:S01]  /*2870*/  @P2 STG.E.64 [R24.64], R12 ;  /* 0x0000000c18002986 */ /* 0x0003e2000c101b0e */
[----:B------:R-:W-:-:S02]  /*2880*/  PLOP3.LUT P1, PT, PT, PT, UP0, 0x80, 0x0 ;  /* 0x000000000000781c */ /* 0x000fc40003f2f008 */
[----:B------:R-:W-:Y:S01]  /*2890*/  ISETP.LT.AND.EX P0, PT, R3, UR10, PT, P0 ;  /* 0x0000000a03007c0c */ /* 0x000fe2000bf01300 */
[----:B------:R1:W-:-:S12]  /*28a0*/  @P3 STG.E.64 [R20.64], R4 ;  /* 0x0000000414003986 */ /* 0x0003d8000c101b0e */
[----:B------:R-:W-:Y:S05]  /*28b0*/  @!P1 BRA P0, `(.L_x_1338) ;  /* 0xffffd97000009947 */ /* 0x000fea000003ffff */
[----:B------:R-:W-:Y:S05]  /*28c0*/  EXIT ;  /* 0x000000000000794d */ /* 0x000fea0003800000 */
.L_x_1278:
[----:B------:R-:W0:Y:S02]  /*28d0*/  S2R R2, SR_TID.X ;  /* 0x0000000000027919 */ /* 0x000e240000002100 */
[----:B0-----:R-:W-:-:S05]  /*28e0*/  IMAD.WIDE.U32 R4, R2, 0x4, RZ ;  /* 0x0000000402047825 */ /* 0x001fca00078e00ff */
[----:B------:R-:W-:-:S04]  /*28f0*/  ISETP.GE.U32.AND P0, PT, R4, UR16, PT ;  /* 0x0000001004007c0c */ /* 0x000fc8000bf06070 */
[----:B------:R-:W-:-:S04]  /*2900*/  ISETP.GE.AND.EX P0, PT, R5, UR10, PT, P0 ;  /* 0x0000000a05007c0c */ /* 0x000fc8000bf06300 */
[----:B------:R-:W-:-:S13]  /*2910*/  ISETP.GT.U32.OR P0, PT, R2, 0x3fff, P0 ;  /* 0x00003fff0200780c */ /* 0x000fda0000704470 */
[----:B------:R-:W-:Y:S05]  /*2920*/  @P0 EXIT ;  /* 0x000000000000094d */ /* 0x000fea0003800000 */
[----:B------:R-:W-:Y:S02]  /*2930*/  IMAD.MOV.U32 R4, RZ, RZ, c[0x0][0xdb0] ;  /* 0x00036c00ff047624 */ /* 0x000fe400078e00ff */
[----:B------:R-:W-:-:S06]  /*2940*/  IMAD.MOV.U32 R5, RZ, RZ, c[0x0][0xdb4] ;  /* 0x00036d00ff057624 */ /* 0x000fcc00078e00ff */
[----:B------:R0:W1:Y:S02]  /*2950*/  DSETP.GT.AND P0, PT, |R4|, 1, PT ;  /* 0x3ff000000400742a */ /* 0x0000640003f04200 */
[----:B0-----:R-:W-:-:S12]  /*2960*/  IMAD.MOV.U32 R5, RZ, RZ, RZ ;  /* 0x000000ffff057224 */ /* 0x001fd800078e00ff */
[----:B-1----:R-:W-:Y:S02]  /*2970*/  VOTEU.ANY UP0, P0 ;  /* 0x00000000003f7886 */ /* 0x002fe40000000100 */
[----:B------:R-:W-:-:S04]  /*2980*/  USEL UR4, URZ, 0x7ff00000, !UP0 ;  /* 0x7ff000003f047887 */ /* 0x000fc8000c000000 */
[----:B------:R-:W-:Y:S02]  /*2990*/  ULOP3.LUT UR5, UR4, 0x7ff00000, URZ, 0x3c, !UPT ;  /* 0x7ff0000004057892 */ /* 0x000fe4000f8e3c3f */
.L_x_1398:
[C---:B------:R-:W-:Y:S01]  /*29a0*/  IMAD.SHL.U32 R4, R2.reuse, 0x20, RZ ;  /* 0x0000002002047824 */ /* 0x040fe200078e00ff */
[----:B------:R-:W-:-:S04]  /*29b0*/  SHF.L.U64.HI R6, R2, 0x5, R5 ;  /* 0x0000000502067819 */ /* 0x000fc80000010205 */
[----:B------:R-:W-:-:S04]  /*29c0*/  IADD3 R16, P0, R4, UR6, RZ ;  /* 0x0000000604107c10 */ /* 0x000fc8000ff1e0ff */
[----:B------:R-:W-:-:S05]  /*29d0*/  IADD3.X R17, R6, UR7, RZ, P0, !PT ;  /* 0x0000000706117c10 */ /* 0x000fca00087fe4ff */
[----:B0-----:R0:W5:Y:S04]  /*29e0*/  LDG.E.128 R12, [R16.64] ;  /* 0x0000000e100c7981 */ /* 0x001168000c1e1d00 */
[----:B------:R0:W5:Y:S01]  /*29f0*/  LDG.E.128 R8, [R16.64+0x10] ;  /* 0x0000100e10087981 */ /* 0x000162000c1e1d00 */
        /* <DEDUP_REMOVED lines=11> */
.L_x_1341:
        /* <DEDUP_REMOVED lines=18> */
.L_x_1345:
[----:B------:R-:W-:Y:S01]  /*2bd0*/  IMAD.U32 R16, RZ, RZ, UR5 ;  /* 0x00000005ff107e24 */ /* 0x000fe2000f8e00ff */
[----:B------:R-:W-:Y:S01]  /*2be0*/  ISETP.GE.AND P0, PT, R13, RZ, PT ;  /* 0x000000ff0d00720c */ /* 0x000fe20003f06270 */
[----:B------:R-:W1:-:S03]  /*2bf0*/  DSETP.NEU.AND P1, PT, R18, -1, PT ;  /* 0xbff000001200742a */ /* 0x000e460003f2d000 */
[----:B------:R-:W-:-:S04]  /*2c00*/  SEL R16, R16, UR4, !P0 ;  /* 0x0000000410107c07 */ /* 0x000fc8000c000000 */
[----:B-1----:R-:W-:Y:S01]  /*2c10*/  SEL R17, R16, 0x3ff00000, P1 ;  /* 0x3ff0000010117807 */ /* 0x002fe20000800000 */
[----:B------:R-:W-:Y:S01]  /*2c20*/  IMAD.MOV.U32 R16, RZ, RZ, RZ ;  /* 0x000000ffff107224 */ /* 0x000fe200078e00ff */
[----:B------:R-:W-:Y:S05]  /*2c30*/  BRA `(.L_x_1343) ;  /* 0x0000001000007947 */ /* 0x000fea0003800000 */
.L_x_1344:
[----:B------:R1:W2:-:S06]  /*2c40*/  DADD R16, R12, c[0x0][0xdb0] ;  /* 0x00036c000c107629 */ /* 0x00028c0000000000 */
.L_x_1343:
[----:B------:R-:W-:Y:S05]  /*2c50*/  BSYNC B0 ;  /* 0x0000000000007941 */ /* 0x000fea0003800000 */
.L_x_1342:
        /* <DEDUP_REMOVED lines=13> */
.L_x_1346:
        /* <DEDUP_REMOVED lines=18> */
.L_x_1350:
[----:B------:R-:W-:Y:S01]  /*2e50*/  IMAD.U32 R16, RZ, RZ, UR5 ;  /* 0x00000005ff107e24 */ /* 0x000fe2000f8e00ff */
[----:B------:R-:W-:Y:S01]  /*2e60*/  ISETP.GE.AND P1, PT, R15, RZ, PT ;  /* 0x000000ff0f00720c */ /* 0x000fe20003f26270 */
[----:B------:R-:W1:-:S03]  /*2e70*/  DSETP.NEU.AND P2, PT, R18, -1, PT ;  /* 0xbff000001200742a */ /* 0x000e460003f4d000 */
[----:B------:R-:W-:-:S04]  /*2e80*/  SEL R16, R16, UR4, !P1 ;  /* 0x0000000410107c07 */ /* 0x000fc8000c800000 */
[----:B-1----:R-:W-:Y:S01]  /*2e90*/  SEL R17, R16, 0x3ff00000, P2 ;  /* 0x3ff0000010117807 */ /* 0x002fe20001000000 */
[----:B------:R-:W-:Y:S01]  /*2ea0*/  IMAD.MOV.U32 R16, RZ, RZ, RZ ;  /* 0x000000ffff107224 */ /* 0x000fe200078e00ff */
[----:B------:R-:W-:Y:S05]  /*2eb0*/  BRA `(.L_x_1348) ;  /* 0x0000001000007947 */ /* 0x000fea0003800000 */
.L_x_1349:
[----:B------:R1:W2:-:S06]  /*2ec0*/  DADD R16, R14, c[0x0][0xdb0] ;  /* 0x00036c000e107629 */ /* 0x00028c0000000000 */
.L_x_1348:
[----:B------:R-:W-:Y:S05]  /*2ed0*/  BSYNC B0 ;  /* 0x0000000000007941 */ /* 0x000fea0003800000 */
.L_x_1347:
        /* <DEDUP_REMOVED lines=10> */
.L_x_1351:
        /* <DEDUP_REMOVED lines=18> */
.L_x_1355:
[----:B------:R-:W-:Y:S01]  /*30a0*/  IMAD.U32 R16, RZ, RZ, UR5 ;  /* 0x00000005ff107e24 */ /* 0x000fe2000f8e00ff */
[----:B------:R-:W-:Y:S01]  /*30b0*/  ISETP.GE.AND P1, PT, R9, RZ, PT ;  /* 0x000000ff0900720c */ /* 0x000fe20003f26270 */
[----:B------:R-:W1:-:S03]  /*30c0*/  DSETP.NEU.AND P2, PT, R18, -1, PT ;  /* 0xbff000001200742a */ /* 0x000e460003f4d000 */
[----:B------:R-:W-:-:S04]  /*30d0*/  SEL R16, R16, UR4, !P1 ;  /* 0x0000000410107c07 */ /* 0x000fc8000c800000 */
[----:B-1----:R-:W-:Y:S01]  /*30e0*/  SEL R17, R16, 0x3ff00000, P2 ;  /* 0x3ff0000010117807 */ /* 0x002fe20001000000 */
[----:B------:R-:W-:Y:S01]  /*30f0*/  IMAD.MOV.U32 R16, RZ, RZ, RZ ;  /* 0x000000ffff107224 */ /* 0x000fe200078e00ff */
[----:B------:R-:W-:Y:S05]  /*3100*/  BRA `(.L_x_1353) ;  /* 0x0000001000007947 */ /* 0x000fea0003800000 */
.L_x_1354:
[----:B------:R1:W2:-:S06]  /*3110*/  DADD R16, R8, c[0x0][0xdb0] ;  /* 0x00036c0008107629 */ /* 0x00028c0000000000 */
.L_x_1353:
[----:B------:R-:W-:Y:S05]  /*3120*/  BSYNC B0 ;  /* 0x0000000000007941 */ /* 0x000fea0003800000 */
.L_x_1352:
        /* <DEDUP_REMOVED lines=10> */
.L_x_1356:
        /* <DEDUP_REMOVED lines=18> */
.L_x_1360:
[----:B------:R-:W-:Y:S01]  /*32f0*/  IMAD.U32 R16, RZ, RZ, UR5 ;  /* 0x00000005ff107e24 */ /* 0x000fe2000f8e00ff */
[----:B------:R-:W-:Y:S01]  /*3300*/  ISETP.GE.AND P1, PT, R11, RZ, PT ;  /* 0x000000ff0b00720c */ /* 0x000fe20003f26270 */
[----:B------:R-:W1:-:S03]  /*3310*/  DSETP.NEU.AND P2, PT, R18, -1, PT ;  /* 0xbff000001200742a */ /* 0x000e460003f4d000 */
[----:B------:R-:W-:-:S04]  /*3320*/  SEL R16, R16, UR4, !P1 ;  /* 0x0000000410107c07 */ /* 0x000fc8000c800000 */
[----:B-1----:R-:W-:Y:S01]  /*3330*/  SEL R17, R16, 0x3ff00000, P2 ;  /* 0x3ff0000010117807 */ /* 0x002fe20001000000 */
[----:B------:R-:W-:Y:S01]  /*3340*/  IMAD.MOV.U32 R16, RZ, RZ, RZ ;  /* 0x000000ffff107224 */ /* 0x000fe200078e00ff */
[----:B------:R-:W-:Y:S05]  /*3350*/  BRA `(.L_x_1358) ;  /* 0x0000001000007947 */ /* 0x000fea0003800000 */
.L_x_1359:
[----:B------:R1:W2:-:S06]  /*3360*/  DADD R16, R10, c[0x0][0xdb0] ;  /* 0x00036c000a107629 */ /* 0x00028c0000000000 */
.L_x_1358:
[----:B------:R-:W-:Y:S05]  /*3370*/  BSYNC B0 ;  /* 0x0000000000007941 */ /* 0x000fea0003800000 */
.L_x_1357:
[----:B------:R-:W3:-:S06]  /*3380*/  DSETP.EQ.OR P0, PT, R10, RZ, !P0 ;  /* 0x000000ff0a00722a */ /* 0x000ecc0004702400 */
[----:B-123--:R-:W-:Y:S02]  /*3390*/  FSEL R10, R16, RZ, !P0 ;  /* 0x000000ff100a7208 */ /* 0x00efe40004000000 */
[----:B------:R-:W-:Y:S01]  /*33a0*/  FSEL R11, R17, 1.875, !P0 ;  /* 0x3ff00000110b7808 */ /* 0x000fe20004000000 */
[----:B------:R-:W-:Y:S05]  /*33b0*/  BRA `(.L_x_1361) ;  /* 0x0000188000007947 */ /* 0x000fea0003800000 */
.L_x_1340:
        /* <DEDUP_REMOVED lines=13> */
.L_x_1362:
        /* <DEDUP_REMOVED lines=28> */
.L_x_1366:
[----:B------:R-:W-:Y:S01]  /*3650*/  IMAD.U32 R16, RZ, RZ, UR5 ;  /* 0x00000005ff107e24 */ /* 0x000fe2000f8e00ff */
[----:B------:R-:W-:Y:S01]  /*3660*/  ISETP.GE.AND P1, PT, R13, RZ, PT ;  /* 0x000000ff0d00720c */ /* 0x000fe20003f26270 */
[----:B------:R-:W1:-:S03]  /*3670*/  DSETP.NEU.AND P0, PT, R18, -1, PT ;  /* 0xbff000001200742a */ /* 0x000e460003f0d000 */
[----:B------:R-:W-:-:S04]  /*3680*/  SEL R16, R16, UR4, !P1 ;  /* 0x0000000410107c07 */ /* 0x000fc8000c800000 */
[----:B-1----:R-:W-:Y:S01]  /*3690*/  SEL R17, R16, 0x3ff00000, P0 ;  /* 0x3ff0000010117807 */ /* 0x002fe20000000000 */
[----:B------:R-:W-:Y:S01]  /*36a0*/  IMAD.MOV.U32 R16, RZ, RZ, RZ ;  /* 0x000000ffff107224 */ /* 0x000fe200078e00ff */
[----:B------:R-:W-:Y:S05]  /*36b0*/  BRA `(.L_x_1364) ;  /* 0x0000001000007947 */ /* 0x000fea0003800000 */
.L_x_1365:
[----:B------:R1:W2:-:S06]  /*36c0*/  DADD R16, R12, c[0x0][0xdb0] ;  /* 0x00036c000c107629 */ /* 0x00028c0000000000 */
.L_x_1364:
[----:B------:R-:W-:Y:S05]  /*36d0*/  BSYNC B0 ;  /* 0x0000000000007941 */ /* 0x000fea0003800000 */
.L_x_1363:
        /* <DEDUP_REMOVED lines=19> */
.L_x_1367:
        /* <DEDUP_REMOVED lines=28> */
.L_x_1371:
[----:B------:R-:W-:Y:S01]  /*39d0*/  IMAD.U32 R16, RZ, RZ, UR5 ;  /* 0x00000005ff107e24 */ /* 0x000fe2000f8e00ff */
[----:B------:R-:W-:Y:S01]  /*39e0*/  ISETP.GE.AND P2, PT, R15, RZ, PT ;  /* 0x000000ff0f00720c */ /* 0x000fe20003f46270 */
[----:B------:R-:W1:-:S03]  /*39f0*/  DSETP.NEU.AND P1, PT, R18, -1, PT ;  /* 0xbff000001200742a */ /* 0x000e460003f2d000 */
[----:B------:R-:W-:-:S04]  /*3a00*/  SEL R16, R16, UR4, !P2 ;  /* 0x0000000410107c07 */ /* 0x000fc8000d000000 */
[----:B-1----:R-:W-:Y:S01]  /*3a10*/  SEL R17, R16, 0x3ff00000, P1 ;  /* 0x3ff0000010117807 */ /* 0x002fe20000800000 */
[----:B------:R-:W-:Y:S01]  /*3a20*/  IMAD.MOV.U32 R16, RZ, RZ, RZ ;  /* 0x000000ffff107224 */ /* 0x000fe200078e00ff */
[----:B------:R-:W-:Y:S05]  /*3a30*/  BRA `(.L_x_1369) ;  /* 0x0000001000007947 */ /* 0x000fea0003800000 */
.L_x_1370:
[----:B------:R1:W2:-:S06]  /*3a40*/  DADD R16, R14, c[0x0][0xdb0] ;  /* 0x00036c000e107629 */ /* 0x00028c0000000000 */
.L_x_1369:
[----:B------:R-:W-:Y:S05]  /*3a50*/  BSYNC B0 ;  /* 0x0000000000007941 */ /* 0x000fea0003800000 */
.L_x_1368:
        /* <DEDUP_REMOVED lines=16> */
.L_x_1372:
        /* <DEDUP_REMOVED lines=28> */
.L_x_1376:
[----:B------:R-:W-:Y:S01]  /*3d20*/  IMAD.U32 R16, RZ, RZ, UR5 ;  /* 0x00000005ff107e24 */ /* 0x000fe2000f8e00ff */
[----:B------:R-:W-:Y:S01]  /*3d30*/  ISETP.GE.AND P2, PT, R9, RZ, PT ;  /* 0x000000ff0900720c */ /* 0x000fe20003f46270 */
[----:B------:R-:W1:-:S03]  /*3d40*/  DSETP.NEU.AND P1, PT, R18, -1, PT ;  /* 0xbff000001200742a */ /* 0x000e460003f2d000 */
[----:B------:R-:W-:-:S04]  /*3d50*/  SEL R16, R16, UR4, !P2 ;  /* 0x0000000410107c07 */ /* 0x000fc8000d000000 */
[----:B-1----:R-:W-:Y:S01]  /*3d60*/  SEL R17, R16, 0x3ff00000, P1 ;  /* 0x3ff0000010117807 */ /* 0x002fe20000800000 */
[----:B------:R-:W-:Y:S01]  /*3d70*/  IMAD.MOV.U32 R16, RZ, RZ, RZ ;  /* 0x000000ffff107224 */ /* 0x000fe200078e00ff */
[----:B------:R-:W-:Y:S05]  /*3d80*/  BRA `(.L_x_1374) ;  /* 0x0000001000007947 */ /* 0x000fea0003800000 */
.L_x_1375:
[----:B------:R1:W2:-:S06]  /*3d90*/  DADD R16, R8, c[0x0][0xdb0] ;  /* 0x00036c0008107629 */ /* 0x00028c0000000000 */
.L_x_1374:
[----:B------:R-:W-:Y:S05]  /*3da0*/  BSYNC B0 ;  /* 0x0000000000007941 */ /* 0x000fea0003800000 */
.L_x_1373:
        /* <DEDUP_REMOVED lines=16> */
.L_x_1377:
        /* <DEDUP_REMOVED lines=28> */
.L_x_1381:
[----:B------:R-:W-:Y:S01]  /*4070*/  IMAD.U32 R16, RZ, RZ, UR5 ;  /* 0x00000005ff107e24 */ /* 0x000fe2000f8e00ff */
[----:B------:R-:W-:Y:S01]  /*4080*/  ISETP.GE.AND P2, PT, R11, RZ, PT ;  /* 0x000000ff0b00720c */ /* 0x000fe20003f46270 */
[----:B------:R-:W1:-:S03]  /*4090*/  DSETP.NEU.AND P1, PT, R18, -1, PT ;  /* 0xbff000001200742a */ /* 0x000e460003f2d000 */
[----:B------:R-:W-:-:S04]  /*40a0*/  SEL R16, R16, UR4, !P2 ;  /* 0x0000000410107c07 */ /* 0x000fc8000d000000 */
[----:B-1----:R-:W-:Y:S01]  /*40b0*/  SEL R17, R16, 0x3ff00000, P1 ;  /* 0x3ff0000010117807 */ /* 0x002fe20000800000 */
[----:B------:R-:W-:Y:S01]  /*40c0*/  IMAD.MOV.U32 R16, RZ, RZ, RZ ;  /* 0x000000ffff107224 */ /* 0x000fe200078e00ff */
[----:B------:R-:W-:Y:S05]  /*40d0*/  BRA `(.L_x_1379) ;  /* 0x0000001000007947 */ /* 0x000fea0003800000 */
.L_x_1380:
[----:B------:R1:W2:-:S06]  /*40e0*/  DADD R16, R10, c[0x0][0xdb0] ;  /* 0x00036c000a107629 */ /* 0x00028c0000000000 */
.L_x_1379:
[----:B------:R-:W-:Y:S05]  /*40f0*/  BSYNC B0 ;  /* 0x0000000000007941 */ /* 0x000fea0003800000 */
.L_x_1378:
[----:B------:R-:W3:-:S06]  /*4100*/  DSETP.EQ.OR P0, PT, R10, RZ, !P0 ;  /* 0x000000ff0a00722a */ /* 0x000ecc0004702400 */
[----:B-123--:R-:W-:Y:S02]  /*4110*/  FSEL R10, R16, RZ, !P0 ;  /* 0x000000ff100a7208 */ /* 0x00efe40004000000 */
[----:B------:R-:W-:Y:S01]  /*4120*/  FSEL R11, R17, 1.875, !P0 ;  /* 0x3ff00000110b7808 */ /* 0x000fe20004000000 */
[----:B------:R-:W-:Y:S05]  /*4130*/  BRA `(.L_x_1361) ;  /* 0x00000b0000007947 */ /* 0x000fea0003800000 */
.L_x_1339:
        /* <DEDUP_REMOVED lines=33> */
.L_x_1385:
[----:B------:R-:W-:Y:S01]  /*4350*/  IMAD.U32 R16, RZ, RZ, UR5 ;  /* 0x00000005ff107e24 */ /* 0x000fe2000f8e00ff */
[----:B------:R-:W0:-:S04]  /*4360*/  DSETP.NEU.AND P0, PT, R18, -1, PT ;  /* 0xbff000001200742a */ /* 0x000e080003f0d000 */
[----:B------:R-:W-:-:S04]  /*4370*/  SEL R16, R16, UR4, !P2 ;  /* 0x0000000410107c07 */ /* 0x000fc8000d000000 */
[----:B0-----:R-:W-:Y:S01]  /*4380*/  SEL R17, R16, 0x3ff00000, P0 ;  /* 0x3ff0000010117807 */ /* 0x001fe20000000000 */
[----:B------:R-:W-:Y:S01]  /*4390*/  IMAD.MOV.U32 R16, RZ, RZ, RZ ;  /* 0x000000ffff107224 */ /* 0x000fe200078e00ff */
[----:B------:R-:W-:Y:S05]  /*43a0*/  BRA `(.L_x_1383) ;  /* 0x0000001000007947 */ /* 0x000fea0003800000 */
.L_x_1384:
[----:B------:R0:W1:-:S06]  /*43b0*/  DADD R16, R12, c[0x0][0xdb0] ;  /* 0x00036c000c107629 */ /* 0x00004c0000000000 */
.L_x_1383:
[----:B------:R-:W-:Y:S05]  /*43c0*/  BSYNC B0 ;  /* 0x0000000000007941 */ /* 0x000fea0003800000 */
.L_x_1382:
[C---:B------:R-:W-:Y:S01]  /*43d0*/  LOP3.LUT R0, R15.reuse, 0x7ff00000, RZ, 0xc0, !PT ;  /* 0x7ff000000f007812 */ /* 0x040fe200078ec0ff */
[C---:B------:R-:W2:Y:S01]  /*43e0*/  DADD R18, R14.reuse, c[0x0][0xdb0] ;  /* 0x00036c000e127629 */ /* 0x040ea20000000000 */
[----:B------:R-:W-:Y:S01]  /*43f0*/  IMAD.MOV.U32 R20, RZ, RZ, c[0x0][0xdb0] ;  /* 0x00036c00ff147624 */ /* 0x000fe200078e00ff */
[----:B------:R-:W-:Y:S01]  /*4400*/  ISETP.GE.AND P3, PT, R15, RZ, PT ;  /* 0x000000ff0f00720c */ /* 0x000fe20003f66270 */
[----:B------:R-:W-:Y:S01]  /*4410*/  IMAD.MOV.U32 R21, RZ, RZ, c[0x0][0xdb4] ;  /* 0x00036d00ff157624 */ /* 0x000fe200078e00ff */
[----:B------:R-:W-:Y:S01]  /*4420*/  LEA.HI R3, R0, 0xfffffc0c, RZ, 0xc ;  /* 0xfffffc0c00037811 */ /* 0x000fe200078f60ff */
[----:B------:R-:W-:Y:S01]  /*4430*/  DSETP.NEU.AND P1, PT, |R14|, 0.5, PT ;  /* 0x3fe000000e00742a */ /* 0x000fe20003f2d200 */
[----:B------:R-:W-:Y:S02]  /*4440*/  BSSY B0, `(.L_x_1386) ;  /* 0x0000026000007945 */ /* 0x000fe40003800000 */
[CC--:B------:R-:W-:Y:S01]  /*4450*/  SHF.L.U32 R0, R14.reuse, R3.reuse, RZ ;  /* 0x000000030e007219 */ /* 0x0c0fe200000006ff */
[----:B------:R-:W3:Y:S01]  /*4460*/  DSETP.NEU.AND P0, PT, R20, 1, PT ;  /* 0x3ff000001400742a */ /* 0x000ee20003f0d000 */
[----:B------:R-:W-:-:S02]  /*4470*/  SHF.L.U64.HI R3, R14, R3, R15 ;  /* 0x000000030e037219 */ /* 0x000fc4000001020f */
[----:B------:R-:W-:Y:S02]  /*4480*/  ISETP.EQ.U32.AND P2, PT, R0, RZ, PT ;  /* 0x000000ff0000720c */ /* 0x000fe40003f42070 */
[----:B--2---:R-:W-:Y:S01]  /*4490*/  LOP3.LUT R18, R19, 0x7ff00000, RZ, 0xc0, !PT ;  /* 0x7ff0000013127812 */ /* 0x004fe200078ec0ff */
[----:B---3--:R-:W2:Y:S01]  /*44a0*/  DSETP.EQ.OR P4, PT, R12, RZ, !P0 ;  /* 0x000000ff0c00722a */ /* 0x008ea20004782400 */
[----:B------:R-:W-:Y:S02]  /*44b0*/  ISETP.EQ.AND.EX P1, PT, R3, -0x80000000, P1, P2 ;  /* 0x800000000300780c */ /* 0x000fe40000f22320 */
[----:B------:R-:W-:Y:S02]  /*44c0*/  ISETP.NE.AND P2, PT, R18, 0x7ff00000, PT ;  /* 0x7ff000001200780c */ /* 0x000fe40003f45270 */
[----:B------:R-:W-:Y:S02]  /*44d0*/  SEL R0, RZ, c[0x0][0xdb4], !P1 ;  /* 0x00036d00ff007a07 */ /* 0x000fe40004800000 */
[----:B012---:R-:W-:Y:S01]  /*44e0*/  FSEL R12, R16, RZ, !P4 ;  /* 0x000000ff100c7208 */ /* 0x007fe20006000000 */
[----:B------:R-:W-:Y:S01]  /*44f0*/  IMAD.MOV.U32 R16, RZ, RZ, RZ ;  /* 0x000000ffff107224 */ /* 0x000fe200078e00ff */
[----:B------:R-:W-:-:S02]  /*4500*/  @!P3 LOP3.LUT R0, R0, 0x7ff00000, RZ, 0xfc, !PT ;  /* 0x7ff000000000b812 */ /* 0x000fc400078efcff */
[----:B------:R-:W-:-:S03]  /*4510*/  FSEL R13, R17, 1.875, !P4 ;  /* 0x3ff00000110d7808 */ /* 0x000fc60006000000 */
[----:B------:R-:W-:Y:S02]  /*4520*/  IMAD.MOV.U32 R17, RZ, RZ, R0 ;  /* 0x000000ffff117224 */ /* 0x000fe400078e0000 */
        /* <DEDUP_REMOVED lines=16> */
.L_x_1389:
[----:B------:R-:W-:Y:S01]  /*4630*/  IMAD.U32 R16, RZ, RZ, UR5 ;  /* 0x00000005ff107e24 */ /* 0x000fe2000f8e00ff */
[----:B------:R-:W0:-:S04]  /*4640*/  DSETP.NEU.AND P1, PT, R20, -1, PT ;  /* 0xbff000001400742a */ /* 0x000e080003f2d000 */
[----:B------:R-:W-:-:S04]  /*4650*/  SEL R16, R16, UR4, !P3 ;  /* 0x0000000410107c07 */ /* 0x000fc8000d800000 */
[----:B0-----:R-:W-:Y:S01]  /*4660*/  SEL R17, R16, 0x3ff00000, P1 ;  /* 0x3ff0000010117807 */ /* 0x001fe20000800000 */
[----:B------:R-:W-:Y:S01]  /*4670*/  IMAD.MOV.U32 R16, RZ, RZ, RZ ;  /* 0x000000ffff107224 */ /* 0x000fe200078e00ff */
[----:B------:R-:W-:Y:S05]  /*4680*/  BRA `(.L_x_1387) ;  /* 0x0000001000007947 */ /* 0x000fea0003800000 */
.L_x_1388:
[----:B------:R0:W1:-:S06]  /*4690*/  DADD R16, R14, c[0x0][0xdb0] ;  /* 0x00036c000e107629 */ /* 0x00004c0000000000 */
.L_x_1387:
[----:B------:R-:W-:Y:S05]  /*46a0*/  BSYNC B0 ;  /* 0x0000000000007941 */ /* 0x000fea0003800000 */
.L_x_1386:
[C---:B------:R-:W-:Y:S01]  /*46b0*/  LOP3.LUT R0, R9.reuse, 0x7ff00000, RZ, 0xc0, !PT ;  /* 0x7ff0000009007812 */ /* 0x040fe200078ec0ff */
[C---:B------:R-:W2:Y:S01]  /*46c0*/  DADD R18, R8.reuse, c[0x0][0xdb0] ;  /* 0x00036c0008127629 */ /* 0x040ea20000000000 */
[----:B------:R-:W-:Y:S01]  /*46d0*/  ISETP.GE.AND P3, PT, R9, RZ, PT ;  /* 0x000000ff0900720c */ /* 0x000fe20003f66270 */
[----:B------:R-:W-:Y:S01]  /*46e0*/  BSSY B0, `(.L_x_1390) ;  /* 0x0000027000007945 */ /* 0x000fe20003800000 */
[----:B------:R-:W-:Y:S01]  /*46f0*/  LEA.HI R3, R0, 0xfffffc0c, RZ, 0xc ;  /* 0xfffffc0c00037811 */ /* 0x000fe200078f60ff */
[----:B------:R-:W3:-:S03]  /*4700*/  DSETP.NEU.AND P1, PT, |R8|, 0.5, PT ;  /* 0x3fe000000800742a */ /* 0x000ec60003f2d200 */
[CC--:B------:R-:W-:Y:S01]  /*4710*/  SHF.L.U32 R0, R8.reuse, R3.reuse, RZ ;  /* 0x0000000308007219 */ /* 0x0c0fe200000006ff */
[----:B------:R-:W4:Y:S01]  /*4720*/  DSETP.EQ.OR P4, PT, R14, RZ, !P0 ;  /* 0x000000ff0e00722a */ /* 0x000f220004782400 */
[----:B------:R-:W-:Y:S02]  /*4730*/  SHF.L.U64.HI R3, R8, R3, R9 ;  /* 0x0000000308037219 */ /* 0x000fe40000010209 */
[----:B------:R-:W-:Y:S02]  /*4740*/  ISETP.EQ.U32.AND P2, PT, R0, RZ, PT ;  /* 0x000000ff0000720c */ /* 0x000fe40003f42070 */
[----:B--2---:R-:W-:Y:S02]  /*4750*/  LOP3.LUT R18, R19, 0x7ff00000, RZ, 0xc0, !PT ;  /* 0x7ff0000013127812 */ /* 0x004fe400078ec0ff */
[----:B---3--:R-:W-:Y:S02]  /*4760*/  ISETP.EQ.AND.EX P1, PT, R3, -0x80000000, P1, P2 ;  /* 0x800000000300780c */ /* 0x008fe40000f22320 */
[----:B------:R-:W-:-:S02]  /*4770*/  ISETP.NE.AND P2, PT, R18, 0x7ff00000, PT ;  /* 0x7ff000001200780c */ /* 0x000fc40003f45270 */
[----:B------:R-:W-:Y:S02]  /*4780*/  SEL R0, RZ, c[0x0][0xdb4], !P1 ;  /* 0x00036d00ff007a07 */ /* 0x000fe40004800000 */
[----:B01--4-:R-:W-:Y:S01]  /*4790*/  FSEL R14, R16, RZ, !P4 ;  /* 0x000000ff100e7208 */ /* 0x013fe20006000000 */
[----:B------:R-:W-:Y:S01]  /*47a0*/  IMAD.MOV.U32 R16, RZ, RZ, RZ ;  /* 0x000000ffff107224 */ /* 0x000fe200078e00ff */
[----:B------:R-:W-:Y:S02]  /*47b0*/  @!P3 LOP3.LUT R0, R0, 0x7ff00000, RZ, 0xfc, !PT ;  /* 0x7ff000000000b812 */ /* 0x000fe400078efcff */
        /* <DEDUP_REMOVED lines=18> */
.L_x_1393:
[----:B------:R-:W-:Y:S01]  /*48e0*/  IMAD.U32 R16, RZ, RZ, UR5 ;  /* 0x00000005ff107e24 */ /* 0x000fe2000f8e00ff */
[----:B------:R-:W0:-:S04]  /*48f0*/  DSETP.NEU.AND P1, PT, R20, -1, PT ;  /* 0xbff000001400742a */ /* 0x000e080003f2d000 */
[----:B------:R-:W-:-:S04]  /*4900*/  SEL R16, R16, UR4, !P3 ;  /* 0x0000000410107c07 */ /* 0x000fc8000d800000 */
[----:B0-----:R-:W-:Y:S01]  /*4910*/  SEL R17, R16, 0x3ff00000, P1 ;  /* 0x3ff0000010117807 */ /* 0x001fe20000800000 */
[----:B------:R-:W-:Y:S01]  /*4920*/  IMAD.MOV.U32 R16, RZ, RZ, RZ ;  /* 0x000000ffff107224 */ /* 0x000fe200078e00ff */
[----:B------:R-:W-:Y:S05]  /*4930*/  BRA `(.L_x_1391) ;  /* 0x0000001000007947 */ /* 0x000fea0003800000 */
.L_x_1392:
[----:B------:R0:W1:-:S06]  /*4940*/  DADD R16, R8, c[0x0][0xdb0] ;  /* 0x00036c0008107629 */ /* 0x00004c0000000000 */
.L_x_1391:
[----:B------:R-:W-:Y:S05]  /*4950*/  BSYNC B0 ;  /* 0x0000000000007941 */ /* 0x000fea0003800000 */
.L_x_1390:
        /* <DEDUP_REMOVED lines=35> */
.L_x_1397:
[----:B------:R-:W-:Y:S01]  /*4b90*/  IMAD.U32 R16, RZ, RZ, UR5 ;  /* 0x00000005ff107e24 */ /* 0x000fe2000f8e00ff */
[----:B------:R-:W0:-:S04]  /*4ba0*/  DSETP.NEU.AND P1, PT, R20, -1, PT ;  /* 0xbff000001400742a */ /* 0x000e080003f2d000 */
[----:B------:R-:W-:-:S04]  /*4bb0*/  SEL R16, R16, UR4, !P3 ;  /* 0x0000000410107c07 */ /* 0x000fc8000d800000 */
[----:B0-----:R-:W-:Y:S01]  /*4bc0*/  SEL R17, R16, 0x3ff00000, P1 ;  /* 0x3ff0000010117807 */ /* 0x001fe20000800000 */
[----:B------:R-:W-:Y:S01]  /*4bd0*/  IMAD.MOV.U32 R16, RZ, RZ, RZ ;  /* 0x000000ffff107224 */ /* 0x000fe200078e00ff */
[----:B------:R-:W-:Y:S05]  /*4be0*/  BRA `(.L_x_1395) ;  /* 0x0000001000007947 */ /* 0x000fea0003800000 */
.L_x_1396:
[----:B------:R0:W1:-:S06]  /*4bf0*/  DADD R16, R10, c[0x0][0xdb0] ;  /* 0x00036c000a107629 */ /* 0x00004c0000000000 */
.L_x_1395:
[----:B------:R-:W-:Y:S05]  /*4c00*/  BSYNC B0 ;  /* 0x0000000000007941 */ /* 0x000fea0003800000 */
.L_x_1394:
[----:B------:R-:W2:-:S06]  /*4c10*/  DSETP.EQ.OR P0, PT, R10, RZ, !P0 ;  /* 0x000000ff0a00722a */ /* 0x000e8c0004702400 */
[----:B012---:R-:W-:Y:S02]  /*4c20*/  FSEL R10, R16, RZ, !P0 ;  /* 0x000000ff100a7208 */ /* 0x007fe40004000000 */
[----:B------:R-:W-:Y:S02]  /*4c30*/  FSEL R11, R17, 1.875, !P0 ;  /* 0x3ff00000110b7808 */ /* 0x000fe40004000000 */
.L_x_1361:
[----:B------:R-:W-:-:S04]  /*4c40*/  IADD3 R16, P0, R4, UR8, RZ ;  /* 0x0000000804107c10 */ /* 0x000fc8000ff1e0ff */
[----:B------:R-:W-:Y:S02]  /*4c50*/  IADD3.X R17, R6, UR9, RZ, P0, !PT ;  /* 0x0000000906117c10 */ /* 0x000fe400087fe4ff */
[----:B------:R-:W-:-:S03]  /*4c60*/  IADD3 R2, P0, R2, c[0x0][0x0], RZ ;  /* 0x0000000002027a10 */ /* 0x000fc60007f1e0ff */
[----:B------:R1:W-:Y:S01]  /*4c70*/  STG.E.128 [R16.64], R12 ;  /* 0x0000000c10007986 */ /* 0x0003e2000c101d0e */
[C---:B------:R-:W-:Y:S01]  /*4c80*/  ISETP.LT.U32.AND P1, PT, R2.reuse, 0x4000, PT ;  /* 0x000040000200780c */ /* 0x040fe20003f21070 */
[----:B------:R-:W-:Y:S02]  /*4c90*/  IMAD.SHL.U32 R0, R2, 0x4, RZ ;  /* 0x0000000402007824 */ /* 0x000fe400078e00ff */
[----:B------:R-:W-:Y:S01]  /*4ca0*/  IMAD.X R5, RZ, RZ, R5, P0 ;  /* 0x000000ffff057224 */ /* 0x000fe200000e0605 */
[----:B------:R1:W-:Y:S02]  /*4cb0*/  STG.E.128 [R16.64+0x10], R8 ;  /* 0x0000100810007986 */ /* 0x0003e4000c101d0e */
[----:B------:R-:W-:Y:S02]  /*4cc0*/  ISETP.GE.U32.AND P0, PT, R0, UR16, PT ;  /* 0x0000001000007c0c */ /* 0x000fe4000bf06070 */
[----:B------:R-:W-:Y:S02]  /*4cd0*/  SHF.L.U64.HI R0, R2, 0x2, R5 ;  /* 0x0000000202007819 */ /* 0x000fe40000010205 */
[----:B------:R-:W-:-:S02]  /*4ce0*/  ISETP.LT.U32.AND.EX P1, PT, R5, RZ, PT, P1 ;  /* 0x000000ff0500720c */ /* 0x000fc40003f21110 */
[----:B------:R-:W-:-:S13]  /*4cf0*/  ISETP.GE.AND.EX P0, PT, R0, UR10, PT, P0 ;  /* 0x0000000a00007c0c */ /* 0x000fda000bf06300 */
[----:B-1----:R-:W-:Y:S05]  /*4d00*/  @!P0 BRA P1, `(.L_x_1398) ;  /* 0xffffdc9000008947 */ /* 0x002fea000083ffff */
[----:B------:R-:W-:Y:S05]  /*4d10*/  EXIT ;  /* 0x000000000000794d */ /* 0x000fea0003800000 */
        .type           $_ZN2at6native57_GLOBAL__N__f3eca4a2_24_ForeachBinaryOpScalar_cu_86b9896c25multi_tensor_apply_kernelINS1_18TensorListMetadataILi2EEENS1_21BinaryOpScalarFunctorIdLi2ELi1ELi1EEEJNS1_21reverse_power_functorIdEEdEEEvT_T0_DpT1_$__internal_accurate_pow,@function
        .size           $_ZN2at6native57_GLOBAL__N__f3eca4a2_24_ForeachBinaryOpScalar_cu_86b9896c25multi_tensor_apply_kernelINS1_18TensorListMetadataILi2EEENS1_21BinaryOpScalarFunctorIdLi2ELi1ELi1EEEJNS1_21reverse_power_functorIdEEdEEEvT_T0_DpT1_$__internal_accurate_pow,(.L_x_5350 - $_ZN2at6native57_GLOBAL__N__f3eca4a2_24_ForeachBinaryOpScalar_cu_86b9896c25multi_tensor_apply_kernelINS1_18TensorListMetadataILi2EEENS1_21BinaryOpScalarFunctorIdLi2ELi1ELi1EEEJNS1_21reverse_power_functorIdEEdEEEvT_T0_DpT1_$__internal_accurate_pow)
$_ZN2at6native57_GLOBAL__N__f3eca4a2_24_ForeachBinaryOpScalar_cu_86b9896c25multi_tensor_apply_kernelINS1_18TensorListMetadataILi2EEENS1_21BinaryOpScalarFunctorIdLi2ELi1ELi1EEEJNS1_21reverse_power_functorIdEEdEEEvT_T0_DpT1_$__internal_accurate_pow:
[----:B------:R-:W-:-:S04]  /*4d20*/  SHF.R.U32.HI R7, RZ, 0x14, R19 ;  /* 0x00000014ff077819 */ /* 0x000fc80000011613 */
[----:B------:R-:W-:-:S13]  /*4d30*/  ISETP.NE.AND P5, PT, R7, RZ, PT ;  /* 0x000000ff0700720c */ /* 0x000fda0003fa5270 */
[----:B------:R-:W0:-:S10]  /*4d40*/  @!P5 DMUL R26, R18, 1.80143985094819840000e+16 ;  /* 0x43500000121ad828 */ /* 0x000e140000000000 */
[----:B0-----:R-:W-:Y:S01]  /*4d50*/  @!P5 IMAD.MOV.U32 R19, RZ, RZ, R27 ;  /* 0x000000ffff13d224 */ /* 0x001fe200078e001b */
[----:B------:R-:W-:Y:S01]  /*4d60*/  @!P5 LEA.HI R7, R27, 0xffffffca, RZ, 0xc ;  /* 0xffffffca1b07d811 */ /* 0x000fe200078f60ff */
[----:B------:R-:W-:-:S03]  /*4d70*/  @!P5 IMAD.MOV.U32 R18, RZ, RZ, R26 ;  /* 0x000000ffff12d224 */ /* 0x000fc600078e001a */
[----:B------:R-:W-:Y:S01]  /*4d80*/  LOP3.LUT R17, R19, 0x800fffff, RZ, 0xc0, !PT ;  /* 0x800fffff13117812 */ /* 0x000fe200078ec0ff */
[----:B------:R-:W-:Y:S02]  /*4d90*/  IMAD.MOV.U32 R32, RZ, RZ, R18 ;  /* 0x000000ffff207224 */ /* 0x000fe400078e0012 */
[----:B------:R-:W-:Y:S01]  /*4da0*/  IMAD.MOV.U32 R18, RZ, RZ, RZ ;  /* 0x000000ffff127224 */ /* 0x000fe200078e00ff */
[----:B------:R-:W-:-:S04]  /*4db0*/  LOP3.LUT R19, R17, 0x3ff00000, RZ, 0xfc, !PT ;  /* 0x3ff0000011137812 */ /* 0x000fc800078efcff */
[----:B------:R-:W-:Y:S01]  /*4dc0*/  ISETP.GE.U32.AND P5, PT, R19, 0x3ff6a09f, PT ;  /* 0x3ff6a09f1300780c */ /* 0x000fe20003fa6070 */
[----:B------:R-:W-:-:S12]  /*4dd0*/  IMAD.MOV.U32 R33, RZ, RZ, R19 ;  /* 0x000000ffff217224 */ /* 0x000fd800078e0013 */
[----:B------:R-:W-:-:S05]  /*4de0*/  @P5 IADD3 R17, R33, -0x100000, RZ ;  /* 0xfff0000021115810 */ /* 0x000fca0007ffe0ff */
[----:B------:R-:W-:Y:S01]  /*4df0*/  @P5 IMAD.MOV.U32 R33, RZ, RZ, R17 ;  /* 0x000000ffff215224 */ /* 0x000fe200078e0011 */
[C---:B------:R-:W-:Y:S02]  /*4e00*/  IADD3 R17, R7.reuse, -0x3ff, RZ ;  /* 0xfffffc0107117810 */ /* 0x040fe40007ffe0ff */
[----:B------:R-:W-:-:S03]  /*4e10*/  @P5 IADD3 R17, R7, -0x3fe, RZ ;  /* 0xfffffc0207115810 */ /* 0x000fc60007ffe0ff */
[----:B------:R-:W0:-:S04]  /*4e20*/  DADD R28, R32, 1 ;  /* 0x3ff00000201c7429 */ /* 0x000e080000000000 */
[----:B------:R-:W-:Y:S02]  /*4e30*/  DADD R32, R32, -1 ;  /* 0xbff0000020207429 */ /* 0x000fe40000000000 */
[----:B0-----:R-:W0:Y:S02]  /*4e40*/  MUFU.RCP64H R19, R29 ;  /* 0x0000001d00137308 */ /* 0x001e240000001800 */
[----:B0-----:R-:W0:-:S06]  /*4e50*/  DFMA R26, -R28, R18, 1 ;  /* 0x3ff000001c1a742b */ /* 0x001e0c0000000112 */
[----:B0-----:R-:W0:-:S06]  /*4e60*/  DFMA R26, R26, R26, R26 ;  /* 0x0000001a1a1a722b */ /* 0x001e0c000000001a */
[----:B0-----:R0:W1:Y:S02]  /*4e70*/  DFMA R26, R18, R26, R18 ;  /* 0x0000001a121a722b */ /* 0x0010640000000012 */
[----:B0-----:R-:W-:Y:S02]  /*4e80*/  IMAD.MOV.U32 R18, RZ, RZ, 0x7d2cafe2 ;  /* 0x7d2cafe2ff127424 */ /* 0x001fe400078e00ff */
[----:B------:R-:W-:Y:S02]  /*4e90*/  IMAD.MOV.U32 R19, RZ, RZ, 0x3eb0f5ff ;  /* 0x3eb0f5ffff137424 */ /* 0x000fe400078e00ff */
[----:B-1----:R-:W0:-:S06]  /*4ea0*/  DMUL R38, R26, R32 ;  /* 0x000000201a267228 */ /* 0x002e0c0000000000 */
[----:B0-----:R-:W0:-:S06]  /*4eb0*/  DFMA R38, R26, R32, R38 ;  /* 0x000000201a26722b */ /* 0x001e0c0000000026 */
[----:B0-----:R-:W0:-:S06]  /*4ec0*/  DMUL R30, R38, R38 ;  /* 0x00000026261e7228 */ /* 0x001e0c0000000000 */
[----:B0-----:R-:W0:-:S06]  /*4ed0*/  DFMA R18, R30, R18, c[0x2][0x8] ;  /* 0x008002001e12762b */ /* 0x001e0c0000000012 */
[----:B0-----:R-:W0:-:S04]  /*4ee0*/  DFMA R28, R30, R18, c[0x2][0x10] ;  /* 0x008004001e1c762b */ /* 0x001e080000000012 */
[----:B------:R-:W1:-:S04]  /*4ef0*/  DADD R18, R32, -R38 ;  /* 0x0000000020127229 */ /* 0x000e480000000826 */
[----:B0-----:R-:W0:-:S04]  /*4f00*/  DFMA R28, R30, R28, c[0x2][0x18] ;  /* 0x008006001e1c762b */ /* 0x001e08000000001c */
[----:B-1----:R-:W1:-:S04]  /*4f10*/  DADD R18, R18, R18 ;  /* 0x0000000012127229 */ /* 0x002e480000000012 */
[----:B0-----:R-:W0:-:S04]  /*4f20*/  DFMA R28, R30, R28, c[0x2][0x20] ;  /* 0x008008001e1c762b */ /* 0x001e08000000001c */
[----:B-1----:R-:W1:-:S04]  /*4f30*/  DFMA R18, R32, -R38, R18 ;  /* 0x800000262012722b */ /* 0x002e480000000012 */
[----:B0-----:R-:W0:-:S04]  /*4f40*/  DFMA R28, R30, R28, c[0x2][0x28] ;  /* 0x00800a001e1c762b */ /* 0x001e08000000001c */
[----:B-1----:R-:W-:-:S04]  /*4f50*/  DMUL R18, R26, R18 ;  /* 0x000000121a127228 */ /* 0x002fc80000000000 */
[----:B0-----:R-:W0:-:S04]  /*4f60*/  DFMA R28, R30, R28, c[0x2][0x30] ;  /* 0x00800c001e1c762b */ /* 0x001e08000000001c */
[----:B------:R-:W1:-:S04]  /*4f70*/  DMUL R32, R38, R38 ;  /* 0x0000002626207228 */ /* 0x000e480000000000 */
[----:B0-----:R-:W0:-:S04]  /*4f80*/  DFMA R36, R30, R28, c[0x2][0x38] ;  /* 0x00800e001e24762b */ /* 0x001e08000000001c */
[----:B-1----:R-:W-:-:S04]  /*4f90*/  DFMA R26, R38, R38, -R32 ;  /* 0x00000026261a722b */ /* 0x002fc80000000820 */
[----:B0-----:R-:W0:-:S06]  /*4fa0*/  DADD R34, -R36, c[0x2][0x38] ;  /* 0x00800e0024227629 */ /* 0x001e0c0000000100 */
[----:B0-----:R0:W-:Y:S02]  /*4fb0*/  DFMA R34, R30, R28, R34 ;  /* 0x0000001c1e22722b */ /* 0x0011e40000000022 */
[----:B0-----:R-:W-:Y:S01]  /*4fc0*/  IADD3 R31, R19, 0x100000, RZ ;  /* 0x00100000131f7810 */ /* 0x001fe20007ffe0ff */
[----:B------:R-:W-:Y:S01]  /*4fd0*/  IMAD.MOV.U32 R30, RZ, RZ, R18 ;  /* 0x000000ffff1e7224 */ /* 0x000fe200078e0012 */
[----:B------:R-:W0:-:S05]  /*4fe0*/  DMUL R28, R38, R32 ;  /* 0x00000020261c7228 */ /* 0x000e0a0000000000 */
[----:B------:R-:W-:-:S04]  /*4ff0*/  DFMA R30, R38, R30, R26 ;  /* 0x0000001e261e722b */ /* 0x000fc8000000001a */
[----:B0-----:R-:W0:-:S06]  /*5000*/  DFMA R26, R38, R32, -R28 ;  /* 0x00000020261a722b */ /* 0x001e0c000000081c */
[----:B0-----:R-:W0:-:S04]  /*5010*/  DFMA R26, R18, R32, R26 ;  /* 0x00000020121a722b */ /* 0x001e08000000001a */
[----:B------:R-:W1:-:S04]  /*5020*/  DADD R32, RZ, R34 ;  /* 0x00000000ff207229 */ /* 0x000e480000000022 */
[----:B0-----:R-:W-:-:S04]  /*5030*/  DFMA R30, R38, R30, R26 ;  /* 0x0000001e261e722b */ /* 0x001fc8000000001a */
[----:B-1----:R-:W0:-:S06]  /*5040*/  DADD R32, R32, c[0x2][0x40] ;  /* 0x0080100020207629 */ /* 0x002e0c0000000000 */
[----:B0-----:R-:W0:-:S06]  /*5050*/  DADD R26, R36, R32 ;  /* 0x00000000241a7229 */ /* 0x001e0c0000000020 */
[----:B0-----:R-:W0:-:S04]  /*5060*/  DADD R36, R36, -R26 ;  /* 0x0000000024247229 */ /* 0x001e08000000081a */
[----:B------:R-:W1:-:S04]  /*5070*/  DMUL R34, R26, R28 ;  /* 0x0000001c1a227228 */ /* 0x000e480000000000 */
[----:B0-----:R-:W-:-:S04]  /*5080*/  DADD R36, R32, R36 ;  /* 0x0000000020247229 */ /* 0x001fc80000000024 */
[----:B-1----:R-:W0:-:S06]  /*5090*/  DFMA R32, R26, R28, -R34 ;  /* 0x0000001c1a20722b */ /* 0x002e0c0000000822 */
[----:B0-----:R-:W0:-:S06]  /*50a0*/  DFMA R30, R26, R30, R32 ;  /* 0x0000001e1a1e722b */ /* 0x001e0c0000000020 */
[----:B0-----:R-:W0:-:S06]  /*50b0*/  DFMA R36, R36, R28, R30 ;  /* 0x0000001c2424722b */ /* 0x001e0c000000001e */
[----:B0-----:R-:W0:-:S06]  /*50c0*/  DADD R28, R34, R36 ;  /* 0x00000000221c7229 */ /* 0x001e0c0000000024 */
[----:B0-----:R-:W0:-:S04]  /*50d0*/  DADD R26, R38, R28 ;  /* 0x00000000261a7229 */ /* 0x001e08000000001c */
[----:B------:R-:W1:-:S04]  /*50e0*/  DADD R34, R34, -R28 ;  /* 0x0000000022227229 */ /* 0x000e48000000081c */
[----:B0-----:R-:W0:-:S04]  /*50f0*/  DADD R38, R38, -R26 ;  /* 0x0000000026267229 */ /* 0x001e08000000081a */
[----:B-1----:R-:W-:-:S04]  /*5100*/  DADD R34, R36, R34 ;  /* 0x0000000024227229 */ /* 0x002fc80000000022 */
[----:B0-----:R0:W1:Y:S02]  /*5110*/  DADD R38, R28, R38 ;  /* 0x000000001c267229 */ /* 0x0010640000000026 */
[----:B0-----:R-:W-:Y:S01]  /*5120*/  LOP3.LUT R28, R17, 0x80000000, RZ, 0x3c, !PT ;  /* 0x80000000111c7812 */ /* 0x001fe200078e3cff */
[----:B------:R-:W-:Y:S02]  /*5130*/  IMAD.MOV.U32 R29, RZ, RZ, 0x43300000 ;  /* 0x43300000ff1d7424 */ /* 0x000fe400078e00ff */
[----:B------:R-:W-:Y:S01]  /*5140*/  IMAD.MOV.U32 R17, RZ, RZ, R3 ;  /* 0x000000ffff117224 */ /* 0x000fe200078e0003 */
[----:B-1----:R-:W0:-:S03]  /*5150*/  DADD R32, R34, R38 ;  /* 0x0000000022207229 */ /* 0x002e060000000026 */
[C---:B------:R-:W-:Y:S01]  /*5160*/  IMAD.SHL.U32 R3, R17.reuse, 0x2, RZ ;  /* 0x0000000211037824 */ /* 0x040fe200078e00ff */
[----:B------:R-:W-:Y:S01]  /*5170*/  DADD R28, R28, c[0x2][0x48] ;  /* 0x008012001c1c7629 */ /* 0x000fe20000000000 */
[----:B------:R-:W-:-:S03]  /*5180*/  LOP3.LUT R7, R17, 0xff0fffff, RZ, 0xc0, !PT ;  /* 0xff0fffff11077812 */ /* 0x000fc600078ec0ff */
[----:B0-----:R-:W0:Y:S01]  /*5190*/  DADD R32, R18, R32 ;  /* 0x0000000012207229 */ /* 0x001e220000000020 */
[----:B------:R-:W-:-:S04]  /*51a0*/  ISETP.GT.U32.AND P5, PT, R3, -0x2000001, PT ;  /* 0xfdffffff0300780c */ /* 0x000fc80003fa4070 */
[----:B------:R-:W-:Y:S01]  /*51b0*/  SEL R17, R7, R17, P5 ;  /* 0x0000001107117207 */ /* 0x000fe20002800000 */
[----:B0-----:R-:W0:-:S06]  /*51c0*/  DADD R30, R26, R32 ;  /* 0x000000001a1e7229 */ /* 0x001e0c0000000020 */
[----:B0-----:R-:W0:-:S04]  /*51d0*/  DFMA R18, R28, c[0x2][0x50], R30 ;  /* 0x008014001c127a2b */ /* 0x001e08000000001e */
[----:B------:R-:W1:-:S04]  /*51e0*/  DADD R34, R26, -R30 ;  /* 0x000000001a227229 */ /* 0x000e48000000081e */
[----:B0-----:R-:W0:-:S04]  /*51f0*/  DFMA R26, -R28, c[0x2][0x50], R18 ;  /* 0x008014001c1a7a2b */ /* 0x001e080000000112 */
[----:B-1----:R1:W-:Y:S02]  /*5200*/  DADD R34, R32, R34 ;  /* 0x0000000020227229 */ /* 0x0023e40000000022 */
[----:B-1----:R-:W-:Y:S02]  /*5210*/  IMAD.MOV.U32 R32, RZ, RZ, 0x652b82fe ;  /* 0x652b82feff207424 */ /* 0x002fe400078e00ff */
[----:B0-----:R-:W0:Y:S01]  /*5220*/  DADD R26, -R30, R26 ;  /* 0x000000001e1a7229 */ /* 0x001e22000000011a */
[----:B------:R-:W-:-:S05]  /*5230*/  IMAD.MOV.U32 R33, RZ, RZ, 0x3ff71547 ;  /* 0x3ff71547ff217424 */ /* 0x000fca00078e00ff */
[----:B0-----:R-:W0:-:S06]  /*5240*/  DADD R34, R34, -R26 ;  /* 0x0000000022227229 */ /* 0x001e0c000000081a */
[----:B0-----:R-:W0:-:S06]  /*5250*/  DFMA R34, R28, c[0x2][0x58], R34 ;  /* 0x008016001c227a2b */ /* 0x001e0c0000000022 */
[----:B0-----:R-:W0:-:S06]  /*5260*/  DADD R26, R18, R34 ;  /* 0x00000000121a7229 */ /* 0x001e0c0000000022 */
[----:B0-----:R-:W0:-:S04]  /*5270*/  DADD R18, R18, -R26 ;  /* 0x0000000012127229 */ /* 0x001e08000000081a */
[----:B------:R-:W1:-:S04]  /*5280*/  DMUL R28, R26, R16 ;  /* 0x000000101a1c7228 */ /* 0x000e480000000000 */
[----:B0-----:R-:W-:-:S04]  /*5290*/  DADD R18, R34, R18 ;  /* 0x0000000022127229 */ /* 0x001fc80000000012 */
[----:B-1----:R-:W0:-:S06]  /*52a0*/  DFMA R26, R26, R16, -R28 ;  /* 0x000000101a1a722b */ /* 0x002e0c000000081c */
[----:B0-----:R0:W1:Y:S02]  /*52b0*/  DFMA R26, R18, R16, R26 ;  /* 0x00000010121a722b */ /* 0x001064000000001a */
[----:B0-----:R-:W-:Y:S02]  /*52c0*/  IMAD.MOV.U32 R16, RZ, RZ, 0x69ce2bdf ;  /* 0x69ce2bdfff107424 */ /* 0x001fe400078e00ff */
[----:B------:R-:W-:Y:S02]  /*52d0*/  IMAD.MOV.U32 R17, RZ, RZ, 0x3e5ade15 ;  /* 0x3e5ade15ff117424 */ /* 0x000fe400078e00ff */
[----:B-1----:R-:W0:-:S06]  /*52e0*/  DADD R18, R28, R26 ;  /* 0x000000001c127229 */ /* 0x002e0c000000001a */
[----:B0-----:R-:W0:-:S04]  /*52f0*/  DFMA R32, R18, R32, 6.75539944105574400000e+15 ;  /* 0x433800001220742b */ /* 0x001e080000000020 */
[----:B------:R-:W-:Y:S02]  /*5300*/  FSETP.GEU.FTZ.AND P5, PT, |R19|, 4.1917929649353027344, PT ;  /* 0x4086232b1300780b */ /* 0x000fe40003fbe200 */
        /* <DEDUP_REMOVED lines=17> */
[----:B------:R-:W-:-:S04]  /*5420*/  DADD R16, R18, +INF ;  /* 0x7ff0000012107429 */ /* 0x000fc80000000000 */
[----:B------:R-:W0:-:S06]  /*5430*/  DSETP.GEU.AND P5, PT, R18, RZ, PT ;  /* 0x000000ff1200722a */ /* 0x000e0c0003fae000 */
[----:B0-----:R-:W-:Y:S02]  /*5440*/  FSEL R16, R16, RZ, P5 ;  /* 0x000000ff10107208 */ /* 0x001fe40002800000 */
[----:B------:R-:W-:Y:S02]  /*5450*/  FSEL R17, R17, RZ, P5 ;  /* 0x000000ff11117208 */ /* 0x000fe40002800000 */
[----:B------:R-:W-:-:S13]  /*5460*/  FSETP.GEU.FTZ.AND P5, PT, |R19|, 4.2275390625, PT ;  /* 0x408748001300780b */ /* 0x000fda0003fbe200 */
[----:B------:R-:W-:-:S04]  /*5470*/  @!P5 LEA.HI R3, R32, R32, RZ, 0x1 ;  /* 0x000000202003d211 */ /* 0x000fc800078f08ff */
[----:B------:R-:W-:-:S05]  /*5480*/  @!P5 SHF.R.S32.HI R3, RZ, 0x1, R3 ;  /* 0x00000001ff03d819 */ /* 0x000fca0000011403 */
[----:B------:R-:W-:Y:S02]  /*5490*/  @!P5 IMAD R31, R3, 0x100000, R31 ;  /* 0x00100000031fd824 */ /* 0x000fe400078e021f */
[----:B------:R-:W-:Y:S02]  /*54a0*/  @!P5 IMAD.IADD R3, R32, 0x1, -R3 ;  /* 0x000000012003d824 */ /* 0x000fe400078e0a03 */
[----:B------:R-:W-:-:S03]  /*54b0*/  @!P5 IMAD.MOV.U32 R32, RZ, RZ, RZ ;  /* 0x000000ffff20d224 */ /* 0x000fc600078e00ff */
[----:B------:R-:W-:-:S06]  /*54c0*/  @!P5 LEA R33, R3, 0x3ff00000, 0x14 ;  /* 0x3ff000000321d811 */ /* 0x000fcc00078ea0ff */
[----:B------:R0:W1:-:S06]  /*54d0*/  @!P5 DMUL R16, R30, R32 ;  /* 0x000000201e10d228 */ /* 0x00004c0000000000 */
.L_x_1399:
[----:B-1----:R-:W-:-:S04]  /*54e0*/  DSETP.NEU.AND P5, PT, |R16|, +INF , PT ;  /* 0x7ff000001000742a */ /* 0x002fc80003fad200 */
[----:B------:R-:W1:-:S06]  /*54f0*/  DADD R18, R28, -R18 ;  /* 0x000000001c127229 */ /* 0x000e4c0000000812 */
[----:B-1----:R-:W1:-:S06]  /*5500*/  DADD R18, R26, R18 ;  /* 0x000000001a127229 */ /* 0x002e4c0000000012 */
[----:B-1----:R1:W2:Y:S02]  /*5510*/  @P5 DFMA R16, R18, R16, R16 ;  /* 0x000000101210522b */ /* 0x0022a40000000010 */
[----:B-1----:R-:W-:Y:S02]  /*5520*/  IMAD.MOV.U32 R18, RZ, RZ, R0 ;  /* 0x000000ffff127224 */ /* 0x002fe400078e0000 */
[----:B------:R-:W-:-:S04]  /*5530*/  IMAD.MOV.U32 R19, RZ, RZ, 0x0 ;  /* 0x00000000ff137424 */ /* 0x000fc800078e00ff */
[----:B--2---:R-:W-:Y:S05]  /*5540*/  RET.REL.NODEC R18 `(_ZN2at6native57_GLOBAL__N__f3eca4a2_24_ForeachBinaryOpScalar_cu_86b9896c25multi_tensor_apply_kernelINS1_18TensorListMetadataILi2EEENS1_21BinaryOpScalarFunctorIdLi2ELi1ELi1EEEJNS1_21reverse_power_functorIdEEdEEEvT_T0_DpT1_) ;  /* 0xffffaab012007950 */ /* 0x004fea0003c3ffff */
.L_x_1400:
        /* <DEDUP_REMOVED lines=11> */
.L_x_5350:


//--------------------- .text._ZN2at6native57_GLOBAL__N__f3eca4a2_24_ForeachBinaryOpScalar_cu_86b9896c25multi_tensor_apply_kernelINS1_18TensorListMetadataILi2EEENS1_21BinaryOpScalarFunctorIsLi2ELi1ELi1EEEJNS1_21reverse_power_functorIsEEsEEEvT_T0_DpT1_ --------------------------
	.section	.text._ZN2at6native57_GLOBAL__N__f3eca4a2_24_ForeachBinaryOpScalar_cu_86b9896c25multi_tensor_apply_kernelINS1_18TensorListMetadataILi2EEENS1_21BinaryOpScalarFunctorIsLi2ELi1ELi1EEEJNS1_21reverse_power_functorIsEEsEEEvT_T0_DpT1_,"ax",@progbits
	.sectioninfo	@"SHI_REGISTERS=30"
	.align	128
.text._ZN2at6native57_GLOBAL__N__f3eca4a2_24_ForeachBinaryOpScalar_cu_86b9896c25multi_tensor_apply_kernelINS1_18TensorListMetadataILi2EEENS1_21BinaryOpScalarFunctorIsLi2ELi1ELi1EEEJNS1_21reverse_power_functorIsEEsEEEvT_T0_DpT1_:
        .type           _ZN2at6native57_GLOBAL__N__f3eca4a2_24_ForeachBinaryOpScalar_cu_86b9896c25multi_tensor_apply_kernelINS1_18TensorListMetadataILi2EEENS1_21BinaryOpScalarFunctorIsLi2ELi1ELi1EEEJNS1_21reverse_power_functorIsEEsEEEvT_T0_DpT1_,@function
        .size           _ZN2at6native57_GLOBAL__N__f3eca4a2_24_ForeachBinaryOpScalar_cu_86b9896c25multi_tensor_apply_kernelINS1_18TensorListMetadataILi2EEENS1_21BinaryOpScalarFunctorIsLi2ELi1ELi1EEEJNS1_21reverse_power_functorIsEEsEEEvT_T0_DpT1_,(.L_x_5352 - _ZN2at6native57_GLOBAL__N__f3eca4a2_24_ForeachBinaryOpScalar_cu_86b9896c25multi_tensor_apply_kernelINS1_18TensorListMetadataILi2EEENS1_21BinaryOpScalarFunctorIsLi2ELi1ELi1EEEJNS1_21reverse_power_functorIsEEsEEEvT_T0_DpT1_)
        .other          _ZN2at6native57_GLOBAL__N__f3eca4a2_24_ForeachBinaryOpScalar_cu_86b9896c25multi_tensor_apply_kernelINS1_18TensorListMetadataILi2EEENS1_21BinaryOpScalarFunctorIsLi2ELi1ELi1EEEJNS1_21reverse_power_functorIsEEsEEEvT_T0_DpT1_,@"STO_CUDA_ENTRY STV_DEFAULT"
_ZN2at6native57_GLOBAL__N__f3eca4a2_24_ForeachBinaryOpScalar_cu_86b9896c25multi_tensor_apply_kernelINS1_18TensorListMetadataILi2EEENS1_21BinaryOpScalarFunctorIsLi2ELi1ELi1EEEJNS1_21reverse_power_functorIsEEsEEEvT_T0_DpT1_:
        /* <DEDUP_REMOVED lines=26> */
[----:B------:R-:W0:Y:S01]  /*01a0*/  LDC.U16 R0, c[0x0][0xdaa] ;  /* 0x00036a80ff007b82 */ /* 0x000e220000000400 */
[----:B------:R-:W-:Y:S02]  /*01b0*/  ULDC UR4, c[0x0][0x0] ;  /* 0x0000000000047ab9 */ /* 0x000fe40000000800 */
[----:B------:R-:W-:Y:S02]  /*01c0*/  USHF.L.U32 UR10, UR4, 0x1, URZ ;  /* 0x00000001040a7899 */ /* 0x000fe4000800063f */
[----:B------:R-:W-:Y:S01]  /*01d0*/  UIMAD UR4, UR4, 0x3, URZ ;  /* 0x00000003040478a4 */ /* 0x000fe2000f8e023f */
[----:B0-----:R-:W-:-:S04]  /*01e0*/  PRMT R0, R0, 0x9910, RZ ;  /* 0x0000991000007816 */ /* 0x001fc800000000ff */
[----:B------:R-:W-:-:S13]  /*01f0*/  ISETP.NE.AND P0, PT, R0, 0x1, PT ;  /* 0x000000010000780c */ /* 0x000fda0003f05270 */
[----:B------:R-:W-:Y:S05]  /*0200*/  @!P0 BRA `(.L_x_1402) ;  /* 0x0000183000008947 */ /* 0x000fea0003800000 */
[----:B------:R-:W0:Y:S01]  /*0210*/  S2R R17, SR_TID.X ;  /* 0x0000000000117919 */ /* 0x000e220000002100 */
[----:B------:R-:W-:-:S06]  /*0220*/  CS2R R14, SRZ ;  /* 0x00000000000e7805 */ /* 0x000fcc000001ff00 */
.L_x_1440:
[----:B0-----:R-:W-:Y:S02]  /*0230*/  IADD3 R19, P0, R17, R14, RZ ;  /* 0x0000000e11137210 */ /* 0x001fe40007f1e0ff */
[----:B------:R-:W-:Y:S02]  /*0240*/  PRMT R20, RZ, 0x7610, R20 ;  /* 0x00007610ff147816 */ /* 0x000fe40000000014 */
[C---:B------:R-:W-:Y:S01]  /*0250*/  ISETP.GE.U32.AND P3, PT, R19.reuse, 0x10000, PT ;  /* 0x000100001300780c */ /* 0x040fe20003f66070 */
[----:B------:R-:W-:Y:S01]  /*0260*/  IMAD.X R8, RZ, RZ, R15, P0 ;  /* 0x000000ffff087224 */ /* 0x000fe200000e060f */
[C---:B------:R-:W-:Y:S02]  /*0270*/  IADD3 R13, P1, R19.reuse, c[0x0][0x0], RZ ;  /* 0x00000000130d7a10 */ /* 0x040fe40007f3e0ff */
[C---:B------:R-:W-:Y:S02]  /*0280*/  IADD3 R12, P6, R19.reuse, UR10, RZ ;  /* 0x0000000a130c7c10 */ /* 0x040fe4000ffde0ff */
[C---:B------:R-:W-:Y:S01]  /*0290*/  IADD3 R11, P2, R19.reuse, UR4, RZ ;  /* 0x00000004130b7c10 */ /* 0x040fe2000ff5e0ff */
[--C-:B------:R-:W-:Y:S01]  /*02a0*/  IMAD.X R10, RZ, RZ, R8.reuse, P1 ;  /* 0x000000ffff0a7224 */ /* 0x100fe200008e0608 */
[----:B------:R-:W-:Y:S01]  /*02b0*/  ISETP.LT.U32.AND P0, PT, R19, UR14, PT ;  /* 0x0000000e13007c0c */ /* 0x000fe2000bf01070 */
[--C-:B------:R-:W-:Y:S01]  /*02c0*/  IMAD.X R9, RZ, RZ, R8.reuse, P6 ;  /* 0x000000ffff097224 */ /* 0x100fe200030e0608 */
[----:B------:R-:W-:Y:S01]  /*02d0*/  ISETP.GE.U32.AND.EX P3, PT, R8, RZ, PT, P3 ;  /* 0x000000ff0800720c */ /* 0x000fe20003f66130 */
[----:B------:R-:W-:Y:S01]  /*02e0*/  IMAD.X R0, RZ, RZ, R8, P2 ;  /* 0x000000ffff007224 */ /* 0x000fe200010e0608 */
[----:B------:R-:W-:-:S02]  /*02f0*/  ISETP.GE.U32.AND P4, PT, R13, 0x10000, PT ;  /* 0x000100000d00780c */ /* 0x000fc40003f86070 */
[----:B------:R-:W-:Y:S02]  /*0300*/  ISETP.LT.AND.EX P0, PT, R8, UR5, !P3, P0 ;  /* 0x0000000508007c0c */ /* 0x000fe4000df01300 */
[C---:B------:R-:W-:Y:S02]  /*0310*/  ISETP.GE.U32.AND P3, PT, R12.reuse, 0x10000, PT ;  /* 0x000100000c00780c */ /* 0x040fe40003f66070 */
[----:B------:R-:W-:Y:S02]  /*0320*/  ISETP.GE.U32.AND P6, PT, R11, 0x10000, PT ;  /* 0x000100000b00780c */ /* 0x000fe40003fc6070 */
[----:B------:R-:W-:Y:S02]  /*0330*/  ISETP.LT.U32.AND P5, PT, R13, UR14, PT ;  /* 0x0000000e0d007c0c */ /* 0x000fe4000bfa1070 */
[----:B------:R-:W-:Y:S02]  /*0340*/  ISETP.LT.U32.AND P1, PT, R12, UR14, PT ;  /* 0x0000000e0c007c0c */ /* 0x000fe4000bf21070 */
[----:B------:R-:W-:-:S02]  /*0350*/  ISETP.GE.U32.AND.EX P4, PT, R10, RZ, PT, P4 ;  /* 0x000000ff0a00720c */ /* 0x000fc40003f86140 */
[----:B------:R-:W-:Y:S02]  /*0360*/  ISETP.GE.U32.AND.EX P3, PT, R9, RZ, PT, P3 ;  /* 0x000000ff0900720c */ /* 0x000fe40003f66130 */
[----:B------:R-:W-:Y:S02]  /*0370*/  ISETP.LT.U32.AND P2, PT, R11, UR14, PT ;  /* 0x0000000e0b007c0c */ /* 0x000fe4000bf41070 */
[----:B------:R-:W-:Y:S02]  /*0380*/  ISETP.GE.U32.AND.EX P6, PT, R0, RZ, PT, P6 ;  /* 0x000000ff0000720c */ /* 0x000fe40003fc6160 */
[----:B------:R-:W-:Y:S02]  /*0390*/  ISETP.LT.AND.EX P4, PT, R10, UR5, !P4, P5 ;  /* 0x000000050a007c0c */ /* 0x000fe4000e781350 */
[----:B------:R-:W-:Y:S02]  /*03a0*/  ISETP.LT.AND.EX P1, PT, R9, UR5, !P3, P1 ;  /* 0x0000000509007c0c */ /* 0x000fe4000df21310 */
[----:B------:R-:W-:-:S02]  /*03b0*/  ISETP.LT.AND.EX P2, PT, R0, UR5, !P6, P2 ;  /* 0x0000000500007c0c */ /* 0x000fc4000f741320 */
[----:B------:R-:W-:-:S04]  /*03c0*/  @P0 LEA R24, P3, R19, UR6, 0x1 ;  /* 0x0000000613180c11 */ /* 0x000fc8000f8608ff */
[----:B------:R-:W-:-:S03]  /*03d0*/  @P0 LEA.HI.X R25, R19, UR7, R8, 0x1, P3 ;  /* 0x0000000713190c11 */ /* 0x000fc600098f0c08 */
[----:B------:R-:W-:Y:S02]  /*03e0*/  @P4 LEA R2, P3, R13, UR6, 0x1 ;  /* 0x000000060d024c11 */ /* 0x000fe4000f8608ff */
[----:B------:R-:W-:Y:S01]  /*03f0*/  @P1 LEA R4, P5, R12, UR6, 0x1 ;  /* 0x000000060c041c11 */ /* 0x000fe2000f8a08ff */
[----:B------:R0:W5:Y:S01]  /*0400*/  @P0 LDG.E.U16 R20, [R24.64] ;  /* 0x0000000c18140981 */ /* 0x000162000c1e1500 */
[----:B------:R-:W-:Y:S02]  /*0410*/  @P2 LEA R6, P6, R11, UR6, 0x1 ;  /* 0x000000060b062c11 */ /* 0x000fe4000f8c08ff */
[----:B------:R-:W-:Y:S02]  /*0420*/  PRMT R22, RZ, 0x7610, R22 ;  /* 0x00007610ff167816 */ /* 0x000fe40000000016 */
[----:B------:R-:W-:Y:S02]  /*0430*/  PRMT R16, RZ, 0x7610, R16 ;  /* 0x00007610ff107816 */ /* 0x000fe40000000010 */
[----:B------:R-:W-:-:S02]  /*0440*/  PRMT R18, RZ, 0x7610, R18 ;  /* 0x00007610ff127816 */ /* 0x000fc40000000012 */
[----:B------:R-:W-:Y:S02]  /*0450*/  @P4 LEA.HI.X R3, R13, UR7, R10, 0x1, P3 ;  /* 0x000000070d034c11 */ /* 0x000fe400098f0c0a */
[----:B------:R-:W-:Y:S02]  /*0460*/  @P1 LEA.HI.X R5, R12, UR7, R9, 0x1, P5 ;  /* 0x000000070c051c11 */ /* 0x000fe4000a8f0c09 */
[----:B------:R-:W-:Y:S01]  /*0470*/  @P2 LEA.HI.X R7, R11, UR7, R0, 0x1, P6 ;  /* 0x000000070b072c11 */ /* 0x000fe2000b0f0c00 */
[----:B------:R1:W5:Y:S04]  /*0480*/  @P4 LDG.E.U16 R22, [R2.64] ;  /* 0x0000000c02164981 */ /* 0x000368000c1e1500 */
[----:B------:R1:W5:Y:S04]  /*0490*/  @P1 LDG.E.U16 R16, [R4.64] ;  /* 0x0000000c04101981 */ /* 0x000368000c1e1500 */
[----:B------:R1:W5:Y:S01]  /*04a0*/  @P2 LDG.E.U16 R18, [R6.64] ;  /* 0x0000000c06122981 */ /* 0x000362000c1e1500 */
[----:B0-----:R-:W0:Y:S01]  /*04b0*/  LDC.U16 R24, c[0x0][0xdaa] ;  /* 0x00036a80ff187b82 */ /* 0x001e220000000400 */
[----:B------:R-:W-:Y:S01]  /*04c0*/  BSSY B0, `(.L_x_1403) ;  /* 0x0000143000007945 */ /* 0x000fe20003800000 */
[----:B0-----:R-:W-:-:S04]  /*04d0*/  PRMT R26, R24, 0x9910, RZ ;  /* 0x00009910181a7816 */ /* 0x001fc800000000ff */
[----:B------:R-:W-:-:S13]  /*04e0*/  ISETP.NE.AND P3, PT, R26, -0x1, PT ;  /* 0xffffffff1a00780c */ /* 0x000fda0003f65270 */
[----:B------:R-:W-:Y:S05]  /*04f0*/  @!P3 BRA `(.L_x_1404) ;  /* 0x000008300000b947 */ /* 0x000fea0003800000 */
[----:B-1---5:R-:W-:Y:S01]  /*0500*/  PRMT R2, R20, 0x9910, RZ ;  /* 0x0000991014027816 */ /* 0x022fe200000000ff */
[----:B------:R-:W-:Y:S01]  /*0510*/  BSSY B1, `(.L_x_1405) ;  /* 0x000001c000017945 */ /* 0x000fe20003800000 */
[----:B------:R-:W-:Y:S02]  /*0520*/  PRMT R21, RZ, 0x7610, R21 ;  /* 0x00007610ff157816 */ /* 0x000fe40000000015 */
[----:B------:R-:W-:Y:S02]  /*0530*/  ISETP.GE.AND P3, PT, R2, RZ, PT ;  /* 0x000000ff0200720c */ /* 0x000fe40003f66270 */
[----:B------:R-:W-:-:S11]  /*0540*/  PRMT R23, RZ, 0x7610, R23 ;  /* 0x00007610ff177816 */ /* 0x000fd60000000017 */
[----:B------:R-:W-:Y:S05]  /*0550*/  @!P3 BRA `(.L_x_1406) ;  /* 0x000001700000b947 */ /* 0x000fea0003800000 */
[----:B------:R-:W-:Y:S01]  /*0560*/  ISETP.NE.AND P3, PT, R2, RZ, PT ;  /* 0x000000ff0200720c */ /* 0x000fe20003f65270 */
[----:B------:R-:W-:-:S12]  /*0570*/  IMAD.MOV.U32 R23, RZ, RZ, 0x1 ;  /* 0x00000001ff177424 */ /* 0x000fd800078e00ff */
[----:B------:R-:W-:Y:S05]  /*0580*/  @!P3 BRA `(.L_x_1406) ;  /* 0x000001400000b947 */ /* 0x000fea0003800000 */
[----:B------:R-:W-:Y:S02]  /*0590*/  IMAD.MOV.U32 R23, RZ, RZ, 0x1 ;  /* 0x00000001ff177424 */ /* 0x000fe400078e00ff */
[----:B------:R-:W-:-:S03]  /*05a0*/  IMAD.MOV.U32 R2, RZ, RZ, R24 ;  /* 0x000000ffff027224 */ /* 0x000fc600078e0018 */
.L_x_1407:
[----:B------:R-:W-:Y:S02]  /*05b0*/  LOP3.LUT R3, R20, 0x1, RZ, 0xc0, !PT ;  /* 0x0000000114037812 */ /* 0x000fe400078ec0ff */
[----:B------:R-:W-:Y:S02]  /*05c0*/  PRMT R5, R2, 0x9910, RZ ;  /* 0x0000991002057816 */ /* 0x000fe400000000ff */
[----:B------:R-:W-:Y:S02]  /*05d0*/  ISETP.NE.U32.AND P3, PT, R3, 0x1, PT ;  /* 0x000000010300780c */ /* 0x000fe40003f65070 */
[----:B------:R-:W-:Y:S02]  /*05e0*/  LOP3.LUT R3, R20, 0xffff, RZ, 0xc0, !PT ;  /* 0x0000ffff14037812 */ /* 0x000fe400078ec0ff */
[----:B------:R-:W-:-:S02]  /*05f0*/  SEL R2, R2, 0x1, !P3 ;  /* 0x0000000102027807 */ /* 0x000fc40005800000 */
[----:B------:R-:W-:Y:S02]  /*0600*/  LEA.HI R3, R3, R20, RZ, 0x11 ;  /* 0x0000001403037211 */ /* 0x000fe400078f88ff */
[----:B------:R-:W-:Y:S02]  /*0610*/  IADD3 R20, R20, 0x1, RZ ;  /* 0x0000000114147810 */ /* 0x000fe40007ffe0ff */
[----:B------:R-:W-:Y:S01]  /*0620*/  PRMT R4, R2, 0x9910, RZ ;  /* 0x0000991002047816 */ /* 0x000fe200000000ff */
[----:B------:R-:W-:Y:S01]  /*0630*/  IMAD.MOV.U32 R2, RZ, RZ, R5 ;  /* 0x000000ffff027224 */ /* 0x000fe200078e0005 */
[----:B------:R-:W-:Y:S02]  /*0640*/  PRMT R5, R3, 0x9910, RZ ;  /* 0x0000991003057816 */ /* 0x000fe400000000ff */
[----:B------:R-:W-:Y:S01]  /*0650*/  LOP3.LUT R3, R20, 0xffff, RZ, 0xc0, !PT ;  /* 0x0000ffff14037812 */ /* 0x000fe200078ec0ff */
[----:B------:R-:W-:Y:S01]  /*0660*/  IMAD R2, R2, R2, RZ ;  /* 0x0000000202027224 */ /* 0x000fe200078e02ff */
[----:B------:R-:W-:Y:S01]  /*0670*/  PRMT R23, R23, 0x9910, RZ ;  /* 0x0000991017177816 */ /* 0x000fe200000000ff */
[----:B------:R-:W-:Y:S01]  /*0680*/  IMAD.MOV.U32 R20, RZ, RZ, R5 ;  /* 0x000000ffff147224 */ /* 0x000fe200078e0005 */
[----:B------:R-:W-:-:S03]  /*0690*/  ISETP.GT.U32.AND P3, PT, R3, 0x2, PT ;  /* 0x000000020300780c */ /* 0x000fc60003f64070 */
[----:B------:R-:W-:Y:S01]  /*06a0*/  IMAD R23, R23, R4, RZ ;  /* 0x0000000417177224 */ /* 0x000fe200078e02ff */
[----:B------:R-:W-:-:S09]  /*06b0*/  SHF.R.S32.HI R20, RZ, 0x1, R20 ;  /* 0x00000001ff147819 */ /* 0x000fd20000011414 */
[----:B------:R-:W-:Y:S05]  /*06c0*/  @P3 BRA `(.L_x_1407) ;  /* 0xfffffee000003947 */ /* 0x000fea000383ffff */
.L_x_1406:
[----:B------:R-:W-:Y:S05]  /*06d0*/  BSYNC B1 ;  /* 0x0000000000017941 */ /* 0x000fea0003800000 */
.L_x_1405:
[----:B------:R-:W-:Y:S01]  /*06e0*/  PRMT R2, R22, 0x9910, RZ ;  /* 0x0000991016027816 */ /* 0x000fe200000000ff */
[----:B------:R-:W-:Y:S03]  /*06f0*/  BSSY B1, `(.L_x_1408) ;  /* 0x000001a000017945 */ /* 0x000fe60003800000 */
[----:B------:R-:W-:-:S13]  /*0700*/  ISETP.GE.AND P3, PT, R2, RZ, PT ;  /* 0x000000ff0200720c */ /* 0x000fda0003f66270 */
[----:B------:R-:W-:Y:S05]  /*0710*/  @!P3 BRA `(.L_x_1409) ;  /* 0x000001700000b947 */ /* 0x000fea0003800000 */
[----:B------:R-:W-:Y:S01]  /*0720*/  ISETP.NE.AND P3, PT, R2, RZ, PT ;  /* 0x000000ff0200720c */ /* 0x000fe20003f65270 */
[----:B------:R-:W-:-:S12]  /*0730*/  IMAD.MOV.U32 R21, RZ, RZ, 0x1 ;  /* 0x00000001ff157424 */ /* 0x000fd800078e00ff */
[----:B------:R-:W-:Y:S05]  /*0740*/  @!P3 BRA `(.L_x_1409) ;  /* 0x000001400000b947 */ /* 0x000fea0003800000 */
[----:B------:R-:W-:Y:S02]  /*0750*/  IMAD.MOV.U32 R21, RZ, RZ, 0x1 ;  /* 0x00000001ff157424 */ /* 0x000fe400078e00ff */
[----:B------:R-:W-:-:S03]  /*0760*/  IMAD.MOV.U32 R2, RZ, RZ, R24 ;  /* 0x000000ffff027224 */ /* 0x000fc600078e0018 */
.L_x_1410:
        /* <DEDUP_REMOVED lines=18> */
.L_x_1409:
[----:B------:R-:W-:Y:S05]  /*0890*/  BSYNC B1 ;  /* 0x0000000000017941 */ /* 0x000fea0003800000 */
.L_x_1408:
[----:B------:R-:W-:Y:S01]  /*08a0*/  PRMT R2, R16, 0x9910, RZ ;  /* 0x0000991010027816 */ /* 0x000fe200000000ff */
        /* <DEDUP_REMOVED lines=10> */
.L_x_1413:
        /* <DEDUP_REMOVED lines=18> */
.L_x_1412:
[----:B------:R-:W-:Y:S05]  /*0a70*/  BSYNC B1 ;  /* 0x0000000000017941 */ /* 0x000fea0003800000 */
.L_x_1411:
[----:B------:R-:W-:Y:S01]  /*0a80*/  PRMT R2, R18, 0x9910, RZ ;  /* 0x0000991012027816 */ /* 0x000fe200000000ff */
[----:B------:R-:W-:Y:S03]  /*0a90*/  BSSY B1, `(.L_x_1414) ;  /* 0x0000028000017945 */ /* 0x000fe60003800000 */
[----:B------:R-:W-:-:S13]  /*0aa0*/  ISETP.GE.AND P3, PT, R2, RZ, PT ;  /* 0x000000ff0200720c */ /* 0x000fda0003f66270 */
[----:B------:R-:W-:Y:S05]  /*0ab0*/  @!P3 BRA `(.L_x_1415) ;  /* 0x000002500000b947 */ /* 0x000fea0003800000 */
[----:B------:R-:W-:Y:S01]  /*0ac0*/  ISETP.NE.AND P3, PT, R2, RZ, PT ;  /* 0x000000ff0200720c */ /* 0x000fe20003f65270 */
[----:B------:R-:W-:-:S12]  /*0ad0*/  IMAD.MOV.U32 R25, RZ, RZ, 0x1 ;  /* 0x00000001ff197424 */ /* 0x000fd800078e00ff */
[----:B------:R-:W-:Y:S05]  /*0ae0*/  @!P3 BRA `(.L_x_1415) ;  /* 0x000002200000b947 */ /* 0x000fea0003800000 */
[C---:B------:R-:W-:Y:S02]  /*0af0*/  LOP3.LUT R2, R18.reuse, 0x1, RZ, 0xc0, !PT ;  /* 0x0000000112027812 */ /* 0x040fe400078ec0ff */
[----:B------:R-:W-:Y:S02]  /*0b00*/  LOP3.LUT R3, R18, 0xffff, RZ, 0xc0, !PT ;  /* 0x0000ffff12037812 */ /* 0x000fe400078ec0ff */
[----:B------:R-:W-:Y:S02]  /*0b10*/  ISETP.NE.U32.AND P3, PT, R2, 0x1, PT ;  /* 0x000000010200780c */ /* 0x000fe40003f65070 */
[----:B------:R-:W-:Y:S02]  /*0b20*/  IADD3 R2, R18, 0x1, RZ ;  /* 0x0000000112027810 */ /* 0x000fe40007ffe0ff */
[----:B------:R-:W-:Y:S02]  /*0b30*/  SEL R24, R24, 0x1, !P3 ;  /* 0x0000000118187807 */ /* 0x000fe40005800000 */
[----:B------:R-:W-:-:S02]  /*0b40*/  LOP3.LUT R2, R2, 0xffff, RZ, 0xc0, !PT ;  /* 0x0000ffff02027812 */ /* 0x000fc400078ec0ff */
[----:B------:R-:W-:Y:S02]  /*0b50*/  PRMT R25, R24, 0x9910, RZ ;  /* 0x0000991018197816 */ /* 0x000fe400000000ff */
[----:B------:R-:W-:Y:S01]  /*0b60*/  ISETP.GE.U32.AND P3, PT, R2, 0x3, PT ;  /* 0x000000030200780c */ /* 0x000fe20003f66070 */
[----:B------:R-:W-:Y:S01]  /*0b70*/  IMAD R2, R26, R26, RZ ;  /* 0x0000001a1a027224 */ /* 0x000fe200078e02ff */
[----:B------:R-:W-:-:S11]  /*0b80*/  LEA.HI R18, R3, R18, RZ, 0x11 ;  /* 0x0000001203127211 */ /* 0x000fd600078f88ff */
[----:B------:R-:W-:Y:S05]  /*0b90*/  @!P3 BRA `(.L_x_1415) ;  /* 0x000001700000b947 */ /* 0x000fea0003800000 */
[----:B------:R-:W-:-:S04]  /*0ba0*/  PRMT R3, R18, 0x9910, RZ ;  /* 0x0000991012037816 */ /* 0x000fc800000000ff */
[----:B------:R-:W-:-:S04]  /*0bb0*/  SHF.R.S32.HI R3, RZ, 0x1, R3 ;  /* 0x00000001ff037819 */ /* 0x000fc80000011403 */
[----:B------:R-:W-:-:S04]  /*0bc0*/  PRMT R6, R3, 0x7610, R6 ;  /* 0x0000761003067816 */ /* 0x000fc80000000006 */
.L_x_1416:
[----:B------:R-:W-:Y:S02]  /*0bd0*/  LOP3.LUT R3, R6, 0x1, RZ, 0xc0, !PT ;  /* 0x0000000106037812 */ /* 0x000fe400078ec0ff */
[----:B------:R-:W-:Y:S02]  /*0be0*/  PRMT R5, R2, 0x9910, RZ ;  /* 0x0000991002057816 */ /* 0x000fe400000000ff */
[----:B------:R-:W-:Y:S02]  /*0bf0*/  ISETP.NE.U32.AND P3, PT, R3, 0x1, PT ;  /* 0x000000010300780c */ /* 0x000fe40003f65070 */
[----:B------:R-:W-:Y:S01]  /*0c00*/  LOP3.LUT R3, R6, 0xffff, RZ, 0xc0, !PT ;  /* 0x0000ffff06037812 */ /* 0x000fe200078ec0ff */
[----:B------:R-:W-:Y:S01]  /*0c10*/  IMAD R5, R5, R5, RZ ;  /* 0x0000000505057224 */ /* 0x000fe200078e02ff */
[----:B------:R-:W-:Y:S02]  /*0c20*/  SEL R2, R2, 0x1, !P3 ;  /* 0x0000000102027807 */ /* 0x000fe40005800000 */
[----:B------:R-:W-:-:S02]  /*0c30*/  LEA.HI R4, R3, R6, RZ, 0x11 ;  /* 0x0000000603047211 */ /* 0x000fc400078f88ff */
[----:B------:R-:W-:Y:S02]  /*0c40*/  IADD3 R6, R6, 0x1, RZ ;  /* 0x0000000106067810 */ /* 0x000fe40007ffe0ff */
[----:B------:R-:W-:Y:S02]  /*0c50*/  PRMT R25, R25, 0x9910, RZ ;  /* 0x0000991019197816 */ /* 0x000fe400000000ff */
[----:B------:R-:W-:Y:S02]  /*0c60*/  LOP3.LUT R6, R6, 0xffff, RZ, 0xc0, !PT ;  /* 0x0000ffff06067812 */ /* 0x000fe400078ec0ff */
[----:B------:R-:W-:Y:S01]  /*0c70*/  PRMT R2, R2, 0x9910, RZ ;  /* 0x0000991002027816 */ /* 0x000fe200000000ff */
[----:B------:R-:W-:Y:S01]  /*0c80*/  IMAD.MOV.U32 R3, RZ, RZ, R25 ;  /* 0x000000ffff037224 */ /* 0x000fe200078e0019 */
[----:B------:R-:W-:Y:S02]  /*0c90*/  ISETP.GE.U32.AND P3, PT, R6, 0x3, PT ;  /* 0x000000030600780c */ /* 0x000fe40003f66070 */
[----:B------:R-:W-:Y:S01]  /*0ca0*/  PRMT R4, R4, 0x9910, RZ ;  /* 0x0000991004047816 */ /* 0x000fe200000000ff */
[----:B------:R-:W-:Y:S01]  /*0cb0*/  IMAD R3, R3, R2, RZ ;  /* 0x0000000203037224 */ /* 0x000fe200078e02ff */
[----:B------:R-:W-:-:S02]  /*0cc0*/  PRMT R2, R5, 0x7610, R2 ;  /* 0x0000761005027816 */ /* 0x000fc40000000002 */
[----:B------:R-:W-:Y:S02]  /*0cd0*/  SHF.R.S32.HI R4, RZ, 0x1, R4 ;  /* 0x00000001ff047819 */ /* 0x000fe40000011404 */
[----:B------:R-:W-:Y:S02]  /*0ce0*/  PRMT R25, R3, 0x7610, R25 ;  /* 0x0000761003197816 */ /* 0x000fe40000000019 */
[----:B------:R-:W-:-:S03]  /*0cf0*/  PRMT R6, R4, 0x7610, R6 ;  /* 0x0000761004067816 */ /* 0x000fc60000000006 */
[----:B------:R-:W-:Y:S05]  /*0d00*/  @P3 BRA `(.L_x_1416) ;  /* 0xfffffec000003947 */ /* 0x000fea000383ffff */
.L_x_1415:
[----:B------:R-:W-:Y:S05]  /*0d10*/  BSYNC B1 ;  /* 0x0000000000017941 */ /* 0x000fea0003800000 */
.L_x_1414:
[----:B------:R-:W-:Y:S05]  /*0d20*/  BRA `(.L_x_1417) ;  /* 0x00000bc000007947 */ /* 0x000fea0003800000 */
.L_x_1404:
[----:B-1---5:R-:W-:Y:S01]  /*0d30*/  PRMT R2, R20, 0x9910, RZ ;  /* 0x0000991014027816 */ /* 0x022fe200000000ff */
[----:B------:R-:W-:Y:S03]  /*0d40*/  BSSY B1, `(.L_x_1418) ;  /* 0x000002f000017945 */ /* 0x000fe60003800000 */
[----:B------:R-:W-:-:S13]  /*0d50*/  ISETP.GE.AND P3, PT, R2, RZ, PT ;  /* 0x000000ff0200720c */ /* 0x000fda0003f66270 */
[----:B------:R-:W-:Y:S05]  /*0d60*/  @!P3 BRA `(.L_x_1419) ;  /* 0x000002800000b947 */ /* 0x000fea0003800000 */
[----:B------:R-:W-:Y:S01]  /*0d70*/  ISETP.NE.AND P3, PT, R2, RZ, PT ;  /* 0x000000ff0200720c */ /* 0x000fe20003f65270 */
[----:B------:R-:W-:Y:S01]  /*0d80*/  BSSY B2, `(.L_x_1420) ;  /* 0x0000025000027945 */ /* 0x000fe20003800000 */
[----:B------:R-:W-:Y:S02]  /*0d90*/  IMAD.MOV.U32 R23, RZ, RZ, 0x1 ;  /* 0x00000001ff177424 */ /* 0x000fe400078e00ff */
[----:B------:R-:W-:-:S09]  /*0da0*/  IMAD.MOV.U32 R2, RZ, RZ, 0x1 ;  /* 0x00000001ff027424 */ /* 0x000fd200078e00ff */
[----:B------:R-:W-:Y:S05]  /*0db0*/  @!P3 BRA `(.L_x_1421) ;  /* 0x000002100000b947 */ /* 0x000fea0003800000 */
[C---:B------:R-:W-:Y:S02]  /*0dc0*/  LOP3.LUT R3, R20.reuse, 0x1, RZ, 0xc0, !PT ;  /* 0x0000000114037812 */ /* 0x040fe400078ec0ff */
[----:B------:R-:W-:Y:S02]  /*0dd0*/  IADD3 R4, R20, 0x1, RZ ;  /* 0x0000000114047810 */ /* 0x000fe40007ffe0ff */
[----:B------:R-:W-:Y:S02]  /*0de0*/  ISETP.NE.U32.AND P3, PT, R3, 0x1, PT ;  /* 0x000000010300780c */ /* 0x000fe40003f65070 */
[----:B------:R-:W-:Y:S02]  /*0df0*/  LOP3.LUT R4, R4, 0xffff, RZ, 0xc0, !PT ;  /* 0x0000ffff04047812 */ /* 0x000fe400078ec0ff */
[----:B------:R-:W-:Y:S02]  /*0e00*/  SEL R3, R2, 0xffff, P3 ;  /* 0x0000ffff02037807 */ /* 0x000fe40001800000 */
[----:B------:R-:W-:-:S02]  /*0e10*/  ISETP.GE.U32.AND P3, PT, R4, 0x3, PT ;  /* 0x000000030400780c */ /* 0x000fc40003f66070 */
[----:B------:R-:W-:Y:S02]  /*0e20*/  PRMT R23, R3, 0x9910, RZ ;  /* 0x0000991003177816 */ /* 0x000fe400000000ff */
[----:B------:R-:W-:-:S04]  /*0e30*/  LOP3.LUT R3, R20, 0xffff, RZ, 0xc0, !PT ;  /* 0x0000ffff14037812 */ /* 0x000fc800078ec0ff */
[----:B------:R-:W-:-:S05]  /*0e40*/  LEA.HI R20, R3, R20, RZ, 0x11 ;  /* 0x0000001403147211 */ /* 0x000fca00078f88ff */
[----:B------:R-:W-:Y:S05]  /*0e50*/  @!P3 BRA `(.L_x_1421) ;  /* 0x000001700000b947 */ /* 0x000fea0003800000 */
[----:B------:R-:W-:Y:S02]  /*0e60*/  PRMT R4, R20, 0x9910, RZ ;  /* 0x0000991014047816 */ /* 0x000fe400000000ff */
[----:B------:R-:W-:Y:S02]  /*0e70*/  PRMT R3, R2, 0x7610, R3 ;  /* 0x0000761002037816 */ /* 0x000fe40000000003 */
[----:B------:R-:W-:-:S04]  /*0e80*/  SHF.R.S32.HI R4, RZ, 0x1, R4 ;  /* 0x00000001ff047819 */ /* 0x000fc80000011404 */
[----:B------:R-:W-:-:S04]  /*0e90*/  PRMT R5, R4, 0x7610, R5 ;  /* 0x0000761004057816 */ /* 0x000fc80000000005 */
.L_x_1422:
[C---:B------:R-:W-:Y:S02]  /*0ea0*/  LOP3.LUT R4, R5.reuse, 0x1, RZ, 0xc0, !PT ;  /* 0x0000000105047812 */ /* 0x040fe400078ec0ff */
[----:B------:R-:W-:Y:S02]  /*0eb0*/  IADD3 R6, R5, 0x1, RZ ;  /* 0x0000000105067810 */ /* 0x000fe40007ffe0ff */
[----:B------:R-:W-:Y:S02]  /*0ec0*/  ISETP.NE.U32.AND P3, PT, R4, 0x1, PT ;  /* 0x000000010400780c */ /* 0x000fe40003f65070 */
[----:B------:R-:W-:Y:S02]  /*0ed0*/  LOP3.LUT R6, R6, 0xffff, RZ, 0xc0, !PT ;  /* 0x0000ffff06067812 */ /* 0x000fe400078ec0ff */
[----:B------:R-:W-:Y:S02]  /*0ee0*/  PRMT R7, R3, 0x9910, RZ ;  /* 0x0000991003077816 */ /* 0x000fe400000000ff */
[----:B------:R-:W-:-:S02]  /*0ef0*/  LOP3.LUT R4, R5, 0xffff, RZ, 0xc0, !PT ;  /* 0x0000ffff05047812 */ /* 0x000fc400078ec0ff */
[----:B------:R-:W-:Y:S02]  /*0f00*/  SEL R3, R3, 0x1, !P3 ;  /* 0x0000000103037807 */ /* 0x000fe40005800000 */
[----:B------:R-:W-:Y:S02]  /*0f10*/  ISETP.GE.U32.AND P3, PT, R6, 0x3, PT ;  /* 0x000000030600780c */ /* 0x000fe40003f66070 */
[----:B------:R-:W-:Y:S01]  /*0f20*/  LEA.HI R4, R4, R5, RZ, 0x11 ;  /* 0x0000000504047211 */ /* 0x000fe200078f88ff */
[----:B------:R-:W-:Y:S01]  /*0f30*/  IMAD.MOV.U32 R5, RZ, RZ, R7 ;  /* 0x000000ffff057224 */ /* 0x000fe200078e0007 */
[----:B------:R-:W-:Y:S02]  /*0f40*/  PRMT R20, R23, 0x9910, RZ ;  /* 0x0000991017147816 */ /* 0x000fe400000000ff */
[----:B------:R-:W-:Y:S01]  /*0f50*/  PRMT R4, R4, 0x9910, RZ ;  /* 0x0000991004047816 */ /* 0x000fe200000000ff */
[----:B------:R-:W-:Y:S01]  /*0f60*/  IMAD R5, R5, R5, RZ ;  /* 0x0000000505057224 */ /* 0x000fe200078e02ff */
[----:B------:R-:W-:-:S02]  /*0f70*/  PRMT R3, R3, 0x9910, RZ ;  /* 0x0000991003037816 */ /* 0x000fc400000000ff */
[----:B------:R-:W-:-:S03]  /*0f80*/  SHF.R.S32.HI R4, RZ, 0x1, R4 ;  /* 0x00000001ff047819 */ /* 0x000fc60000011404 */
[----:B------:R-:W-:Y:S01]  /*0f90*/  IMAD R23, R20, R3, RZ ;  /* 0x0000000314177224 */ /* 0x000fe200078e02ff */
[----:B------:R-:W-:Y:S02]  /*0fa0*/  PRMT R3, R5, 0x7610, R3 ;  /* 0x0000761005037816 */ /* 0x000fe40000000003 */
[----:B------:R-:W-:Y:S01]  /*0fb0*/  PRMT R5, R4, 0x7610, R5 ;  /* 0x0000761004057816 */ /* 0x000fe20000000005 */
[----:B------:R-:W-:Y:S05]  /*0fc0*/  @P3 BRA `(.L_x_1422) ;  /* 0xfffffed000003947 */ /* 0x000fea000383ffff */
.L_x_1421:
[----:B------:R-:W-:Y:S05]  /*0fd0*/  BSYNC B2 ;  /* 0x0000000000027941 */ /* 0x000fea0003800000 */
.L_x_1420:
[----:B------:R-:W-:Y:S05]  /*0fe0*/  BRA `(.L_x_1423) ;  /* 0x0000004000007947 */ /* 0x000fea0003800000 */
.L_x_1419:
[----:B------:R-:W-:Y:S01]  /*0ff0*/  LOP3.LUT R20, R20, 0x1, RZ, 0xc0, !PT ;  /* 0x0000000114147812 */ /* 0x000fe200078ec0ff */
[----:B------:R-:W-:-:S03]  /*1000*/  IMAD.MOV.U32 R2, RZ, RZ, 0x1 ;  /* 0x00000001ff027424 */ /* 0x000fc600078e00ff */
[----:B------:R-:W-:-:S04]  /*1010*/  ISETP.NE.U32.AND P3, PT, R20, 0x1, PT ;  /* 0x000000011400780c */ /* 0x000fc80003f65070 */
[----:B------:R-:W-:-:S04]  /*1020*/  SEL R23, R2, 0xffff, P3 ;  /* 0x0000ffff02177807 */ /* 0x000fc80001800000 */
.L_x_1423:
[----:B------:R-:W-:Y:S05]  /*1030*/  BSYNC B1 ;  /* 0x0000000000017941 */ /* 0x000fea0003800000 */
.L_x_1418:
[----:B------:R-:W-:Y:S01]  /*1040*/  PRMT R3, R22, 0x9910, RZ ;  /* 0x0000991016037816 */ /* 0x000fe200000000ff */
[----:B------:R-:W-:Y:S03]  /*1050*/  BSSY B1, `(.L_x_1424) ;  /* 0x000002d000017945 */ /* 0x000fe60003800000 */
[----:B------:R-:W-:-:S13]  /*1060*/  ISETP.GE.AND P3, PT, R3, RZ, PT ;  /* 0x000000ff0300720c */ /* 0x000fda0003f66270 */
[----:B------:R-:W-:Y:S05]  /*1070*/  @!P3 BRA `(.L_x_1425) ;  /* 0x000002700000b947 */ /* 0x000fea0003800000 */
[----:B------:R-:W-:Y:S01]  /*1080*/  ISETP.NE.AND P3, PT, R3, RZ, PT ;  /* 0x000000ff0300720c */ /* 0x000fe20003f65270 */
[----:B------:R-:W-:Y:S01]  /*1090*/  BSSY B2, `(.L_x_1426) ;  /* 0x0000024000027945 */ /* 0x000fe20003800000 */
[----:B------:R-:W-:-:S11]  /*10a0*/  PRMT R21, R2, 0x7610, R21 ;  /* 0x0000761002157816 */ /* 0x000fd60000000015 */
        /* <DEDUP_REMOVED lines=15> */
.L_x_1428:
        /* <DEDUP_REMOVED lines=19> */
.L_x_1427:
[----:B------:R-:W-:Y:S05]  /*12d0*/  BSYNC B2 ;  /* 0x0000000000027941 */ /* 0x000fea0003800000 */
.L_x_1426:
[----:B------:R-:W-:Y:S05]  /*12e0*/  BRA `(.L_x_1429) ;  /* 0x0000003000007947 */ /* 0x000fea0003800000 */
.L_x_1425:
[----:B------:R-:W-:-:S04]  /*12f0*/  LOP3.LUT R22, R22, 0x1, RZ, 0xc0, !PT ;  /* 0x0000000116167812 */ /* 0x000fc800078ec0ff */
[----:B------:R-:W-:-:S04]  /*1300*/  ISETP.NE.U32.AND P3, PT, R22, 0x1, PT ;  /* 0x000000011600780c */ /* 0x000fc80003f65070 */
[----:B------:R-:W-:-:S04]  /*1310*/  SEL R21, R2, 0xffff, P3 ;  /* 0x0000ffff02157807 */ /* 0x000fc80001800000 */
.L_x_1429:
[----:B------:R-:W-:Y:S05]  /*1320*/  BSYNC B1 ;  /* 0x0000000000017941 */ /* 0x000fea0003800000 */
.L_x_1424:
        /* <DEDUP_REMOVED lines=22> */
.L_x_1434:
        /* <DEDUP_REMOVED lines=19> */
.L_x_1433:
[----:B------:R-:W-:Y:S05]  /*15c0*/  BSYNC B2 ;  /* 0x0000000000027941 */ /* 0x000fea0003800000 */
.L_x_1432:
[----:B------:R-:W-:Y:S05]  /*15d0*/  BRA `(.L_x_1435) ;  /* 0x0000003000007947 */ /* 0x000fea0003800000 */
.L_x_1431:
[----:B------:R-:W-:-:S04]  /*15e0*/  LOP3.LUT R16, R16, 0x1, RZ, 0xc0, !PT ;  /* 0x0000000110107812 */ /* 0x000fc800078ec0ff */
[----:B------:R-:W-:-:S04]  /*15f0*/  ISETP.NE.U32.AND P3, PT, R16, 0x1, PT ;  /* 0x000000011000780c */ /* 0x000fc80003f65070 */
[----:B------:R-:W-:-:S04]  /*1600*/  SEL R27, R2, 0xffff, P3 ;  /* 0x0000ffff021b7807 */ /* 0x000fc80001800000 */
.L_x_1435:
[----:B------:R-:W-:Y:S05]  /*1610*/  BSYNC B1 ;  /* 0x0000000000017941 */ /* 0x000fea0003800000 */
.L_x_1430:
[----:B------:R-:W-:-:S04]  /*1620*/  PRMT R3, R18, 0x9910, RZ ;  /* 0x0000991012037816 */ /* 0x000fc800000000ff */
        /* <DEDUP_REMOVED lines=16> */
[----:B------:R-:W-:-:S04]  /*1730*/  PRMT R3, R3, 0x9910, RZ ;  /* 0x0000991003037816 */ /* 0x000fc800000000ff */
[----:B------:R-:W-:-:S04]  /*1740*/  SHF.R.S32.HI R3, RZ, 0x1, R3 ;  /* 0x00000001ff037819 */ /* 0x000fc80000011403 */
[----:B------:R-:W-:-:S04]  /*1750*/  PRMT R4, R3, 0x7610, R4 ;  /* 0x0000761003047816 */ /* 0x000fc80000000004 */
.L_x_1439:
        /* <DEDUP_REMOVED lines=19> */
.L_x_1438:
[----:B------:R-:W-:Y:S05]  /*1890*/  BSYNC B1 ;  /* 0x0000000000017941 */ /* 0x000fea0003800000 */
.L_x_1437:
[----:B------:R-:W-:Y:S05]  /*18a0*/  BRA `(.L_x_1417) ;  /* 0x0000004000007947 */ /* 0x000fea0003800000 */
.L_x_1436:
[----:B------:R-:W-:-:S04]  /*18b0*/  LOP3.LUT R18, R18, 0x1, RZ, 0xc0, !PT ;  /* 0x0000000112127812 */ /* 0x000fc800078ec0ff */
[----:B------:R-:W-:-:S04]  /*18c0*/  ISETP.NE.U32.AND P3, PT, R18, 0x1, PT ;  /* 0x000000011200780c */ /* 0x000fc80003f65070 */
[----:B------:R-:W-:-:S04]  /*18d0*/  SEL R2, R2, 0xffff, P3 ;  /* 0x0000ffff02027807 */ /* 0x000fc80001800000 */
[----:B------:R-:W-:Y:S02]  /*18e0*/  PRMT R25, R2, 0x7610, R25 ;  /* 0x0000761002197816 */ /* 0x000fe40000000019 */
.L_x_1417:
[----:B------:R-:W-:Y:S05]  /*18f0*/  BSYNC B0 ;  /* 0x0000000000007941 */ /* 0x000fea0003800000 */
.L_x_1403:
[C---:B------:R-:W-:Y:S02]  /*1900*/  @P0 LEA R2, P6, R19.reuse, UR8, 0x1 ;  /* 0x0000000813020c11 */ /* 0x040fe4000f8c08ff */
[C---:B------:R-:W-:Y:S02]  /*1910*/  @P1 LEA R6, P3, R12.reuse, UR8, 0x1 ;  /* 0x000000080c061c11 */ /* 0x040fe4000f8608ff */
[----:B------:R-:W-:Y:S02]  /*1920*/  @P0 LEA.HI.X R3, R19, UR9, R8, 0x1, P6 ;  /* 0x0000000913030c11 */ /* 0x000fe4000b0f0c08 */
[----:B------:R-:W-:Y:S02]  /*1930*/  @P2 LEA R8, P6, R11, UR8, 0x1 ;  /* 0x000000080b082c11 */ /* 0x000fe4000f8c08ff */
[----:B------:R-:W-:Y:S01]  /*1940*/  @P4 LEA R4, P5, R13, UR8, 0x1 ;  /* 0x000000080d044c11 */ /* 0x000fe2000f8a08ff */
[----:B------:R0:W-:Y:S01]  /*1950*/  @P0 STG.E.U16 [R2.64], R23 ;  /* 0x0000001702000986 */ /* 0x0001e2000c10150c */
[----:B------:R-:W-:-:S02]  /*1960*/  @P1 LEA.HI.X R7, R12, UR9, R9, 0x1, P3 ;  /* 0x000000090c071c11 */ /* 0x000fc400098f0c09 */
[----:B------:R-:W-:Y:S01]  /*1970*/  @P2 LEA.HI.X R9, R11, UR9, R0, 0x1, P6 ;  /* 0x000000090b092c11 */ /* 0x000fe2000b0f0c00 */
[----:B------:R-:W-:Y:S01]  /*1980*/  IMAD.MOV.U32 R11, RZ, RZ, c[0x0][0x0] ;  /* 0x00000000ff0b7624 */ /* 0x000fe200078e00ff */
[----:B------:R-:W-:-:S03]  /*1990*/  @P4 LEA.HI.X R5, R13, UR9, R10, 0x1, P5 ;  /* 0x000000090d054c11 */ /* 0x000fc6000a8f0c0a */
[----:B------:R-:W-:Y:S02]  /*19a0*/  IMAD.WIDE.U32 R14, R11, 0x4, R14 ;  /* 0x000000040b0e7825 */ /* 0x000fe400078e000e */
[----:B------:R0:W-:Y:S03]  /*19b0*/  @P4 STG.E.U16 [R4.64], R21 ;  /* 0x0000001504004986 */ /* 0x0001e6000c10150c */
[C---:B------:R-:W-:Y:S01]  /*19c0*/  ISETP.GE.U32.AND P0, PT, R14.reuse, 0x10000, PT ;  /* 0x000100000e00780c */ /* 0x040fe20003f06070 */
[----:B------:R0:W-:Y:S01]  /*19d0*/  @P1 STG.E.U16 [R6.64], R27 ;  /* 0x0000001b06001986 */ /* 0x0001e2000c10150c */
[----:B------:R-:W-:Y:S02]  /*19e0*/  ISETP.LT.U32.AND P1, PT, R14, UR14, PT ;  /* 0x0000000e0e007c0c */ /* 0x000fe4000bf21070 */
[C---:B------:R-:W-:Y:S01]  /*19f0*/  ISETP.GE.U32.AND.EX P0, PT, R15.reuse, RZ, PT, P0 ;  /* 0x000000ff0f00720c */ /* 0x040fe20003f06100 */
[----:B------:R0:W-:Y:S01]  /*1a00*/  @P2 STG.E.U16 [R8.64], R25 ;  /* 0x0000001908002986 */ /* 0x0001e2000c10150c */
[----:B------:R-:W-:-:S13]  /*1a10*/  ISETP.LT.AND.EX P1, PT, R15, UR5, PT, P1 ;  /* 0x000000050f007c0c */ /* 0x000fda000bf21310 */
[----:B0-----:R-:W-:Y:S05]  /*1a20*/  @!P0 BRA P1, `(.L_x_1440) ;  /* 0xffffe80000008947 */ /* 0x001fea000083ffff */
[----:B------:R-:W-:Y:S05]  /*1a30*/  EXIT ;  /* 0x000000000000794d */ /* 0x000fea0003800000 */
.L_x_1402:
[----:B------:R-:W0:Y:S01]  /*1a40*/  S2R R0, SR_TID.X ;  /* 0x0000000000007919 */ /* 0x000e220000002100 */
[----:B------:R-:W-:-:S06]  /*1a50*/  CS2R R10, SRZ ;  /* 0x00000000000a7805 */ /* 0x000fcc000001ff00 */
.L_x_1441:
[----:B0-----:R-:W-:Y:S01]  /*1a60*/  IADD3 R3, P0, R0, R10, RZ ;  /* 0x0000000a00037210 */ /* 0x001fe20007f1e0ff */
[----:B------:R-:W-:Y:S02]  /*1a70*/  IMAD.MOV.U32 R15, RZ, RZ, 0x1 ;  /* 0x00000001ff0f7424 */ /* 0x000fe400078e00ff */
[----:B------:R-:W-:Y:S01]  /*1a80*/  IMAD.MOV.U32 R16, RZ, RZ, 0x1 ;  /* 0x00000001ff107424 */ /* 0x000fe200078e00ff */
[C---:B------:R-:W-:Y:S01]  /*1a90*/  IADD3 R5, P3, R3.reuse, c[0x0][0x0], RZ ;  /* 0x0000000003057a10 */ /* 0x040fe20007f7e0ff */
[----:B------:R-:W-:Y:S01]  /*1aa0*/  IMAD.X R6, RZ, RZ, R11, P0 ;  /* 0x000000ffff067224 */ /* 0x000fe200000e060b */
[C---:B------:R-:W-:Y:S02]  /*1ab0*/  ISETP.GE.U32.AND P2, PT, R3.reuse, 0x10000, PT ;  /* 0x000100000300780c */ /* 0x040fe40003f46070 */
[C---:B------:R-:W-:Y:S01]  /*1ac0*/  IADD3 R7, P5, R3.reuse, UR10, RZ ;  /* 0x0000000a03077c10 */ /* 0x040fe2000ffbe0ff */
[----:B------:R-:W-:Y:S01]  /*1ad0*/  IMAD.X R8, RZ, RZ, R6, P3 ;  /* 0x000000ffff087224 */ /* 0x000fe200018e0606 */
[----:B------:R-:W-:-:S02]  /*1ae0*/  ISETP.LT.U32.AND P1, PT, R3, UR14, PT ;  /* 0x0000000e03007c0c */ /* 0x000fc4000bf21070 */
[----:B------:R-:W-:Y:S01]  /*1af0*/  IADD3 R13, P6, R3, UR4, RZ ;  /* 0x00000004030d7c10 */ /* 0x000fe2000ffde0ff */
[--C-:B------:R-:W-:Y:S01]  /*1b00*/  IMAD.X R12, RZ, RZ, R6.reuse, P5 ;  /* 0x000000ffff0c7224 */ /* 0x100fe200028e0606 */
[C---:B------:R-:W-:Y:S02]  /*1b10*/  ISETP.GE.U32.AND.EX P2, PT, R6.reuse, RZ, PT, P2 ;  /* 0x000000ff0600720c */ /* 0x040fe40003f46120 */
[C---:B------:R-:W-:Y:S01]  /*1b20*/  ISETP.GE.U32.AND P4, PT, R5.reuse, 0x10000, PT ;  /* 0x000100000500780c */ /* 0x040fe20003f86070 */
[----:B------:R-:W-:Y:S01]  /*1b30*/  IMAD.X R14, RZ, RZ, R6, P6 ;  /* 0x000000ffff0e7224 */ /* 0x000fe200030e0606 */
[----:B------:R-:W-:Y:S02]  /*1b40*/  ISETP.LT.U32.AND P0, PT, R5, UR14, PT ;  /* 0x0000000e05007c0c */ /* 0x000fe4000bf01070 */
[----:B------:R-:W-:Y:S02]  /*1b50*/  ISETP.LT.AND.EX P1, PT, R6, UR5, !P2, P1 ;  /* 0x0000000506007c0c */ /* 0x000fe4000d721310 */
[----:B------:R-:W-:-:S02]  /*1b60*/  ISETP.GE.U32.AND.EX P4, PT, R8, RZ, PT, P4 ;  /* 0x000000ff0800720c */ /* 0x000fc40003f86140 */
[----:B------:R-:W-:Y:S02]  /*1b70*/  ISETP.GE.U32.AND P2, PT, R7, 0x10000, PT ;  /* 0x000100000700780c */ /* 0x000fe40003f46070 */
[----:B------:R-:W-:Y:S02]  /*1b80*/  ISETP.GE.U32.AND P5, PT, R13, 0x10000, PT ;  /* 0x000100000d00780c */ /* 0x000fe40003fa6070 */
[----:B------:R-:W-:Y:S02]  /*1b90*/  ISETP.LT.AND.EX P0, PT, R8, UR5, !P4, P0 ;  /* 0x0000000508007c0c */ /* 0x000fe4000e701300 */
[----:B------:R-:W-:Y:S02]  /*1ba0*/  ISETP.LT.U32.AND P3, PT, R7, UR14, PT ;  /* 0x0000000e07007c0c */ /* 0x000fe4000bf61070 */
[----:B------:R-:W-:Y:S02]  /*1bb0*/  ISETP.GE.U32.AND.EX P4, PT, R12, RZ, PT, P2 ;  /* 0x000000ff0c00720c */ /* 0x000fe40003f86120 */
[----:B------:R-:W-:-:S02]  /*1bc0*/  ISETP.LT.U32.AND P2, PT, R13, UR14, PT ;  /* 0x0000000e0d007c0c */ /* 0x000fc4000bf41070 */
[----:B------:R-:W-:Y:S02]  /*1bd0*/  ISETP.GE.U32.AND.EX P5, PT, R14, RZ, PT, P5 ;  /* 0x000000ff0e00720c */ /* 0x000fe40003fa6150 */
[----:B------:R-:W-:Y:S02]  /*1be0*/  ISETP.LT.AND.EX P3, PT, R12, UR5, !P4, P3 ;  /* 0x000000050c007c0c */ /* 0x000fe4000e761330 */
[----:B------:R-:W-:Y:S02]  /*1bf0*/  ISETP.LT.AND.EX P2, PT, R14, UR5, !P5, P2 ;  /* 0x000000050e007c0c */ /* 0x000fe4000ef41320 */
[----:B------:R-:W-:Y:S02]  /*1c00*/  @P1 LEA R2, P4, R3, UR8, 0x1 ;  /* 0x0000000803021c11 */ /* 0x000fe4000f8808ff */
[----:B------:R-:W-:Y:S02]  /*1c10*/  @P0 LEA R4, P5, R5, UR8, 0x1 ;  /* 0x0000000805040c11 */ /* 0x000fe4000f8a08ff */
[----:B------:R-:W-:-:S02]  /*1c20*/  @P1 LEA.HI.X R3, R3, UR9, R6, 0x1, P4 ;  /* 0x0000000903031c11 */ /* 0x000fc4000a0f0c06 */
[----:B------:R-:W-:-:S03]  /*1c30*/  @P0 LEA.HI.X R5, R5, UR9, R8, 0x1, P5 ;  /* 0x0000000905050c11 */ /* 0x000fc6000a8f0c08 */
[----:B------:R-:W-:Y:S02]  /*1c40*/  @P3 LEA R8, P4, R7, UR8, 0x1 ;  /* 0x0000000807083c11 */ /* 0x000fe4000f8808ff */
[----:B------:R-:W-:Y:S02]  /*1c50*/  @P2 LEA R6, P5, R13, UR8, 0x1 ;  /* 0x000000080d062c11 */ /* 0x000fe4000f8a08ff */
[--C-:B------:R-:W-:Y:S02]  /*1c60*/  @P3 LEA.HI.X R9, R7, UR9, R12.reuse, 0x1, P4 ;  /* 0x0000000907093c11 */ /* 0x100fe4000a0f0c0c */
[----:B------:R-:W-:Y:S02]  /*1c70*/  @P1 PRMT R12, R15, 0x7610, R12 ;  /* 0x000076100f0c1816 */ /* 0x000fe4000000000c */
[----:B------:R-:W-:Y:S01]  /*1c80*/  @P2 LEA.HI.X R7, R13, UR9, R14, 0x1, P5 ;  /* 0x000000090d072c11 */ /* 0x000fe2000a8f0c0e */
[----:B------:R-:W-:Y:S01]  /*1c90*/  IMAD.MOV.U32 R14, RZ, RZ, 0x1 ;  /* 0x00000001ff0e7424 */ /* 0x000fe200078e00ff */
[----:B------:R-:W-:Y:S01]  /*1ca0*/  @P0 PRMT R13, R16, 0x7610, R13 ;  /* 0x00007610100d0816 */ /* 0x000fe2000000000d */
[----:B------:R0:W-:Y:S04]  /*1cb0*/  @P1 STG.E.U16 [R2.64], R12 ;  /* 0x0000000c02001986 */ /* 0x0001e8000c10150c */
[----:B------:R1:W-:Y:S01]  /*1cc0*/  @P0 STG.E.U16 [R4.64], R13 ;  /* 0x0000000d04000986 */ /* 0x0003e2000c10150c */
[----:B0-----:R-:W-:-:S02]  /*1cd0*/  @P3 PRMT R3, R14, 0x7610, R3 ;  /* 0x000076100e033816 */ /* 0x001fc40000000003 */
[----:B-1----:R-:W-:Y:S01]  /*1ce0*/  @P2 PRMT R5, R15, 0x7610, R5 ;  /* 0x000076100f052816 */ /* 0x002fe20000000005 */
[----:B------:R-:W-:Y:S02]  /*1cf0*/  IMAD.MOV.U32 R15, RZ, RZ, c[0x0][0x0] ;  /* 0x00000000ff0f7624 */ /* 0x000fe400078e00ff */
[----:B------:R0:W-:Y:S02]  /*1d00*/  @P3 STG.E.U16 [R8.64], R3 ;  /* 0x0000000308003986 */ /* 0x0001e4000c10150c */
[----:B------:R-:W-:Y:S02]  /*1d10*/  IMAD.WIDE.U32 R10, R15, 0x4, R10 ;  /* 0x000000040f0a7825 */ /* 0x000fe400078e000a */
[----:B------:R0:W-:Y:S03]  /*1d20*/  @P2 STG.E.U16 [R6.64], R5 ;  /* 0x0000000506002986 */ /* 0x0001e6000c10150c */
[----:B------:R-:W-:-:S02]  /*1d30*/  ISETP.GE.U32.AND P0, PT, R10, 0x10000, PT ;  /* 0x000100000a00780c */ /* 0x000fc40003f06070 */
[----:B------:R-:W-:Y:S02]  /*1d40*/  ISETP.LT.U32.AND P1, PT, R10, UR14, PT ;  /* 0x0000000e0a007c0c */ /* 0x000fe4000bf21070 */
[C---:B------:R-:W-:Y:S02]  /*1d50*/  ISETP.GE.U32.AND.EX P0, PT, R11.reuse, RZ, PT, P0 ;  /* 0x000000ff0b00720c */ /* 0x040fe40003f06100 */
[----:B------:R-:W-:-:S13]  /*1d60*/  ISETP.LT.AND.EX P1, PT, R11, UR5, PT, P1 ;  /* 0x000000050b007c0c */ /* 0x000fda000bf21310 */
[----:B0-----:R-:W-:Y:S05]  /*1d70*/  @!P0 BRA P1, `(.L_x_1441) ;  /* 0xfffffce000008947 */ /* 0x001fea000083ffff */
[----:B------:R-:W-:Y:S05]  /*1d80*/  EXIT ;  /* 0x000000000000794d */ /* 0x000fea0003800000 */
.L_x_1401:
[----:B------:R-:W0:Y:S02]  /*1d90*/  S2R R5, SR_TID.X ;  /* 0x0000000000057919 */ /* 0x000e240000002100 */
[----:B0-----:R-:W-:-:S05]  /*1da0*/  IMAD.WIDE.U32 R2, R5, 0x4, RZ ;  /* 0x0000000405027825 */ /* 0x001fca00078e00ff */
[----:B------:R-:W-:-:S04]  /*1db0*/  ISETP.GE.U32.AND P0, PT, R2, UR14, PT ;  /* 0x0000000e02007c0c */ /* 0x000fc8000bf06070 */
[----:B------:R-:W-:-:S04]  /*1dc0*/  ISETP.GE.AND.EX P0, PT, R3, UR5, PT, P0 ;  /* 0x0000000503007c0c */ /* 0x000fc8000bf06300 */
[----:B------:R-:W-:-:S13]  /*1dd0*/  ISETP.GT.U32.OR P0, PT, R5, 0x3fff, P0 ;  /* 0x00003fff0500780c */ /* 0x000fda0000704470 */
[----:B------:R-:W-:Y:S05]  /*1de0*/  @P0 EXIT ;  /* 0x000000000000094d */ /* 0x000fea0003800000 */
[----:B------:R-:W0:Y:S02]  /*1df0*/  LDC.U16 R0, c[0x0][0xdaa] ;  /* 0x00036a80ff007b82 */ /* 0x000e240000000400 */
[----:B0-----:R-:W-:-:S04]  /*1e00*/  PRMT R0, R0, 0x9910, RZ ;  /* 0x0000991000007816 */ /* 0x001fc800000000ff */
[----:B------:R-:W-:Y:S01]  /*1e10*/  ISETP.NE.AND P0, PT, R0, 0x1, PT ;  /* 0x000000010000780c */ /* 0x000fe20003f05270 */
[----:B------:R-:W-:-:S12]  /*1e20*/  IMAD.MOV.U32 R0, RZ, RZ, RZ ;  /* 0x000000ffff007224 */ /* 0x000fd800078e00ff */
[----:B------:R-:W-:Y:S05]  /*1e30*/  @!P0 BRA `(.L_x_1442) ;  /* 0x000015c000008947 */ /* 0x000fea0003800000 */
.L_x_1480:
[C---:B------:R-:W-:Y:S01]  /*1e40*/  IMAD.SHL.U32 R4, R5.reuse, 0x8, RZ ;  /* 0x0000000805047824 */ /* 0x040fe200078e00ff */
[----:B------:R-:W-:-:S04]  /*1e50*/  SHF.L.U64.HI R16, R5, 0x3, R0 ;  /* 0x0000000305107819 */ /* 0x000fc80000010200 */
[----:B------:R-:W-:-:S04]  /*1e60*/  IADD3 R14, P0, R4, UR6, RZ ;  /* 0x00000006040e7c10 */ /* 0x000fc8000ff1e0ff */
[----:B------:R-:W-:-:S05]  /*1e70*/  IADD3.X R15, R16, UR7, RZ, P0, !PT ;  /* 0x00000007100f7c10 */ /* 0x000fca00087fe4ff */
[----:B------:R-:W2:Y:S01]  /*1e80*/  LDG.E.64 R2, [R14.64] ;  /* 0x0000000c0e027981 */ /* 0x000ea2000c1e1b00 */
[----:B------:R-:W0:Y:S01]  /*1e90*/  LDC.U16 R6, c[0x0][0xdaa] ;  /* 0x00036a80ff067b82 */ /* 0x000e220000000400 */
[----:B------:R-:W-:Y:S01]  /*1ea0*/  BSSY B0, `(.L_x_1443) ;  /* 0x0000146000007945 */ /* 0x000fe20003800000 */
[----:B0-----:R-:W-:-:S04]  /*1eb0*/  PRMT R7, R6, 0x9910, RZ ;  /* 0x0000991006077816 */ /* 0x001fc800000000ff */
[----:B------:R-:W-:Y:S02]  /*1ec0*/  ISETP.NE.AND P0, PT, R7, -0x1, PT ;  /* 0xffffffff0700780c */ /* 0x000fe40003f05270 */
[C---:B--2---:R-:W-:Y:S02]  /*1ed0*/  PRMT R12, R2.reuse, 0x7610, R12 ;  /* 0x00007610020c7816 */ /* 0x044fe4000000000c */
[----:B------:R-:W-:Y:S02]  /*1ee0*/  PRMT R11, R2, 0x7632, R11 ;  /* 0x00007632020b7816 */ /* 0x000fe4000000000b */
[C---:B------:R-:W-:Y:S02]  /*1ef0*/  PRMT R2, R3.reuse, 0x7610, R2 ;  /* 0x0000761003027816 */ /* 0x040fe40000000002 */
[----:B------:R-:W-:-:S05]  /*1f00*/  PRMT R8, R3, 0x7632, R8 ;  /* 0x0000763203087816 */ /* 0x000fca0000000008 */
[----:B------:R-:W-:Y:S05]  /*1f10*/  @!P0 BRA `(.L_x_1444) ;  /* 0x0000083000008947 */ /* 0x000fea0003800000 */
        /* <DEDUP_REMOVED lines=10> */
[----:B------:R-:W-:Y:S02]  /*1fc0*/  IMAD.MOV.U32 R13, RZ, RZ, R6 ;  /* 0x000000ffff0d7224 */ /* 0x000fe400078e0006 */
.L_x_1447:
[C---:B------:R-:W-:Y:S02]  /*1fd0*/  LOP3.LUT R14, R12.reuse, 0x1, RZ, 0xc0, !PT ;  /* 0x000000010c0e7812 */ /* 0x040fe400078ec0ff */
[----:B------:R-:W-:Y:S02]  /*1fe0*/  LOP3.LUT R15, R12, 0xffff, RZ, 0xc0, !PT ;  /* 0x0000ffff0c0f7812 */ /* 0x000fe400078ec0ff */
[----:B------:R-:W-:Y:S02]  /*1ff0*/  ISETP.NE.U32.AND P0, PT, R14, 0x1, PT ;  /* 0x000000010e00780c */ /* 0x000fe40003f05070 */
[----:B------:R-:W-:Y:S02]  /*2000*/  PRMT R14, R10, 0x9910, RZ ;  /* 0x000099100a0e7816 */ /* 0x000fe400000000ff */
[----:B------:R-:W-:-:S02]  /*2010*/  PRMT R17, R13, 0x9910, RZ ;  /* 0x000099100d117816 */ /* 0x000fc400000000ff */
[----:B------:R-:W-:Y:S02]  /*2020*/  SEL R10, R13, 0x1, !P0 ;  /* 0x000000010d0a7807 */ /* 0x000fe40004000000 */
[----:B------:R-:W-:Y:S02]  /*2030*/  LEA.HI R13, R15, R12, RZ, 0x11 ;  /* 0x0000000c0f0d7211 */ /* 0x000fe400078f88ff */
[----:B------:R-:W-:Y:S02]  /*2040*/  IADD3 R12, R12, 0x1, RZ ;  /* 0x000000010c0c7810 */ /* 0x000fe40007ffe0ff */
[----:B------:R-:W-:Y:S01]  /*2050*/  PRMT R15, R10, 0x9910, RZ ;  /* 0x000099100a0f7816 */ /* 0x000fe200000000ff */
[----:B------:R-:W-:Y:S01]  /*2060*/  IMAD.MOV.U32 R10, RZ, RZ, R17 ;  /* 0x000000ffff0a7224 */ /* 0x000fe200078e0011 */
[----:B------:R-:W-:Y:S02]  /*2070*/  PRMT R17, R13, 0x9910, RZ ;  /* 0x000099100d117816 */ /* 0x000fe400000000ff */
[----:B------:R-:W-:-:S03]  /*2080*/  LOP3.LUT R13, R12, 0xffff, RZ, 0xc0, !PT ;  /* 0x0000ffff0c0d7812 */ /* 0x000fc600078ec0ff */
[----:B------:R-:W-:Y:S01]  /*2090*/  IMAD.MOV.U32 R12, RZ, RZ, R17 ;  /* 0x000000ffff0c7224 */ /* 0x000fe200078e0011 */
[----:B------:R-:W-:Y:S01]  /*20a0*/  ISETP.GT.U32.AND P0, PT, R13, 0x2, PT ;  /* 0x000000020d00780c */ /* 0x000fe20003f04070 */
[----:B------:R-:W-:Y:S02]  /*20b0*/  IMAD R13, R10, R10, RZ ;  /* 0x0000000a0a0d7224 */ /* 0x000fe400078e02ff */
[----:B------:R-:W-:Y:S01]  /*20c0*/  IMAD R10, R14, R15, RZ ;  /* 0x0000000f0e0a7224 */ /* 0x000fe200078e02ff */
[----:B------:R-:W-:-:S09]  /*20d0*/  SHF.R.S32.HI R12, RZ, 0x1, R12 ;  /* 0x00000001ff0c7819 */ /* 0x000fd2000001140c */
[----:B------:R-:W-:Y:S05]  /*20e0*/  @P0 BRA `(.L_x_1447) ;  /* 0xfffffee000000947 */ /* 0x000fea000383ffff */
.L_x_1446:
[----:B------:R-:W-:Y:S05]  /*20f0*/  BSYNC B1 ;  /* 0x0000000000017941 */ /* 0x000fea0003800000 */
.L_x_1445:
        /* <DEDUP_REMOVED lines=8> */
[----:B------:R-:W-:Y:S02]  /*2180*/  IMAD.MOV.U32 R12, RZ, RZ, R6 ;  /* 0x000000ffff0c7224 */ /* 0x000fe400078e0006 */
.L_x_1450:
        /* <DEDUP_REMOVED lines=18> */
.L_x_1449:
[----:B------:R-:W-:Y:S05]  /*22b0*/  BSYNC B1 ;  /* 0x0000000000017941 */ /* 0x000fea0003800000 */
.L_x_1448:
        /* <DEDUP_REMOVED lines=11> */
.L_x_1453:
        /* <DEDUP_REMOVED lines=18> */
.L_x_1452:
[----:B------:R-:W-:Y:S05]  /*2490*/  BSYNC B1 ;  /* 0x0000000000017941 */ /* 0x000fea0003800000 */
.L_x_1451:
[----:B------:R-:W-:Y:S01]  /*24a0*/  PRMT R2, R3, 0xbb32, RZ ;  /* 0x0000bb3203027816 */ /* 0x000fe200000000ff */
[----:B------:R-:W-:Y:S03]  /*24b0*/  BSSY B1, `(.L_x_1454) ;  /* 0x0000028000017945 */ /* 0x000fe60003800000 */
[----:B------:R-:W-:-:S13]  /*24c0*/  ISETP.GE.AND P0, PT, R2, RZ, PT ;  /* 0x000000ff0200720c */ /* 0x000fda0003f06270 */
[----:B------:R-:W-:Y:S05]  /*24d0*/  @!P0 BRA `(.L_x_1455) ;  /* 0x0000025000008947 */ /* 0x000fea0003800000 */
[----:B------:R-:W-:Y:S01]  /*24e0*/  ISETP.NE.AND P0, PT, R2, RZ, PT ;  /* 0x000000ff0200720c */ /* 0x000fe20003f05270 */
[----:B------:R-:W-:-:S12]  /*24f0*/  IMAD.MOV.U32 R11, RZ, RZ, 0x1 ;  /* 0x00000001ff0b7424 */ /* 0x000fd800078e00ff */
[----:B------:R-:W-:Y:S05]  /*2500*/  @!P0 BRA `(.L_x_1455) ;  /* 0x0000022000008947 */ /* 0x000fea0003800000 */
[----:B------:R-:W-:Y:S02]  /*2510*/  LOP3.LUT R2, R8, 0x1, RZ, 0xc0, !PT ;  /* 0x0000000108027812 */ /* 0x000fe400078ec0ff */
[----:B------:R-:W-:Y:S02]  /*2520*/  PRMT R3, R3, 0x7732, RZ ;  /* 0x0000773203037816 */ /* 0x000fe400000000ff */
        /* <DEDUP_REMOVED lines=12> */
.L_x_1456:
        /* <DEDUP_REMOVED lines=20> */
.L_x_1455:
[----:B------:R-:W-:Y:S05]  /*2730*/  BSYNC B1 ;  /* 0x0000000000017941 */ /* 0x000fea0003800000 */
.L_x_1454:
[----:B------:R-:W-:Y:S05]  /*2740*/  BRA `(.L_x_1457) ;  /* 0x00000bb000007947 */ /* 0x000fea0003800000 */
.L_x_1444:
[----:B------:R-:W-:Y:S01]  /*2750*/  PRMT R6, R12, 0x9910, RZ ;  /* 0x000099100c067816 */ /* 0x000fe200000000ff */
        /* <DEDUP_REMOVED lines=22> */
.L_x_1462:
[----:B------:R-:W-:Y:S02]  /*28c0*/  LOP3.LUT R9, R12, 0x1, RZ, 0xc0, !PT ;  /* 0x000000010c097812 */ /* 0x000fe400078ec0ff */
[----:B------:R-:W-:Y:S02]  /*28d0*/  PRMT R14, R10, 0x9910, RZ ;  /* 0x000099100a0e7816 */ /* 0x000fe400000000ff */
[----:B------:R-:W-:Y:S02]  /*28e0*/  ISETP.NE.U32.AND P0, PT, R9, 0x1, PT ;  /* 0x000000010900780c */ /* 0x000fe40003f05070 */
[----:B------:R-:W-:Y:S02]  /*28f0*/  LOP3.LUT R9, R12, 0xffff, RZ, 0xc0, !PT ;  /* 0x0000ffff0c097812 */ /* 0x000fe400078ec0ff */
[----:B------:R-:W-:Y:S02]  /*2900*/  PRMT R10, R7, 0x9910, RZ ;  /* 0x00009910070a7816 */ /* 0x000fe400000000ff */
[----:B------:R-:W-:-:S02]  /*2910*/  LEA.HI R9, R9, R12, RZ, 0x11 ;  /* 0x0000000c09097211 */ /* 0x000fc400078f88ff */
[----:B------:R-:W-:Y:S02]  /*2920*/  IADD3 R12, R12, 0x1, RZ ;  /* 0x000000010c0c7810 */ /* 0x000fe40007ffe0ff */
[----:B------:R-:W-:Y:S02]  /*2930*/  SEL R7, R7, 0x1, !P0 ;  /* 0x0000000107077807 */ /* 0x000fe40004000000 */
[----:B------:R-:W-:Y:S02]  /*2940*/  LOP3.LUT R12, R12, 0xffff, RZ, 0xc0, !PT ;  /* 0x0000ffff0c0c7812 */ /* 0x000fe400078ec0ff */
[----:B------:R-:W-:Y:S02]  /*2950*/  PRMT R9, R9, 0x9910, RZ ;  /* 0x0000991009097816 */ /* 0x000fe400000000ff */
[----:B------:R-:W-:Y:S01]  /*2960*/  ISETP.GE.U32.AND P0, PT, R12, 0x3, PT ;  /* 0x000000030c00780c */ /* 0x000fe20003f06070 */
[----:B------:R-:W-:Y:S01]  /*2970*/  IMAD R12, R10, R10, RZ ;  /* 0x0000000a0a0c7224 */ /* 0x000fe200078e02ff */
[----:B------:R-:W-:-:S02]  /*2980*/  PRMT R7, R7, 0x9910, RZ ;  /* 0x0000991007077816 */ /* 0x000fc400000000ff */
[----:B------:R-:W-:-:S03]  /*2990*/  SHF.R.S32.HI R9, RZ, 0x1, R9 ;  /* 0x00000001ff097819 */ /* 0x000fc60000011409 */
[----:B------:R-:W-:Y:S01]  /*29a0*/  IMAD R10, R14, R7, RZ ;  /* 0x000000070e0a7224 */ /* 0x000fe200078e02ff */
[----:B------:R-:W-:Y:S02]  /*29b0*/  PRMT R7, R12, 0x7610, R7 ;  /* 0x000076100c077816 */ /* 0x000fe40000000007 */
[----:B------:R-:W-:-:S03]  /*29c0*/  PRMT R12, R9, 0x7610, R12 ;  /* 0x00007610090c7816 */ /* 0x000fc6000000000c */
[----:B------:R-:W-:Y:S05]  /*29d0*/  @P0 BRA `(.L_x_1462) ;  /* 0xfffffee000000947 */ /* 0x000fea000383ffff */
.L_x_1461:
[----:B------:R-:W-:Y:S05]  /*29e0*/  BSYNC B2 ;  /* 0x0000000000027941 */ /* 0x000fea0003800000 */
.L_x_1460:
[----:B------:R-:W-:Y:S05]  /*29f0*/  BRA `(.L_x_1463) ;  /* 0x0000004000007947 */ /* 0x000fea0003800000 */
.L_x_1459:
[----:B------:R-:W-:Y:S01]  /*2a00*/  LOP3.LUT R12, R12, 0x1, RZ, 0xc0, !PT ;  /* 0x000000010c0c7812 */ /* 0x000fe200078ec0ff */
[----:B------:R-:W-:-:S03]  /*2a10*/  IMAD.MOV.U32 R6, RZ, RZ, 0x1 ;  /* 0x00000001ff067424 */ /* 0x000fc600078e00ff */
[----:B------:R-:W-:-:S04]  /*2a20*/  ISETP.NE.U32.AND P0, PT, R12, 0x1, PT ;  /* 0x000000010c00780c */ /* 0x000fc80003f05070 */
[----:B------:R-:W-:-:S04]  /*2a30*/  SEL R10, R6, 0xffff, P0 ;  /* 0x0000ffff060a7807 */ /* 0x000fc80000000000 */
.L_x_1463:
[----:B------:R-:W-:Y:S05]  /*2a40*/  BSYNC B1 ;  /* 0x0000000000017941 */ /* 0x000fea0003800000 */
.L_x_1458:
        /* <DEDUP_REMOVED lines=15> */
[----:B------:R-:W-:-:S03]  /*2b40*/  LOP3.LUT R12, R11, 0xffff, RZ, 0xc0, !PT ;  /* 0x0000ffff0b0c7812 */ /* 0x000fc600078ec0ff */
[----:B------:R-:W-:Y:S01]  /*2b50*/  IMAD.MOV.U32 R9, RZ, RZ, R7 ;  /* 0x000000ffff097224 */ /* 0x000fe200078e0007 */
[----:B------:R-:W-:-:S05]  /*2b60*/  LEA.HI R11, R12, R11, RZ, 0x11 ;  /* 0x0000000b0c0b7211 */ /* 0x000fca00078f88ff */
[----:B------:R-:W-:Y:S05]  /*2b70*/  @!P0 BRA `(.L_x_1467) ;  /* 0x0000016000008947 */ /* 0x000fea0003800000 */
[----:B------:R-:W-:Y:S02]  /*2b80*/  PRMT R11, R11, 0x9910, RZ ;  /* 0x000099100b0b7816 */ /* 0x000fe400000000ff */
[----:B------:R-:W-:Y:S02]  /*2b90*/  PRMT R7, R6, 0x7610, R7 ;  /* 0x0000761006077816 */ /* 0x000fe40000000007 */
[----:B------:R-:W-:-:S04]  /*2ba0*/  SHF.R.S32.HI R11, RZ, 0x1, R11 ;  /* 0x00000001ff0b7819 */ /* 0x000fc8000001140b */
[----:B------:R-:W-:-:S04]  /*2bb0*/  PRMT R12, R11, 0x7610, R12 ;  /* 0x000076100b0c7816 */ /* 0x000fc8000000000c */
.L_x_1468:
[C---:B------:R-:W-:Y:S02]  /*2bc0*/  LOP3.LUT R11, R12.reuse, 0x1, RZ, 0xc0, !PT ;  /* 0x000000010c0b7812 */ /* 0x040fe400078ec0ff */
        /* <DEDUP_REMOVED lines=17> */
.L_x_1467:
[----:B------:R-:W-:Y:S05]  /*2ce0*/  BSYNC B2 ;  /* 0x0000000000027941 */ /* 0x000fea0003800000 */
.L_x_1466:
[----:B------:R-:W-:Y:S05]  /*2cf0*/  BRA `(.L_x_1469) ;  /* 0x0000003000007947 */ /* 0x000fea0003800000 */
.L_x_1465:
[----:B------:R-:W-:-:S04]  /*2d00*/  LOP3.LUT R11, R11, 0x1, RZ, 0xc0, !PT ;  /* 0x000000010b0b7812 */ /* 0x000fc800078ec0ff */
[----:B------:R-:W-:-:S04]  /*2d10*/  ISETP.NE.U32.AND P0, PT, R11, 0x1, PT ;  /* 0x000000010b00780c */ /* 0x000fc80003f05070 */
[----:B------:R-:W-:-:S04]  /*2d20*/  SEL R9, R6, 0xffff, P0 ;  /* 0x0000ffff06097807 */ /* 0x000fc80000000000 */
.L_x_1469:
[----:B------:R-:W-:Y:S05]  /*2d30*/  BSYNC B1 ;  /* 0x0000000000017941 */ /* 0x000fea0003800000 */
.L_x_1464:
        /* <DEDUP_REMOVED lines=22> */
.L_x_1474:
[----:B------:R-:W-:Y:S02]  /*2ea0*/  LOP3.LUT R7, R14, 0x1, RZ, 0xc0, !PT ;  /* 0x000000010e077812 */ /* 0x000fe400078ec0ff */
[----:B------:R-:W-:Y:S02]  /*2eb0*/  PRMT R13, R12, 0x9910, RZ ;  /* 0x000099100c0d7816 */ /* 0x000fe400000000ff */
[----:B------:R-:W-:Y:S02]  /*2ec0*/  IADD3 R12, R14, 0x1, RZ ;  /* 0x000000010e0c7810 */ /* 0x000fe40007ffe0ff */
[----:B------:R-:W-:Y:S02]  /*2ed0*/  ISETP.NE.U32.AND P0, PT, R7, 0x1, PT ;  /* 0x000000010700780c */ /* 0x000fe40003f05070 */
[----:B------:R-:W-:Y:S02]  /*2ee0*/  LOP3.LUT R12, R12, 0xffff, RZ, 0xc0, !PT ;  /* 0x0000ffff0c0c7812 */ /* 0x000fe400078ec0ff */
[----:B------:R-:W-:-:S02]  /*2ef0*/  PRMT R11, R2, 0x9910, RZ ;  /* 0x00009910020b7816 */ /* 0x000fc400000000ff */
[----:B------:R-:W-:Y:S02]  /*2f00*/  LOP3.LUT R7, R14, 0xffff, RZ, 0xc0, !PT ;  /* 0x0000ffff0e077812 */ /* 0x000fe400078ec0ff */
[----:B------:R-:W-:Y:S01]  /*2f10*/  SEL R2, R2, 0x1, !P0 ;  /* 0x0000000102027807 */ /* 0x000fe20004000000 */
[----:B------:R-:W-:Y:S01]  /*2f20*/  IMAD R11, R11, R11, RZ ;  /* 0x0000000b0b0b7224 */ /* 0x000fe200078e02ff */
[----:B------:R-:W-:Y:S02]  /*2f30*/  ISETP.GE.U32.AND P0, PT, R12, 0x3, PT ;  /* 0x000000030c00780c */ /* 0x000fe40003f06070 */
[----:B------:R-:W-:Y:S02]  /*2f40*/  LEA.HI R7, R7, R14, RZ, 0x11 ;  /* 0x0000000e07077211 */ /* 0x000fe400078f88ff */
[----:B------:R-:W-:Y:S02]  /*2f50*/  PRMT R2, R2, 0x9910, RZ ;  /* 0x0000991002027816 */ /* 0x000fe400000000ff */
[----:B------:R-:W-:-:S03]  /*2f60*/  PRMT R7, R7, 0x9910, RZ ;  /* 0x0000991007077816 */ /* 0x000fc600000000ff */
[----:B------:R-:W-:Y:S01]  /*2f70*/  IMAD R12, R13, R2, RZ ;  /* 0x000000020d0c7224 */ /* 0x000fe200078e02ff */
[----:B------:R-:W-:Y:S02]  /*2f80*/  SHF.R.S32.HI R7, RZ, 0x1, R7 ;  /* 0x00000001ff077819 */ /* 0x000fe40000011407 */
[----:B------:R-:W-:Y:S02]  /*2f90*/  PRMT R2, R11, 0x7610, R2 ;  /* 0x000076100b027816 */ /* 0x000fe40000000002 */
[----:B------:R-:W-:Y:S01]  /*2fa0*/  PRMT R14, R7, 0x7610, R14 ;  /* 0x00007610070e7816 */ /* 0x000fe2000000000e */
[----:B------:R-:W-:Y:S05]  /*2fb0*/  @P0 BRA `(.L_x_1474) ;  /* 0xfffffee000000947 */ /* 0x000fea000383ffff */
.L_x_1473:
[----:B------:R-:W-:Y:S05]  /*2fc0*/  BSYNC B2 ;  /* 0x0000000000027941 */ /* 0x000fea0003800000 */
.L_x_1472:
[----:B------:R-:W-:Y:S05]  /*2fd0*/  BRA `(.L_x_1475) ;  /* 0x0000003000007947 */ /* 0x000fea0003800000 */
.L_x_1471:
[----:B------:R-:W-:-:S04]  /*2fe0*/  LOP3.LUT R2, R2, 0x1, RZ, 0xc0, !PT ;  /* 0x0000000102027812 */ /* 0x000fc800078ec0ff */
[----:B------:R-:W-:-:S04]  /*2ff0*/  ISETP.NE.U32.AND P0, PT, R2, 0x1, PT ;  /* 0x000000010200780c */ /* 0x000fc80003f05070 */
[----:B------:R-:W-:-:S04]  /*3000*/  SEL R12, R6, 0xffff, P0 ;  /* 0x0000ffff060c7807 */ /* 0x000fc80000000000 */
.L_x_1475:
[----:B------:R-:W-:Y:S05]  /*3010*/  BSYNC B1 ;  /* 0x0000000000017941 */ /* 0x000fea0003800000 */
.L_x_1470:
        /* <DEDUP_REMOVED lines=14> */
[----:B------:R-:W-:Y:S02]  /*3100*/  PRMT R11, R2, 0x9910, RZ ;  /* 0x00009910020b7816 */ /* 0x000fe400000000ff */
[----:B------:R-:W-:-:S07]  /*3110*/  LEA.HI R3, R3, R8, RZ, 0x11 ;  /* 0x0000000803037211 */ /* 0x000fce00078f88ff */
[----:B------:R-:W-:Y:S05]  /*3120*/  @!P0 BRA `(.L_x_1478) ;  /* 0x0000017000008947 */ /* 0x000fea0003800000 */
[----:B------:R-:W-:-:S04]  /*3130*/  PRMT R2, R3, 0x9910, RZ ;  /* 0x0000991003027816 */ /* 0x000fc800000000ff */
[----:B------:R-:W-:-:S04]  /*3140*/  SHF.R.S32.HI R2, RZ, 0x1, R2 ;  /* 0x00000001ff027819 */ /* 0x000fc80000011402 */
[----:B------:R-:W-:-:S04]  /*3150*/  PRMT R3, R2, 0x7610, R3 ;  /* 0x0000761002037816 */ /* 0x000fc80000000003 */
.L_x_1479:
[C---:B------:R-:W-:Y:S02]  /*3160*/  LOP3.LUT R2, R3.reuse, 0x1, RZ, 0xc0, !PT ;  /* 0x0000000103027812 */ /* 0x040fe400078ec0ff */
[----:B------:R-:W-:Y:S02]  /*3170*/  PRMT R7, R6, 0x9910, RZ ;  /* 0x0000991006077816 */ /* 0x000fe400000000ff */
[----:B------:R-:W-:Y:S02]  /*3180*/  ISETP.NE.U32.AND P0, PT, R2, 0x1, PT ;  /* 0x000000010200780c */ /* 0x000fe40003f05070 */
[----:B------:R-:W-:Y:S02]  /*3190*/  LOP3.LUT R2, R3, 0xffff, RZ, 0xc0, !PT ;  /* 0x0000ffff03027812 */ /* 0x000fe400078ec0ff */
[----:B------:R-:W-:Y:S02]  /*31a0*/  SEL R6, R6, 0x1, !P0 ;  /* 0x0000000106067807 */ /* 0x000fe40004000000 */
[----:B------:R-:W-:-:S02]  /*31b0*/  LEA.HI R2, R2, R3, RZ, 0x11 ;  /* 0x0000000302027211 */ /* 0x000fc400078f88ff */
[----:B------:R-:W-:Y:S02]  /*31c0*/  IADD3 R3, R3, 0x1, RZ ;  /* 0x0000000103037810 */ /* 0x000fe40007ffe0ff */
[----:B------:R-:W-:Y:S01]  /*31d0*/  PRMT R8, R6, 0x9910, RZ ;  /* 0x0000991006087816 */ /* 0x000fe200000000ff */
[----:B------:R-:W-:Y:S01]  /*31e0*/  IMAD.MOV.U32 R6, RZ, RZ, R7 ;  /* 0x000000ffff067224 */ /* 0x000fe200078e0007 */
[----:B------:R-:W-:Y:S02]  /*31f0*/  LOP3.LUT R7, R3, 0xffff, RZ, 0xc0, !PT ;  /* 0x0000ffff03077812 */ /* 0x000fe400078ec0ff */
[----:B------:R-:W-:Y:S01]  /*3200*/  PRMT R11, R11, 0x9910, RZ ;  /* 0x000099100b0b7816 */ /* 0x000fe200000000ff */
[----:B------:R-:W-:Y:S01]  /*3210*/  IMAD R6, R6, R6, RZ ;  /* 0x0000000606067224 */ /* 0x000fe200078e02ff */
[----:B------:R-:W-:Y:S02]  /*3220*/  ISETP.GE.U32.AND P0, PT, R7, 0x3, PT ;  /* 0x000000030700780c */ /* 0x000fe40003f06070 */
[----:B------:R-:W-:Y:S01]  /*3230*/  PRMT R13, R2, 0x9910, RZ ;  /* 0x00009910020d7816 */ /* 0x000fe200000000ff */
[----:B------:R-:W-:-:S04]  /*3240*/  IMAD.MOV.U32 R2, RZ, RZ, R8 ;  /* 0x000000ffff027224 */ /* 0x000fc800078e0008 */
[----:B------:R-:W-:Y:S02]  /*3250*/  IMAD.MOV.U32 R3, RZ, RZ, R13 ;  /* 0x000000ffff037224 */ /* 0x000fe400078e000d */
[----:B------:R-:W-:-:S03]  /*3260*/  IMAD R2, R2, R11, RZ ;  /* 0x0000000b02027224 */ /* 0x000fc600078e02ff */
[----:B------:R-:W-:Y:S02]  /*3270*/  SHF.R.S32.HI R3, RZ, 0x1, R3 ;  /* 0x00000001ff037819 */ /* 0x000fe40000011403 */
[----:B------:R-:W-:Y:S01]  /*3280*/  PRMT R11, R2, 0x7610, R11 ;  /* 0x00007610020b7816 */ /* 0x000fe2000000000b */
[----:B------:R-:W-:Y:S05]  /*3290*/  @P0 BRA `(.L_x_1479) ;  /* 0xfffffec000000947 */ /* 0x000fea000383ffff */
.L_x_1478:
[----:B------:R-:W-:Y:S05]  /*32a0*/  BSYNC B1 ;  /* 0x0000000000017941 */ /* 0x000fea0003800000 */
.L_x_1477:
[----:B------:R-:W-:Y:S05]  /*32b0*/  BRA `(.L_x_1457) ;  /* 0x0000004000007947 */ /* 0x000fea0003800000 */
.L_x_1476:
[----:B------:R-:W-:-:S04]  /*32c0*/  LOP3.LUT R8, R8, 0x1, RZ, 0xc0, !PT ;  /* 0x0000000108087812 */ /* 0x000fc800078ec0ff */
[----:B------:R-:W-:-:S04]  /*32d0*/  ISETP.NE.U32.AND P0, PT, R8, 0x1, PT ;  /* 0x000000010800780c */ /* 0x000fc80003f05070 */
[----:B------:R-:W-:-:S04]  /*32e0*/  SEL R6, R6, 0xffff, P0 ;  /* 0x0000ffff06067807 */ /* 0x000fc80000000000 */
[----:B------:R-:W-:Y:S02]  /*32f0*/  PRMT R11, R6, 0x7610, R11 ;  /* 0x00007610060b7816 */ /* 0x000fe4000000000b */
.L_x_1457:
[----:B------:R-:W-:Y:S05]  /*3300*/  BSYNC B0 ;  /* 0x0000000000007941 */ /* 0x000fea0003800000 */
.L_x_1443:
[----:B------:R-:W-:Y:S02]  /*3310*/  IADD3 R2, P0, R4, UR8, RZ ;  /* 0x0000000804027c10 */ /* 0x000fe4000ff1e0ff */
[----:B------:R-:W-:Y:S02]  /*3320*/  PRMT R10, R10, 0x5410, R9 ;  /* 0x000054100a0a7816 */ /* 0x000fe40000000009 */
[----:B------:R-:W-:Y:S02]  /*3330*/  IADD3.X R3, R16, UR9, RZ, P0, !PT ;  /* 0x0000000910037c10 */ /* 0x000fe400087fe4ff */
[----:B------:R-:W-:Y:S02]  /*3340*/  IADD3 R5, P0, R5, c[0x0][0x0], RZ ;  /* 0x0000000005057a10 */ /* 0x000fe40007f1e0ff */
[----:B------:R-:W-:Y:S02]  /*3350*/  PRMT R11, R12, 0x5410, R11 ;  /* 0x000054100c0b7816 */ /* 0x000fe4000000000b */
[C---:B------:R-:W-:Y:S01]  /*3360*/  ISETP.LT.U32.AND P1, PT, R5.reuse, 0x4000, PT ;  /* 0x000040000500780c */ /* 0x040fe20003f21070 */
[----:B------:R-:W-:-:S02]  /*3370*/  IMAD.SHL.U32 R4, R5, 0x4, RZ ;  /* 0x0000000405047824 */ /* 0x000fc400078e00ff */
[----:B------:R-:W-:Y:S01]  /*3380*/  IMAD.X R0, RZ, RZ, R0, P0 ;  /* 0x000000ffff007224 */ /* 0x000fe200000e0600 */
[----:B------:R0:W-:Y:S02]  /*3390*/  STG.E.64 [R2.64], R10 ;  /* 0x0000000a02007986 */ /* 0x0001e4000c101b0c */
[----:B------:R-:W-:Y:S02]  /*33a0*/  ISETP.GE.U32.AND P0, PT, R4, UR14, PT ;  /* 0x0000000e04007c0c */ /* 0x000fe4000bf06070 */
[----:B------:R-:W-:Y:S02]  /*33b0*/  SHF.L.U64.HI R4, R5, 0x2, R0 ;  /* 0x0000000205047819 */ /* 0x000fe40000010200 */
[----:B------:R-:W-:Y:S02]  /*33c0*/  ISETP.LT.U32.AND.EX P1, PT, R0, RZ, PT, P1 ;  /* 0x000000ff0000720c */ /* 0x000fe40003f21110 */
[----:B------:R-:W-:-:S13]  /*33d0*/  ISETP.GE.AND.EX P0, PT, R4, UR5, PT, P0 ;  /* 0x0000000504007c0c */ /* 0x000fda000bf06300 */
[----:B0-----:R-:W-:Y:S05]  /*33e0*/  @!P0 BRA P1, `(.L_x_1480) ;  /* 0xffffea5000008947 */ /* 0x001fea000083ffff */
[----:B------:R-:W-:Y:S05]  /*33f0*/  EXIT ;  /* 0x000000000000794d */ /* 0x000fea0003800000 */
.L_x_1442:
[----:B------:R-:W-:Y:S02]  /*3400*/  IMAD.MOV.U32 R6, RZ, RZ, 0x10001 ;  /* 0x00010001ff067424 */ /* 0x000fe400078e00ff */
.L_x_1481:
[----:B------:R-:W-:Y:S01]  /*3410*/  LEA R2, P0, R5, UR8, 0x3 ;  /* 0x0000000805027c11 */ /* 0x000fe2000f8018ff */
[----:B------:R-:W-:-:S03]  /*3420*/  IMAD.MOV.U32 R7, RZ, RZ, 0x10001 ;  /* 0x00010001ff077424 */ /* 0x000fc600078e00ff */
[C---:B------:R-:W-:Y:S02]  /*3430*/  LEA.HI.X R3, R5.reuse, UR9, R0, 0x3, P0 ;  /* 0x0000000905037c11 */ /* 0x040fe400080f1c00 */
[----:B------:R-:W-:-:S03]  /*3440*/  IADD3 R5, P0, R5, c[0x0][0x0], RZ ;  /* 0x0000000005057a10 */ /* 0x000fc60007f1e0ff */
[----:B------:R0:W-:Y:S01]  /*3450*/  STG.E.64 [R2.64], R6 ;  /* 0x0000000602007986 */ /* 0x0001e2000c101b0c */
[C---:B------:R-:W-:Y:S01]  /*3460*/  ISETP.LT.U32.AND P1, PT, R5.reuse, 0x4000, PT ;  /* 0x000040000500780c */ /* 0x040fe20003f21070 */
[----:B------:R-:W-:Y:S02]  /*3470*/  IMAD.SHL.U32 R4, R5, 0x4, RZ ;  /* 0x0000000405047824 */ /* 0x000fe400078e00ff */
[----:B------:R-:W-:-:S03]  /*3480*/  IMAD.X R0, RZ, RZ, R0, P0 ;  /* 0x000000ffff007224 */ /* 0x000fc600000e0600 */
[----:B------:R-:W-:Y:S02]  /*3490*/  ISETP.GE.U32.AND P0, PT, R4, UR14, PT ;  /* 0x0000000e04007c0c */ /* 0x000fe4000bf06070 */
[----:B------:R-:W-:Y:S02]  /*34a0*/  SHF.L.U64.HI R4, R5, 0x2, R0 ;  /* 0x0000000205047819 */ /* 0x000fe40000010200 */
[----:B------:R-:W-:Y:S02]  /*34b0*/  ISETP.LT.U32.AND.EX P1, PT, R0, RZ, PT, P1 ;  /* 0x000000ff0000720c */ /* 0x000fe40003f21110 */
[----:B------:R-:W-:-:S13]  /*34c0*/  ISETP.GE.AND.EX P0, PT, R4, UR5, PT, P0 ;  /* 0x0000000504007c0c */ /* 0x000fda000bf06300 */
[----:B0-----:R-:W-:Y:S05]  /*34d0*/  @!P0 BRA P1, `(.L_x_1481) ;  /* 0xffffff3000008947 */ /* 0x001fea000083ffff */
[----:B------:R-:W-:Y:S05]  /*34e0*/  EXIT ;  /* 0x000000000000794d */ /* 0x000fea0003800000 */
.L_x_1482:
        /* <DEDUP_REMOVED lines=9> */
.L_x_5352:


//--------------------- .text._ZN2at6native57_GLOBAL__N__f3eca4a2_24_ForeachBinaryOpScalar_cu_86b9896c25multi_tensor_apply_kernelINS1_18TensorListMetadataILi2EEENS1_21BinaryOpScalarFunctorIlLi2ELi1ELi1EEEJNS1_21reverse_power_functorIlEElEEEvT_T0_DpT1_ --------------------------
	.section	.text._ZN2at6native57_GLOBAL__N__f3eca4a2_24_ForeachBinaryOpScalar_cu_86b9896c25multi_tensor_apply_kernelINS1_18TensorListMetadataILi2EEENS1_21BinaryOpScalarFunctorIlLi2ELi1ELi1EEEJNS1_21reverse_power_functorIlEElEEEvT_T0_DpT1_,"ax",@progbits
	.sectioninfo	@"SHI_REGISTERS=30"
	.align	128
.text._ZN2at6native57_GLOBAL__N__f3eca4a2_24_ForeachBinaryOpScalar_cu_86b9896c25multi_tensor_apply_kernelINS1_18TensorListMetadataILi2EEENS1_21BinaryOpScalarFunctorIlLi2ELi1ELi1EEEJNS1_21reverse_power_functorIlEElEEEvT_T0_DpT1_:
        .type           _ZN2at6native57_GLOBAL__N__f3eca4a2_24_ForeachBinaryOpScalar_cu_86b9896c25multi_tensor_apply_kernelINS1_18TensorListMetadataILi2EEENS1_21BinaryOpScalarFunctorIlLi2ELi1ELi1EEEJNS1_21reverse_power_functorIlEElEEEvT_T0_DpT1_,@function
        .size           _ZN2at6native57_GLOBAL__N__f3eca4a2_24_ForeachBinaryOpScalar_cu_86b9896c25multi_tensor_apply_kernelINS1_18TensorListMetadataILi2EEENS1_21BinaryOpScalarFunctorIlLi2ELi1ELi1EEEJNS1_21reverse_power_functorIlEElEEEvT_T0_DpT1_,(.L_x_5353 - _ZN2at6native57_GLOBAL__N__f3eca4a2_24_ForeachBinaryOpScalar_cu_86b9896c25multi_tensor_apply_kernelINS1_18TensorListMetadataILi2EEENS1_21BinaryOpScalarFunctorIlLi2ELi1ELi1EEEJNS1_21reverse_power_functorIlEElEEEvT_T0_DpT1_)
        .other          _ZN2at6native57_GLOBAL__N__f3eca4a2_24_ForeachBinaryOpScalar_cu_86b9896c25multi_tensor_apply_kernelINS1_18TensorListMetadataILi2EEENS1_21BinaryOpScalarFunctorIlLi2ELi1ELi1EEEJNS1_21reverse_power_functorIlEElEEEvT_T0_DpT1_,@"STO_CUDA_ENTRY STV_DEFAULT"
_ZN2at6native57_GLOBAL__N__f3eca4a2_24_ForeachBinaryOpScalar_cu_86b9896c25multi_tensor_apply_kernelINS1_18TensorListMetadataILi2EEENS1_21BinaryOpScalarFunctorIlLi2ELi1ELi1EEEJNS1_21reverse_power_functorIlEElEEEvT_T0_DpT1_:
        /* <DEDUP_REMOVED lines=26> */
[----:B------:R-:W-:Y:S01]  /*01a0*/  IMAD.MOV.U32 R0, RZ, RZ, 0x1 ;  /* 0x00000001ff007424 */ /* 0x000fe200078e00ff */
[----:B------:R-:W-:Y:S02]  /*01b0*/  ULDC UR10, c[0x0][0x0] ;  /* 0x00000000000a7ab9 */ /* 0x000fe40000000800 */
[----:B------:R-:W-:Y:S02]  /*01c0*/  USHF.L.U32 UR13, UR10, 0x1, URZ ;  /* 0x000000010a0d7899 */ /* 0x000fe4000800063f */
[----:B------:R-:W-:Y:S01]  /*01d0*/  ISETP.NE.U32.AND P0, PT, R0, c[0x0][0xdb0], PT ;  /* 0x00036c0000007a0c */ /* 0x000fe20003f05070 */
[----:B------:R-:W-:-:S03]  /*01e0*/  UIMAD UR10, UR10, 0x3, URZ ;  /* 0x000000030a0a78a4 */ /* 0x000fc6000f8e023f */
[----:B------:R-:W-:-:S13]  /*01f0*/  ISETP.NE.AND.EX P0, PT, RZ, c[0x0][0xdb4], PT, P0 ;  /* 0x00036d00ff007a0c */ /* 0x000fda0003f05300 */
[----:B------:R-:W-:Y:S05]  /*0200*/  @!P0 BRA `(.L_x_1484) ;  /* 0x00001d0000008947 */ /* 0x000fea0003800000 */
[----:B------:R-:W0:Y:S01]  /*0210*/  S2R R20, SR_TID.X ;  /* 0x0000000000147919 */ /* 0x000e220000002100 */
[----:B------:R-:W-:Y:S02]  /*0220*/  UMOV UR4, URZ ;  /* 0x0000003f00047c82 */ /* 0x000fe40008000000 */
[----:B------:R-:W-:Y:S02]  /*0230*/  UMOV UR5, URZ ;  /* 0x0000003f00057c82 */ /* 0x000fe40008000000 */
.L_x_1522:
[----:B0-----:R-:W-:Y:S01]  /*0240*/  IADD3 R21, P0, R20, UR4, RZ ;  /* 0x0000000414157c10 */ /* 0x001fe2000ff1e0ff */
[----:B------:R-:W-:-:S03]  /*0250*/  CS2R R12, SRZ ;  /* 0x00000000000c7805 */ /* 0x000fc6000001ff00 */
[C---:B------:R-:W-:Y:S01]  /*0260*/  IADD3 R11, P2, R21.reuse, UR10, RZ ;  /* 0x0000000a150b7c10 */ /* 0x040fe2000ff5e0ff */
[----:B------:R-:W-:Y:S01]  /*0270*/  IMAD.X R10, RZ, RZ, UR5, P0 ;  /* 0x00000005ff0a7e24 */ /* 0x000fe200080e06ff */
[----:B------:R-:W-:Y:S02]  /*0280*/  IADD3 R7, P5, R21, UR13, RZ ;  /* 0x0000000d15077c10 */ /* 0x000fe4000ffbe0ff */
[C---:B------:R-:W-:Y:S01]  /*0290*/  ISETP.GE.U32.AND P1, PT, R11.reuse, 0x10000, PT ;  /* 0x000100000b00780c */ /* 0x040fe20003f26070 */
[--C-:B------:R-:W-:Y:S01]  /*02a0*/  IMAD.X R8, RZ, RZ, R10.reuse, P2 ;  /* 0x000000ffff087224 */ /* 0x100fe200010e060a */
[----:B------:R-:W-:Y:S01]  /*02b0*/  ISETP.LT.U32.AND P0, PT, R11, UR16, PT ;  /* 0x000000100b007c0c */ /* 0x000fe2000bf01070 */
[----:B------:R-:W-:Y:S01]  /*02c0*/  IMAD.X R0, RZ, RZ, R10, P5 ;  /* 0x000000ffff007224 */ /* 0x000fe200028e060a */
[----:B------:R-:W-:Y:S02]  /*02d0*/  IADD3 R9, P2, R21, c[0x0][0x0], RZ ;  /* 0x0000000015097a10 */ /* 0x000fe40007f5e0ff */
[----:B------:R-:W-:-:S02]  /*02e0*/  ISETP.GE.U32.AND.EX P1, PT, R8, RZ, PT, P1 ;  /* 0x000000ff0800720c */ /* 0x000fc40003f26110 */
[C---:B------:R-:W-:Y:S01]  /*02f0*/  ISETP.GE.U32.AND P3, PT, R21.reuse, 0x10000, PT ;  /* 0x000100001500780c */ /* 0x040fe20003f66070 */
[----:B------:R-:W-:Y:S01]  /*0300*/  IMAD.X R6, RZ, RZ, R10, P2 ;  /* 0x000000ffff067224 */ /* 0x000fe200010e060a */
[----:B------:R-:W-:Y:S02]  /*0310*/  ISETP.LT.AND.EX P1, PT, R8, UR11, !P1, P0 ;  /* 0x0000000b08007c0c */ /* 0x000fe4000cf21300 */
[----:B------:R-:W-:Y:S02]  /*0320*/  ISETP.LT.U32.AND P0, PT, R21, UR16, PT ;  /* 0x0000001015007c0c */ /* 0x000fe4000bf01070 */
[----:B------:R-:W-:Y:S02]  /*0330*/  ISETP.GE.U32.AND.EX P3, PT, R10, RZ, PT, P3 ;  /* 0x000000ff0a00720c */ /* 0x000fe40003f66130 */
[----:B------:R-:W-:Y:S02]  /*0340*/  ISETP.GE.U32.AND P4, PT, R9, 0x10000, PT ;  /* 0x000100000900780c */ /* 0x000fe40003f86070 */
[----:B------:R-:W-:-:S02]  /*0350*/  ISETP.GE.U32.AND P5, PT, R7, 0x10000, PT ;  /* 0x000100000700780c */ /* 0x000fc40003fa6070 */
[----:B------:R-:W-:Y:S02]  /*0360*/  ISETP.LT.AND.EX P0, PT, R10, UR11, !P3, P0 ;  /* 0x0000000b0a007c0c */ /* 0x000fe4000df01300 */
[----:B------:R-:W-:Y:S02]  /*0370*/  ISETP.LT.U32.AND P2, PT, R9, UR16, PT ;  /* 0x0000001009007c0c */ /* 0x000fe4000bf41070 */
[----:B------:R-:W-:Y:S02]  /*0380*/  ISETP.LT.U32.AND P3, PT, R7, UR16, PT ;  /* 0x0000001007007c0c */ /* 0x000fe4000bf61070 */
[----:B------:R-:W-:Y:S02]  /*0390*/  ISETP.GE.U32.AND.EX P4, PT, R6, RZ, PT, P4 ;  /* 0x000000ff0600720c */ /* 0x000fe40003f86140 */
[----:B------:R-:W-:Y:S02]  /*03a0*/  ISETP.GE.U32.AND.EX P5, PT, R0, RZ, PT, P5 ;  /* 0x000000ff0000720c */ /* 0x000fe40003fa6150 */
[----:B------:R-:W-:-:S02]  /*03b0*/  ISETP.LT.AND.EX P2, PT, R6, UR11, !P4, P2 ;  /* 0x0000000b06007c0c */ /* 0x000fc4000e741320 */
[----:B------:R-:W-:Y:S02]  /*03c0*/  ISETP.LT.AND.EX P3, PT, R0, UR11, !P5, P3 ;  /* 0x0000000b00007c0c */ /* 0x000fe4000ef61330 */
[----:B------:R-:W-:Y:S02]  /*03d0*/  @P0 LEA R22, P4, R21, UR6, 0x3 ;  /* 0x0000000615160c11 */ /* 0x000fe4000f8818ff */
[----:B------:R-:W-:Y:S02]  /*03e0*/  @P1 LEA R24, P6, R11, UR6, 0x3 ;  /* 0x000000060b181c11 */ /* 0x000fe4000f8c18ff */
[----:B------:R-:W-:Y:S01]  /*03f0*/  @P0 LEA.HI.X R23, R21, UR7, R10, 0x3, P4 ;  /* 0x0000000715170c11 */ /* 0x000fe2000a0f1c0a */
[----:B------:R-:W-:Y:S01]  /*0400*/  CS2R R14, SRZ ;  /* 0x00000000000e7805 */ /* 0x000fe2000001ff00 */
[----:B------:R-:W-:Y:S01]  /*0410*/  CS2R R16, SRZ ;  /* 0x0000000000107805 */ /* 0x000fe2000001ff00 */
[----:B------:R-:W-:Y:S01]  /*0420*/  CS2R R18, SRZ ;  /* 0x0000000000127805 */ /* 0x000fe2000001ff00 */
[----:B------:R-:W-:-:S02]  /*0430*/  @P1 LEA.HI.X R25, R11, UR7, R8, 0x3, P6 ;  /* 0x000000070b191c11 */ /* 0x000fc4000b0f1c08 */
[----:B------:R-:W-:Y:S01]  /*0440*/  @P2 LEA R4, P5, R9, UR6, 0x3 ;  /* 0x0000000609042c11 */ /* 0x000fe2000f8a18ff */
[----:B------:R0:W5:Y:S01]  /*0450*/  @P0 LDG.E.64 R14, [R22.64] ;  /* 0x0000000e160e0981 */ /* 0x000162000c1e1b00 */
[----:B------:R-:W-:Y:S02]  /*0460*/  @P3 LEA R2, P4, R7, UR6, 0x3 ;  /* 0x0000000607023c11 */ /* 0x000fe4000f8818ff */
[----:B------:R-:W-:Y:S01]  /*0470*/  @P2 LEA.HI.X R5, R9, UR7, R6, 0x3, P5 ;  /* 0x0000000709052c11 */ /* 0x000fe2000a8f1c06 */
[----:B------:R0:W5:Y:S01]  /*0480*/  @P1 LDG.E.64 R12, [R24.64] ;  /* 0x0000000e180c1981 */ /* 0x000162000c1e1b00 */
[----:B------:R-:W-:-:S03]  /*0490*/  @P3 LEA.HI.X R3, R7, UR7, R0, 0x3, P4 ;  /* 0x0000000707033c11 */ /* 0x000fc6000a0f1c00 */
[----:B------:R0:W5:Y:S04]  /*04a0*/  @P2 LDG.E.64 R16, [R4.64] ;  /* 0x0000000e04102981 */ /* 0x000168000c1e1b00 */
[----:B------:R0:W5:Y:S01]  /*04b0*/  @P3 LDG.E.64 R18, [R2.64] ;  /* 0x0000000e02123981 */ /* 0x000162000c1e1b00 */
[----:B------:R-:W-:-:S05]  /*04c0*/  IMAD.MOV.U32 R26, RZ, RZ, -0x1 ;  /* 0xffffffffff1a7424 */ /* 0x000fca00078e00ff */
[----:B------:R-:W-:-:S04]  /*04d0*/  ISETP.NE.U32.AND P4, PT, R26, c[0x0][0xdb0], PT ;  /* 0x00036c001a007a0c */ /* 0x000fc80003f85070 */
[----:B------:R-:W-:Y:S01]  /*04e0*/  ISETP.NE.AND.EX P4, PT, R26, c[0x0][0xdb4], PT, P4 ;  /* 0x00036d001a007a0c */ /* 0x000fe20003f85340 */
[----:B------:R-:W-:-:S12]  /*04f0*/  BSSY B0, `(.L_x_1485) ;  /* 0x0000189000007945 */ /* 0x000fd80003800000 */
[----:B------:R-:W-:Y:S05]  /*0500*/  @!P4 BRA `(.L_x_1486) ;  /* 0x00000a400000c947 */ /* 0x000fea0003800000 */
[----:B0----5:R-:W-:Y:S01]  /*0510*/  ISETP.GE.AND P4, PT, R15, RZ, PT ;  /* 0x000000ff0f00720c */ /* 0x021fe20003f86270 */
[----:B------:R-:W-:Y:S01]  /*0520*/  BSSY B1, `(.L_x_1487) ;  /* 0x0000023000017945 */ /* 0x000fe20003800000 */
[----:B------:R-:W-:Y:S01]  /*0530*/  CS2R R4, SRZ ;  /* 0x0000000000047805 */ /* 0x000fe2000001ff00 */
[----:B------:R-:W-:-:S10]  /*0540*/  CS2R R2, SRZ ;  /* 0x0000000000027805 */ /* 0x000fd4000001ff00 */
[----:B------:R-:W-:Y:S05]  /*0550*/  @!P4 BRA `(.L_x_1488) ;  /* 0x000001f00000c947 */ /* 0x000fea0003800000 */
[----:B------:R-:W-:Y:S01]  /*0560*/  ISETP.NE.U32.AND P4, PT, R14, RZ, PT ;  /* 0x000000ff0e00720c */ /* 0x000fe20003f85070 */
[----:B------:R-:W-:Y:S02]  /*0570*/  IMAD.MOV.U32 R2, RZ, RZ, 0x1 ;  /* 0x00000001ff027424 */ /* 0x000fe400078e00ff */
[----:B------:R-:W-:Y:S01]  /*0580*/  IMAD.MOV.U32 R3, RZ, RZ, RZ ;  /* 0x000000ffff037224 */ /* 0x000fe200078e00ff */
[----:B------:R-:W-:-:S13]  /*0590*/  ISETP.NE.AND.EX P4, PT, R15, RZ, PT, P4 ;  /* 0x000000ff0f00720c */ /* 0x000fda0003f85340 */
[----:B------:R-:W-:Y:S05]  /*05a0*/  @!P4 BRA `(.L_x_1488) ;  /* 0x000001a00000c947 */ /* 0x000fea0003800000 */
[----:B------:R-:W-:Y:S02]  /*05b0*/  IMAD.MOV.U32 R2, RZ, RZ, 0x1 ;  /* 0x00000001ff027424 */ /* 0x000fe400078e00ff */
[----:B------:R-:W-:Y:S02]  /*05c0*/  IMAD.MOV.U32 R3, RZ, RZ, RZ ;  /* 0x000000ffff037224 */ /* 0x000fe400078e00ff */
[----:B------:R-:W-:Y:S02]  /*05d0*/  IMAD.MOV.U32 R22, RZ, RZ, c[0x0][0xdb0] ;  /* 0x00036c00ff167624 */ /* 0x000fe400078e00ff */
[----:B------:R-:W-:-:S03]  /*05e0*/  IMAD.MOV.U32 R23, RZ, RZ, c[0x0][0xdb4] ;  /* 0x00036d00ff177624 */ /* 0x000fc600078e00ff */
.L_x_1489:
[----:B------:R-:W-:Y:S01]  /*05f0*/  LOP3.LUT R24, R14, 0x1, RZ, 0xc0, !PT ;  /* 0x000000010e187812 */ /* 0x000fe200078ec0ff */
[----:B------:R-:W-:-:S03]  /*0600*/  IMAD R27, R23, R22, RZ ;  /* 0x00000016171b7224 */ /* 0x000fc600078e02ff */
[----:B------:R-:W-:Y:S01]  /*0610*/  ISETP.NE.U32.AND P4, PT, R24, 0x1, PT ;  /* 0x000000011800780c */ /* 0x000fe20003f85070 */
[----:B------:R-:W-:Y:S01]  /*0620*/  IMAD R27, R22, R23, R27 ;  /* 0x00000017161b7224 */ /* 0x000fe200078e021b */
[----:B------:R-:W-:Y:S02]  /*0630*/  IADD3 R24, P6, R14, 0x1, RZ ;  /* 0x000000010e187810 */ /* 0x000fe40007fde0ff */
[----:B------:R-:W-:Y:S02]  /*0640*/  ISETP.NE.U32.AND.EX P4, PT, RZ, RZ, PT, P4 ;  /* 0x000000ffff00720c */ /* 0x000fe40003f85140 */
[----:B------:R-:W-:Y:S02]  /*0650*/  ISETP.GT.U32.AND P5, PT, R24, 0x2, PT ;  /* 0x000000021800780c */ /* 0x000fe40003fa4070 */
[----:B------:R-:W-:Y:S01]  /*0660*/  SEL R25, R23, RZ, !P4 ;  /* 0x000000ff17197207 */ /* 0x000fe20006000000 */
[----:B------:R-:W-:Y:S01]  /*0670*/  IMAD.X R23, RZ, RZ, R15, P6 ;  /* 0x000000ffff177224 */ /* 0x000fe200030e060f */
[----:B------:R-:W-:-:S03]  /*0680*/  SEL R24, R22, 0x1, !P4 ;  /* 0x0000000116187807 */ /* 0x000fc60006000000 */
[----:B------:R-:W-:Y:S01]  /*0690*/  IMAD R25, R25, R2, RZ ;  /* 0x0000000219197224 */ /* 0x000fe200078e02ff */
[----:B------:R-:W-:Y:S01]  /*06a0*/  ISETP.GT.U32.AND.EX P4, PT, R23, RZ, PT, P5 ;  /* 0x000000ff1700720c */ /* 0x000fe20003f84150 */
[----:B------:R-:W-:Y:S01]  /*06b0*/  IMAD.WIDE.U32 R22, R22, R22, RZ ;  /* 0x0000001616167225 */ /* 0x000fe200078e00ff */
[----:B------:R-:W-:-:S03]  /*06c0*/  LEA.HI R14, P5, R15, R14, RZ, 0x1 ;  /* 0x0000000e0f0e7211 */ /* 0x000fc600078b08ff */
[----:B------:R-:W-:Y:S02]  /*06d0*/  IMAD R25, R3, R24, R25 ;  /* 0x0000001803197224 */ /* 0x000fe400078e0219 */
[----:B------:R-:W-:Y:S02]  /*06e0*/  IMAD.X R15, RZ, RZ, R15, P5 ;  /* 0x000000ffff0f7224 */ /* 0x000fe400028e060f */
[----:B------:R-:W-:-:S03]  /*06f0*/  IMAD.WIDE.U32 R2, R24, R2, RZ ;  /* 0x0000000218027225 */ /* 0x000fc600078e00ff */
[----:B------:R-:W-:Y:S01]  /*0700*/  SHF.R.S64 R14, R14, 0x1, R15 ;  /* 0x000000010e0e7819 */ /* 0x000fe2000000100f */
[----:B------:R-:W-:Y:S01]  /*0710*/  IMAD.IADD R23, R23, 0x1, R27 ;  /* 0x0000000117177824 */ /* 0x000fe200078e021b */
[----:B------:R-:W-:Y:S01]  /*0720*/  SHF.R.S32.HI R15, RZ, 0x1, R15 ;  /* 0x00000001ff0f7819 */ /* 0x000fe2000001140f */
[----:B------:R-:W-:Y:S01]  /*0730*/  IMAD.IADD R3, R3, 0x1, R25 ;  /* 0x0000000103037824 */ /* 0x000fe200078e0219 */
[----:B------:R-:W-:Y:S05]  /*0740*/  @P4 BRA `(.L_x_1489) ;  /* 0xfffffea000004947 */ /* 0x000fea000383ffff */
.L_x_1488:
[----:B------:R-:W-:Y:S05]  /*0750*/  BSYNC B1 ;  /* 0x0000000000017941 */ /* 0x000fea0003800000 */
.L_x_1487:
[----:B------:R-:W-:Y:S01]  /*0760*/  ISETP.GE.AND P4, PT, R17, RZ, PT ;  /* 0x000000ff1100720c */ /* 0x000fe20003f86270 */
[----:B------:R-:W-:-:S12]  /*0770*/  BSSY B1, `(.L_x_1490) ;  /* 0x0000021000017945 */ /* 0x000fd80003800000 */
        /* <DEDUP_REMOVED lines=10> */
.L_x_1492:
[----:B------:R-:W-:Y:S01]  /*0820*/  LOP3.LUT R22, R16, 0x1, RZ, 0xc0, !PT ;  /* 0x0000000110167812 */ /* 0x000fe200078ec0ff */
[----:B------:R-:W-:-:S03]  /*0830*/  IMAD R25, R15, R14, RZ ;  /* 0x0000000e0f197224 */ /* 0x000fc600078e02ff */
[----:B------:R-:W-:Y:S01]  /*0840*/  ISETP.NE.U32.AND P5, PT, R22, 0x1, PT ;  /* 0x000000011600780c */ /* 0x000fe20003fa5070 */
[----:B------:R-:W-:Y:S01]  /*0850*/  IMAD R25, R14, R15, R25 ;  /* 0x0000000f0e197224 */ /* 0x000fe200078e0219 */
[----:B------:R-:W-:Y:S02]  /*0860*/  IADD3 R22, P6, R16, 0x1, RZ ;  /* 0x0000000110167810 */ /* 0x000fe40007fde0ff */
[----:B------:R-:W-:Y:S02]  /*0870*/  ISETP.NE.U32.AND.EX P5, PT, RZ, RZ, PT, P5 ;  /* 0x000000ffff00720c */ /* 0x000fe40003fa5150 */
[----:B------:R-:W-:Y:S01]  /*0880*/  ISETP.GT.U32.AND P4, PT, R22, 0x2, PT ;  /* 0x000000021600780c */ /* 0x000fe20003f84070 */
[----:B------:R-:W-:Y:S01]  /*0890*/  IMAD.X R24, RZ, RZ, R17, P6 ;  /* 0x000000ffff187224 */ /* 0x000fe200030e0611 */
[----:B------:R-:W-:Y:S02]  /*08a0*/  SEL R23, R15, RZ, !P5 ;  /* 0x000000ff0f177207 */ /* 0x000fe40006800000 */
[C---:B------:R-:W-:Y:S01]  /*08b0*/  SEL R22, R14.reuse, 0x1, !P5 ;  /* 0x000000010e167807 */ /* 0x040fe20006800000 */
[----:B------:R-:W-:Y:S01]  /*08c0*/  IMAD.WIDE.U32 R14, R14, R14, RZ ;  /* 0x0000000e0e0e7225 */ /* 0x000fe200078e00ff */
[----:B------:R-:W-:-:S02]  /*08d0*/  ISETP.GT.U32.AND.EX P4, PT, R24, RZ, PT, P4 ;  /* 0x000000ff1800720c */ /* 0x000fc40003f84140 */
[----:B------:R-:W-:Y:S01]  /*08e0*/  LEA.HI R16, P5, R17, R16, RZ, 0x1 ;  /* 0x0000001011107211 */ /* 0x000fe200078b08ff */
[----:B------:R-:W-:Y:S02]  /*08f0*/  IMAD R23, R23, R4, RZ ;  /* 0x0000000417177224 */ /* 0x000fe400078e02ff */
[----:B------:R-:W-:Y:S02]  /*0900*/  IMAD.IADD R15, R15, 0x1, R25 ;  /* 0x000000010f0f7824 */ /* 0x000fe400078e0219 */
[----:B------:R-:W-:Y:S02]  /*0910*/  IMAD.X R17, RZ, RZ, R17, P5 ;  /* 0x000000ffff117224 */ /* 0x000fe400028e0611 */
[----:B------:R-:W-:Y:S02]  /*0920*/  IMAD R23, R5, R22, R23 ;  /* 0x0000001605177224 */ /* 0x000fe400078e0217 */
[----:B------:R-:W-:Y:S01]  /*0930*/  IMAD.WIDE.U32 R4, R22, R4, RZ ;  /* 0x0000000416047225 */ /* 0x000fe200078e00ff */
[----:B------:R-:W-:-:S02]  /*0940*/  SHF.R.S64 R16, R16, 0x1, R17 ;  /* 0x0000000110107819 */ /* 0x000fc40000001011 */
[----:B------:R-:W-:Y:S01]  /*0950*/  SHF.R.S32.HI R17, RZ, 0x1, R17 ;  /* 0x00000001ff117819 */ /* 0x000fe20000011411 */
[----:B------:R-:W-:Y:S01]  /*0960*/  IMAD.IADD R5, R5, 0x1, R23 ;  /* 0x0000000105057824 */ /* 0x000fe200078e0217 */
[----:B------:R-:W-:Y:S05]  /*0970*/  @P4 BRA `(.L_x_1492) ;  /* 0xfffffea000004947 */ /* 0x000fea000383ffff */
.L_x_1491:
[----:B------:R-:W-:Y:S05]  /*0980*/  BSYNC B1 ;  /* 0x0000000000017941 */ /* 0x000fea0003800000 */
.L_x_1490:
[----:B------:R-:W-:Y:S01]  /*0990*/  ISETP.GE.AND P4, PT, R19, RZ, PT ;  /* 0x000000ff1300720c */ /* 0x000fe20003f86270 */
        /* <DEDUP_REMOVED lines=13> */
.L_x_1495:
        /* <DEDUP_REMOVED lines=22> */
.L_x_1494:
[----:B------:R-:W-:Y:S05]  /*0bd0*/  BSYNC B1 ;  /* 0x0000000000017941 */ /* 0x000fea0003800000 */
.L_x_1493:
        /* <DEDUP_REMOVED lines=8> */
[----:B------:R-:W-:Y:S01]  /*0c60*/  LOP3.LUT R14, R12, 0x1, RZ, 0xc0, !PT ;  /* 0x000000010c0e7812 */ /* 0x000fe200078ec0ff */
[----:B------:R-:W-:Y:S02]  /*0c70*/  IMAD.MOV.U32 R16, RZ, RZ, c[0x0][0xdb0] ;  /* 0x00036c00ff107624 */ /* 0x000fe400078e00ff */
[----:B------:R-:W-:Y:S01]  /*0c80*/  IMAD.MOV.U32 R19, RZ, RZ, c[0x0][0xdb4] ;  /* 0x00036d00ff137624 */ /* 0x000fe200078e00ff */
[----:B------:R-:W-:Y:S02]  /*0c90*/  ISETP.NE.U32.AND P4, PT, R14, 0x1, PT ;  /* 0x000000010e00780c */ /* 0x000fe40003f85070 */
[----:B------:R-:W-:Y:S01]  /*0ca0*/  IADD3 R14, P5, R12, 0x1, RZ ;  /* 0x000000010c0e7810 */ /* 0x000fe20007fbe0ff */
[----:B------:R-:W-:Y:S01]  /*0cb0*/  IMAD R19, R19, c[0x0][0xdb0], RZ ;  /* 0x00036c0013137a24 */ /* 0x000fe200078e02ff */
[----:B------:R-:W-:Y:S02]  /*0cc0*/  ISETP.NE.U32.AND.EX P4, PT, RZ, RZ, PT, P4 ;  /* 0x000000ffff00720c */ /* 0x000fe40003f85140 */
[----:B------:R-:W-:Y:S01]  /*0cd0*/  ISETP.GE.U32.AND P6, PT, R14, 0x3, PT ;  /* 0x000000030e00780c */ /* 0x000fe20003fc6070 */
[----:B------:R-:W-:Y:S01]  /*0ce0*/  IMAD.X R14, RZ, RZ, R13, P5 ;  /* 0x000000ffff0e7224 */ /* 0x000fe200028e060d */
[C---:B------:R-:W-:Y:S01]  /*0cf0*/  SEL R22, R16.reuse, 0x1, !P4 ;  /* 0x0000000110167807 */ /* 0x040fe20006000000 */
[----:B------:R-:W-:Y:S01]  /*0d00*/  IMAD R19, R16, c[0x0][0xdb4], R19 ;  /* 0x00036d0010137a24 */ /* 0x000fe200078e0213 */
[----:B------:R-:W-:-:S02]  /*0d10*/  SEL R17, RZ, c[0x0][0xdb4], P4 ;  /* 0x00036d00ff117a07 */ /* 0x000fc40002000000 */
[----:B------:R-:W-:Y:S01]  /*0d20*/  ISETP.GE.U32.AND.EX P5, PT, R14, RZ, PT, P6 ;  /* 0x000000ff0e00720c */ /* 0x000fe20003fa6160 */
[----:B------:R-:W-:Y:S01]  /*0d30*/  IMAD.WIDE.U32 R22, R22, 0x1, RZ ;  /* 0x0000000116167825 */ /* 0x000fe200078e00ff */
[----:B------:R-:W-:-:S03]  /*0d40*/  LEA.HI R15, P6, R13, R12, RZ, 0x1 ;  /* 0x0000000c0d0f7211 */ /* 0x000fc600078d08ff */
[----:B------:R-:W-:Y:S02]  /*0d50*/  IMAD.IADD R23, R23, 0x1, R17 ;  /* 0x0000000117177824 */ /* 0x000fe400078e0211 */
[----:B------:R-:W-:-:S06]  /*0d60*/  IMAD.X R14, RZ, RZ, R13, P6 ;  /* 0x000000ffff0e7224 */ /* 0x000fcc00030e060d */
[----:B------:R-:W-:Y:S05]  /*0d70*/  @!P5 BRA `(.L_x_1497) ;  /* 0x000001b00000d947 */ /* 0x000fea0003800000 */
[----:B------:R-:W-:Y:S01]  /*0d80*/  IMAD.WIDE.U32 R12, R16, c[0x0][0xdb0], RZ ;  /* 0x00036c00100c7a25 */ /* 0x000fe200078e00ff */
[--C-:B------:R-:W-:Y:S02]  /*0d90*/  SHF.R.S64 R15, R15, 0x1, R14.reuse ;  /* 0x000000010f0f7819 */ /* 0x100fe4000000100e */
[----:B------:R-:W-:Y:S01]  /*0da0*/  SHF.R.S32.HI R16, RZ, 0x1, R14 ;  /* 0x00000001ff107819 */ /* 0x000fe2000001140e */
[----:B------:R-:W-:-:S03]  /*0db0*/  IMAD.IADD R13, R13, 0x1, R19 ;  /* 0x000000010d0d7824 */ /* 0x000fc600078e0213 */
.L_x_1498:
[----:B------:R-:W-:Y:S01]  /*0dc0*/  LOP3.LUT R14, R15, 0x1, RZ, 0xc0, !PT ;  /* 0x000000010f0e7812 */ /* 0x000fe200078ec0ff */
[----:B------:R-:W-:-:S03]  /*0dd0*/  IMAD R17, R13, R12, RZ ;  /* 0x0000000c0d117224 */ /* 0x000fc600078e02ff */
[----:B------:R-:W-:Y:S01]  /*0de0*/  ISETP.NE.U32.AND P5, PT, R14, 0x1, PT ;  /* 0x000000010e00780c */ /* 0x000fe20003fa5070 */
[----:B------:R-:W-:Y:S01]  /*0df0*/  IMAD R17, R12, R13, R17 ;  /* 0x0000000d0c117224 */ /* 0x000fe200078e0211 */
[----:B------:R-:W-:Y:S02]  /*0e00*/  IADD3 R14, P6, R15, 0x1, RZ ;  /* 0x000000010f0e7810 */ /* 0x000fe40007fde0ff */
[----:B------:R-:W-:Y:S02]  /*0e10*/  ISETP.NE.U32.AND.EX P5, PT, RZ, RZ, PT, P5 ;  /* 0x000000ffff00720c */ /* 0x000fe40003fa5150 */
[----:B------:R-:W-:Y:S01]  /*0e20*/  ISETP.GE.U32.AND P4, PT, R14, 0x3, PT ;  /* 0x000000030e00780c */ /* 0x000fe20003f86070 */
[----:B------:R-:W-:Y:S01]  /*0e30*/  IMAD.X R26, RZ, RZ, R16, P6 ;  /* 0x000000ffff1a7224 */ /* 0x000fe200030e0610 */
[----:B------:R-:W-:Y:S02]  /*0e40*/  SEL R19, R13, RZ, !P5 ;  /* 0x000000ff0d137207 */ /* 0x000fe40006800000 */
[C---:B------:R-:W-:Y:S01]  /*0e50*/  SEL R18, R12.reuse, 0x1, !P5 ;  /* 0x000000010c127807 */ /* 0x040fe20006800000 */
[----:B------:R-:W-:Y:S01]  /*0e60*/  IMAD.WIDE.U32 R12, R12, R12, RZ ;  /* 0x0000000c0c0c7225 */ /* 0x000fe200078e00ff */
[----:B------:R-:W-:-:S02]  /*0e70*/  LEA.HI R14, P5, R16, R15, RZ, 0x1 ;  /* 0x0000000f100e7211 */ /* 0x000fc400078b08ff */
[----:B------:R-:W-:Y:S01]  /*0e80*/  ISETP.GE.U32.AND.EX P4, PT, R26, RZ, PT, P4 ;  /* 0x000000ff1a00720c */ /* 0x000fe20003f86140 */
[----:B------:R-:W-:Y:S02]  /*0e90*/  IMAD R19, R19, R22, RZ ;  /* 0x0000001613137224 */ /* 0x000fe400078e02ff */
[----:B------:R-:W-:Y:S02]  /*0ea0*/  IMAD.IADD R13, R13, 0x1, R17 ;  /* 0x000000010d0d7824 */ /* 0x000fe400078e0211 */
[----:B------:R-:W-:Y:S02]  /*0eb0*/  IMAD R15, R23, R18, R19 ;  /* 0x00000012170f7224 */ /* 0x000fe400078e0213 */
[----:B------:R-:W-:Y:S02]  /*0ec0*/  IMAD.X R19, RZ, RZ, R16, P5 ;  /* 0x000000ffff137224 */ /* 0x000fe400028e0610 */
[----:B------:R-:W-:-:S03]  /*0ed0*/  IMAD.WIDE.U32 R22, R18, R22, RZ ;  /* 0x0000001612167225 */ /* 0x000fc600078e00ff */
[----:B------:R-:W-:Y:S01]  /*0ee0*/  SHF.R.S64 R14, R14, 0x1, R19 ;  /* 0x000000010e0e7819 */ /* 0x000fe20000001013 */
[----:B------:R-:W-:Y:S01]  /*0ef0*/  IMAD.IADD R23, R23, 0x1, R15 ;  /* 0x0000000117177824 */ /* 0x000fe200078e020f */
[----:B------:R-:W-:-:S03]  /*0f00*/  SHF.R.S32.HI R16, RZ, 0x1, R19 ;  /* 0x00000001ff107819 */ /* 0x000fc60000011413 */
[----:B------:R-:W-:Y:S01]  /*0f10*/  IMAD.MOV.U32 R15, RZ, RZ, R14 ;  /* 0x000000ffff0f7224 */ /* 0x000fe200078e000e */
[----:B------:R-:W-:Y:S05]  /*0f20*/  @P4 BRA `(.L_x_1498) ;  /* 0xfffffe9000004947 */ /* 0x000fea000383ffff */
.L_x_1497:
[----:B------:R-:W-:Y:S05]  /*0f30*/  BSYNC B1 ;  /* 0x0000000000017941 */ /* 0x000fea0003800000 */
.L_x_1496:
[----:B------:R-:W-:Y:S05]  /*0f40*/  BRA `(.L_x_1499) ;  /* 0x00000e3000007947 */ /* 0x000fea0003800000 */
.L_x_1486:
[----:B0----5:R-:W-:Y:S01]  /*0f50*/  ISETP.GE.AND P4, PT, R15, RZ, PT ;  /* 0x000000ff0f00720c */ /* 0x021fe20003f86270 */
[----:B------:R-:W-:-:S12]  /*0f60*/  BSSY B1, `(.L_x_1500) ;  /* 0x0000037000017945 */ /* 0x000fd80003800000 */
[----:B------:R-:W-:Y:S05]  /*0f70*/  @!P4 BRA `(.L_x_1501) ;  /* 0x000003000000c947 */ /* 0x000fea0003800000 */
[----:B------:R-:W-:Y:S01]  /*0f80*/  ISETP.NE.U32.AND P4, PT, R14, RZ, PT ;  /* 0x000000ff0e00720c */ /* 0x000fe20003f85070 */
[----:B------:R-:W-:Y:S01]  /*0f90*/  BSSY B2, `(.L_x_1502) ;  /* 0x000002d000027945 */ /* 0x000fe20003800000 */
[----:B------:R-:W-:Y:S02]  /*0fa0*/  IMAD.MOV.U32 R2, RZ, RZ, 0x1 ;  /* 0x00000001ff027424 */ /* 0x000fe400078e00ff */
[----:B------:R-:W-:Y:S01]  /*0fb0*/  ISETP.NE.AND.EX P4, PT, R15, RZ, PT, P4 ;  /* 0x000000ff0f00720c */ /* 0x000fe20003f85340 */
[----:B------:R-:W-:-:S12]  /*0fc0*/  IMAD.MOV.U32 R3, RZ, RZ, RZ ;  /* 0x000000ffff037224 */ /* 0x000fd800078e00ff */
[----:B------:R-:W-:Y:S05]  /*0fd0*/  @!P4 BRA `(.L_x_1503) ;  /* 0x000002800000c947 */ /* 0x000fea0003800000 */
[----:B------:R-:W-:-:S04]  /*0fe0*/  LOP3.LUT R2, R14, 0x1, RZ, 0xc0, !PT ;  /* 0x000000010e027812 */ /* 0x000fc800078ec0ff */
[----:B------:R-:W-:Y:S02]  /*0ff0*/  ISETP.NE.U32.AND P4, PT, R2, 0x1, PT ;  /* 0x000000010200780c */ /* 0x000fe40003f85070 */
[----:B------:R-:W-:Y:S02]  /*1000*/  IADD3 R2, P6, R14, 0x1, RZ ;  /* 0x000000010e027810 */ /* 0x000fe40007fde0ff */
[----:B------:R-:W-:Y:S02]  /*1010*/  ISETP.NE.U32.AND.EX P4, PT, RZ, RZ, PT, P4 ;  /* 0x000000ffff00720c */ /* 0x000fe40003f85140 */
[----:B------:R-:W-:Y:S01]  /*1020*/  ISETP.GE.U32.AND P5, PT, R2, 0x3, PT ;  /* 0x000000030200780c */ /* 0x000fe20003fa6070 */
[----:B------:R-:W-:Y:S01]  /*1030*/  IMAD.X R3, RZ, RZ, R15, P6 ;  /* 0x000000ffff037224 */ /* 0x000fe200030e060f */
[----:B------:R-:W-:Y:S02]  /*1040*/  SEL R2, R26, 0x1, !P4 ;  /* 0x000000011a027807 */ /* 0x000fe40006000000 */
[----:B------:R-:W-:-:S02]  /*1050*/  LEA.HI R14, P6, R15, R14, RZ, 0x1 ;  /* 0x0000000e0f0e7211 */ /* 0x000fc400078d08ff */
[----:B------:R-:W-:Y:S01]  /*1060*/  ISETP.GE.U32.AND.EX P5, PT, R3, RZ, PT, P5 ;  /* 0x000000ff0300720c */ /* 0x000fe20003fa6150 */
[----:B------:R-:W-:Y:S01]  /*1070*/  IMAD.WIDE.U32 R2, R2, 0x1, RZ ;  /* 0x0000000102027825 */ /* 0x000fe200078e00ff */
[----:B------:R-:W-:-:S03]  /*1080*/  SEL R5, RZ, 0xffffffff, P4 ;  /* 0xffffffffff057807 */ /* 0x000fc60002000000 */
[----:B------:R-:W-:Y:S02]  /*1090*/  IMAD.X R15, RZ, RZ, R15, P6 ;  /* 0x000000ffff0f7224 */ /* 0x000fe400030e060f */
[----:B------:R-:W-:-:S06]  /*10a0*/  IMAD.IADD R3, R3, 0x1, R5 ;  /* 0x0000000103037824 */ /* 0x000fcc00078e0205 */
[----:B------:R-:W-:Y:S05]  /*10b0*/  @!P5 BRA `(.L_x_1503) ;  /* 0x000001a00000d947 */ /* 0x000fea0003800000 */
[--C-:B------:R-:W-:Y:S01]  /*10c0*/  SHF.R.S64 R25, R14, 0x1, R15.reuse ;  /* 0x000000010e197819 */ /* 0x100fe2000000100f */
[----:B------:R-:W-:Y:S01]  /*10d0*/  IMAD.MOV.U32 R4, RZ, RZ, 0x1 ;  /* 0x00000001ff047424 */ /* 0x000fe200078e00ff */
[----:B------:R-:W-:Y:S01]  /*10e0*/  SHF.R.S32.HI R14, RZ, 0x1, R15 ;  /* 0x00000001ff0e7819 */ /* 0x000fe2000001140f */
[----:B------:R-:W-:-:S03]  /*10f0*/  IMAD.MOV.U32 R5, RZ, RZ, RZ ;  /* 0x000000ffff057224 */ /* 0x000fc600078e00ff */
.L_x_1504:
[----:B------:R-:W-:Y:S01]  /*1100*/  LOP3.LUT R15, R25, 0x1, RZ, 0xc0, !PT ;  /* 0x00000001190f7812 */ /* 0x000fe200078ec0ff */
[----:B------:R-:W-:Y:S01]  /*1110*/  IMAD R23, R5, R4, RZ ;  /* 0x0000000405177224 */ /* 0x000fe200078e02ff */
[----:B------:R-:W-:Y:S02]  /*1120*/  IADD3 R24, P5, R25, 0x1, RZ ;  /* 0x0000000119187810 */ /* 0x000fe40007fbe0ff */
[----:B------:R-:W-:Y:S01]  /*1130*/  ISETP.NE.U32.AND P4, PT, R15, 0x1, PT ;  /* 0x000000010f00780c */ /* 0x000fe20003f85070 */
[----:B------:R-:W-:-:S03]  /*1140*/  IMAD R23, R4, R5, R23 ;  /* 0x0000000504177224 */ /* 0x000fc600078e0217 */
[----:B------:R-:W-:-:S04]  /*1150*/  ISETP.NE.U32.AND.EX P4, PT, RZ, RZ, PT, P4 ;  /* 0x000000ffff00720c */ /* 0x000fc80003f85140 */
[----:B------:R-:W-:Y:S02]  /*1160*/  SEL R15, R5, RZ, !P4 ;  /* 0x000000ff050f7207 */ /* 0x000fe40006000000 */
[C---:B------:R-:W-:Y:S01]  /*1170*/  SEL R22, R4.reuse, 0x1, !P4 ;  /* 0x0000000104167807 */ /* 0x040fe20006000000 */
[----:B------:R-:W-:Y:S01]  /*1180*/  IMAD.WIDE.U32 R4, R4, R4, RZ ;  /* 0x0000000404047225 */ /* 0x000fe200078e00ff */
[----:B------:R-:W-:-:S03]  /*1190*/  ISETP.GE.U32.AND P4, PT, R24, 0x3, PT ;  /* 0x000000031800780c */ /* 0x000fc60003f86070 */
[----:B------:R-:W-:Y:S02]  /*11a0*/  IMAD R15, R15, R2, RZ ;  /* 0x000000020f0f7224 */ /* 0x000fe400078e02ff */
[----:B------:R-:W-:Y:S02]  /*11b0*/  IMAD.IADD R5, R5, 0x1, R23 ;  /* 0x0000000105057824 */ /* 0x000fe400078e0217 */
[----:B------:R-:W-:Y:S02]  /*11c0*/  IMAD R15, R3, R22, R15 ;  /* 0x00000016030f7224 */ /* 0x000fe400078e020f */
[----:B------:R-:W-:Y:S01]  /*11d0*/  IMAD.X R3, RZ, RZ, R14, P5 ;  /* 0x000000ffff037224 */ /* 0x000fe200028e060e */
[----:B------:R-:W-:-:S04]  /*11e0*/  LEA.HI R25, P5, R14, R25, RZ, 0x1 ;  /* 0x000000190e197211 */ /* 0x000fc800078b08ff */
[----:B------:R-:W-:Y:S01]  /*11f0*/  ISETP.GE.U32.AND.EX P4, PT, R3, RZ, PT, P4 ;  /* 0x000000ff0300720c */ /* 0x000fe20003f86140 */
[----:B------:R-:W-:Y:S02]  /*1200*/  IMAD.X R14, RZ, RZ, R14, P5 ;  /* 0x000000ffff0e7224 */ /* 0x000fe400028e060e */
[----:B------:R-:W-:-:S03]  /*1210*/  IMAD.WIDE.U32 R2, R22, R2, RZ ;  /* 0x0000000216027225 */ /* 0x000fc600078e00ff */
[--C-:B------:R-:W-:Y:S01]  /*1220*/  SHF.R.S64 R25, R25, 0x1, R14.reuse ;  /* 0x0000000119197819 */ /* 0x100fe2000000100e */
[----:B------:R-:W-:Y:S01]  /*1230*/  IMAD.IADD R3, R3, 0x1, R15 ;  /* 0x0000000103037824 */ /* 0x000fe200078e020f */
[----:B------:R-:W-:-:S05]  /*1240*/  SHF.R.S32.HI R14, RZ, 0x1, R14 ;  /* 0x00000001ff0e7819 */ /* 0x000fca000001140e */
[----:B------:R-:W-:Y:S05]  /*1250*/  @P4 BRA `(.L_x_1504) ;  /* 0xfffffea000004947 */ /* 0x000fea000383ffff */
.L_x_1503:
[----:B------:R-:W-:Y:S05]  /*1260*/  BSYNC B2 ;  /* 0x0000000000027941 */ /* 0x000fea0003800000 */
.L_x_1502:
[----:B------:R-:W-:Y:S05]  /*1270*/  BRA `(.L_x_1505) ;  /* 0x0000005000007947 */ /* 0x000fea0003800000 */
.L_x_1501:
[----:B------:R-:W-:-:S04]  /*1280*/  LOP3.LUT R14, R14, 0x1, RZ, 0xc0, !PT ;  /* 0x000000010e0e7812 */ /* 0x000fc800078ec0ff */
[----:B------:R-:W-:-:S04]  /*1290*/  ISETP.NE.U32.AND P4, PT, R14, 0x1, PT ;  /* 0x000000010e00780c */ /* 0x000fc80003f85070 */
[----:B------:R-:W-:-:S04]  /*12a0*/  ISETP.NE.U32.AND.EX P4, PT, RZ, RZ, PT, P4 ;  /* 0x000000ffff00720c */ /* 0x000fc80003f85140 */
[----:B------:R-:W-:Y:S02]  /*12b0*/  SEL R2, R26, 0x1, !P4 ;  /* 0x000000011a027807 */ /* 0x000fe40006000000 */
[----:B------:R-:W-:Y:S02]  /*12c0*/  SEL R3, RZ, 0xffffffff, P4 ;  /* 0xffffffffff037807 */ /* 0x000fe40002000000 */
.L_x_1505:
[----:B------:R-:W-:Y:S05]  /*12d0*/  BSYNC B1 ;  /* 0x0000000000017941 */ /* 0x000fea0003800000 */
.L_x_1500:
[----:B------:R-:W-:Y:S01]  /*12e0*/  ISETP.GE.AND P4, PT, R17, RZ, PT ;  /* 0x000000ff1100720c */ /* 0x000fe20003f86270 */
        /* <DEDUP_REMOVED lines=26> */
.L_x_1510:
        /* <DEDUP_REMOVED lines=22> */
.L_x_1509:
[----:B------:R-:W-:Y:S05]  /*15f0*/  BSYNC B2 ;  /* 0x0000000000027941 */ /* 0x000fea0003800000 */
.L_x_1508:
[----:B------:R-:W-:Y:S05]  /*1600*/  BRA `(.L_x_1511) ;  /* 0x0000005000007947 */ /* 0x000fea0003800000 */
.L_x_1507:
[----:B------:R-:W-:-:S04]  /*1610*/  LOP3.LUT R16, R16, 0x1, RZ, 0xc0, !PT ;  /* 0x0000000110107812 */ /* 0x000fc800078ec0ff */
[----:B------:R-:W-:-:S04]  /*1620*/  ISETP.NE.U32.AND P4, PT, R16, 0x1, PT ;  /* 0x000000011000780c */ /* 0x000fc80003f85070 */
[----:B------:R-:W-:-:S04]  /*1630*/  ISETP.NE.U32.AND.EX P4, PT, RZ, RZ, PT, P4 ;  /* 0x000000ffff00720c */ /* 0x000fc80003f85140 */
[----:B------:R-:W-:Y:S02]  /*1640*/  SEL R4, R26, 0x1, !P4 ;  /* 0x000000011a047807 */ /* 0x000fe40006000000 */
[----:B------:R-:W-:Y:S02]  /*1650*/  SEL R5, RZ, 0xffffffff, P4 ;  /* 0xffffffffff057807 */ /* 0x000fe40002000000 */
.L_x_1511:
[----:B------:R-:W-:Y:S05]  /*1660*/  BSYNC B1 ;  /* 0x0000000000017941 */ /* 0x000fea0003800000 */
.L_x_1506:
        /* <DEDUP_REMOVED lines=27> */
.L_x_1516:
        /* <DEDUP_REMOVED lines=10> */
[--C-:B------:R-:W-:Y:S01]  /*18c0*/  IMAD.X R22, RZ, RZ, R16.reuse, P5 ;  /* 0x000000ffff167224 */ /* 0x100fe200028e0610 */
[----:B------:R-:W-:Y:S01]  /*18d0*/  LEA.HI R23, P5, R16, R23, RZ, 0x1 ;  /* 0x0000001710177211 */ /* 0x000fe200078b08ff */
[----:B------:R-:W-:Y:S02]  /*18e0*/  IMAD R17, R17, R24, RZ ;  /* 0x0000001811117224 */ /* 0x000fe400078e02ff */
[----:B------:R-:W-:Y:S01]  /*18f0*/  IMAD.IADD R15, R15, 0x1, R19 ;  /* 0x000000010f0f7824 */ /* 0x000fe200078e0213 */
[----:B------:R-:W-:Y:S01]  /*1900*/  ISETP.GE.U32.AND.EX P4, PT, R22, RZ, PT, P4 ;  /* 0x000000ff1600720c */ /* 0x000fe20003f86140 */
[----:B------:R-:W-:Y:S02]  /*1910*/  IMAD.X R16, RZ, RZ, R16, P5 ;  /* 0x000000ffff107224 */ /* 0x000fe400028e0610 */
[----:B------:R-:W-:Y:S02]  /*1920*/  IMAD R17, R25, R18, R17 ;  /* 0x0000001219117224 */ /* 0x000fe400078e0211 */
[----:B------:R-:W-:Y:S01]  /*1930*/  IMAD.WIDE.U32 R24, R18, R24, RZ ;  /* 0x0000001812187225 */ /* 0x000fe200078e00ff */
[----:B------:R-:W-:-:S02]  /*1940*/  SHF.R.S64 R23, R23, 0x1, R16 ;  /* 0x0000000117177819 */ /* 0x000fc40000001010 */
[----:B------:R-:W-:Y:S01]  /*1950*/  SHF.R.S32.HI R16, RZ, 0x1, R16 ;  /* 0x00000001ff107819 */ /* 0x000fe20000011410 */
[----:B------:R-:W-:-:S04]  /*1960*/  IMAD.IADD R25, R25, 0x1, R17 ;  /* 0x0000000119197824 */ /* 0x000fc800078e0211 */
[----:B------:R-:W-:Y:S05]  /*1970*/  @P4 BRA `(.L_x_1516) ;  /* 0xfffffea000004947 */ /* 0x000fea000383ffff */
.L_x_1515:
[----:B------:R-:W-:Y:S05]  /*1980*/  BSYNC B2 ;  /* 0x0000000000027941 */ /* 0x000fea0003800000 */
.L_x_1514:
[----:B------:R-:W-:Y:S05]  /*1990*/  BRA `(.L_x_1517) ;  /* 0x0000005000007947 */ /* 0x000fea0003800000 */
.L_x_1513:
[----:B------:R-:W-:-:S04]  /*19a0*/  LOP3.LUT R18, R18, 0x1, RZ, 0xc0, !PT ;  /* 0x0000000112127812 */ /* 0x000fc800078ec0ff */
[----:B------:R-:W-:-:S04]  /*19b0*/  ISETP.NE.U32.AND P4, PT, R18, 0x1, PT ;  /* 0x000000011200780c */ /* 0x000fc80003f85070 */
[----:B------:R-:W-:-:S04]  /*19c0*/  ISETP.NE.U32.AND.EX P4, PT, RZ, RZ, PT, P4 ;  /* 0x000000ffff00720c */ /* 0x000fc80003f85140 */
[----:B------:R-:W-:Y:S02]  /*19d0*/  SEL R24, R26, 0x1, !P4 ;  /* 0x000000011a187807 */ /* 0x000fe40006000000 */
[----:B------:R-:W-:Y:S02]  /*19e0*/  SEL R25, RZ, 0xffffffff, P4 ;  /* 0xffffffffff197807 */ /* 0x000fe40002000000 */
.L_x_1517:
[----:B------:R-:W-:Y:S05]  /*19f0*/  BSYNC B1 ;  /* 0x0000000000017941 */ /* 0x000fea0003800000 */
.L_x_1512:
[----:B------:R-:W-:-:S13]  /*1a00*/  ISETP.GE.AND P4, PT, R13, RZ, PT ;  /* 0x000000ff0d00720c */ /* 0x000fda0003f86270 */
        /* <DEDUP_REMOVED lines=25> */
.L_x_1521:
        /* <DEDUP_REMOVED lines=23> */
.L_x_1520:
[----:B------:R-:W-:Y:S05]  /*1d10*/  BSYNC B1 ;  /* 0x0000000000017941 */ /* 0x000fea0003800000 */
.L_x_1519:
[----:B------:R-:W-:Y:S05]  /*1d20*/  BRA `(.L_x_1499) ;  /* 0x0000005000007947 */ /* 0x000fea0003800000 */
.L_x_1518:
[----:B------:R-:W-:-:S04]  /*1d30*/  LOP3.LUT R12, R12, 0x1, RZ, 0xc0, !PT ;  /* 0x000000010c0c7812 */ /* 0x000fc800078ec0ff */
[----:B------:R-:W-:-:S04]  /*1d40*/  ISETP.NE.U32.AND P4, PT, R12, 0x1, PT ;  /* 0x000000010c00780c */ /* 0x000fc80003f85070 */
[----:B------:R-:W-:-:S04]  /*1d50*/  ISETP.NE.U32.AND.EX P4, PT, RZ, RZ, PT, P4 ;  /* 0x000000ffff00720c */ /* 0x000fc80003f85140 */
[----:B------:R-:W-:Y:S02]  /*1d60*/  SEL R22, R26, 0x1, !P4 ;  /* 0x000000011a167807 */ /* 0x000fe40006000000 */
[----:B------:R-:W-:Y:S02]  /*1d70*/  SEL R23, RZ, 0xffffffff, P4 ;  /* 0xffffffffff177807 */ /* 0x000fe40002000000 */
.L_x_1499:
[----:B------:R-:W-:Y:S05]  /*1d80*/  BSYNC B0 ;  /* 0x0000000000007941 */ /* 0x000fea0003800000 */
.L_x_1485:
[----:B------:R-:W-:Y:S01]  /*1d90*/  ULDC UR12, c[0x0][0x0] ;  /* 0x00000000000c7ab9 */ /* 0x000fe20000000800 */
[----:B------:R-:W-:Y:S01]  /*1da0*/  @P0 LEA R12, P6, R21, UR8, 0x3 ;  /* 0x00000008150c0c11 */ /* 0x000fe2000f8c18ff */
[----:B------:R-:W-:Y:S01]  /*1db0*/  UIMAD.WIDE.U32 UR4, UR12, 0x4, UR4 ;  /* 0x000000040c0478a5 */ /* 0x000fe2000f8e0004 */
[----:B------:R-:W-:Y:S02]  /*1dc0*/  @P2 LEA R14, P5, R9, UR8, 0x3 ;  /* 0x00000008090e2c11 */ /* 0x000fe4000f8a18ff */
[----:B------:R-:W-:Y:S01]  /*1dd0*/  @P3 LEA R16, P4, R7, UR8, 0x3 ;  /* 0x0000000807103c11 */ /* 0x000fe2000f8818ff */
[----:B------:R-:W-:Y:S01]  /*1de0*/  UISETP.LT.U32.AND UP1, UPT, UR4, UR16, UPT ;  /* 0x000000100400728c */ /* 0x000fe2000bf21070 */
[----:B------:R-:W-:Y:S01]  /*1df0*/  @P0 LEA.HI.X R13, R21, UR9, R10, 0x3, P6 ;  /* 0x00000009150d0c11 */ /* 0x000fe2000b0f1c0a */
[----:B------:R-:W-:Y:S01]  /*1e00*/  UISETP.GE.U32.AND UP0, UPT, UR4, 0x10000, UPT ;  /* 0x000100000400788c */ /* 0x000fe2000bf06070 */
[----:B------:R-:W-:-:S02]  /*1e10*/  @P1 LEA R10, P6, R11, UR8, 0x3 ;  /* 0x000000080b0a1c11 */ /* 0x000fc4000f8c18ff */
[----:B------:R-:W-:Y:S01]  /*1e20*/  @P2 LEA.HI.X R15, R9, UR9, R6, 0x3, P5 ;  /* 0x00000009090f2c11 */ /* 0x000fe2000a8f1c06 */
[----:B------:R0:W-:Y:S01]  /*1e30*/  @P0 STG.E.64 [R12.64], R2 ;  /* 0x000000020c000986 */ /* 0x0001e2000c101b0e */
[----:B------:R-:W-:Y:S01]  /*1e40*/  @P3 LEA.HI.X R17, R7, UR9, R0, 0x3, P4 ;  /* 0x0000000907113c11 */ /* 0x000fe2000a0f1c00 */
[----:B------:R-:W-:Y:S01]  /*1e50*/  UISETP.GE.U32.AND.EX UP0, UPT, UR5, URZ, UPT, UP0 ;  /* 0x0000003f0500728c */ /* 0x000fe2000bf06100 */
[----:B------:R-:W-:Y:S01]  /*1e60*/  @P1 LEA.HI.X R11, R11, UR9, R8, 0x3, P6 ;  /* 0x000000090b0b1c11 */ /* 0x000fe2000b0f1c08 */
[----:B------:R1:W-:Y:S01]  /*1e70*/  @P2 STG.E.64 [R14.64], R4 ;  /* 0x000000040e002986 */ /* 0x0003e2000c101b0e */
[----:B------:R-:W-:-:S03]  /*1e80*/  PLOP3.LUT P0, PT, PT, PT, UP1, 0x80, 0x0 ;  /* 0x000000000000781c */ /* 0x000fc60003f0f018 */
[----:B------:R1:W-:Y:S04]  /*1e90*/  @P3 STG.E.64 [R16.64], R24 ;  /* 0x0000001810003986 */ /* 0x0003e8000c101b0e */
[----:B------:R1:W-:Y:S01]  /*1ea0*/  @P1 STG.E.64 [R10.64], R22 ;  /* 0x000000160a001986 */ /* 0x0003e2000c101b0e */
[----:B------:R-:W-:Y:S01]  /*1eb0*/  PLOP3.LUT P1, PT, PT, PT, UP0, 0x80, 0x0 ;  /* 0x000000000000781c */ /* 0x000fe20003f2f008 */
[----:B0-----:R-:W-:Y:S02]  /*1ec0*/  IMAD.U32 R3, RZ, RZ, UR5 ;  /* 0x00000005ff037e24 */ /* 0x001fe4000f8e00ff */
[----:B------:R-:W-:-:S03]  /*1ed0*/  IMAD.U32 R2, RZ, RZ, UR4 ;  /* 0x00000004ff027e24 */ /* 0x000fc6000f8e00ff */
[----:B------:R-:W-:-:S13]  /*1ee0*/  ISETP.LT.AND.EX P0, PT, R3, UR11, PT, P0 ;  /* 0x0000000b03007c0c */ /* 0x000fda000bf01300 */
[----:B-1----:R-:W-:Y:S05]  /*1ef0*/  @!P1 BRA P0, `(.L_x_1522) ;  /* 0xffffe34000009947 */ /* 0x002fea000003ffff */
[----:B------:R-:W-:Y:S05]  /*1f00*/  EXIT ;  /* 0x000000000000794d */ /* 0x000fea0003800000 */
.L_x_1484:
[----:B------:R-:W0:Y:S01]  /*1f10*/  S2R R0, SR_TID.X ;  /* 0x0000000000007919 */ /* 0x000e220000002100 */
[----:B------:R-:W-:-:S06]  /*1f20*/  CS2R R10, SRZ ;  /* 0x00000000000a7805 */ /* 0x000fcc000001ff00 */
.L_x_1523:
[----:B0-----:R-:W-:Y:S01]  /*1f30*/  IADD3 R3, P0, R0, R10, RZ ;  /* 0x0000000a00037210 */ /* 0x001fe20007f1e0ff */
[----:B------:R-:W-:-:S03]  /*1f40*/  IMAD.MOV.U32 R21, RZ, RZ, c[0x0][0x0] ;  /* 0x00000000ff157624 */ /* 0x000fc600078e00ff */
[C---:B------:R-:W-:Y:S01]  /*1f50*/  ISETP.GE.U32.AND P6, PT, R3.reuse, 0x10000, PT ;  /* 0x000100000300780c */ /* 0x040fe20003fc6070 */
[--C-:B------:R-:W-:Y:S01]  /*1f60*/  IMAD.X R4, RZ, RZ, R11.reuse, P0 ;  /* 0x000000ffff047224 */ /* 0x100fe200000e060b */
[----:B------:R-:W-:Y:S01]  /*1f70*/  IADD3 R5, P2, R3, c[0x0][0x0], RZ ;  /* 0x0000000003057a10 */ /* 0x000fe20007f5e0ff */
[----:B------:R-:W-:Y:S01]  /*1f80*/  IMAD.WIDE.U32 R10, R21, 0x4, R10 ;  /* 0x00000004150a7825 */ /* 0x000fe200078e000a */
        /* <DEDUP_REMOVED lines=9> */
[----:B------:R-:W-:Y:S02]  /*2020*/  ISETP.GE.U32.AND P6, PT, R9, 0x10000, PT ;  /* 0x000100000900780c */ /* 0x000fe40003fc6070 */
[----:B------:R-:W-:Y:S02]  /*2030*/  ISETP.GE.U32.AND P3, PT, R15, 0x10000, PT ;  /* 0x000100000f00780c */ /* 0x000fe40003f66070 */
[----:B------:R-:W-:Y:S02]  /*2040*/  ISETP.LT.U32.AND P1, PT, R5, UR16, PT ;  /* 0x0000001005007c0c */ /* 0x000fe4000bf21070 */
[----:B------:R-:W-:Y:S02]  /*2050*/  ISETP.GE.U32.AND.EX P4, PT, R12, RZ, PT, P4 ;  /* 0x000000ff0c00720c */ /* 0x000fe40003f86140 */
[----:B------:R-:W-:-:S02]  /*2060*/  ISETP.LT.U32.AND P2, PT, R9, UR16, PT ;  /* 0x0000001009007c0c */ /* 0x000fc4000bf41070 */
[----:B------:R-:W-:Y:S01]  /*2070*/  ISETP.LT.U32.AND P5, PT, R15, UR16, PT ;  /* 0x000000100f007c0c */ /* 0x000fe2000bfa1070 */
[----:B------:R-:W-:Y:S01]  /*2080*/  @P0 IMAD.MOV.U32 R13, RZ, RZ, 0x0 ;  /* 0x00000000ff0d0424 */ /* 0x000fe200078e00ff */
[----:B------:R-:W-:Y:S02]  /*2090*/  ISETP.GE.U32.AND.EX P6, PT, R14, RZ, PT, P6 ;  /* 0x000000ff0e00720c */ /* 0x000fe40003fc6160 */
        /* <DEDUP_REMOVED lines=8> */
[----:B------:R-:W-:Y:S01]  /*2120*/  @P2 IMAD.MOV.U32 R17, RZ, RZ, 0x0 ;  /* 0x00000000ff112424 */ /* 0x000fe200078e00ff */
[----:B------:R-:W-:Y:S01]  /*2130*/  @P3 LEA R4, P6, R15, UR8, 0x3 ;  /* 0x000000080f043c11 */ /* 0x000fe2000f8c18ff */
[----:B------:R-:W-:Y:S01]  /*2140*/  @P3 IMAD.MOV.U32 R18, RZ, RZ, 0x1 ;  /* 0x00000001ff123424 */ /* 0x000fe200078e00ff */
[----:B------:R-:W-:Y:S01]  /*2150*/  @P1 LEA.HI.X R3, R5, UR9, R12, 0x3, P4 ;  /* 0x0000000905031c11 */ /* 0x000fe2000a0f1c0c */
[----:B------:R-:W-:Y:S01]  /*2160*/  @P0 IMAD.MOV.U32 R12, RZ, RZ, 0x1 ;  /* 0x00000001ff0c0424 */ /* 0x000fe200078e00ff */
[----:B------:R-:W-:Y:S01]  /*2170*/  @P2 LEA.HI.X R9, R9, UR9, R14, 0x3, P5 ;  /* 0x0000000909092c11 */ /* 0x000fe2000a8f1c0e */
[----:B------:R-:W-:Y:S01]  /*2180*/  @P1 IMAD.MOV.U32 R14, RZ, RZ, 0x1 ;  /* 0x00000001ff0e1424 */ /* 0x000fe200078e00ff */
[----:B------:R-:W-:Y:S01]  /*2190*/  @P3 LEA.HI.X R5, R15, UR9, R16, 0x3, P6 ;  /* 0x000000090f053c11 */ /* 0x000fe2000b0f1c10 */
[----:B------:R-:W-:Y:S01]  /*21a0*/  @P1 IMAD.MOV.U32 R15, RZ, RZ, 0x0 ;  /* 0x00000000ff0f1424 */ /* 0x000fe200078e00ff */
[----:B------:R0:W-:Y:S01]  /*21b0*/  @P0 STG.E.64 [R6.64], R12 ;  /* 0x0000000c06000986 */ /* 0x0001e2000c101b0e */
[----:B------:R-:W-:Y:S01]  /*21c0*/  @P2 IMAD.MOV.U32 R16, RZ, RZ, 0x1 ;  /* 0x00000001ff102424 */ /* 0x000fe200078e00ff */
[C---:B------:R-:W-:Y:S01]  /*21d0*/  ISETP.GE.U32.AND P0, PT, R10.reuse, 0x10000, PT ;  /* 0x000100000a00780c */ /* 0x040fe20003f06070 */
[----:B------:R-:W-:Y:S01]  /*21e0*/  @P3 IMAD.MOV.U32 R19, RZ, RZ, 0x0 ;  /* 0x00000000ff133424 */ /* 0x000fe200078e00ff */
[----:B------:R0:W-:Y:S01]  /*21f0*/  @P1 STG.E.64 [R2.64], R14 ;  /* 0x0000000e02001986 */ /* 0x0001e2000c101b0e */
[----:B------:R-:W-:-:S02]  /*2200*/  ISETP.LT.U32.AND P1, PT, R10, UR16, PT ;  /* 0x000000100a007c0c */ /* 0x000fc4000bf21070 */
[C---:B------:R-:W-:Y:S01]  /*2210*/  ISETP.GE.U32.AND.EX P0, PT, R11.reuse, RZ, PT, P0 ;  /* 0x000000ff0b00720c */ /* 0x040fe20003f06100 */
[----:B------:R0:W-:Y:S01]  /*2220*/  @P2 STG.E.64 [R8.64], R16 ;  /* 0x0000001008002986 */ /* 0x0001e2000c101b0e */
[----:B------:R-:W-:-:S03]  /*2230*/  ISETP.LT.AND.EX P1, PT, R11, UR11, PT, P1 ;  /* 0x0000000b0b007c0c */ /* 0x000fc6000bf21310 */
[----:B------:R0:W-:Y:S10]  /*2240*/  @P3 STG.E.64 [R4.64], R18 ;  /* 0x0000001204003986 */ /* 0x0001f4000c101b0e */
[----:B------:R-:W-:Y:S05]  /*2250*/  @!P0 BRA P1, `(.L_x_1523) ;  /* 0xfffffcd000008947 */ /* 0x000fea000083ffff */
[----:B------:R-:W-:Y:S05]  /*2260*/  EXIT ;  /* 0x000000000000794d */ /* 0x000fea0003800000 */
.L_x_1483:
[----:B------:R-:W0:Y:S02]  /*2270*/  S2R R3, SR_TID.X ;  /* 0x0000000000037919 */ /* 0x000e240000002100 */
[----:B0-----:R-:W-:-:S05]  /*2280*/  IMAD.WIDE.U32 R4, R3, 0x4, RZ ;  /* 0x0000000403047825 */ /* 0x001fca00078e00ff */
[----:B------:R-:W-:-:S04]  /*2290*/  ISETP.GE.U32.AND P0, PT, R4, UR16, PT ;  /* 0x0000001004007c0c */ /* 0x000fc8000bf06070 */
[----:B------:R-:W-:-:S04]  /*22a0*/  ISETP.GE.AND.EX P0, PT, R5, UR11, PT, P0 ;  /* 0x0000000b05007c0c */ /* 0x000fc8000bf06300 */
[----:B------:R-:W-:-:S13]  /*22b0*/  ISETP.GT.U32.OR P0, PT, R3, 0x3fff, P0 ;  /* 0x00003fff0300780c */ /* 0x000fda0000704470 */
[----:B------:R-:W-:Y:S05]  /*22c0*/  @P0 EXIT ;  /* 0x000000000000094d */ /* 0x000fea0003800000 */
[----:B------:R-:W-:-:S05]  /*22d0*/  IMAD.MOV.U32 R0, RZ, RZ, 0x1 ;  /* 0x00000001ff007424 */ /* 0x000fca00078e00ff */
[----:B------:R-:W-:Y:S01]  /*22e0*/  ISETP.NE.U32.AND P0, PT, R0, c[0x0][0xdb0], PT ;  /* 0x00036c0000007a0c */ /* 0x000fe20003f05070 */
[----:B------:R-:W-:-:S03]  /*22f0*/  IMAD.MOV.U32 R0, RZ, RZ, RZ ;  /* 0x000000ffff007224 */ /* 0x000fc600078e00ff */
[----:B------:R-:W-:-:S13]  /*2300*/  ISETP.NE.AND.EX P0, PT, RZ, c[0x0][0xdb4], PT, P0 ;  /* 0x00036d00ff007a0c */ /* 0x000fda0003f05300 */
[----:B------:R-:W-:Y:S05]  /*2310*/  @!P0 BRA `(.L_x_1524) ;  /* 0x00001b2000008947 */ /* 0x000fea0003800000 */
.L_x_1562:
[C---:B------:R-:W-:Y:S01]  /*2320*/  IMAD.SHL.U32 R12, R3.reuse, 0x20, RZ ;  /* 0x00000020030c7824 */ /* 0x040fe200078e00ff */
[----:B------:R-:W-:-:S04]  /*2330*/  SHF.L.U64.HI R18, R3, 0x5, R0 ;  /* 0x0000000503127819 */ /* 0x000fc80000010200 */
[----:B------:R-:W-:-:S04]  /*2340*/  IADD3 R14, P0, R12, UR6, RZ ;  /* 0x000000060c0e7c10 */ /* 0x000fc8000ff1e0ff */
[----:B------:R-:W-:-:S05]  /*2350*/  IADD3.X R15, R18, UR7, RZ, P0, !PT ;  /* 0x00000007120f7c10 */ /* 0x000fca00087fe4ff */
[----:B------:R-:W2:Y:S04]  /*2360*/  LDG.E.128 R4, [R14.64+0x10] ;  /* 0x0000100e0e047981 */ /* 0x000ea8000c1e1d00 */
[----:B------:R0:W5:Y:S01]  /*2370*/  LDG.E.128 R8, [R14.64] ;  /* 0x0000000e0e087981 */ /* 0x000162000c1e1d00 */
[----:B------:R-:W-:Y:S01]  /*2380*/  IMAD.MOV.U32 R13, RZ, RZ, -0x1 ;  /* 0xffffffffff0d7424 */ /* 0x000fe200078e00ff */
[----:B------:R-:W-:Y:S04]  /*2390*/  BSSY B0, `(.L_x_1525) ;  /* 0x0000198000007945 */ /* 0x000fe80003800000 */
[----:B------:R-:W-:-:S04]  /*23a0*/  ISETP.NE.U32.AND P0, PT, R13, c[0x0][0xdb0], PT ;  /* 0x00036c000d007a0c */ /* 0x000fc80003f05070 */
[----:B------:R-:W-:Y:S01]  /*23b0*/  ISETP.NE.AND.EX P0, PT, R13, c[0x0][0xdb4], PT, P0 ;  /* 0x00036d000d007a0c */ /* 0x000fe20003f05300 */
[----:B--2---:R-:W-:Y:S02]  /*23c0*/  IMAD.MOV.U32 R16, RZ, RZ, R4 ;  /* 0x000000ffff107224 */ /* 0x004fe400078e0004 */
[----:B------:R-:W-:-:S10]  /*23d0*/  IMAD.MOV.U32 R19, RZ, RZ, R5 ;  /* 0x000000ffff137224 */ /* 0x000fd400078e0005 */
[----:B------:R-:W-:Y:S05]  /*23e0*/  @!P0 BRA `(.L_x_1526) ;  /* 0x00000a8000008947 */ /* 0x000fea0003800000 */
[----:B0----5:R-:W-:Y:S01]  /*23f0*/  ISETP.GE.AND P0, PT, R9, RZ, PT ;  /* 0x000000ff0900720c */ /* 0x021fe20003f06270 */
[----:B------:R-:W-:Y:S01]  /*2400*/  BSSY B1, `(.L_x_1527) ;  /* 0x0000027000017945 */ /* 0x000fe20003800000 */
[----:B------:R-:W-:Y:S01]  /*2410*/  CS2R R14, SRZ ;  /* 0x00000000000e7805 */ /* 0x000fe2000001ff00 */
[----:B------:R-:W-:Y:S02]  /*2420*/  IMAD.MOV.U32 R17, RZ, RZ, RZ ;  /* 0x000000ffff117224 */ /* 0x000fe400078e00ff */
[----:B------:R-:W-:-:S08]  /*2430*/  IMAD.MOV.U32 R2, RZ, RZ, RZ ;  /* 0x000000ffff027224 */ /* 0x000fd000078e00ff */
        /* <DEDUP_REMOVED lines=10> */
.L_x_1529:
[C---:B------:R-:W-:Y:S01]  /*24e0*/  LOP3.LUT R13, R8.reuse, 0x1, RZ, 0xc0, !PT ;  /* 0x00000001080d7812 */ /* 0x040fe200078ec0ff */
[----:B------:R-:W-:Y:S01]  /*24f0*/  IMAD R20, R5, R4, RZ ;  /* 0x0000000405147224 */ /* 0x000fe200078e02ff */
[----:B------:R-:W-:Y:S02]  /*2500*/  IADD3 R21, P2, R8, 0x1, RZ ;  /* 0x0000000108157810 */ /* 0x000fe40007f5e0ff */
[----:B------:R-:W-:Y:S01]  /*2510*/  ISETP.NE.U32.AND P0, PT, R13, 0x1, PT ;  /* 0x000000010d00780c */ /* 0x000fe20003f05070 */
[----:B------:R-:W-:Y:S01]  /*2520*/  IMAD R23, R4, R5, R20 ;  /* 0x0000000504177224 */ /* 0x000fe200078e0214 */
[----:B------:R-:W-:Y:S01]  /*2530*/  ISETP.GT.U32.AND P1, PT, R21, 0x2, PT ;  /* 0x000000021500780c */ /* 0x000fe20003f24070 */
[----:B------:R-:W-:Y:S01]  /*2540*/  IMAD.X R22, RZ, RZ, R9, P2 ;  /* 0x000000ffff167224 */ /* 0x000fe200010e0609 */
[----:B------:R-:W-:-:S04]  /*2550*/  ISETP.NE.U32.AND.EX P0, PT, RZ, RZ, PT, P0 ;  /* 0x000000ffff00720c */ /* 0x000fc80003f05100 */
[----:B------:R-:W-:Y:S02]  /*2560*/  SEL R13, R5, RZ, !P0 ;  /* 0x000000ff050d7207 */ /* 0x000fe40004000000 */
[C---:B------:R-:W-:Y:S01]  /*2570*/  SEL R21, R4.reuse, 0x1, !P0 ;  /* 0x0000000104157807 */ /* 0x040fe20004000000 */
[----:B------:R-:W-:Y:S01]  /*2580*/  IMAD.WIDE.U32 R4, R4, R4, RZ ;  /* 0x0000000404047225 */ /* 0x000fe200078e00ff */
[----:B------:R-:W-:-:S03]  /*2590*/  ISETP.GT.U32.AND.EX P0, PT, R22, RZ, PT, P1 ;  /* 0x000000ff1600720c */ /* 0x000fc60003f04110 */
[----:B------:R-:W-:Y:S01]  /*25a0*/  IMAD R20, R13, R2, RZ ;  /* 0x000000020d147224 */ /* 0x000fe200078e02ff */
[----:B------:R-:W-:Y:S01]  /*25b0*/  LEA.HI R13, P2, R9, R8, RZ, 0x1 ;  /* 0x00000008090d7211 */ /* 0x000fe200078508ff */
[----:B------:R-:W-:Y:S02]  /*25c0*/  IMAD.IADD R5, R5, 0x1, R23 ;  /* 0x0000000105057824 */ /* 0x000fe400078e0217 */
[----:B------:R-:W-:Y:S02]  /*25d0*/  IMAD R15, R15, R21, R20 ;  /* 0x000000150f0f7224 */ /* 0x000fe400078e0214 */
[----:B------:R-:W-:Y:S02]  /*25e0*/  IMAD.X R20, RZ, RZ, R9, P2 ;  /* 0x000000ffff147224 */ /* 0x000fe400010e0609 */
[----:B------:R-:W-:-:S03]  /*25f0*/  IMAD.WIDE.U32 R8, R21, R2, RZ ;  /* 0x0000000215087225 */ /* 0x000fc600078e00ff */
[----:B------:R-:W-:Y:S01]  /*2600*/  SHF.R.S64 R13, R13, 0x1, R20 ;  /* 0x000000010d0d7819 */ /* 0x000fe20000001014 */
[----:B------:R-:W-:Y:S01]  /*2610*/  IMAD.MOV.U32 R2, RZ, RZ, R8 ;  /* 0x000000ffff027224 */ /* 0x000fe200078e0008 */
[----:B------:R-:W-:Y:S01]  /*2620*/  SHF.R.S32.HI R20, RZ, 0x1, R20 ;  /* 0x00000001ff147819 */ /* 0x000fe20000011414 */
[----:B------:R-:W-:Y:S02]  /*2630*/  IMAD.IADD R15, R9, 0x1, R15 ;  /* 0x00000001090f7824 */ /* 0x000fe400078e020f */
[----:B------:R-:W-:Y:S02]  /*2640*/  IMAD.MOV.U32 R8, RZ, RZ, R13 ;  /* 0x000000ffff087224 */ /* 0x000fe400078e000d */
[----:B------:R-:W-:Y:S01]  /*2650*/  IMAD.MOV.U32 R9, RZ, RZ, R20 ;  /* 0x000000ffff097224 */ /* 0x000fe200078e0014 */
[----:B------:R-:W-:Y:S05]  /*2660*/  @P0 BRA `(.L_x_1529) ;  /* 0xfffffe7000000947 */ /* 0x000fea000383ffff */
.L_x_1528:
[----:B------:R-:W-:Y:S05]  /*2670*/  BSYNC B1 ;  /* 0x0000000000017941 */ /* 0x000fea0003800000 */
.L_x_1527:
        /* <DEDUP_REMOVED lines=11> */
[----:B------:R-:W-:Y:S02]  /*2730*/  IMAD.MOV.U32 R9, RZ, RZ, c[0x0][0xdb4] ;  /* 0x00036d00ff097624 */ /* 0x000fe400078e00ff */
.L_x_1532:
[C---:B------:R-:W-:Y:S02]  /*2740*/  LOP3.LUT R4, R10.reuse, 0x1, RZ, 0xc0, !PT ;  /* 0x000000010a047812 */ /* 0x040fe400078ec0ff */
[----:B------:R-:W-:Y:S02]  /*2750*/  IADD3 R5, P3, R10, 0x1, RZ ;  /* 0x000000010a057810 */ /* 0x000fe40007f7e0ff */
[----:B------:R-:W-:Y:S01]  /*2760*/  ISETP.NE.U32.AND P0, PT, R4, 0x1, PT ;  /* 0x000000010400780c */ /* 0x000fe20003f05070 */
[----:B------:R-:W-:Y:S01]  /*2770*/  IMAD R4, R9, R8, RZ ;  /* 0x0000000809047224 */ /* 0x000fe200078e02ff */
[----:B------:R-:W-:Y:S01]  /*2780*/  ISETP.GT.U32.AND P1, PT, R5, 0x2, PT ;  /* 0x000000020500780c */ /* 0x000fe20003f24070 */
[----:B------:R-:W-:Y:S01]  /*2790*/  IMAD.X R20, RZ, RZ, R11, P3 ;  /* 0x000000ffff147224 */ /* 0x000fe200018e060b */
[----:B------:R-:W-:Y:S01]  /*27a0*/  ISETP.NE.U32.AND.EX P0, PT, RZ, RZ, PT, P0 ;  /* 0x000000ffff00720c */ /* 0x000fe20003f05100 */
[----:B------:R-:W-:Y:S01]  /*27b0*/  IMAD R13, R8, R9, R4 ;  /* 0x00000009080d7224 */ /* 0x000fe200078e0204 */
[----:B------:R-:W-:-:S02]  /*27c0*/  LEA.HI R10, P2, R11, R10, RZ, 0x1 ;  /* 0x0000000a0b0a7211 */ /* 0x000fc400078508ff */
[----:B------:R-:W-:Y:S02]  /*27d0*/  SEL R5, R9, RZ, !P0 ;  /* 0x000000ff09057207 */ /* 0x000fe40004000000 */
[----:B------:R-:W-:Y:S01]  /*27e0*/  SEL R4, R8, 0x1, !P0 ;  /* 0x0000000108047807 */ /* 0x000fe20004000000 */
[----:B------:R-:W-:Y:S01]  /*27f0*/  IMAD.X R11, RZ, RZ, R11, P2 ;  /* 0x000000ffff0b7224 */ /* 0x000fe200010e060b */
[----:B------:R-:W-:Y:S01]  /*2800*/  ISETP.GT.U32.AND.EX P0, PT, R20, RZ, PT, P1 ;  /* 0x000000ff1400720c */ /* 0x000fe20003f04110 */
[----:B------:R-:W-:Y:S02]  /*2810*/  IMAD R5, R5, R14, RZ ;  /* 0x0000000e05057224 */ /* 0x000fe400078e02ff */
[----:B------:R-:W-:Y:S01]  /*2820*/  IMAD.WIDE.U32 R8, R8, R8, RZ ;  /* 0x0000000808087225 */ /* 0x000fe200078e00ff */
[--C-:B------:R-:W-:Y:S02]  /*2830*/  SHF.R.S64 R10, R10, 0x1, R11.reuse ;  /* 0x000000010a0a7819 */ /* 0x100fe4000000100b */
[----:B------:R-:W-:Y:S01]  /*2840*/  SHF.R.S32.HI R11, RZ, 0x1, R11 ;  /* 0x00000001ff0b7819 */ /* 0x000fe2000001140b */
[----:B------:R-:W-:-:S02]  /*2850*/  IMAD R17, R17, R4, R5 ;  /* 0x0000000411117224 */ /* 0x000fc400078e0205 */
[----:B------:R-:W-:-:S04]  /*2860*/  IMAD.WIDE.U32 R4, R4, R14, RZ ;  /* 0x0000000e04047225 */ /* 0x000fc800078e00ff */
[----:B------:R-:W-:Y:S02]  /*2870*/  IMAD.IADD R9, R9, 0x1, R13 ;  /* 0x0000000109097824 */ /* 0x000fe400078e020d */
[----:B------:R-:W-:Y:S02]  /*2880*/  IMAD.MOV.U32 R14, RZ, RZ, R4 ;  /* 0x000000ffff0e7224 */ /* 0x000fe400078e0004 */
[----:B------:R-:W-:Y:S01]  /*2890*/  IMAD.IADD R17, R5, 0x1, R17 ;  /* 0x0000000105117824 */ /* 0x000fe200078e0211 */
[----:B------:R-:W-:Y:S05]  /*28a0*/  @P0 BRA `(.L_x_1532) ;  /* 0xfffffe9000000947 */ /* 0x000fea000383ffff */
.L_x_1531:
[----:B------:R-:W-:Y:S05]  /*28b0*/  BSYNC B1 ;  /* 0x0000000000017941 */ /* 0x000fea0003800000 */
.L_x_1530:
        /* <DEDUP_REMOVED lines=14> */
.L_x_1535:
        /* <DEDUP_REMOVED lines=20> */
[----:B------:R-:W-:Y:S01]  /*2ae0*/  IMAD.IADD R9, R9, 0x1, R21 ;  /* 0x0000000109097824 */ /* 0x000fe200078e0215 */
[----:B------:R-:W-:Y:S05]  /*2af0*/  @P0 BRA `(.L_x_1535) ;  /* 0xfffffea000000947 */ /* 0x000fea000383ffff */
.L_x_1534:
[----:B------:R-:W-:Y:S05]  /*2b00*/  BSYNC B1 ;  /* 0x0000000000017941 */ /* 0x000fea0003800000 */
.L_x_1533:
        /* <DEDUP_REMOVED lines=8> */
[C---:B------:R-:W-:Y:S01]  /*2b90*/  IADD3 R5, P2, R6.reuse, 0x1, RZ ;  /* 0x0000000106057810 */ /* 0x040fe20007f5e0ff */
[----:B------:R-:W-:Y:S01]  /*2ba0*/  IMAD.MOV.U32 R13, RZ, RZ, c[0x0][0xdb4] ;  /* 0x00036d00ff0d7624 */ /* 0x000fe200078e00ff */
[----:B------:R-:W-:Y:S02]  /*2bb0*/  LOP3.LUT R4, R6, 0x1, RZ, 0xc0, !PT ;  /* 0x0000000106047812 */ /* 0x000fe400078ec0ff */
[----:B------:R-:W-:Y:S01]  /*2bc0*/  ISETP.GE.U32.AND P1, PT, R5, 0x3, PT ;  /* 0x000000030500780c */ /* 0x000fe20003f26070 */
[----:B------:R-:W-:Y:S01]  /*2bd0*/  IMAD.X R5, RZ, RZ, R7, P2 ;  /* 0x000000ffff057224 */ /* 0x000fe200010e0607 */
[----:B------:R-:W-:Y:S01]  /*2be0*/  ISETP.NE.U32.AND P0, PT, R4, 0x1, PT ;  /* 0x000000010400780c */ /* 0x000fe20003f05070 */
[----:B------:R-:W-:Y:S01]  /*2bf0*/  IMAD.MOV.U32 R4, RZ, RZ, c[0x0][0xdb0] ;  /* 0x00036c00ff047624 */ /* 0x000fe200078e00ff */
[----:B------:R-:W-:Y:S01]  /*2c00*/  LEA.HI R6, P2, R7, R6, RZ, 0x1 ;  /* 0x0000000607067211 */ /* 0x000fe200078508ff */
[----:B------:R-:W-:Y:S01]  /*2c10*/  IMAD R13, R13, c[0x0][0xdb0], RZ ;  /* 0x00036c000d0d7a24 */ /* 0x000fe200078e02ff */
[----:B------:R-:W-:-:S02]  /*2c20*/  ISETP.GE.U32.AND.EX P1, PT, R5, RZ, PT, P1 ;  /* 0x000000ff0500720c */ /* 0x000fc40003f26110 */
[----:B------:R-:W-:Y:S01]  /*2c30*/  ISETP.NE.U32.AND.EX P0, PT, RZ, RZ, PT, P0 ;  /* 0x000000ffff00720c */ /* 0x000fe20003f05100 */
[----:B------:R-:W-:Y:S02]  /*2c40*/  IMAD.X R7, RZ, RZ, R7, P2 ;  /* 0x000000ffff077224 */ /* 0x000fe400010e0607 */
[C---:B------:R-:W-:Y:S01]  /*2c50*/  IMAD R13, R4.reuse, c[0x0][0xdb4], R13 ;  /* 0x00036d00040d7a24 */ /* 0x040fe200078e020d */
[----:B------:R-:W-:Y:S02]  /*2c60*/  SEL R10, R4, 0x1, !P0 ;  /* 0x00000001040a7807 */ /* 0x000fe40004000000 */
[----:B------:R-:W-:-:S03]  /*2c70*/  SEL R5, RZ, c[0x0][0xdb4], P0 ;  /* 0x00036d00ff057a07 */ /* 0x000fc60000000000 */
[----:B------:R-:W-:-:S04]  /*2c80*/  IMAD.WIDE.U32 R10, R10, 0x1, RZ ;  /* 0x000000010a0a7825 */ /* 0x000fc800078e00ff */
[----:B------:R-:W-:Y:S01]  /*2c90*/  IMAD.IADD R11, R11, 0x1, R5 ;  /* 0x000000010b0b7824 */ /* 0x000fe200078e0205 */
[----:B------:R-:W-:Y:S05]  /*2ca0*/  @!P1 BRA `(.L_x_1537) ;  /* 0x000001a000009947 */ /* 0x000fea0003800000 */
[----:B------:R-:W-:Y:S01]  /*2cb0*/  IMAD.WIDE.U32 R4, R4, c[0x0][0xdb0], RZ ;  /* 0x00036c0004047a25 */ /* 0x000fe200078e00ff */
[--C-:B------:R-:W-:Y:S02]  /*2cc0*/  SHF.R.S64 R6, R6, 0x1, R7.reuse ;  /* 0x0000000106067819 */ /* 0x100fe40000001007 */
[----:B------:R-:W-:Y:S01]  /*2cd0*/  SHF.R.S32.HI R7, RZ, 0x1, R7 ;  /* 0x00000001ff077819 */ /* 0x000fe20000011407 */
[----:B------:R-:W-:Y:S02]  /*2ce0*/  IMAD.IADD R5, R5, 0x1, R13 ;  /* 0x0000000105057824 */ /* 0x000fe400078e020d */
.L_x_1538:
[C---:B------:R-:W-:Y:S02]  /*2cf0*/  LOP3.LUT R13, R6.reuse, 0x1, RZ, 0xc0, !PT ;  /* 0x00000001060d7812 */ /* 0x040fe400078ec0ff */
[----:B------:R-:W-:Y:S02]  /*2d00*/  IADD3 R16, P2, R6, 0x1, RZ ;  /* 0x0000000106107810 */ /* 0x000fe40007f5e0ff */
[----:B------:R-:W-:Y:S01]  /*2d10*/  ISETP.NE.U32.AND P0, PT, R13, 0x1, PT ;  /* 0x000000010d00780c */ /* 0x000fe20003f05070 */
[----:B------:R-:W-:Y:S01]  /*2d20*/  IMAD R13, R5, R4, RZ ;  /* 0x00000004050d7224 */ /* 0x000fe200078e02ff */
[----:B------:R-:W-:Y:S01]  /*2d30*/  ISETP.GE.U32.AND P1, PT, R16, 0x3, PT ;  /* 0x000000031000780c */ /* 0x000fe20003f26070 */
[----:B------:R-:W-:Y:S01]  /*2d40*/  IMAD.X R20, RZ, RZ, R7, P2 ;  /* 0x000000ffff147224 */ /* 0x000fe200010e0607 */
[----:B------:R-:W-:Y:S01]  /*2d50*/  ISETP.NE.U32.AND.EX P0, PT, RZ, RZ, PT, P0 ;  /* 0x000000ffff00720c */ /* 0x000fe20003f05100 */
[----:B------:R-:W-:Y:S01]  /*2d60*/  IMAD R21, R4, R5, R13 ;  /* 0x0000000504157224 */ /* 0x000fe200078e020d */
[----:B------:R-:W-:-:S02]  /*2d70*/  LEA.HI R6, P2, R7, R6, RZ, 0x1 ;  /* 0x0000000607067211 */ /* 0x000fc400078508ff */
[----:B------:R-:W-:Y:S02]  /*2d80*/  SEL R19, R5, RZ, !P0 ;  /* 0x000000ff05137207 */ /* 0x000fe40004000000 */
[----:B------:R-:W-:Y:S01]  /*2d90*/  SEL R13, R4, 0x1, !P0 ;  /* 0x00000001040d7807 */ /* 0x000fe20004000000 */
[----:B------:R-:W-:Y:S01]  /*2da0*/  IMAD.X R7, RZ, RZ, R7, P2 ;  /* 0x000000ffff077224 */ /* 0x000fe200010e0607 */
[----:B------:R-:W-:Y:S01]  /*2db0*/  ISETP.GE.U32.AND.EX P0, PT, R20, RZ, PT, P1 ;  /* 0x000000ff1400720c */ /* 0x000fe20003f06110 */
        /* <DEDUP_REMOVED lines=9> */
.L_x_1537:
[----:B------:R-:W-:Y:S05]  /*2e50*/  BSYNC B1 ;  /* 0x0000000000017941 */ /* 0x000fea0003800000 */
.L_x_1536:
[----:B------:R-:W-:Y:S05]  /*2e60*/  BRA `(.L_x_1539) ;  /* 0x00000ea000007947 */ /* 0x000fea0003800000 */
.L_x_1526:
        /* <DEDUP_REMOVED lines=20> */
[----:B------:R-:W-:Y:S02]  /*2fb0*/  IMAD.MOV.U32 R2, RZ, RZ, R4 ;  /* 0x000000ffff027224 */ /* 0x000fe400078e0004 */
[----:B------:R-:W-:Y:S02]  /*2fc0*/  IMAD.IADD R15, R5, 0x1, R15 ;  /* 0x00000001050f7824 */ /* 0x000fe400078e020f */
[----:B------:R-:W-:-:S04]  /*2fd0*/  IMAD.X R9, RZ, RZ, R9, P2 ;  /* 0x000000ffff097224 */ /* 0x000fc800010e0609 */
[----:B------:R-:W-:Y:S05]  /*2fe0*/  @!P1 BRA `(.L_x_1543) ;  /* 0x000001d000009947 */ /* 0x000fea0003800000 */
[--C-:B------:R-:W-:Y:S01]  /*2ff0*/  SHF.R.S64 R8, R8, 0x1, R9.reuse ;  /* 0x0000000108087819 */ /* 0x100fe20000001009 */
[----:B------:R-:W-:Y:S01]  /*3000*/  IMAD.MOV.U32 R4, RZ, RZ, 0x1 ;  /* 0x00000001ff047424 */ /* 0x000fe200078e00ff */
[----:B------:R-:W-:Y:S01]  /*3010*/  SHF.R.S32.HI R9, RZ, 0x1, R9 ;  /* 0x00000001ff097819 */ /* 0x000fe20000011409 */
[----:B------:R-:W-:Y:S02]  /*3020*/  IMAD.MOV.U32 R5, RZ, RZ, RZ ;  /* 0x000000ffff057224 */ /* 0x000fe400078e00ff */
.L_x_1544:
        /* <DEDUP_REMOVED lines=10> */
[C---:B------:R-:W-:Y:S01]  /*30d0*/  SEL R20, R4.reuse, 0x1, !P0 ;  /* 0x0000000104147807 */ /* 0x040fe20004000000 */
[----:B------:R-:W-:Y:S01]  /*30e0*/  IMAD.WIDE.U32 R4, R4, R4, RZ ;  /* 0x0000000404047225 */ /* 0x000fe200078e00ff */
[----:B------:R-:W-:-:S03]  /*30f0*/  ISETP.GE.U32.AND.EX P0, PT, R22, RZ, PT, P1 ;  /* 0x000000ff1600720c */ /* 0x000fc60003f06110 */
[----:B------:R-:W-:Y:S02]  /*3100*/  IMAD R17, R17, R2, RZ ;  /* 0x0000000211117224 */ /* 0x000fe400078e02ff */
[----:B------:R-:W-:Y:S02]  /*3110*/  IMAD.IADD R5, R5, 0x1, R21 ;  /* 0x0000000105057824 */ /* 0x000fe400078e0215 */
[----:B------:R-:W-:Y:S02]  /*3120*/  IMAD R15, R15, R20, R17 ;  /* 0x000000140f0f7224 */ /* 0x000fe400078e0211 */
[----:B------:R-:W-:Y:S02]  /*3130*/  IMAD.X R17, RZ, RZ, R9, P2 ;  /* 0x000000ffff117224 */ /* 0x000fe400010e0609 */
[----:B------:R-:W-:-:S03]  /*3140*/  IMAD.WIDE.U32 R8, R20, R2, RZ ;  /* 0x0000000214087225 */ /* 0x000fc600078e00ff */
[--C-:B------:R-:W-:Y:S01]  /*3150*/  SHF.R.S64 R14, R14, 0x1, R17.reuse ;  /* 0x000000010e0e7819 */ /* 0x100fe20000001011 */
[----:B------:R-:W-:Y:S01]  /*3160*/  IMAD.MOV.U32 R2, RZ, RZ, R8 ;  /* 0x000000ffff027224 */ /* 0x000fe200078e0008 */
[----:B------:R-:W-:Y:S01]  /*3170*/  SHF.R.S32.HI R17, RZ, 0x1, R17 ;  /* 0x00000001ff117819 */ /* 0x000fe20000011411 */
[----:B------:R-:W-:Y:S02]  /*3180*/  IMAD.IADD R15, R9, 0x1, R15 ;  /* 0x00000001090f7824 */ /* 0x000fe400078e020f */
[----:B------:R-:W-:Y:S02]  /*3190*/  IMAD.MOV.U32 R8, RZ, RZ, R14 ;  /* 0x000000ffff087224 */ /* 0x000fe400078e000e */
[----:B------:R-:W-:Y:S01]  /*31a0*/  IMAD.MOV.U32 R9, RZ, RZ, R17 ;  /* 0x000000ffff097224 */ /* 0x000fe200078e0011 */
[----:B------:R-:W-:Y:S05]  /*31b0*/  @P0 BRA `(.L_x_1544) ;  /* 0xfffffe7000000947 */ /* 0x000fea000383ffff */
.L_x_1543:
[----:B------:R-:W-:Y:S05]  /*31c0*/  BSYNC B2 ;  /* 0x0000000000027941 */ /* 0x000fea0003800000 */
.L_x_1542:
[----:B------:R-:W-:Y:S05]  /*31d0*/  BRA `(.L_x_1545) ;  /* 0x0000005000007947 */ /* 0x000fea0003800000 */
.L_x_1541:
[----:B------:R-:W-:-:S04]  /*31e0*/  LOP3.LUT R8, R8, 0x1, RZ, 0xc0, !PT ;  /* 0x0000000108087812 */ /* 0x000fc800078ec0ff */
[----:B------:R-:W-:-:S04]  /*31f0*/  ISETP.NE.U32.AND P0, PT, R8, 0x1, PT ;  /* 0x000000010800780c */ /* 0x000fc80003f05070 */
[----:B------:R-:W-:-:S04]  /*3200*/  ISETP.NE.U32.AND.EX P0, PT, RZ, RZ, PT, P0 ;  /* 0x000000ffff00720c */ /* 0x000fc80003f05100 */
[----:B------:R-:W-:Y:S02]  /*3210*/  SEL R2, R13, 0x1, !P0 ;  /* 0x000000010d027807 */ /* 0x000fe40004000000 */
[----:B------:R-:W-:Y:S02]  /*3220*/  SEL R15, RZ, 0xffffffff, P0 ;  /* 0xffffffffff0f7807 */ /* 0x000fe40000000000 */
.L_x_1545:
[----:B------:R-:W-:Y:S05]  /*3230*/  BSYNC B1 ;  /* 0x0000000000017941 */ /* 0x000fea0003800000 */
.L_x_1540:
        /* <DEDUP_REMOVED lines=21> */
[----:B------:R-:W-:Y:S02]  /*3390*/  IMAD.IADD R17, R5, 0x1, R17 ;  /* 0x0000000105117824 */ /* 0x000fe400078e0211 */
[----:B------:R-:W-:-:S04]  /*33a0*/  IMAD.MOV.U32 R14, RZ, RZ, R4 ;  /* 0x000000ffff0e7224 */ /* 0x000fc800078e0004 */
[----:B------:R-:W-:Y:S05]  /*33b0*/  @!P1 BRA `(.L_x_1549) ;  /* 0x000001d000009947 */ /* 0x000fea0003800000 */
[--C-:B------:R-:W-:Y:S01]  /*33c0*/  SHF.R.S64 R8, R8, 0x1, R9.reuse ;  /* 0x0000000108087819 */ /* 0x100fe20000001009 */
[----:B------:R-:W-:Y:S01]  /*33d0*/  IMAD.MOV.U32 R4, RZ, RZ, 0x1 ;  /* 0x00000001ff047424 */ /* 0x000fe200078e00ff */
[----:B------:R-:W-:Y:S01]  /*33e0*/  SHF.R.S32.HI R9, RZ, 0x1, R9 ;  /* 0x00000001ff097819 */ /* 0x000fe20000011409 */
[----:B------:R-:W-:Y:S02]  /*33f0*/  IMAD.MOV.U32 R5, RZ, RZ, RZ ;  /* 0x000000ffff057224 */ /* 0x000fe400078e00ff */
.L_x_1550:
        /* <DEDUP_REMOVED lines=25> */
.L_x_1549:
[----:B------:R-:W-:Y:S05]  /*3590*/  BSYNC B2 ;  /* 0x0000000000027941 */ /* 0x000fea0003800000 */
.L_x_1548:
[----:B------:R-:W-:Y:S05]  /*35a0*/  BRA `(.L_x_1551) ;  /* 0x0000005000007947 */ /* 0x000fea0003800000 */
.L_x_1547:
[----:B------:R-:W-:-:S04]  /*35b0*/  LOP3.LUT R10, R10, 0x1, RZ, 0xc0, !PT ;  /* 0x000000010a0a7812 */ /* 0x000fc800078ec0ff */
[----:B------:R-:W-:-:S04]  /*35c0*/  ISETP.NE.U32.AND P0, PT, R10, 0x1, PT ;  /* 0x000000010a00780c */ /* 0x000fc80003f05070 */
[----:B------:R-:W-:-:S04]  /*35d0*/  ISETP.NE.U32.AND.EX P0, PT, RZ, RZ, PT, P0 ;  /* 0x000000ffff00720c */ /* 0x000fc80003f05100 */
[----:B------:R-:W-:Y:S02]  /*35e0*/  SEL R14, R13, 0x1, !P0 ;  /* 0x000000010d0e7807 */ /* 0x000fe40004000000 */
[----:B------:R-:W-:Y:S02]  /*35f0*/  SEL R17, RZ, 0xffffffff, P0 ;  /* 0xffffffffff117807 */ /* 0x000fe40000000000 */
.L_x_1551:
[----:B------:R-:W-:Y:S05]  /*3600*/  BSYNC B1 ;  /* 0x0000000000017941 */ /* 0x000fea0003800000 */
.L_x_1546:
        /* <DEDUP_REMOVED lines=26> */
[----:B------:R-:W-:Y:S02]  /*37b0*/  IMAD.MOV.U32 R5, RZ, RZ, RZ ;  /* 0x000000ffff057224 */ /* 0x000fe400078e00ff */
.L_x_1556:
        /* <DEDUP_REMOVED lines=22> */
.L_x_1555:
[----:B------:R-:W-:Y:S05]  /*3920*/  BSYNC B2 ;  /* 0x0000000000027941 */ /* 0x000fea0003800000 */
.L_x_1554:
[----:B------:R-:W-:Y:S05]  /*3930*/  BRA `(.L_x_1557) ;  /* 0x0000005000007947 */ /* 0x000fea0003800000 */
.L_x_1553:
[----:B------:R-:W-:-:S04]  /*3940*/  LOP3.LUT R16, R16, 0x1, RZ, 0xc0, !PT ;  /* 0x0000000110107812 */ /* 0x000fc800078ec0ff */
[----:B------:R-:W-:-:S04]  /*3950*/  ISETP.NE.U32.AND P0, PT, R16, 0x1, PT ;  /* 0x000000011000780c */ /* 0x000fc80003f05070 */
[----:B------:R-:W-:-:S04]  /*3960*/  ISETP.NE.U32.AND.EX P0, PT, RZ, RZ, PT, P0 ;  /* 0x000000ffff00720c */ /* 0x000fc80003f05100 */
[----:B------:R-:W-:Y:S02]  /*3970*/  SEL R8, R13, 0x1, !P0 ;  /* 0x000000010d087807 */ /* 0x000fe40004000000 */
[----:B------:R-:W-:Y:S02]  /*3980*/  SEL R9, RZ, 0xffffffff, P0 ;  /* 0xffffffffff097807 */ /* 0x000fe40000000000 */
.L_x_1557:
[----:B------:R-:W-:Y:S05]  /*3990*/  BSYNC B1 ;  /* 0x0000000000017941 */ /* 0x000fea0003800000 */
.L_x_1552:
        /* <DEDUP_REMOVED lines=26> */
.L_x_1561:
[----:B------:R-:W-:Y:S01]  /*3b40*/  LOP3.LUT R7, R5, 0x1, RZ, 0xc0, !PT ;  /* 0x0000000105077812 */ /* 0x000fe200078ec0ff */
[----:B------:R-:W-:Y:S01]  /*3b50*/  IMAD R16, R13, R4, RZ ;  /* 0x000000040d107224 */ /* 0x000fe200078e02ff */
[----:B------:R-:W-:Y:S02]  /*3b60*/  IADD3 R19, P2, R5, 0x1, RZ ;  /* 0x0000000105137810 */ /* 0x000fe40007f5e0ff */
[----:B------:R-:W-:Y:S01]  /*3b70*/  ISETP.NE.U32.AND P0, PT, R7, 0x1, PT ;  /* 0x000000010700780c */ /* 0x000fe20003f05070 */
[----:B------:R-:W-:Y:S01]  /*3b80*/  IMAD R21, R4, R13, R16 ;  /* 0x0000000d04157224 */ /* 0x000fe200078e0210 */
[----:B------:R-:W-:Y:S01]  /*3b90*/  ISETP.GE.U32.AND P1, PT, R19, 0x3, PT ;  /* 0x000000031300780c */ /* 0x000fe20003f26070 */
[----:B------:R-:W-:Y:S01]  /*3ba0*/  IMAD.X R19, RZ, RZ, R6, P2 ;  /* 0x000000ffff137224 */ /* 0x000fe200010e0606 */
[----:B------:R-:W-:-:S04]  /*3bb0*/  ISETP.NE.U32.AND.EX P0, PT, RZ, RZ, PT, P0 ;  /* 0x000000ffff00720c */ /* 0x000fc80003f05100 */
[----:B------:R-:W-:Y:S02]  /*3bc0*/  SEL R7, R13, RZ, !P0 ;  /* 0x000000ff0d077207 */ /* 0x000fe40004000000 */
[----:B------:R-:W-:Y:S02]  /*3bd0*/  SEL R13, R4, 0x1, !P0 ;  /* 0x00000001040d7807 */ /* 0x000fe40004000000 */
[----:B------:R-:W-:Y:S01]  /*3be0*/  ISETP.GE.U32.AND.EX P0, PT, R19, RZ, PT, P1 ;  /* 0x000000ff1300720c */ /* 0x000fe20003f06110 */
[----:B------:R-:W-:Y:S01]  /*3bf0*/  IMAD R16, R7, R10, RZ ;  /* 0x0000000a07107224 */ /* 0x000fe200078e02ff */
[----:B------:R-:W-:Y:S01]  /*3c00*/  LEA.HI R7, P2, R6, R5, RZ, 0x1 ;  /* 0x0000000506077211 */ /* 0x000fe200078508ff */
[----:B------:R-:W-:-:S04]  /*3c10*/  IMAD.WIDE.U32 R4, R4, R4, RZ ;  /* 0x0000000404047225 */ /* 0x000fc800078e00ff */
[----:B------:R-:W-:Y:S02]  /*3c20*/  IMAD.X R6, RZ, RZ, R6, P2 ;  /* 0x000000ffff067224 */ /* 0x000fe400010e0606 */
[----:B------:R-:W-:Y:S02]  /*3c30*/  IMAD R19, R11, R13, R16 ;  /* 0x0000000d0b137224 */ /* 0x000fe400078e0210 */
[----:B------:R-:W-:-:S04]  /*3c40*/  IMAD.WIDE.U32 R10, R13, R10, RZ ;  /* 0x0000000a0d0a7225 */ /* 0x000fc800078e00ff */
[----:B------:R-:W-:Y:S01]  /*3c50*/  IMAD.IADD R13, R5, 0x1, R21 ;  /* 0x00000001050d7824 */ /* 0x000fe200078e0215 */
[--C-:B------:R-:W-:Y:S01]  /*3c60*/  SHF.R.S64 R5, R7, 0x1, R6.reuse ;  /* 0x0000000107057819 */ /* 0x100fe20000001006 */
[----:B------:R-:W-:Y:S01]  /*3c70*/  IMAD.IADD R11, R11, 0x1, R19 ;  /* 0x000000010b0b7824 */ /* 0x000fe200078e0213 */
[----:B------:R-:W-:Y:S01]  /*3c80*/  SHF.R.S32.HI R6, RZ, 0x1, R6 ;  /* 0x00000001ff067819 */ /* 0x000fe20000011406 */
[----:B------:R-:W-:Y:S05]  /*3c90*/  @P0 BRA `(.L_x_1561) ;  /* 0xfffffea000000947 */ /* 0x000fea000383ffff */
.L_x_1560:
[----:B------:R-:W-:Y:S05]  /*3ca0*/  BSYNC B1 ;  /* 0x0000000000017941 */ /* 0x000fea0003800000 */
.L_x_1559:
[----:B------:R-:W-:Y:S05]  /*3cb0*/  BRA `(.L_x_1539) ;  /* 0x0000005000007947 */ /* 0x000fea0003800000 */
.L_x_1558:
[----:B------:R-:W-:-:S04]  /*3cc0*/  LOP3.LUT R6, R6, 0x1, RZ, 0xc0, !PT ;  /* 0x0000000106067812 */ /* 0x000fc800078ec0ff */
[----:B------:R-:W-:-:S04]  /*3cd0*/  ISETP.NE.U32.AND P0, PT, R6, 0x1, PT ;  /* 0x000000010600780c */ /* 0x000fc80003f05070 */
[----:B------:R-:W-:-:S04]  /*3ce0*/  ISETP.NE.U32.AND.EX P0, PT, RZ, RZ, PT, P0 ;  /* 0x000000ffff00720c */ /* 0x000fc80003f05100 */
[----:B------:R-:W-:Y:S02]  /*3cf0*/  SEL R10, R13, 0x1, !P0 ;  /* 0x000000010d0a7807 */ /* 0x000fe40004000000 */
[----:B------:R-:W-:Y:S02]  /*3d00*/  SEL R11, RZ, 0xffffffff, P0 ;  /* 0xffffffffff0b7807 */ /* 0x000fe40000000000 */
.L_x_1539:
[----:B------:R-:W-:Y:S05]  /*3d10*/  BSYNC B0 ;  /* 0x0000000000007941 */ /* 0x000fea0003800000 */
.L_x_1525:
[----:B------:R-:W-:Y:S01]  /*3d20*/  IADD3 R12, P0, R12, UR8, RZ ;  /* 0x000000080c0c7c10 */ /* 0x000fe2000ff1e0ff */
[----:B------:R-:W-:Y:S02]  /*3d30*/  IMAD.MOV.U32 R4, RZ, RZ, R2 ;  /* 0x000000ffff047224 */ /* 0x000fe400078e0002 */
[----:B------:R-:W-:Y:S01]  /*3d40*/  IMAD.MOV.U32 R6, RZ, RZ, R14 ;  /* 0x000000ffff067224 */ /* 0x000fe200078e000e */
[----:B------:R-:W-:Y:S01]  /*3d50*/  IADD3.X R13, R18, UR9, RZ, P0, !PT ;  /* 0x00000009120d7c10 */ /* 0x000fe200087fe4ff */
[----:B------:R-:W-:Y:S01]  /*3d60*/  IMAD.MOV.U32 R7, RZ, RZ, R17 ;  /* 0x000000ffff077224 */ /* 0x000fe200078e0011 */
[----:B------:R-:W-:Y:S01]  /*3d70*/  IADD3 R3, P0, R3, c[0x0][0x0], RZ ;  /* 0x0000000003037a10 */ /* 0x000fe20007f1e0ff */
[----:B------:R-:W-:Y:S02]  /*3d80*/  IMAD.MOV.U32 R5, RZ, RZ, R15 ;  /* 0x000000ffff057224 */ /* 0x000fe400078e000f */
[----:B------:R0:W-:Y:S01]  /*3d90*/  STG.E.128 [R12.64+0x10], R8 ;  /* 0x000010080c007986 */ /* 0x0001e2000c101d0e */
[C---:B------:R-:W-:Y:S01]  /*3da0*/  ISETP.LT.U32.AND P1, PT, R3.reuse, 0x4000, PT ;  /* 0x000040000300780c */ /* 0x040fe20003f21070 */
[----:B------:R-:W-:-:S02]  /*3db0*/  IMAD.SHL.U32 R2, R3, 0x4, RZ ;  /* 0x0000000403027824 */ /* 0x000fc400078e00ff */
[----:B------:R-:W-:Y:S01]  /*3dc0*/  IMAD.X R0, RZ, RZ, R0, P0 ;  /* 0x000000ffff007224 */ /* 0x000fe200000e0600 */
[----:B------:R0:W-:Y:S02]  /*3dd0*/  STG.E.128 [R12.64], R4 ;  /* 0x000000040c007986 */ /* 0x0001e4000c101d0e */
[----:B------:R-:W-:Y:S02]  /*3de0*/  ISETP.GE.U32.AND P0, PT, R2, UR16, PT ;  /* 0x0000001002007c0c */ /* 0x000fe4000bf06070 */
[----:B------:R-:W-:Y:S02]  /*3df0*/  SHF.L.U64.HI R2, R3, 0x2, R0 ;  /* 0x0000000203027819 */ /* 0x000fe40000010200 */
[----:B------:R-:W-:Y:S02]  /*3e00*/  ISETP.LT.U32.AND.EX P1, PT, R0, RZ, PT, P1 ;  /* 0x000000ff0000720c */ /* 0x000fe40003f21110 */
[----:B------:R-:W-:-:S13]  /*3e10*/  ISETP.GE.AND.EX P0, PT, R2, UR11, PT, P0 ;  /* 0x0000000b02007c0c */ /* 0x000fda000bf06300 */
[----:B0-----:R-:W-:Y:S05]  /*3e20*/  @!P0 BRA P1, `(.L_x_1562) ;  /* 0xffffe4f000008947 */ /* 0x001fea000083ffff */
[----:B------:R-:W-:Y:S05]  /*3e30*/  EXIT ;  /* 0x000000000000794d */ /* 0x000fea0003800000 */
.L_x_1524:
[C---:B------:R-:W-:Y:S01]  /*3e40*/  LEA R4, P0, R3.reuse, UR8, 0x5 ;  /* 0x0000000803047c11 */ /* 0x040fe2000f8028ff */
[----:B------:R-:W-:Y:S02]  /*3e50*/  IMAD.MOV.U32 R8, RZ, RZ, 0x1 ;  /* 0x00000001ff087424 */ /* 0x000fe400078e00ff */
[----:B------:R-:W-:Y:S01]  /*3e60*/  IMAD.MOV.U32 R9, RZ, RZ, 0x0 ;  /* 0x00000000ff097424 */ /* 0x000fe200078e00ff */
[C---:B------:R-:W-:Y:S01]  /*3e70*/  LEA.HI.X R5, R3.reuse, UR9, R0, 0x5, P0 ;  /* 0x0000000903057c11 */ /* 0x040fe200080f2c00 */
[----:B------:R-:W-:Y:S01]  /*3e80*/  IMAD.MOV.U32 R10, RZ, RZ, 0x1 ;  /* 0x00000001ff0a7424 */ /* 0x000fe200078e00ff */
[----:B------:R-:W-:Y:S01]  /*3e90*/  IADD3 R3, P0, R3, c[0x0][0x0], RZ ;  /* 0x0000000003037a10 */ /* 0x000fe20007f1e0ff */
[----:B------:R-:W-:-:S03]  /*3ea0*/  IMAD.MOV.U32 R11, RZ, RZ, 0x0 ;  /* 0x00000000ff0b7424 */ /* 0x000fc600078e00ff */
[C---:B------:R-:W-:Y:S01]  /*3eb0*/  ISETP.LT.U32.AND P1, PT, R3.reuse, 0x4000, PT ;  /* 0x000040000300780c */ /* 0x040fe20003f21070 */
[----:B------:R-:W-:Y:S01]  /*3ec0*/  IMAD.SHL.U32 R2, R3, 0x4, RZ ;  /* 0x0000000403027824 */ /* 0x000fe200078e00ff */
[----:B------:R0:W-:Y:S01]  /*3ed0*/  STG.E.128 [R4.64], R8 ;  /* 0x0000000804007986 */ /* 0x0001e2000c101d0e */
[----:B------:R-:W-:-:S03]  /*3ee0*/  IMAD.X R0, RZ, RZ, R0, P0 ;  /* 0x000000ffff007224 */ /* 0x000fc600000e0600 */
[----:B------:R0:W-:Y:S01]  /*3ef0*/  STG.E.128 [R4.64+0x10], R8 ;  /* 0x0000100804007986 */ /* 0x0001e2000c101d0e */
[----:B------:R-:W-:Y:S02]  /*3f00*/  ISETP.GE.U32.AND P0, PT, R2, UR16, PT ;  /* 0x0000001002007c0c */ /* 0x000fe4000bf06070 */
[----:B------:R-:W-:Y:S02]  /*3f10*/  SHF.L.U64.HI R2, R3, 0x2, R0 ;  /* 0x0000000203027819 */ /* 0x000fe40000010200 */
[----:B------:R-:W-:Y:S02]  /*3f20*/  ISETP.LT.U32.AND.EX P1, PT, R0, RZ, PT, P1 ;  /* 0x000000ff0000720c */ /* 0x000fe40003f21110 */
[----:B------:R-:W-:-:S13]  /*3f30*/  ISETP.GE.AND.EX P0, PT, R2, UR11, PT, P0 ;  /* 0x0000000b02007c0c */ /* 0x000fda000bf06300 */
[----:B0-----:R-:W-:Y:S05]  /*3f40*/  @!P0 BRA P1, `(.L_x_1524) ;  /* 0xfffffef000008947 */ /* 0x001fea000083ffff */
[----:B------:R-:W-:Y:S05]  /*3f50*/  EXIT ;  /* 0x000000000000794d */ /* 0x000fea0003800000 */
.L_x_1563:
        /* <DEDUP_REMOVED lines=10> */
.L_x_5353:


//--------------------- .text._ZN2at6native57_GLOBAL__N__f3eca4a2_24_ForeachBinaryOpScalar_cu_86b9896c25multi_tensor_apply_kernelINS1_18TensorListMetadataILi2EEENS1_21BinaryOpScalarFunctorIiLi2ELi1ELi1EEEJNS1_21reverse_power_functorIiEEiEEEvT_T0_DpT1_ --------------------------
	.section	.text._ZN2at6native57_GLOBAL__N__f3eca4a2_24_ForeachBinaryOpScalar_cu_86b9896c25multi_tensor_apply_kernelINS1_18TensorListMetadataILi2EEENS1_21BinaryOpScalarFunctorIiLi2ELi1ELi1EEEJNS1_21reverse_power_functorIiEEiEEEvT_T0_DpT1_,"ax",@progbits
	.sectioninfo	@"SHI_REGISTERS=30"
	.align	128
.text._ZN2at6native57_GLOBAL__N__f3eca4a2_24_ForeachBinaryOpScalar_cu_86b9896c25multi_tensor_apply_kernelINS1_18TensorListMetadataILi2EEENS1_21BinaryOpScalarFunctorIiLi2ELi1ELi1EEEJNS1_21reverse_power_functorIiEEiEEEvT_T0_DpT1_:
        .type           _ZN2at6native57_GLOBAL__N__f3eca4a2_24_ForeachBinaryOpScalar_cu_86b9896c25multi_tensor_apply_kernelINS1_18TensorListMetadataILi2EEENS1_21BinaryOpScalarFunctorIiLi2ELi1ELi1EEEJNS1_21reverse_power_functorIiEEiEEEvT_T0_DpT1_,@function
        .size           _ZN2at6native57_GLOBAL__N__f3eca4a2_24_ForeachBinaryOpScalar_cu_86b9896c25multi_tensor_apply_kernelINS1_18TensorListMetadataILi2EEENS1_21BinaryOpScalarFunctorIiLi2ELi1ELi1EEEJNS1_21reverse_power_functorIiEEiEEEvT_T0_DpT1_,(.L_x_5354 - _ZN2at6native57_GLOBAL__N__f3eca4a2_24_ForeachBinaryOpScalar_cu_86b9896c25multi_tensor_apply_kernelINS1_18TensorListMetadataILi2EEENS1_21BinaryOpScalarFunctorIiLi2ELi1ELi1EEEJNS1_21reverse_power_functorIiEEiEEEvT_T0_DpT1_)
        .other          _ZN2at6native57_GLOBAL__N__f3eca4a2_24_ForeachBinaryOpScalar_cu_86b9896c25multi_tensor_apply_kernelINS1_18TensorListMetadataILi2EEENS1_21BinaryOpScalarFunctorIiLi2ELi1ELi1EEEJNS1_21reverse_power_functorIiEEiEEEvT_T0_DpT1_,@"STO_CUDA_ENTRY STV_DEFAULT"
_ZN2at6native57_GLOBAL__N__f3eca4a2_24_ForeachBinaryOpScalar_cu_86b9896c25multi_tensor_apply_kernelINS1_18TensorListMetadataILi2EEENS1_21BinaryOpScalarFunctorIiLi2ELi1ELi1EEEJNS1_21reverse_power_functorIiEEiEEEvT_T0_DpT1_:
        /* <DEDUP_REMOVED lines=26> */
[----:B------:R-:W-:-:S05]  /*01a0*/  IMAD.MOV.U32 R0, RZ, RZ, c[0x0][0xdac] ;  /* 0x00036b00ff007624 */ /* 0x000fca00078e00ff */
[----:B------:R-:W-:-:S13]  /*01b0*/  ISETP.NE.AND P0, PT, R0, 0x1, PT ;  /* 0x000000010000780c */ /* 0x000fda0003f05270 */
[----:B------:R-:W-:Y:S05]  /*01c0*/  @!P0 BRA `(.L_x_1565) ;  /* 0x0000125000008947 */ /* 0x000fea0003800000 */
[----:B------:R-:W0:Y:S01]  /*01d0*/  S2R R17, SR_TID.X ;  /* 0x0000000000117919 */ /* 0x000e220000002100 */
[----:B------:R-:W-:Y:S02]  /*01e0*/  IMAD.MOV.U32 R16, RZ, RZ, RZ ;  /* 0x000000ffff107224 */ /* 0x000fe400078e00ff */
[----:B------:R-:W-:-:S03]  /*01f0*/  IMAD.MOV.U32 R15, RZ, RZ, RZ ;  /* 0x000000ffff0f7224 */ /* 0x000fc600078e00ff */
.L_x_1603:
[----:B0-----:R-:W-:Y:S01]  /*0200*/  IADD3 R19, P1, R17, R16, RZ ;  /* 0x0000001011137210 */ /* 0x001fe20007f3e0ff */
[----:B------:R-:W-:Y:S01]  /*0210*/  IMAD.MOV.U32 R14, RZ, RZ, c[0x0][0x0] ;  /* 0x00000000ff0e7624 */ /* 0x000fe200078e00ff */
[----:B------:R-:W-:Y:S02]  /*0220*/  CS2R R24, SRZ ;  /* 0x0000000000187805 */ /* 0x000fe4000001ff00 */
[C---:B------:R-:W-:Y:S01]  /*0230*/  IADD3 R13, P6, R19.reuse, c[0x0][0x0], RZ ;  /* 0x00000000130d7a10 */ /* 0x040fe20007fde0ff */
[----:B------:R-:W-:Y:S01]  /*0240*/  IMAD.X R8, RZ, RZ, R15, P1 ;  /* 0x000000ffff087224 */ /* 0x000fe200008e060f */
[CC--:B------:R-:W-:Y:S01]  /*0250*/  LEA R12, P4, R14.reuse, R19.reuse, 0x1 ;  /* 0x000000130e0c7211 */ /* 0x0c0fe200078808ff */
[----:B------:R-:W-:Y:S01]  /*0260*/  IMAD R0, R14, 0x3, RZ ;  /* 0x000000030e007824 */ /* 0x000fe200078e02ff */
[----:B------:R-:W-:Y:S01]  /*0270*/  ISETP.GE.U32.AND P2, PT, R19, 0x10000, PT ;  /* 0x000100001300780c */ /* 0x000fe20003f46070 */
[--C-:B------:R-:W-:Y:S01]  /*0280*/  IMAD.X R10, RZ, RZ, R8.reuse, P6 ;  /* 0x000000ffff0a7224 */ /* 0x100fe200030e0608 */
[----:B------:R-:W-:Y:S01]  /*0290*/  ISETP.GE.U32.AND P3, PT, R13, 0x10000, PT ;  /* 0x000100000d00780c */ /* 0x000fe20003f66070 */
[----:B------:R-:W-:Y:S01]  /*02a0*/  IMAD.X R9, RZ, RZ, R8, P4 ;  /* 0x000000ffff097224 */ /* 0x000fe200020e0608 */
[----:B------:R-:W-:-:S02]  /*02b0*/  IADD3 R11, P6, R0, R19, RZ ;  /* 0x00000013000b7210 */ /* 0x000fc40007fde0ff */
[----:B------:R-:W-:Y:S02]  /*02c0*/  ISETP.LT.U32.AND P0, PT, R19, UR12, PT ;  /* 0x0000000c13007c0c */ /* 0x000fe4000bf01070 */
[----:B------:R-:W-:Y:S01]  /*02d0*/  ISETP.GE.U32.AND.EX P2, PT, R8, RZ, PT, P2 ;  /* 0x000000ff0800720c */ /* 0x000fe20003f46120 */
[----:B------:R-:W-:Y:S01]  /*02e0*/  IMAD.X R0, RZ, RZ, R8, P6 ;  /* 0x000000ffff007224 */ /* 0x000fe200030e0608 */
[----:B------:R-:W-:Y:S02]  /*02f0*/  ISETP.LT.U32.AND P1, PT, R13, UR12, PT ;  /* 0x0000000c0d007c0c */ /* 0x000fe4000bf21070 */
[----:B------:R-:W-:Y:S02]  /*0300*/  ISETP.GE.U32.AND.EX P3, PT, R10, RZ, PT, P3 ;  /* 0x000000ff0a00720c */ /* 0x000fe40003f66130 */
[----:B------:R-:W-:Y:S02]  /*0310*/  ISETP.GE.U32.AND P5, PT, R12, 0x10000, PT ;  /* 0x000100000c00780c */ /* 0x000fe40003fa6070 */
[----:B------:R-:W-:-:S02]  /*0320*/  ISETP.GE.U32.AND P4, PT, R11, 0x10000, PT ;  /* 0x000100000b00780c */ /* 0x000fc40003f86070 */
[----:B------:R-:W-:Y:S02]  /*0330*/  ISETP.LT.AND.EX P0, PT, R8, UR4, !P2, P0 ;  /* 0x0000000408007c0c */ /* 0x000fe4000d701300 */
[----:B------:R-:W-:Y:S02]  /*0340*/  ISETP.LT.AND.EX P1, PT, R10, UR4, !P3, P1 ;  /* 0x000000040a007c0c */ /* 0x000fe4000df21310 */
[----:B------:R-:W-:Y:S02]  /*0350*/  ISETP.LT.U32.AND P2, PT, R12, UR12, PT ;  /* 0x0000000c0c007c0c */ /* 0x000fe4000bf41070 */
[----:B------:R-:W-:Y:S02]  /*0360*/  ISETP.GE.U32.AND.EX P5, PT, R9, RZ, PT, P5 ;  /* 0x000000ff0900720c */ /* 0x000fe40003fa6150 */
[----:B------:R-:W-:Y:S02]  /*0370*/  ISETP.LT.U32.AND P3, PT, R11, UR12, PT ;  /* 0x0000000c0b007c0c */ /* 0x000fe4000bf61070 */
[----:B------:R-:W-:-:S02]  /*0380*/  ISETP.GE.U32.AND.EX P4, PT, R0, RZ, PT, P4 ;  /* 0x000000ff0000720c */ /* 0x000fc40003f86140 */
[----:B------:R-:W-:Y:S02]  /*0390*/  ISETP.LT.AND.EX P2, PT, R9, UR4, !P5, P2 ;  /* 0x0000000409007c0c */ /* 0x000fe4000ef41320 */
[----:B------:R-:W-:Y:S02]  /*03a0*/  ISETP.LT.AND.EX P3, PT, R0, UR4, !P4, P3 ;  /* 0x0000000400007c0c */ /* 0x000fe4000e761330 */
[----:B------:R-:W-:Y:S02]  /*03b0*/  @P0 LEA R20, P5, R19, UR6, 0x2 ;  /* 0x0000000613140c11 */ /* 0x000fe4000f8a10ff */
[----:B------:R-:W-:Y:S02]  /*03c0*/  @P1 LEA R2, P4, R13, UR6, 0x2 ;  /* 0x000000060d021c11 */ /* 0x000fe4000f8810ff */
[----:B------:R-:W-:Y:S02]  /*03d0*/  @P0 LEA.HI.X R21, R19, UR7, R8, 0x2, P5 ;  /* 0x0000000713150c11 */ /* 0x000fe4000a8f1408 */
[----:B------:R-:W-:-:S03]  /*03e0*/  @P1 LEA.HI.X R3, R13, UR7, R10, 0x2, P4 ;  /* 0x000000070d031c11 */ /* 0x000fc6000a0f140a */
[C---:B------:R-:W-:Y:S01]  /*03f0*/  @P2 LEA R4, P5, R12.reuse, UR6, 0x2 ;  /* 0x000000060c042c11 */ /* 0x040fe2000f8a10ff */
[----:B------:R-:W-:Y:S01]  /*0400*/  IMAD.MOV.U32 R18, RZ, RZ, RZ ;  /* 0x000000ffff127224 */ /* 0x000fe200078e00ff */
[C---:B------:R-:W-:Y:S01]  /*0410*/  @P3 LEA R6, P4, R11.reuse, UR6, 0x2 ;  /* 0x000000060b063c11 */ /* 0x040fe2000f8810ff */
[----:B------:R-:W-:Y:S01]  /*0420*/  IMAD.MOV.U32 R22, RZ, RZ, RZ ;  /* 0x000000ffff167224 */ /* 0x000fe200078e00ff */
[----:B------:R-:W-:Y:S01]  /*0430*/  @P2 LEA.HI.X R5, R12, UR7, R9, 0x2, P5 ;  /* 0x000000070c052c11 */ /* 0x000fe2000a8f1409 */
[----:B------:R0:W5:Y:S01]  /*0440*/  @P1 LDG.E R24, [R2.64] ;  /* 0x0000000a02181981 */ /* 0x000162000c1e1900 */
[----:B------:R-:W-:-:S03]  /*0450*/  @P3 LEA.HI.X R7, R11, UR7, R0, 0x2, P4 ;  /* 0x000000070b073c11 */ /* 0x000fc6000a0f1400 */
[----:B------:R0:W5:Y:S04]  /*0460*/  @P2 LDG.E R18, [R4.64] ;  /* 0x0000000a04122981 */ /* 0x000168000c1e1900 */
[----:B------:R0:W5:Y:S04]  /*0470*/  @P3 LDG.E R22, [R6.64] ;  /* 0x0000000a06163981 */ /* 0x000168000c1e1900 */
[----:B------:R1:W5:Y:S02]  /*0480*/  @P0 LDG.E R25, [R20.64] ;  /* 0x0000000a14190981 */ /* 0x000364000c1e1900 */
[----:B-1----:R-:W-:-:S05]  /*0490*/  IMAD.MOV.U32 R20, RZ, RZ, c[0x0][0xdac] ;  /* 0x00036b00ff147624 */ /* 0x002fca00078e00ff */
[----:B------:R-:W-:Y:S01]  /*04a0*/  ISETP.NE.AND P4, PT, R20, -0x1, PT ;  /* 0xffffffff1400780c */ /* 0x000fe20003f85270 */
[----:B------:R-:W-:-:S12]  /*04b0*/  BSSY B0, `(.L_x_1566) ;  /* 0x00000e0000007945 */ /* 0x000fd80003800000 */
[----:B------:R-:W-:Y:S05]  /*04c0*/  @!P4 BRA `(.L_x_1567) ;  /* 0x000005800000c947 */ /* 0x000fea0003800000 */
[----:B0----5:R-:W-:Y:S01]  /*04d0*/  ISETP.GE.AND P4, PT, R25, RZ, PT ;  /* 0x000000ff1900720c */ /* 0x021fe20003f86270 */
[----:B------:R-:W-:Y:S01]  /*04e0*/  BSSY B1, `(.L_x_1568) ;  /* 0x0000013000017945 */ /* 0x000fe20003800000 */
[----:B------:R-:W-:Y:S02]  /*04f0*/  IMAD.MOV.U32 R23, RZ, RZ, RZ ;  /* 0x000000ffff177224 */ /* 0x000fe400078e00ff */
[----:B------:R-:W-:-:S09]  /*0500*/  IMAD.MOV.U32 R21, RZ, RZ, RZ ;  /* 0x000000ffff157224 */ /* 0x000fd200078e00ff */
[----:B------:R-:W-:Y:S05]  /*0510*/  @!P4 BRA `(.L_x_1569) ;  /* 0x000000f00000c947 */ /* 0x000fea0003800000 */
[----:B------:R-:W-:Y:S01]  /*0520*/  ISETP.NE.AND P4, PT, R25, RZ, PT ;  /* 0x000000ff1900720c */ /* 0x000fe20003f85270 */
[----:B------:R-:W-:-:S12]  /*0530*/  IMAD.MOV.U32 R21, RZ, RZ, 0x1 ;  /* 0x00000001ff157424 */ /* 0x000fd800078e00ff */
[----:B------:R-:W-:Y:S05]  /*0540*/  @!P4 BRA `(.L_x_1569) ;  /* 0x000000c00000c947 */ /* 0x000fea0003800000 */
[----:B------:R-:W-:Y:S02]  /*0550*/  IMAD.MOV.U32 R21, RZ, RZ, 0x1 ;  /* 0x00000001ff157424 */ /* 0x000fe400078e00ff */
[----:B------:R-:W-:Y:S02]  /*0560*/  IMAD.MOV.U32 R3, RZ, RZ, c[0x0][0xdac] ;  /* 0x00036b00ff037624 */ /* 0x000fe400078e00ff */
.L_x_1570:
[C---:B------:R-:W-:Y:S02]  /*0570*/  IADD3 R4, R25.reuse, 0x1, RZ ;  /* 0x0000000119047810 */ /* 0x040fe40007ffe0ff */
[C---:B------:R-:W-:Y:S02]  /*0580*/  LOP3.LUT R2, R25.reuse, 0x1, RZ, 0xc0, !PT ;  /* 0x0000000119027812 */ /* 0x040fe400078ec0ff */
[----:B------:R-:W-:Y:S02]  /*0590*/  ISETP.GT.U32.AND P5, PT, R4, 0x2, PT ;  /* 0x000000020400780c */ /* 0x000fe40003fa4070 */
[----:B------:R-:W-:Y:S02]  /*05a0*/  ISETP.NE.U32.AND P4, PT, R2, 0x1, PT ;  /* 0x000000010200780c */ /* 0x000fe40003f85070 */
[----:B------:R-:W-:-:S02]  /*05b0*/  LEA.HI R25, R25, R25, RZ, 0x1 ;  /* 0x0000001919197211 */ /* 0x000fc400078f08ff */
[C---:B------:R-:W-:Y:S01]  /*05c0*/  SEL R2, R3.reuse, 0x1, !P4 ;  /* 0x0000000103027807 */ /* 0x040fe20006000000 */
[----:B------:R-:W-:Y:S01]  /*05d0*/  IMAD R3, R3, R3, RZ ;  /* 0x0000000303037224 */ /* 0x000fe200078e02ff */
[----:B------:R-:W-:-:S03]  /*05e0*/  SHF.R.S32.HI R25, RZ, 0x1, R25 ;  /* 0x00000001ff197819 */ /* 0x000fc60000011419 */
[----:B------:R-:W-:Y:S02]  /*05f0*/  IMAD R21, R2, R21, RZ ;  /* 0x0000001502157224 */ /* 0x000fe400078e02ff */
[----:B------:R-:W-:Y:S05]  /*0600*/  @P5 BRA `(.L_x_1570) ;  /* 0xffffff6000005947 */ /* 0x000fea000383ffff */
.L_x_1569:
[----:B------:R-:W-:Y:S05]  /*0610*/  BSYNC B1 ;  /* 0x0000000000017941 */ /* 0x000fea0003800000 */
.L_x_1568:
[----:B------:R-:W-:Y:S01]  /*0620*/  ISETP.GE.AND P4, PT, R24, RZ, PT ;  /* 0x000000ff1800720c */ /* 0x000fe20003f86270 */
[----:B------:R-:W-:-:S12]  /*0630*/  BSSY B1, `(.L_x_1571) ;  /* 0x0000011000017945 */ /* 0x000fd80003800000 */
[----:B------:R-:W-:Y:S05]  /*0640*/  @!P4 BRA `(.L_x_1572) ;  /* 0x000000f00000c947 */ /* 0x000fea0003800000 */
[----:B------:R-:W-:Y:S01]  /*0650*/  ISETP.NE.AND P4, PT, R24, RZ, PT ;  /* 0x000000ff1800720c */ /* 0x000fe20003f85270 */
[----:B------:R-:W-:-:S12]  /*0660*/  IMAD.MOV.U32 R23, RZ, RZ, 0x1 ;  /* 0x00000001ff177424 */ /* 0x000fd800078e00ff */
[----:B------:R-:W-:Y:S05]  /*0670*/  @!P4 BRA `(.L_x_1572) ;  /* 0x000000c00000c947 */ /* 0x000fea0003800000 */
[----:B------:R-:W-:Y:S02]  /*0680*/  IMAD.MOV.U32 R23, RZ, RZ, 0x1 ;  /* 0x00000001ff177424 */ /* 0x000fe400078e00ff */
[----:B------:R-:W-:Y:S02]  /*0690*/  IMAD.MOV.U32 R3, RZ, RZ, c[0x0][0xdac] ;  /* 0x00036b00ff037624 */ /* 0x000fe400078e00ff */
.L_x_1573:
[C---:B------:R-:W-:Y:S02]  /*06a0*/  IADD3 R4, R24.reuse, 0x1, RZ ;  /* 0x0000000118047810 */ /* 0x040fe40007ffe0ff */
[----:B------:R-:W-:Y:S02]  /*06b0*/  LOP3.LUT R2, R24, 0x1, RZ, 0xc0, !PT ;  /* 0x0000000118027812 */ /* 0x000fe400078ec0ff */
        /* <DEDUP_REMOVED lines=8> */
.L_x_1572:
[----:B------:R-:W-:Y:S05]  /*0740*/  BSYNC B1 ;  /* 0x0000000000017941 */ /* 0x000fea0003800000 */
.L_x_1571:
[----:B------:R-:W-:Y:S01]  /*0750*/  ISETP.GE.AND P4, PT, R18, RZ, PT ;  /* 0x000000ff1200720c */ /* 0x000fe20003f86270 */
        /* <DEDUP_REMOVED lines=9> */
.L_x_1576:
        /* <DEDUP_REMOVED lines=10> */
.L_x_1575:
[----:B------:R-:W-:Y:S05]  /*0890*/  BSYNC B1 ;  /* 0x0000000000017941 */ /* 0x000fea0003800000 */
.L_x_1574:
[----:B------:R-:W-:Y:S01]  /*08a0*/  ISETP.GE.AND P4, PT, R22, RZ, PT ;  /* 0x000000ff1600720c */ /* 0x000fe20003f86270 */
[----:B------:R-:W-:-:S12]  /*08b0*/  BSSY B1, `(.L_x_1577) ;  /* 0x0000018000017945 */ /* 0x000fd80003800000 */
[----:B------:R-:W-:Y:S05]  /*08c0*/  @!P4 BRA `(.L_x_1578) ;  /* 0x000001600000c947 */ /* 0x000fea0003800000 */
[----:B------:R-:W-:Y:S01]  /*08d0*/  ISETP.NE.AND P4, PT, R22, RZ, PT ;  /* 0x000000ff1600720c */ /* 0x000fe20003f85270 */
[----:B------:R-:W-:-:S12]  /*08e0*/  IMAD.MOV.U32 R27, RZ, RZ, 0x1 ;  /* 0x00000001ff1b7424 */ /* 0x000fd800078e00ff */
[----:B------:R-:W-:Y:S05]  /*08f0*/  @!P4 BRA `(.L_x_1578) ;  /* 0x000001300000c947 */ /* 0x000fea0003800000 */
[C---:B------:R-:W-:Y:S02]  /*0900*/  IADD3 R3, R22.reuse, 0x1, RZ ;  /* 0x0000000116037810 */ /* 0x040fe40007ffe0ff */
[----:B------:R-:W-:Y:S02]  /*0910*/  LOP3.LUT R2, R22, 0x1, RZ, 0xc0, !PT ;  /* 0x0000000116027812 */ /* 0x000fe400078ec0ff */
[----:B------:R-:W-:Y:S02]  /*0920*/  ISETP.GE.U32.AND P5, PT, R3, 0x3, PT ;  /* 0x000000030300780c */ /* 0x000fe40003fa6070 */
[----:B------:R-:W-:Y:S02]  /*0930*/  ISETP.NE.U32.AND P4, PT, R2, 0x1, PT ;  /* 0x000000010200780c */ /* 0x000fe40003f85070 */
[----:B------:R-:W-:Y:S02]  /*0940*/  LEA.HI R22, R22, R22, RZ, 0x1 ;  /* 0x0000001616167211 */ /* 0x000fe400078f08ff */
[----:B------:R-:W-:-:S07]  /*0950*/  SEL R27, R20, 0x1, !P4 ;  /* 0x00000001141b7807 */ /* 0x000fce0006000000 */
[----:B------:R-:W-:Y:S05]  /*0960*/  @!P5 BRA `(.L_x_1578) ;  /* 0x000000c00000d947 */ /* 0x000fea0003800000 */
[----:B------:R-:W-:Y:S01]  /*0970*/  SHF.R.S32.HI R3, RZ, 0x1, R22 ;  /* 0x00000001ff037819 */ /* 0x000fe20000011416 */
[----:B------:R-:W-:-:S03]  /*0980*/  IMAD R20, R20, c[0x0][0xdac], RZ ;  /* 0x00036b0014147a24 */ /* 0x000fc600078e02ff */
.L_x_1579:
[C---:B------:R-:W-:Y:S02]  /*0990*/  IADD3 R5, R3.reuse, 0x1, RZ ;  /* 0x0000000103057810 */ /* 0x040fe40007ffe0ff */
[----:B------:R-:W-:Y:S02]  /*09a0*/  LOP3.LUT R4, R3, 0x1, RZ, 0xc0, !PT ;  /* 0x0000000103047812 */ /* 0x000fe400078ec0ff */
[----:B------:R-:W-:Y:S02]  /*09b0*/  ISETP.GE.U32.AND P5, PT, R5, 0x3, PT ;  /* 0x000000030500780c */ /* 0x000fe40003fa6070 */
[----:B------:R-:W-:Y:S02]  /*09c0*/  LEA.HI R2, R3, R3, RZ, 0x1 ;  /* 0x0000000303027211 */ /* 0x000fe400078f08ff */
[----:B------:R-:W-:Y:S02]  /*09d0*/  ISETP.NE.U32.AND P4, PT, R4, 0x1, PT ;  /* 0x000000010400780c */ /* 0x000fe40003f85070 */
[----:B------:R-:W-:-:S02]  /*09e0*/  SHF.R.S32.HI R3, RZ, 0x1, R2 ;  /* 0x00000001ff037819 */ /* 0x000fc40000011402 */
[C---:B------:R-:W-:Y:S01]  /*09f0*/  SEL R2, R20.reuse, 0x1, !P4 ;  /* 0x0000000114027807 */ /* 0x040fe20006000000 */
[----:B------:R-:W-:-:S04]  /*0a00*/  IMAD R20, R20, R20, RZ ;  /* 0x0000001414147224 */ /* 0x000fc800078e02ff */
[----:B------:R-:W-:Y:S01]  /*0a10*/  IMAD R27, R2, R27, RZ ;  /* 0x0000001b021b7224 */ /* 0x000fe200078e02ff */
[----:B------:R-:W-:Y:S05]  /*0a20*/  @P5 BRA `(.L_x_1579) ;  /* 0xffffff6000005947 */ /* 0x000fea000383ffff */
.L_x_1578:
[----:B------:R-:W-:Y:S05]  /*0a30*/  BSYNC B1 ;  /* 0x0000000000017941 */ /* 0x000fea0003800000 */
.L_x_1577:
[----:B------:R-:W-:Y:S05]  /*0a40*/  BRA `(.L_x_1580) ;  /* 0x0000086000007947 */ /* 0x000fea0003800000 */
.L_x_1567:
[----:B0----5:R-:W-:Y:S01]  /*0a50*/  ISETP.GE.AND P4, PT, R25, RZ, PT ;  /* 0x000000ff1900720c */ /* 0x021fe20003f86270 */
[----:B------:R-:W-:-:S12]  /*0a60*/  BSSY B1, `(.L_x_1581) ;  /* 0x0000020000017945 */ /* 0x000fd80003800000 */
[----:B------:R-:W-:Y:S05]  /*0a70*/  @!P4 BRA `(.L_x_1582) ;  /* 0x000001a00000c947 */ /* 0x000fea0003800000 */
[----:B------:R-:W-:Y:S01]  /*0a80*/  ISETP.NE.AND P4, PT, R25, RZ, PT ;  /* 0x000000ff1900720c */ /* 0x000fe20003f85270 */
[----:B------:R-:W-:Y:S01]  /*0a90*/  BSSY B2, `(.L_x_1583) ;  /* 0x0000017000027945 */ /* 0x000fe20003800000 */
[----:B------:R-:W-:-:S11]  /*0aa0*/  IMAD.MOV.U32 R21, RZ, RZ, 0x1 ;  /* 0x00000001ff157424 */ /* 0x000fd600078e00ff */
[----:B------:R-:W-:Y:S05]  /*0ab0*/  @!P4 BRA `(.L_x_1584) ;  /* 0x000001400000c947 */ /* 0x000fea0003800000 */
[C---:B------:R-:W-:Y:S01]  /*0ac0*/  IADD3 R3, R25.reuse, 0x1, RZ ;  /* 0x0000000119037810 */ /* 0x040fe20007ffe0ff */
[----:B------:R-:W-:Y:S01]  /*0ad0*/  IMAD.MOV.U32 R21, RZ, RZ, 0x1 ;  /* 0x00000001ff157424 */ /* 0x000fe200078e00ff */
[----:B------:R-:W-:Y:S02]  /*0ae0*/  LOP3.LUT R2, R25, 0x1, RZ, 0xc0, !PT ;  /* 0x0000000119027812 */ /* 0x000fe400078ec0ff */
[----:B------:R-:W-:Y:S02]  /*0af0*/  ISETP.GE.U32.AND P5, PT, R3, 0x3, PT ;  /* 0x000000030300780c */ /* 0x000fe40003fa6070 */
[----:B------:R-:W-:Y:S02]  /*0b00*/  ISETP.NE.U32.AND P4, PT, R2, 0x1, PT ;  /* 0x000000010200780c */ /* 0x000fe40003f85070 */
[----:B------:R-:W-:Y:S02]  /*0b10*/  LEA.HI R25, R25, R25, RZ, 0x1 ;  /* 0x0000001919197211 */ /* 0x000fe400078f08ff */
[----:B------:R-:W-:-:S07]  /*0b20*/  SEL R21, R21, 0xffffffff, P4 ;  /* 0xffffffff15157807 */ /* 0x000fce0002000000 */
[----:B------:R-:W-:Y:S05]  /*0b30*/  @!P5 BRA `(.L_x_1584) ;  /* 0x000000c00000d947 */ /* 0x000fea0003800000 */
[----:B------:R-:W-:Y:S01]  /*0b40*/  SHF.R.S32.HI R3, RZ, 0x1, R25 ;  /* 0x00000001ff037819 */ /* 0x000fe20000011419 */
[----:B------:R-:W-:-:S03]  /*0b50*/  IMAD.MOV.U32 R4, RZ, RZ, 0x1 ;  /* 0x00000001ff047424 */ /* 0x000fc600078e00ff */
.L_x_1585:
[C---:B------:R-:W-:Y:S02]  /*0b60*/  IADD3 R6, R3.reuse, 0x1, RZ ;  /* 0x0000000103067810 */ /* 0x040fe40007ffe0ff */
[C---:B------:R-:W-:Y:S02]  /*0b70*/  LOP3.LUT R5, R3.reuse, 0x1, RZ, 0xc0, !PT ;  /* 0x0000000103057812 */ /* 0x040fe400078ec0ff */
        /* <DEDUP_REMOVED lines=8> */
.L_x_1584:
[----:B------:R-:W-:Y:S05]  /*0c00*/  BSYNC B2 ;  /* 0x0000000000027941 */ /* 0x000fea0003800000 */
.L_x_1583:
[----:B------:R-:W-:Y:S05]  /*0c10*/  BRA `(.L_x_1586) ;  /* 0x0000004000007947 */ /* 0x000fea0003800000 */
.L_x_1582:
[----:B------:R-:W-:Y:S01]  /*0c20*/  LOP3.LUT R25, R25, 0x1, RZ, 0xc0, !PT ;  /* 0x0000000119197812 */ /* 0x000fe200078ec0ff */
[----:B------:R-:W-:-:S03]  /*0c30*/  IMAD.MOV.U32 R21, RZ, RZ, 0x1 ;  /* 0x00000001ff157424 */ /* 0x000fc600078e00ff */
[----:B------:R-:W-:-:S04]  /*0c40*/  ISETP.NE.U32.AND P4, PT, R25, 0x1, PT ;  /* 0x000000011900780c */ /* 0x000fc80003f85070 */
[----:B------:R-:W-:-:S04]  /*0c50*/  SEL R21, R21, 0xffffffff, P4 ;  /* 0xffffffff15157807 */ /* 0x000fc80002000000 */
.L_x_1586:
[----:B------:R-:W-:Y:S05]  /*0c60*/  BSYNC B1 ;  /* 0x0000000000017941 */ /* 0x000fea0003800000 */
.L_x_1581:
[----:B------:R-:W-:Y:S01]  /*0c70*/  ISETP.GE.AND P4, PT, R24, RZ, PT ;  /* 0x000000ff1800720c */ /* 0x000fe20003f86270 */
        /* <DEDUP_REMOVED lines=16> */
.L_x_1591:
        /* <DEDUP_REMOVED lines=10> */
.L_x_1590:
[----:B------:R-:W-:Y:S05]  /*0e20*/  BSYNC B2 ;  /* 0x0000000000027941 */ /* 0x000fea0003800000 */
.L_x_1589:
[----:B------:R-:W-:Y:S05]  /*0e30*/  BRA `(.L_x_1592) ;  /* 0x0000004000007947 */ /* 0x000fea0003800000 */
.L_x_1588:
[----:B------:R-:W-:Y:S01]  /*0e40*/  LOP3.LUT R24, R24, 0x1, RZ, 0xc0, !PT ;  /* 0x0000000118187812 */ /* 0x000fe200078ec0ff */
[----:B------:R-:W-:-:S03]  /*0e50*/  IMAD.MOV.U32 R23, RZ, RZ, 0x1 ;  /* 0x00000001ff177424 */ /* 0x000fc600078e00ff */
[----:B------:R-:W-:-:S04]  /*0e60*/  ISETP.NE.U32.AND P4, PT, R24, 0x1, PT ;  /* 0x000000011800780c */ /* 0x000fc80003f85070 */
[----:B------:R-:W-:-:S04]  /*0e70*/  SEL R23, R23, 0xffffffff, P4 ;  /* 0xffffffff17177807 */ /* 0x000fc80002000000 */
.L_x_1592:
[----:B------:R-:W-:Y:S05]  /*0e80*/  BSYNC B1 ;  /* 0x0000000000017941 */ /* 0x000fea0003800000 */
.L_x_1587:
        /* <DEDUP_REMOVED lines=17> */
.L_x_1597:
        /* <DEDUP_REMOVED lines=10> */
.L_x_1596:
[----:B------:R-:W-:Y:S05]  /*1040*/  BSYNC B2 ;  /* 0x0000000000027941 */ /* 0x000fea0003800000 */
.L_x_1595:
[----:B------:R-:W-:Y:S05]  /*1050*/  BRA `(.L_x_1598) ;  /* 0x0000004000007947 */ /* 0x000fea0003800000 */
.L_x_1594:
[----:B------:R-:W-:Y:S01]  /*1060*/  LOP3.LUT R18, R18, 0x1, RZ, 0xc0, !PT ;  /* 0x0000000112127812 */ /* 0x000fe200078ec0ff */
[----:B------:R-:W-:-:S03]  /*1070*/  IMAD.MOV.U32 R25, RZ, RZ, 0x1 ;  /* 0x00000001ff197424 */ /* 0x000fc600078e00ff */
[----:B------:R-:W-:-:S04]  /*1080*/  ISETP.NE.U32.AND P4, PT, R18, 0x1, PT ;  /* 0x000000011200780c */ /* 0x000fc80003f85070 */
[----:B------:R-:W-:-:S04]  /*1090*/  SEL R25, R25, 0xffffffff, P4 ;  /* 0xffffffff19197807 */ /* 0x000fc80002000000 */
.L_x_1598:
[----:B------:R-:W-:Y:S05]  /*10a0*/  BSYNC B1 ;  /* 0x0000000000017941 */ /* 0x000fea0003800000 */
.L_x_1593:
[----:B------:R-:W-:-:S13]  /*10b0*/  ISETP.GE.AND P4, PT, R22, RZ, PT ;  /* 0x000000ff1600720c */ /* 0x000fda0003f86270 */
        /* <DEDUP_REMOVED lines=15> */
.L_x_1602:
        /* <DEDUP_REMOVED lines=10> */
.L_x_1601:
[----:B------:R-:W-:Y:S05]  /*1250*/  BSYNC B1 ;  /* 0x0000000000017941 */ /* 0x000fea0003800000 */
.L_x_1600:
[----:B------:R-:W-:Y:S05]  /*1260*/  BRA `(.L_x_1580) ;  /* 0x0000004000007947 */ /* 0x000fea0003800000 */
.L_x_1599:
[----:B------:R-:W-:Y:S01]  /*1270*/  LOP3.LUT R22, R22, 0x1, RZ, 0xc0, !PT ;  /* 0x0000000116167812 */ /* 0x000fe200078ec0ff */
[----:B------:R-:W-:-:S03]  /*1280*/  IMAD.MOV.U32 R27, RZ, RZ, 0x1 ;  /* 0x00000001ff1b7424 */ /* 0x000fc600078e00ff */
[----:B------:R-:W-:-:S04]  /*1290*/  ISETP.NE.U32.AND P4, PT, R22, 0x1, PT ;  /* 0x000000011600780c */ /* 0x000fc80003f85070 */
[----:B------:R-:W-:-:S04]  /*12a0*/  SEL R27, R27, 0xffffffff, P4 ;  /* 0xffffffff1b1b7807 */ /* 0x000fc80002000000 */
.L_x_1580:
[----:B------:R-:W-:Y:S05]  /*12b0*/  BSYNC B0 ;  /* 0x0000000000007941 */ /* 0x000fea0003800000 */
.L_x_1566:
[----:B------:R-:W-:Y:S02]  /*12c0*/  @P0 LEA R2, P6, R19, UR8, 0x2 ;  /* 0x0000000813020c11 */ /* 0x000fe4000f8c10ff */
[----:B------:R-:W-:Y:S02]  /*12d0*/  @P1 LEA R4, P5, R13, UR8, 0x2 ;  /* 0x000000080d041c11 */ /* 0x000fe4000f8a10ff */
[----:B------:R-:W-:Y:S02]  /*12e0*/  @P0 LEA.HI.X R3, R19, UR9, R8, 0x2, P6 ;  /* 0x0000000913030c11 */ /* 0x000fe4000b0f1408 */
[----:B------:R-:W-:Y:S02]  /*12f0*/  @P2 LEA R6, P4, R12, UR8, 0x2 ;  /* 0x000000080c062c11 */ /* 0x000fe4000f8810ff */
[----:B------:R-:W-:Y:S01]  /*1300*/  @P3 LEA R8, P6, R11, UR8, 0x2 ;  /* 0x000000080b083c11 */ /* 0x000fe2000f8c10ff */
[----:B------:R0:W-:Y:S01]  /*1310*/  @P0 STG.E [R2.64], R21 ;  /* 0x0000001502000986 */ /* 0x0001e2000c10190a */
[----:B------:R-:W-:-:S02]  /*1320*/  @P1 LEA.HI.X R5, R13, UR9, R10, 0x2, P5 ;  /* 0x000000090d051c11 */ /* 0x000fc4000a8f140a */
[----:B------:R-:W-:Y:S02]  /*1330*/  @P2 LEA.HI.X R7, R12, UR9, R9, 0x2, P4 ;  /* 0x000000090c072c11 */ /* 0x000fe4000a0f1409 */
[----:B------:R-:W-:Y:S01]  /*1340*/  @P3 LEA.HI.X R9, R11, UR9, R0, 0x2, P6 ;  /* 0x000000090b093c11 */ /* 0x000fe2000b0f1400 */
[----:B------:R1:W-:Y:S04]  /*1350*/  @P1 STG.E [R4.64], R23 ;  /* 0x0000001704001986 */ /* 0x0003e8000c10190a */
[----:B------:R1:W-:Y:S01]  /*1360*/  @P2 STG.E [R6.64], R25 ;  /* 0x0000001906002986 */ /* 0x0003e2000c10190a */
[----:B0-----:R-:W-:Y:S02]  /*1370*/  IMAD.MOV.U32 R2, RZ, RZ, R16 ;  /* 0x000000ffff027224 */ /* 0x001fe400078e0010 */
[----:B------:R-:W-:Y:S01]  /*1380*/  IMAD.MOV.U32 R3, RZ, RZ, R15 ;  /* 0x000000ffff037224 */ /* 0x000fe200078e000f */
[----:B------:R1:W-:Y:S03]  /*1390*/  @P3 STG.E [R8.64], R27 ;  /* 0x0000001b08003986 */ /* 0x0003e6000c10190a */
[----:B------:R-:W-:-:S04]  /*13a0*/  IMAD.WIDE.U32 R14, R14, 0x4, R2 ;  /* 0x000000040e0e7825 */ /* 0x000fc800078e0002 */
[----:B------:R-:W-:Y:S01]  /*13b0*/  IMAD.MOV.U32 R16, RZ, RZ, R14 ;  /* 0x000000ffff107224 */ /* 0x000fe200078e000e */
[C---:B------:R-:W-:Y:S02]  /*13c0*/  ISETP.GE.U32.AND P0, PT, R14.reuse, 0x10000, PT ;  /* 0x000100000e00780c */ /* 0x040fe40003f06070 */
[----:B------:R-:W-:Y:S02]  /*13d0*/  ISETP.LT.U32.AND P1, PT, R14, UR12, PT ;  /* 0x0000000c0e007c0c */ /* 0x000fe4000bf21070 */
[C---:B------:R-:W-:Y:S02]  /*13e0*/  ISETP.GE.U32.AND.EX P0, PT, R15.reuse, RZ, PT, P0 ;  /* 0x000000ff0f00720c */ /* 0x040fe40003f06100 */
[----:B------:R-:W-:-:S13]  /*13f0*/  ISETP.LT.AND.EX P1, PT, R15, UR4, PT, P1 ;  /* 0x000000040f007c0c */ /* 0x000fda000bf21310 */
[----:B-1----:R-:W-:Y:S05]  /*1400*/  @!P0 BRA P1, `(.L_x_1603) ;  /* 0xffffedf000008947 */ /* 0x002fea000083ffff */
[----:B------:R-:W-:Y:S05]  /*1410*/  EXIT ;  /* 0x000000000000794d */ /* 0x000fea0003800000 */
.L_x_1565:
[----:B------:R-:W0:Y:S01]  /*1420*/  S2R R0, SR_TID.X ;  /* 0x0000000000007919 */ /* 0x000e220000002100 */
[----:B------:R-:W-:Y:S01]  /*1430*/  CS2R R12, SRZ ;  /* 0x00000000000c7805 */ /* 0x000fe2000001ff00 */
[----:B------:R-:W-:-:S05]  /*1440*/  IMAD.MOV.U32 R10, RZ, RZ, c[0x0][0x0] ;  /* 0x00000000ff0a7624 */ /* 0x000fca00078e00ff */
.L_x_1604:
[----:B0-----:R-:W-:Y:S01]  /*1450*/  IADD3 R3, P0, R0, R12, RZ ;  /* 0x0000000c00037210 */ /* 0x001fe20007f1e0ff */
[----:B------:R-:W-:Y:S02]  /*1460*/  IMAD R2, R10, 0x3, RZ ;  /* 0x000000030a027824 */ /* 0x000fe400078e02ff */
[----:B------:R-:W-:Y:S01]  /*1470*/  IMAD.MOV.U32 R21, RZ, RZ, c[0x0][0x0] ;  /* 0x00000000ff157624 */ /* 0x000fe200078e00ff */
[----:B------:R-:W-:Y:S01]  /*1480*/  ISETP.GE.U32.AND P3, PT, R3, 0x10000, PT ;  /* 0x000100000300780c */ /* 0x000fe20003f66070 */
[--C-:B------:R-:W-:Y:S01]  /*1490*/  IMAD.X R6, RZ, RZ, R13.reuse, P0 ;  /* 0x000000ffff067224 */ /* 0x100fe200000e060d */
[-C--:B------:R-:W-:Y:S01]  /*14a0*/  IADD3 R11, P6, R2, R3.reuse, RZ ;  /* 0x00000003020b7210 */ /* 0x080fe20007fde0ff */
[----:B------:R-:W-:Y:S01]  /*14b0*/  IMAD.WIDE.U32 R12, R21, 0x4, R12 ;  /* 0x00000004150c7825 */ /* 0x000fe200078e000c */
[----:B------:R-:W-:-:S02]  /*14c0*/  LEA R7, P5, R10, R3, 0x1 ;  /* 0x000000030a077211 */ /* 0x000fc400078a08ff */
[C---:B------:R-:W-:Y:S01]  /*14d0*/  ISETP.LT.U32.AND P2, PT, R3.reuse, UR12, PT ;  /* 0x0000000c03007c0c */ /* 0x040fe2000bf41070 */
[--C-:B------:R-:W-:Y:S01]  /*14e0*/  IMAD.X R18, RZ, RZ, R6.reuse, P6 ;  /* 0x000000ffff127224 */ /* 0x100fe200030e0606 */
[----:B------:R-:W-:Y:S01]  /*14f0*/  IADD3 R5, P1, R3, c[0x0][0x0], RZ ;  /* 0x0000000003057a10 */ /* 0x000fe20007f3e0ff */
[--C-:B------:R-:W-:Y:S01]  /*1500*/  IMAD.X R16, RZ, RZ, R6.reuse, P5 ;  /* 0x000000ffff107224 */ /* 0x100fe200028e0606 */
[C---:B------:R-:W-:Y:S02]  /*1510*/  ISETP.GE.U32.AND.EX P3, PT, R6.reuse, RZ, PT, P3 ;  /* 0x000000ff0600720c */ /* 0x040fe40003f66130 */
[----:B------:R-:W-:Y:S01]  /*1520*/  ISETP.GE.U32.AND P6, PT, R7, 0x10000, PT ;  /* 0x000100000700780c */ /* 0x000fe20003fc6070 */
[----:B------:R-:W-:Y:S01]  /*1530*/  IMAD.X R14, RZ, RZ, R6, P1 ;  /* 0x000000ffff0e7224 */ /* 0x000fe200008e0606 */
[----:B------:R-:W-:Y:S02]  /*1540*/  ISETP.LT.AND.EX P2, PT, R6, UR4, !P3, P2 ;  /* 0x0000000406007c0c */ /* 0x000fe4000df41320 */
[----:B------:R-:W-:-:S02]  /*1550*/  ISETP.GE.U32.AND P3, PT, R11, 0x10000, PT ;  /* 0x000100000b00780c */ /* 0x000fc40003f66070 */
[----:B------:R-:W-:Y:S02]  /*1560*/  ISETP.GE.U32.AND P4, PT, R5, 0x10000, PT ;  /* 0x000100000500780c */ /* 0x000fe40003f86070 */
[----:B------:R-:W-:Y:S02]  /*1570*/  ISETP.LT.U32.AND P1, PT, R7, UR12, PT ;  /* 0x0000000c07007c0c */ /* 0x000fe4000bf21070 */
[----:B------:R-:W-:Y:S02]  /*1580*/  ISETP.GE.U32.AND.EX P6, PT, R16, RZ, PT, P6 ;  /* 0x000000ff1000720c */ /* 0x000fe40003fc6160 */
[----:B------:R-:W-:Y:S02]  /*1590*/  ISETP.LT.U32.AND P5, PT, R11, UR12, PT ;  /* 0x0000000c0b007c0c */ /* 0x000fe4000bfa1070 */
[----:B------:R-:W-:Y:S01]  /*15a0*/  ISETP.GE.U32.AND.EX P3, PT, R18, RZ, PT, P3 ;  /* 0x000000ff1200720c */ /* 0x000fe20003f66130 */
[----:B------:R-:W-:Y:S01]  /*15b0*/  @P2 IMAD.MOV.U32 R15, RZ, RZ, 0x1 ;  /* 0x00000001ff0f2424 */ /* 0x000fe200078e00ff */
[----:B------:R-:W-:-:S02]  /*15c0*/  ISETP.LT.U32.AND P0, PT, R5, UR12, PT ;  /* 0x0000000c05007c0c */ /* 0x000fc4000bf01070 */
[----:B------:R-:W-:Y:S02]  /*15d0*/  ISETP.GE.U32.AND.EX P4, PT, R14, RZ, PT, P4 ;  /* 0x000000ff0e00720c */ /* 0x000fe40003f86140 */
[----:B------:R-:W-:Y:S02]  /*15e0*/  ISETP.LT.AND.EX P1, PT, R16, UR4, !P6, P1 ;  /* 0x0000000410007c0c */ /* 0x000fe4000f721310 */
[----:B------:R-:W-:Y:S02]  /*15f0*/  ISETP.LT.AND.EX P3, PT, R18, UR4, !P3, P5 ;  /* 0x0000000412007c0c */ /* 0x000fe4000df61350 */
[----:B------:R-:W-:Y:S02]  /*1600*/  ISETP.LT.AND.EX P0, PT, R14, UR4, !P4, P0 ;  /* 0x000000040e007c0c */ /* 0x000fe4000e701300 */
[----:B------:R-:W-:-:S04]  /*1610*/  @P2 LEA R2, P5, R3, UR8, 0x2 ;  /* 0x0000000803022c11 */ /* 0x000fc8000f8a10ff */
[----:B------:R-:W-:-:S03]  /*1620*/  @P2 LEA.HI.X R3, R3, UR9, R6, 0x2, P5 ;  /* 0x0000000903032c11 */ /* 0x000fc6000a8f1406 */
[----:B------:R-:W-:Y:S01]  /*1630*/  @P1 LEA R8, P5, R7, UR8, 0x2 ;  /* 0x0000000807081c11 */ /* 0x000fe2000f8a10ff */
[----:B------:R-:W-:Y:S01]  /*1640*/  @P1 IMAD.MOV.U32 R17, RZ, RZ, 0x1 ;  /* 0x00000001ff111424 */ /* 0x000fe200078e00ff */
[----:B------:R-:W-:Y:S01]  /*1650*/  @P3 LEA R6, P6, R11, UR8, 0x2 ;  /* 0x000000080b063c11 */ /* 0x000fe2000f8c10ff */
[----:B------:R-:W-:Y:S01]  /*1660*/  @P3 IMAD.MOV.U32 R19, RZ, RZ, 0x1 ;  /* 0x00000001ff133424 */ /* 0x000fe200078e00ff */
[----:B------:R-:W-:Y:S01]  /*1670*/  @P0 LEA R4, P4, R5, UR8, 0x2 ;  /* 0x0000000805040c11 */ /* 0x000fe2000f8810ff */
[----:B------:R0:W-:Y:S01]  /*1680*/  @P2 STG.E [R2.64], R15 ;  /* 0x0000000f02002986 */ /* 0x0001e2000c10190a */
[----:B------:R-:W-:Y:S02]  /*1690*/  @P1 LEA.HI.X R9, R7, UR9, R16, 0x2, P5 ;  /* 0x0000000907091c11 */ /* 0x000fe4000a8f1410 */
[----:B------:R-:W-:Y:S01]  /*16a0*/  @P3 LEA.HI.X R7, R11, UR9, R18, 0x2, P6 ;  /* 0x000000090b073c11 */ /* 0x000fe2000b0f1412 */
[----:B------:R-:W-:Y:S01]  /*16b0*/  @P0 IMAD.MOV.U32 R11, RZ, RZ, 0x1 ;  /* 0x00000001ff0b0424 */ /* 0x000fe200078e00ff */
[----:B------:R-:W-:-:S05]  /*16c0*/  @P0 LEA.HI.X R5, R5, UR9, R14, 0x2, P4 ;  /* 0x0000000905050c11 */ /* 0x000fca000a0f140e */
[----:B------:R0:W-:Y:S01]  /*16d0*/  @P0 STG.E [R4.64], R11 ;  /* 0x0000000b04000986 */ /* 0x0001e2000c10190a */
[----:B------:R-:W-:-:S03]  /*16e0*/  ISETP.GE.U32.AND P0, PT, R12, 0x10000, PT ;  /* 0x000100000c00780c */ /* 0x000fc60003f06070 */
[----:B------:R0:W-:Y:S01]  /*16f0*/  @P1 STG.E [R8.64], R17 ;  /* 0x0000001108001986 */ /* 0x0001e2000c10190a */
[----:B------:R-:W-:Y:S02]  /*1700*/  ISETP.LT.U32.AND P1, PT, R12, UR12, PT ;  /* 0x0000000c0c007c0c */ /* 0x000fe4000bf21070 */
[C---:B------:R-:W-:Y:S01]  /*1710*/  ISETP.GE.U32.AND.EX P0, PT, R13.reuse, RZ, PT, P0 ;  /* 0x000000ff0d00720c */ /* 0x040fe20003f06100 */
[----:B------:R0:W-:Y:S01]  /*1720*/  @P3 STG.E [R6.64], R19 ;  /* 0x0000001306003986 */ /* 0x0001e2000c10190a */
[----:B------:R-:W-:-:S13]  /*1730*/  ISETP.LT.AND.EX P1, PT, R13, UR4, PT, P1 ;  /* 0x000000040d007c0c */ /* 0x000fda000bf21310 */
[----:B0-----:R-:W-:Y:S05]  /*1740*/  @!P0 BRA P1, `(.L_x_1604) ;  /* 0xfffffd0000008947 */ /* 0x001fea000083ffff */
[----:B------:R-:W-:Y:S05]  /*1750*/  EXIT ;  /* 0x000000000000794d */ /* 0x000fea0003800000 */
.L_x_1564:
[----:B------:R-:W0:Y:S02]  /*1760*/  S2R R3, SR_TID.X ;  /* 0x0000000000037919 */ /* 0x000e240000002100 */
[----:B0-----:R-:W-:-:S05]  /*1770*/  IMAD.WIDE.U32 R4, R3, 0x4, RZ ;  /* 0x0000000403047825 */ /* 0x001fca00078e00ff */
[----:B------:R-:W-:-:S04]  /*1780*/  ISETP.GE.U32.AND P0, PT, R4, UR12, PT ;  /* 0x0000000c04007c0c */ /* 0x000fc8000bf06070 */
[----:B------:R-:W-:-:S04]  /*1790*/  ISETP.GE.AND.EX P0, PT, R5, UR4, PT, P0 ;  /* 0x0000000405007c0c */ /* 0x000fc8000bf06300 */
[----:B------:R-:W-:-:S13]  /*17a0*/  ISETP.GT.U32.OR P0, PT, R3, 0x3fff, P0 ;  /* 0x00003fff0300780c */ /* 0x000fda0000704470 */
[----:B------:R-:W-:Y:S05]  /*17b0*/  @P0 EXIT ;  /* 0x000000000000094d */ /* 0x000fea0003800000 */
[----:B------:R-:W-:-:S05]  /*17c0*/  IMAD.MOV.U32 R0, RZ, RZ, c[0x0][0xdac] ;  /* 0x00036b00ff007624 */ /* 0x000fca00078e00ff */
[----:B------:R-:W-:Y:S01]  /*17d0*/  ISETP.NE.AND P0, PT, R0, 0x1, PT ;  /* 0x000000010000780c */ /* 0x000fe20003f05270 */
[----:B------:R-:W-:-:S12]  /*17e0*/  IMAD.MOV.U32 R0, RZ, RZ, RZ ;  /* 0x000000ffff007224 */ /* 0x000fd800078e00ff */
[----:B------:R-:W-:Y:S05]  /*17f0*/  @!P0 BRA `(.L_x_1605) ;  /* 0x00000f3000008947 */ /* 0x000fea0003800000 */
.L_x_1643:
[C---:B------:R-:W-:Y:S01]  /*1800*/  IMAD.SHL.U32 R2, R3.reuse, 0x10, RZ ;  /* 0x0000001003027824 */ /* 0x040fe200078e00ff */
[----:B------:R-:W-:-:S04]  /*1810*/  SHF.L.U64.HI R13, R3, 0x4, R0 ;  /* 0x00000004030d7819 */ /* 0x000fc80000010200 */
[----:B------:R-:W-:-:S04]  /*1820*/  IADD3 R8, P0, R2, UR6, RZ ;  /* 0x0000000602087c10 */ /* 0x000fc8000ff1e0ff */
[----:B------:R-:W-:-:S06]  /*1830*/  IADD3.X R9, R13, UR7, RZ, P0, !PT ;  /* 0x000000070d097c10 */ /* 0x000fcc00087fe4ff */
[----:B------:R-:W5:Y:S01]  /*1840*/  LDG.E.128 R8, [R8.64] ;  /* 0x0000000a08087981 */ /* 0x000f62000c1e1d00 */
[----:B------:R-:W-:Y:S01]  /*1850*/  IMAD.MOV.U32 R12, RZ, RZ, c[0x0][0xdac] ;  /* 0x00036b00ff0c7624 */ /* 0x000fe200078e00ff */
[----:B------:R-:W-:Y:S04]  /*1860*/  BSSY B0, `(.L_x_1606) ;  /* 0x00000df000007945 */ /* 0x000fe80003800000 */
[----:B------:R-:W-:-:S13]  /*1870*/  ISETP.NE.AND P0, PT, R12, -0x1, PT ;  /* 0xffffffff0c00780c */ /* 0x000fda0003f05270 */
[----:B------:R-:W-:Y:S05]  /*1880*/  @!P0 BRA `(.L_x_1607) ;  /* 0x0000056000008947 */ /* 0x000fea0003800000 */
[----:B-----5:R-:W-:Y:S01]  /*1890*/  ISETP.GE.AND P0, PT, R8, RZ, PT ;  /* 0x000000ff0800720c */ /* 0x020fe20003f06270 */
[----:B------:R-:W-:Y:S01]  /*18a0*/  BSSY B1, `(.L_x_1608) ;  /* 0x0000012000017945 */ /* 0x000fe20003800000 */
[----:B------:R-:W-:-:S11]  /*18b0*/  CS2R R4, SRZ ;  /* 0x0000000000047805 */ /* 0x000fd6000001ff00 */
[----:B------:R-:W-:Y:S05]  /*18c0*/  @!P0 BRA `(.L_x_1609) ;  /* 0x000000f000008947 */ /* 0x000fea0003800000 */
[----:B------:R-:W-:Y:S01]  /*18d0*/  ISETP.NE.AND P0, PT, R8, RZ, PT ;  /* 0x000000ff0800720c */ /* 0x000fe20003f05270 */
[----:B------:R-:W-:-:S12]  /*18e0*/  IMAD.MOV.U32 R4, RZ, RZ, 0x1 ;  /* 0x00000001ff047424 */ /* 0x000fd800078e00ff */
[----:B------:R-:W-:Y:S05]  /*18f0*/  @!P0 BRA `(.L_x_1609) ;  /* 0x000000c000008947 */ /* 0x000fea0003800000 */
[----:B------:R-:W-:Y:S02]  /*1900*/  IMAD.MOV.U32 R6, RZ, RZ, c[0x0][0xdac] ;  /* 0x00036b00ff067624 */ /* 0x000fe400078e00ff */
[----:B------:R-:W-:Y:S02]  /*1910*/  IMAD.MOV.U32 R4, RZ, RZ, 0x1 ;  /* 0x00000001ff047424 */ /* 0x000fe400078e00ff */
.L_x_1610:
        /* <DEDUP_REMOVED lines=10> */
.L_x_1609:
[----:B------:R-:W-:Y:S05]  /*19c0*/  BSYNC B1 ;  /* 0x0000000000017941 */ /* 0x000fea0003800000 */
.L_x_1608:
[----:B------:R-:W-:Y:S01]  /*19d0*/  ISETP.GE.AND P0, PT, R9, RZ, PT ;  /* 0x000000ff0900720c */ /* 0x000fe20003f06270 */
[----:B------:R-:W-:-:S12]  /*19e0*/  BSSY B1, `(.L_x_1611) ;  /* 0x0000011000017945 */ /* 0x000fd80003800000 */
[----:B------:R-:W-:Y:S05]  /*19f0*/  @!P0 BRA `(.L_x_1612) ;  /* 0x000000f000008947 */ /* 0x000fea0003800000 */
[----:B------:R-:W-:Y:S01]  /*1a00*/  ISETP.NE.AND P0, PT, R9, RZ, PT ;  /* 0x000000ff0900720c */ /* 0x000fe20003f05270 */
[----:B------:R-:W-:-:S12]  /*1a10*/  IMAD.MOV.U32 R5, RZ, RZ, 0x1 ;  /* 0x00000001ff057424 */ /* 0x000fd800078e00ff */
[----:B------:R-:W-:Y:S05]  /*1a20*/  @!P0 BRA `(.L_x_1612) ;  /* 0x000000c000008947 */ /* 0x000fea0003800000 */
[----:B------:R-:W-:Y:S02]  /*1a30*/  IMAD.MOV.U32 R7, RZ, RZ, c[0x0][0xdac] ;  /* 0x00036b00ff077624 */ /* 0x000fe400078e00ff */
[----:B------:R-:W-:Y:S02]  /*1a40*/  IMAD.MOV.U32 R5, RZ, RZ, 0x1 ;  /* 0x00000001ff057424 */ /* 0x000fe400078e00ff */
.L_x_1613:
        /* <DEDUP_REMOVED lines=10> */
.L_x_1612:
[----:B------:R-:W-:Y:S05]  /*1af0*/  BSYNC B1 ;  /* 0x0000000000017941 */ /* 0x000fea0003800000 */
.L_x_1611:
[----:B------:R-:W-:Y:S01]  /*1b00*/  ISETP.GE.AND P0, PT, R10, RZ, PT ;  /* 0x000000ff0a00720c */ /* 0x000fe20003f06270 */
        /* <DEDUP_REMOVED lines=8> */
.L_x_1616:
        /* <DEDUP_REMOVED lines=10> */
.L_x_1615:
[----:B------:R-:W-:Y:S05]  /*1c30*/  BSYNC B1 ;  /* 0x0000000000017941 */ /* 0x000fea0003800000 */
.L_x_1614:
        /* <DEDUP_REMOVED lines=15> */
.L_x_1619:
        /* <DEDUP_REMOVED lines=10> */
.L_x_1618:
[----:B------:R-:W-:Y:S05]  /*1dd0*/  BSYNC B1 ;  /* 0x0000000000017941 */ /* 0x000fea0003800000 */
.L_x_1617:
[----:B------:R-:W-:Y:S05]  /*1de0*/  BRA `(.L_x_1620) ;  /* 0x0000086000007947 */ /* 0x000fea0003800000 */
.L_x_1607:
[----:B-----5:R-:W-:Y:S01]  /*1df0*/  ISETP.GE.AND P0, PT, R8, RZ, PT ;  /* 0x000000ff0800720c */ /* 0x020fe20003f06270 */
[----:B------:R-:W-:-:S12]  /*1e00*/  BSSY B1, `(.L_x_1621) ;  /* 0x0000020000017945 */ /* 0x000fd80003800000 */
[----:B------:R-:W-:Y:S05]  /*1e10*/  @!P0 BRA `(.L_x_1622) ;  /* 0x000001a000008947 */ /* 0x000fea0003800000 */
[----:B------:R-:W-:Y:S01]  /*1e20*/  ISETP.NE.AND P0, PT, R8, RZ, PT ;  /* 0x000000ff0800720c */ /* 0x000fe20003f05270 */
[----:B------:R-:W-:Y:S01]  /*1e30*/  BSSY B2, `(.L_x_1623) ;  /* 0x0000017000027945 */ /* 0x000fe20003800000 */
[----:B------:R-:W-:-:S11]  /*1e40*/  IMAD.MOV.U32 R4, RZ, RZ, 0x1 ;  /* 0x00000001ff047424 */ /* 0x000fd600078e00ff */
[----:B------:R-:W-:Y:S05]  /*1e50*/  @!P0 BRA `(.L_x_1624) ;  /* 0x0000014000008947 */ /* 0x000fea0003800000 */
[C---:B------:R-:W-:Y:S02]  /*1e60*/  IADD3 R5, R8.reuse, 0x1, RZ ;  /* 0x0000000108057810 */ /* 0x040fe40007ffe0ff */
[----:B------:R-:W-:Y:S02]  /*1e70*/  LOP3.LUT R4, R8, 0x1, RZ, 0xc0, !PT ;  /* 0x0000000108047812 */ /* 0x000fe400078ec0ff */
[----:B------:R-:W-:Y:S02]  /*1e80*/  ISETP.GE.U32.AND P1, PT, R5, 0x3, PT ;  /* 0x000000030500780c */ /* 0x000fe40003f26070 */
[----:B------:R-:W-:Y:S01]  /*1e90*/  ISETP.NE.U32.AND P0, PT, R4, 0x1, PT ;  /* 0x000000010400780c */ /* 0x000fe20003f05070 */
[----:B------:R-:W-:Y:S01]  /*1ea0*/  IMAD.MOV.U32 R4, RZ, RZ, 0x1 ;  /* 0x00000001ff047424 */ /* 0x000fe200078e00ff */
[----:B------:R-:W-:-:S04]  /*1eb0*/  LEA.HI R8, R8, R8, RZ, 0x1 ;  /* 0x0000000808087211 */ /* 0x000fc800078f08ff */
[----:B------:R-:W-:-:S05]  /*1ec0*/  SEL R4, R4, 0xffffffff, P0 ;  /* 0xffffffff04047807 */ /* 0x000fca0000000000 */
[----:B------:R-:W-:Y:S05]  /*1ed0*/  @!P1 BRA `(.L_x_1624) ;  /* 0x000000c000009947 */ /* 0x000fea0003800000 */
[----:B------:R-:W-:Y:S01]  /*1ee0*/  SHF.R.S32.HI R6, RZ, 0x1, R8 ;  /* 0x00000001ff067819 */ /* 0x000fe20000011408 */
[----:B------:R-:W-:-:S03]  /*1ef0*/  IMAD.MOV.U32 R7, RZ, RZ, 0x1 ;  /* 0x00000001ff077424 */ /* 0x000fc600078e00ff */
.L_x_1625:
        /* <DEDUP_REMOVED lines=10> */
.L_x_1624:
[----:B------:R-:W-:Y:S05]  /*1fa0*/  BSYNC B2 ;  /* 0x0000000000027941 */ /* 0x000fea0003800000 */
.L_x_1623:
[----:B------:R-:W-:Y:S05]  /*1fb0*/  BRA `(.L_x_1626) ;  /* 0x0000004000007947 */ /* 0x000fea0003800000 */
.L_x_1622:
[----:B------:R-:W-:Y:S01]  /*1fc0*/  LOP3.LUT R8, R8, 0x1, RZ, 0xc0, !PT ;  /* 0x0000000108087812 */ /* 0x000fe200078ec0ff */
[----:B------:R-:W-:-:S03]  /*1fd0*/  IMAD.MOV.U32 R4, RZ, RZ, 0x1 ;  /* 0x00000001ff047424 */ /* 0x000fc600078e00ff */
[----:B------:R-:W-:-:S04]  /*1fe0*/  ISETP.NE.U32.AND P0, PT, R8, 0x1, PT ;  /* 0x000000010800780c */ /* 0x000fc80003f05070 */
[----:B------:R-:W-:-:S04]  /*1ff0*/  SEL R4, R4, 0xffffffff, P0 ;  /* 0xffffffff04047807 */ /* 0x000fc80000000000 */
.L_x_1626:
[----:B------:R-:W-:Y:S05]  /*2000*/  BSYNC B1 ;  /* 0x0000000000017941 */ /* 0x000fea0003800000 */
.L_x_1621:
[----:B------:R-:W-:Y:S01]  /*2010*/  ISETP.GE.AND P0, PT, R9, RZ, PT ;  /* 0x000000ff0900720c */ /* 0x000fe20003f06270 */
        /* <DEDUP_REMOVED lines=16> */
.L_x_1631:
        /* <DEDUP_REMOVED lines=10> */
.L_x_1630:
[----:B------:R-:W-:Y:S05]  /*21c0*/  BSYNC B2 ;  /* 0x0000000000027941 */ /* 0x000fea0003800000 */
.L_x_1629:
[----:B------:R-:W-:Y:S05]  /*21d0*/  BRA `(.L_x_1632) ;  /* 0x0000004000007947 */ /* 0x000fea0003800000 */
.L_x_1628:
[----:B------:R-:W-:Y:S01]  /*21e0*/  LOP3.LUT R9, R9, 0x1, RZ, 0xc0, !PT ;  /* 0x0000000109097812 */ /* 0x000fe200078ec0ff */
[----:B------:R-:W-:-:S03]  /*21f0*/  IMAD.MOV.U32 R5, RZ, RZ, 0x1 ;  /* 0x00000001ff057424 */ /* 0x000fc600078e00ff */
[----:B------:R-:W-:-:S04]  /*2200*/  ISETP.NE.U32.AND P0, PT, R9, 0x1, PT ;  /* 0x000000010900780c */ /* 0x000fc80003f05070 */
[----:B------:R-:W-:-:S04]  /*2210*/  SEL R5, R5, 0xffffffff, P0 ;  /* 0xffffffff05057807 */ /* 0x000fc80000000000 */
.L_x_1632:
[----:B------:R-:W-:Y:S05]  /*2220*/  BSYNC B1 ;  /* 0x0000000000017941 */ /* 0x000fea0003800000 */
.L_x_1627:
        /* <DEDUP_REMOVED lines=17> */
.L_x_1637:
        /* <DEDUP_REMOVED lines=10> */
.L_x_1636:
[----:B------:R-:W-:Y:S05]  /*23e0*/  BSYNC B2 ;  /* 0x0000000000027941 */ /* 0x000fea0003800000 */
.L_x_1635:
[----:B------:R-:W-:Y:S05]  /*23f0*/  BRA `(.L_x_1638) ;  /* 0x0000004000007947 */ /* 0x000fea0003800000 */
.L_x_1634:
[----:B------:R-:W-:Y:S01]  /*2400*/  LOP3.LUT R10, R10, 0x1, RZ, 0xc0, !PT ;  /* 0x000000010a0a7812 */ /* 0x000fe200078ec0ff */
[----:B------:R-:W-:-:S03]  /*2410*/  IMAD.MOV.U32 R6, RZ, RZ, 0x1 ;  /* 0x00000001ff067424 */ /* 0x000fc600078e00ff */
[----:B------:R-:W-:-:S04]  /*2420*/  ISETP.NE.U32.AND P0, PT, R10, 0x1, PT ;  /* 0x000000010a00780c */ /* 0x000fc80003f05070 */
[----:B------:R-:W-:-:S04]  /*2430*/  SEL R6, R6, 0xffffffff, P0 ;  /* 0xffffffff06067807 */ /* 0x000fc80000000000 */
.L_x_1638:
[----:B------:R-:W-:Y:S05]  /*2440*/  BSYNC B1 ;  /* 0x0000000000017941 */ /* 0x000fea0003800000 */
.L_x_1633:
[----:B------:R-:W-:-:S13]  /*2450*/  ISETP.GE.AND P0, PT, R11, RZ, PT ;  /* 0x000000ff0b00720c */ /* 0x000fda0003f06270 */
        /* <DEDUP_REMOVED lines=15> */
.L_x_1642:
        /* <DEDUP_REMOVED lines=10> */
.L_x_1641:
[----:B------:R-:W-:Y:S05]  /*25f0*/  BSYNC B1 ;  /* 0x0000000000017941 */ /* 0x000fea0003800000 */
.L_x_1640:
[----:B------:R-:W-:Y:S05]  /*2600*/  BRA `(.L_x_1620) ;  /* 0x0000004000007947 */ /* 0x000fea0003800000 */
.L_x_1639:
[----:B------:R-:W-:Y:S01]  /*2610*/  LOP3.LUT R11, R11, 0x1, RZ, 0xc0, !PT ;  /* 0x000000010b0b7812 */ /* 0x000fe200078ec0ff */
[----:B------:R-:W-:-:S03]  /*2620*/  IMAD.MOV.U32 R7, RZ, RZ, 0x1 ;  /* 0x00000001ff077424 */ /* 0x000fc600078e00ff */
[----:B------:R-:W-:-:S04]  /*2630*/  ISETP.NE.U32.AND P0, PT, R11, 0x1, PT ;  /* 0x000000010b00780c */ /* 0x000fc80003f05070 */
[----:B------:R-:W-:-:S04]  /*2640*/  SEL R7, R7, 0xffffffff, P0 ;  /* 0xffffffff07077807 */ /* 0x000fc80000000000 */
.L_x_1620:
[----:B------:R-:W-:Y:S05]  /*2650*/  BSYNC B0 ;  /* 0x0000000000007941 */ /* 0x000fea0003800000 */
.L_x_1606:
[----:B------:R-:W-:-:S04]  /*2660*/  IADD3 R8, P0, R2, UR8, RZ ;  /* 0x0000000802087c10 */ /* 0x000fc8000ff1e0ff */
[----:B------:R-:W-:Y:S02]  /*2670*/  IADD3.X R9, R13, UR9, RZ, P0, !PT ;  /* 0x000000090d097c10 */ /* 0x000fe400087fe4ff */
[----:B------:R-:W-:-:S03]  /*2680*/  IADD3 R3, P0, R3, c[0x0][0x0], RZ ;  /* 0x0000000003037a10 */ /* 0x000fc60007f1e0ff */
[----:B------:R0:W-:Y:S01]  /*2690*/  STG.E.128 [R8.64], R4 ;  /* 0x0000000408007986 */ /* 0x0001e2000c101d0a */
        /* <DEDUP_REMOVED lines=9> */
.L_x_1605:
[----:B------:R-:W-:Y:S02]  /*2730*/  IMAD.MOV.U32 R8, RZ, RZ, 0x1 ;  /* 0x00000001ff087424 */ /* 0x000fe400078e00ff */
.L_x_1644:
[C---:B------:R-:W-:Y:S01]  /*2740*/  LEA R4, P0, R3.reuse, UR8, 0x4 ;  /* 0x0000000803047c11 */ /* 0x040fe2000f8020ff */
[----:B------:R-:W-:Y:S02]  /*2750*/  IMAD.MOV.U32 R9, RZ, RZ, 0x1 ;  /* 0x00000001ff097424 */ /* 0x000fe400078e00ff */
[----:B------:R-:W-:Y:S01]  /*2760*/  IMAD.MOV.U32 R10, RZ, RZ, 0x1 ;  /* 0x00000001ff0a7424 */ /* 0x000fe200078e00ff */
[C---:B------:R-:W-:Y:S01]  /*2770*/  LEA.HI.X R5, R3.reuse, UR9, R0, 0x4, P0 ;  /* 0x0000000903057c11 */ /* 0x040fe200080f2400 */
[----:B------:R-:W-:Y:S01]  /*2780*/  IMAD.MOV.U32 R11, RZ, RZ, 0x1 ;  /* 0x00000001ff0b7424 */ /* 0x000fe200078e00ff */
[----:B------:R-:W-:-:S04]  /*2790*/  IADD3 R3, P0, R3, c[0x0][0x0], RZ ;  /* 0x0000000003037a10 */ /* 0x000fc80007f1e0ff */
[----:B------:R0:W-:Y:S01]  /*27a0*/  STG.E.128 [R4.64], R8 ;  /* 0x0000000804007986 */ /* 0x0001e2000c101d0a */
[C---:B------:R-:W-:Y:S01]  /*27b0*/  IMAD.SHL.U32 R2, R3.reuse, 0x4, RZ ;  /* 0x0000000403027824 */ /* 0x040fe200078e00ff */
[----:B------:R-:W-:Y:S01]  /*27c0*/  ISETP.LT.U32.AND P1, PT, R3, 0x4000, PT ;  /* 0x000040000300780c */ /* 0x000fe20003f21070 */
[----:B------:R-:W-:-:S03]  /*27d0*/  IMAD.X R0, RZ, RZ, R0, P0 ;  /* 0x000000ffff007224 */ /* 0x000fc600000e0600 */
[----:B------:R-:W-:Y:S02]  /*27e0*/  ISETP.GE.U32.AND P0, PT, R2, UR12, PT ;  /* 0x0000000c02007c0c */ /* 0x000fe4000bf06070 */
[----:B------:R-:W-:Y:S02]  /*27f0*/  SHF.L.U64.HI R2, R3, 0x2, R0 ;  /* 0x0000000203027819 */ /* 0x000fe40000010200 */
[----:B------:R-:W-:Y:S02]  /*2800*/  ISETP.LT.U32.AND.EX P1, PT, R0, RZ, PT, P1 ;  /* 0x000000ff0000720c */ /* 0x000fe40003f21110 */
[----:B------:R-:W-:-:S13]  /*2810*/  ISETP.GE.AND.EX P0, PT, R2, UR4, PT, P0 ;  /* 0x0000000402007c0c */ /* 0x000fda000bf06300 */
[----:B0-----:R-:W-:Y:S05]  /*2820*/  @!P0 BRA P1, `(.L_x_1644) ;  /* 0xffffff1000008947 */ /* 0x001fea000083ffff */
[----:B------:R-:W-:Y:S05]  /*2830*/  EXIT ;  /* 0x000000000000794d */ /* 0x000fea0003800000 */
.L_x_1645:
        /* <DEDUP_REMOVED lines=12> */
.L_x_5354:


//--------------------- .text._ZN2at6native57_GLOBAL__N__f3eca4a2_24_ForeachBinaryOpScalar_cu_86b9896c25multi_tensor_apply_kernelINS1_18TensorListMetadataILi2EEENS1_21BinaryOpScalarFunctorIaLi2ELi1ELi1EEEJNS1_21reverse_power_functorIaEEaEEEvT_T0_DpT1_ --------------------------
	.section	.text._ZN2at6native57_GLOBAL__N__f3eca4a2_24_ForeachBinaryOpScalar_cu_86b9896c25multi_tensor_apply_kernelINS1_18TensorListMetadataILi2EEENS1_21BinaryOpScalarFunctorIaLi2ELi1ELi1EEEJNS1_21reverse_power_functorIaEEaEEEvT_T0_DpT1_,"ax",@progbits
	.sectioninfo	@"SHI_REGISTERS=30"
	.align	128
.text._ZN2at6native57_GLOBAL__N__f3eca4a2_24_ForeachBinaryOpScalar_cu_86b9896c25multi_tensor_apply_kernelINS1_18TensorListMetadataILi2EEENS1_21BinaryOpScalarFunctorIaLi2ELi1ELi1EEEJNS1_21reverse_power_functorIaEEaEEEvT_T0_DpT1_:
        .type           _ZN2at6native57_GLOBAL__N__f3eca4a2_24_ForeachBinaryOpScalar_cu_86b9896c25multi_tensor_apply_kernelINS1_18TensorListMetadataILi2EEENS1_21BinaryOpScalarFunctorIaLi2ELi1ELi1EEEJNS1_21reverse_power_functorIaEEaEEEvT_T0_DpT1_,@function
        .size           _ZN2at6native57_GLOBAL__N__f3eca4a2_24_ForeachBinaryOpScalar_cu_86b9896c25multi_tensor_apply_kernelINS1_18TensorListMetadataILi2EEENS1_21BinaryOpScalarFunctorIaLi2ELi1ELi1EEEJNS1_21reverse_power_functorIaEEaEEEvT_T0_DpT1_,(.L_x_5355 - _ZN2at6native57_GLOBAL__N__f3eca4a2_24_ForeachBinaryOpScalar_cu_86b9896c25multi_tensor_apply_kernelINS1_18TensorListMetadataILi2EEENS1_21BinaryOpScalarFunctorIaLi2ELi1ELi1EEEJNS1_21reverse_power_functorIaEEaEEEvT_T0_DpT1_)
        .other          _ZN2at6native57_GLOBAL__N__f3eca4a2_24_ForeachBinaryOpScalar_cu_86b9896c25multi_tensor_apply_kernelINS1_18TensorListMetadataILi2EEENS1_21BinaryOpScalarFunctorIaLi2ELi1ELi1EEEJNS1_21reverse_power_functorIaEEaEEEvT_T0_DpT1_,@"STO_CUDA_ENTRY STV_DEFAULT"
_ZN2at6native57_GLOBAL__N__f3eca4a2_24_ForeachBinaryOpScalar_cu_86b9896c25multi_tensor_apply_kernelINS1_18TensorListMetadataILi2EEENS1_21BinaryOpScalarFunctorIaLi2ELi1ELi1EEEJNS1_21reverse_power_functorIaEEaEEEvT_T0_DpT1_:
[----:B------:R-:W-:Y:S02]  /*0000*/  IMAD.MOV.U32 R1, RZ, RZ, c[0x0][0x28] ;  /* 0x00000a00ff017624 */ /* 0x000fe400078e00ff */
[----:B------:R-:W0:Y:S01]  /*0010*/  S2UR UR4, SR_CTAID.X ;  /* 0x00000000000479c3 */ /* 0x000e220000002500 */
[----:B------:R-:W-:Y:S02]  /*0020*/  UMOV UR5, 0x4 ;  /* 0x0000000400057882 */ /* 0x000fe40000000000 */
[----:B------:R-:W-:-:S05]  /*0030*/  ULDC UR6, c[0x2][0x0] ;  /* 0x0080000000067ab9 */ /* 0x000fca0000000800 */
[----:B------:R-:W1:Y:S01]  /*0040*/  LDC.U8 R2, c[0x0][0xdaa] ;  /* 0x00036a80ff027b82 */ /* 0x000e620000000000 */
[----:B0-----:R-:W-:-:S03]  /*0050*/  UIMAD UR5, UR4, UR5, UR6 ;  /* 0x00000005040572a4 */ /* 0x001fc6000f8e0206 */
[----:B------:R-:W-:Y:S02]  /*0060*/  ULDC.U8 UR4, c[0x0][UR4+0x760] ;  /* 0x0001d80004047abb */ /* 0x000fe40008000000 */
[----:B------:R-:W-:Y:S01]  /*0070*/  USHF.L.U32 UR10, UR4, 0x3, URZ ;  /* 0x00000003040a7899 */ /* 0x000fe2000800063f */
[----:B-1----:R-:W-:-:S06]  /*0080*/  PRMT R0, R2, 0x8880, RZ ;  /* 0x0000888002007816 */ /* 0x002fcc00000000ff */
[----:B------:R-:W-:Y:S01]  /*0090*/  ULDC UR5, c[0x0][UR5+0x160] ;  /* 0x0000580005057abb */ /* 0x000fe20008000800 */
[----:B------:R-:W-:Y:S01]  /*00a0*/  PRMT R0, R0, 0x7710, RZ ;  /* 0x0000771000007816 */ /* 0x000fe200000000ff */
[----:B------:R-:W-:-:S03]  /*00b0*/  UIMAD.WIDE UR4, UR5, 0x10000, URZ ;  /* 0x00010000050478a5 */ /* 0x000fc6000f8e023f */
[----:B------:R-:W-:Y:S02]  /*00c0*/  ULDC.64 UR6, c[0x0][UR10+0x160] ;  /* 0x000058000a067abb */ /* 0x000fe40008000a00 */
[----:B------:R-:W-:Y:S02]  /*00d0*/  ULDC.64 UR8, c[0x0][UR10+0x360] ;  /* 0x0000d8000a087abb */ /* 0x000fe40008000a00 */
[----:B------:R-:W-:Y:S02]  /*00e0*/  ULDC.64 UR10, c[0x0][UR10+0x560] ;  /* 0x000158000a0a7abb */ /* 0x000fe40008000a00 */
[----:B------:R-:W-:Y:S02]  /*00f0*/  UIADD3 UR14, UP1, UR4, UR6, URZ ;  /* 0x00000006040e7290 */ /* 0x000fe4000ff3e03f */
[----:B------:R-:W-:Y:S02]  /*0100*/  UIADD3 UR13, UP2, UR4, UR8, URZ ;  /* 0x00000008040d7290 */ /* 0x000fe4000ff5e03f */
[----:B------:R-:W-:-:S02]  /*0110*/  UIADD3 UR12, UP3, -UR4, UR10, URZ ;  /* 0x0000000a040c7290 */ /* 0x000fc4000ff7e13f */
[----:B------:R-:W-:Y:S02]  /*0120*/  UIADD3.X UR6, UR5, UR7, URZ, UP1, !UPT ;  /* 0x0000000705067290 */ /* 0x000fe40008ffe43f */
[----:B------:R-:W-:Y:S02]  /*0130*/  ULOP3.LUT UR4, UR12, UR13, UR14, 0xfe, !UPT ;  /* 0x0000000d0c047292 */ /* 0x000fe4000f8efe0e */
[----:B------:R-:W-:Y:S02]  /*0140*/  UIADD3.X UR8, UR5, UR9, URZ, UP2, !UPT ;  /* 0x0000000905087290 */ /* 0x000fe400097fe43f */
[----:B------:R-:W-:Y:S02]  /*0150*/  ULOP3.LUT UP0, URZ, UR4, 0x3, URZ, 0xc0, !UPT ;  /* 0x00000003043f7892 */ /* 0x000fe4000f80c03f */
[----:B------:R-:W-:-:S03]  /*0160*/  UIADD3.X UR5, ~UR5, UR11, URZ, UP3, !UPT ;  /* 0x0000000b05057290 */ /* 0x000fc60009ffe53f */
[----:B------:R-:W-:Y:S01]  /*0170*/  ULDC.64 UR10, c[0x0][0x118] ;  /* 0x00004600000a7ab9 */ /* 0x000fe20000000a00 */
[----:B------:R-:W-:-:S13]  /*0180*/  PLOP3.LUT P0, PT, PT, PT, UP0, 0x80, 0x0 ;  /* 0x000000000000781c */ /* 0x000fda0003f0f008 */
[----:B------:R-:W-:Y:S05]  /*0190*/  @!P0 BRA `(.L_x_1646) ;  /* 0x00001bf000008947 */ /* 0x000fea0003800000 */
[----:B------:R-:W-:-:S04]  /*01a0*/  UISETP.GE.U32.AND UP0, UPT, UR12, 0x1, UPT ;  /* 0x000000010c00788c */ /* 0x000fc8000bf06070 */
[----:B------:R-:W-:-:S06]  /*01b0*/  UISETP.GE.AND.EX UP0, UPT, UR5, URZ, UPT, UP0 ;  /* 0x0000003f0500728c */ /* 0x000fcc000bf06300 */
[----:B------:R-:W-:-:S13]  /*01c0*/  PLOP3.LUT P0, PT, PT, PT, UP0, 0x80, 0x0 ;  /* 0x000000000000781c */ /* 0x000fda0003f0f008 */
[----:B------:R-:W-:Y:S05]  /*01d0*/  @!P0 EXIT ;  /* 0x000000000000894d */ /* 0x000fea0003800000 */
[----:B------:R-:W-:Y:S01]  /*01e0*/  PRMT R2, R2, 0x8880, RZ ;  /* 0x0000888002027816 */ /* 0x000fe200000000ff */
[----:B------:R-:W-:Y:S02]  /*01f0*/  ULDC UR4, c[0x0][0x0] ;  /* 0x0000000000047ab9 */ /* 0x000fe40000000800 */
[----:B------:R-:W-:Y:S01]  /*0200*/  USHF.L.U32 UR7, UR4, 0x1, URZ ;  /* 0x0000000104077899 */ /* 0x000fe2000800063f */
[----:B------:R-:W-:Y:S01]  /*0210*/  ISETP.NE.AND P0, PT, R2, 0x1, PT ;  /* 0x000000010200780c */ /* 0x000fe20003f05270 */
[----:B------:R-:W-:-:S12]  /*0220*/  UIMAD UR4, UR4, 0x3, URZ ;  /* 0x00000003040478a4 */ /* 0x000fd8000f8e023f */
[----:B------:R-:W-:Y:S05]  /*0230*/  @!P0 BRA `(.L_x_1647) ;  /* 0x0000181000008947 */ /* 0x000fea0003800000 */
[----:B------:R-:W0:Y:S01]  /*0240*/  S2R R11, SR_TID.X ;  /* 0x00000000000b7919 */ /* 0x000e220000002100 */
[----:B------:R-:W-:-:S06]  /*0250*/  CS2R R8, SRZ ;  /* 0x0000000000087805 */ /* 0x000fcc000001ff00 */
.L_x_1685:
        /* <DEDUP_REMOVED lines=25> */
[----:B------:R-:W-:-:S04]  /*03f0*/  @P0 IADD3 R26, P3, R14, UR14, RZ ;  /* 0x0000000e0e1a0c10 */ /* 0x000fc8000ff7e0ff */
[----:B------:R-:W-:-:S03]  /*0400*/  @P0 IADD3.X R27, R24, UR6, RZ, P3, !PT ;  /* 0x00000006181b0c10 */ /* 0x000fc60009ffe4ff */
[----:B------:R-:W-:Y:S02]  /*0410*/  @P4 IADD3 R2, P3, R13, UR14, RZ ;  /* 0x0000000e0d024c10 */ /* 0x000fe4000ff7e0ff */
[----:B------:R-:W-:Y:S01]  /*0420*/  @P1 IADD3 R4, P5, R12, UR14, RZ ;  /* 0x0000000e0c041c10 */ /* 0x000fe2000ffbe0ff */
[----:B------:R0:W5:Y:S01]  /*0430*/  @P0 LDG.E.U8 R19, [R26.64] ;  /* 0x0000000a1a130981 */ /* 0x000162000c1e1100 */
[----:B------:R-:W-:Y:S02]  /*0440*/  @P2 IADD3 R6, P6, R10, UR14, RZ ;  /* 0x0000000e0a062c10 */ /* 0x000fe4000ffde0ff */
[----:B------:R-:W-:Y:S02]  /*0450*/  PRMT R23, RZ, 0x7610, R23 ;  /* 0x00007610ff177816 */ /* 0x000fe40000000017 */
[----:B------:R-:W-:Y:S02]  /*0460*/  PRMT R16, RZ, 0x7610, R16 ;  /* 0x00007610ff107816 */ /* 0x000fe40000000010 */
[----:B------:R-:W-:-:S02]  /*0470*/  PRMT R22, RZ, 0x7610, R22 ;  /* 0x00007610ff167816 */ /* 0x000fc40000000016 */
[----:B------:R-:W-:Y:S02]  /*0480*/  @P4 IADD3.X R3, R21, UR6, RZ, P3, !PT ;  /* 0x0000000615034c10 */ /* 0x000fe40009ffe4ff */
[----:B------:R-:W-:Y:S02]  /*0490*/  @P1 IADD3.X R5, R20, UR6, RZ, P5, !PT ;  /* 0x0000000614051c10 */ /* 0x000fe4000affe4ff */
[----:B------:R-:W-:Y:S01]  /*04a0*/  @P2 IADD3.X R7, R18, UR6, RZ, P6, !PT ;  /* 0x0000000612072c10 */ /* 0x000fe2000b7fe4ff */
[----:B------:R0:W5:Y:S04]  /*04b0*/  @P4 LDG.E.U8 R23, [R2.64] ;  /* 0x0000000a02174981 */ /* 0x000168000c1e1100 */
[----:B------:R0:W5:Y:S04]  /*04c0*/  @P1 LDG.E.U8 R16, [R4.64] ;  /* 0x0000000a04101981 */ /* 0x000168000c1e1100 */
[----:B------:R0:W5:Y:S01]  /*04d0*/  @P2 LDG.E.U8 R22, [R6.64] ;  /* 0x0000000a06162981 */ /* 0x000162000c1e1100 */
[----:B------:R-:W1:Y:S01]  /*04e0*/  LDC.S8 R25, c[0x0][0xdaa] ;  /* 0x00036a80ff197b82 */ /* 0x000e620000000200 */
[----:B------:R-:W-:Y:S01]  /*04f0*/  BSSY B0, `(.L_x_1648) ;  /* 0x0000141000007945 */ /* 0x000fe20003800000 */
[----:B-1----:R-:W-:-:S13]  /*0500*/  ISETP.NE.AND P3, PT, R25, -0x1, PT ;  /* 0xffffffff1900780c */ /* 0x002fda0003f65270 */
[----:B------:R-:W-:Y:S05]  /*0510*/  @!P3 BRA `(.L_x_1649) ;  /* 0x000008400000b947 */ /* 0x000fea0003800000 */
[----:B0----5:R-:W-:Y:S01]  /*0520*/  PRMT R2, R19, 0x8880, RZ ;  /* 0x0000888013027816 */ /* 0x021fe200000000ff */
[----:B------:R-:W-:Y:S01]  /*0530*/  BSSY B1, `(.L_x_1650) ;  /* 0x000001d000017945 */ /* 0x000fe20003800000 */
[----:B------:R-:W-:Y:S02]  /*0540*/  PRMT R15, RZ, 0x7610, R15 ;  /* 0x00007610ff0f7816 */ /* 0x000fe4000000000f */
[----:B------:R-:W-:Y:S02]  /*0550*/  ISETP.GE.AND P3, PT, R2, RZ, PT ;  /* 0x000000ff0200720c */ /* 0x000fe40003f66270 */
[----:B------:R-:W-:-:S11]  /*0560*/  PRMT R17, RZ, 0x7610, R17 ;  /* 0x00007610ff117816 */ /* 0x000fd60000000011 */
[----:B------:R-:W-:Y:S05]  /*0570*/  @!P3 BRA `(.L_x_1651) ;  /* 0x000001800000b947 */ /* 0x000fea0003800000 */
[----:B------:R-:W-:Y:S01]  /*0580*/  LOP3.LUT P3, RZ, R19, 0xff, RZ, 0xc0, !PT ;  /* 0x000000ff13ff7812 */ /* 0x000fe2000786c0ff */
[----:B------:R-:W-:-:S12]  /*0590*/  IMAD.MOV.U32 R17, RZ, RZ, 0x1 ;  /* 0x00000001ff117424 */ /* 0x000fd800078e00ff */
[----:B------:R-:W-:Y:S05]  /*05a0*/  @!P3 BRA `(.L_x_1651) ;  /* 0x000001500000b947 */ /* 0x000fea0003800000 */
[----:B------:R-:W-:Y:S01]  /*05b0*/  IMAD.MOV.U32 R17, RZ, RZ, 0x1 ;  /* 0x00000001ff117424 */ /* 0x000fe200078e00ff */
[----:B------:R-:W-:Y:S02]  /*05c0*/  PRMT R2, R0, 0x7610, R2 ;  /* 0x0000761000027816 */ /* 0x000fe40000000002 */
.L_x_1652:
[C---:B------:R-:W-:Y:S02]  /*05d0*/  LOP3.LUT R4, R19.reuse, 0x80, RZ, 0xc0, !PT ;  /* 0x0000008013047812 */ /* 0x040fe400078ec0ff */
[C---:B------:R-:W-:Y:S02]  /*05e0*/  LOP3.LUT R3, R19.reuse, 0x1, RZ, 0xc0, !PT ;  /* 0x0000000113037812 */ /* 0x040fe400078ec0ff */
[----:B------:R-:W-:Y:S02]  /*05f0*/  LEA.HI R4, R4, R19, RZ, 0x19 ;  /* 0x0000001304047211 */ /* 0x000fe400078fc8ff */
[----:B------:R-:W-:Y:S02]  /*0600*/  IADD3 R19, R19, 0x1, RZ ;  /* 0x0000000113137810 */ /* 0x000fe40007ffe0ff */
[----:B------:R-:W-:Y:S02]  /*0610*/  ISETP.NE.U32.AND P3, PT, R3, 0x1, PT ;  /* 0x000000010300780c */ /* 0x000fe40003f65070 */
[----:B------:R-:W-:-:S02]  /*0620*/  LOP3.LUT R19, R19, 0xff, RZ, 0xc0, !PT ;  /* 0x000000ff13137812 */ /* 0x000fc400078ec0ff */
[C---:B------:R-:W-:Y:S02]  /*0630*/  PRMT R5, R2.reuse, 0x9910, RZ ;  /* 0x0000991002057816 */ /* 0x040fe400000000ff */
[----:B------:R-:W-:Y:S02]  /*0640*/  SEL R2, R2, 0x1, !P3 ;  /* 0x0000000102027807 */ /* 0x000fe40005800000 */
[----:B------:R-:W-:Y:S02]  /*0650*/  ISETP.GT.U32.AND P3, PT, R19, 0x2, PT ;  /* 0x000000021300780c */ /* 0x000fe40003f64070 */
[----:B------:R-:W-:Y:S01]  /*0660*/  PRMT R3, R2, 0x9910, RZ ;  /* 0x0000991002037816 */ /* 0x000fe200000000ff */
[----:B------:R-:W-:Y:S01]  /*0670*/  IMAD.MOV.U32 R2, RZ, RZ, R5 ;  /* 0x000000ffff027224 */ /* 0x000fe200078e0005 */
[----:B------:R-:W-:Y:S02]  /*0680*/  PRMT R5, R4, 0x8880, RZ ;  /* 0x0000888004057816 */ /* 0x000fe400000000ff */
[----:B------:R-:W-:Y:S01]  /*0690*/  PRMT R17, R17, 0x9910, RZ ;  /* 0x0000991011117816 */ /* 0x000fe200000000ff */
[----:B------:R-:W-:-:S02]  /*06a0*/  IMAD.MOV.U32 R4, RZ, RZ, R3 ;  /* 0x000000ffff047224 */ /* 0x000fc400078e0003 */
[----:B------:R-:W-:Y:S02]  /*06b0*/  IMAD.MOV.U32 R3, RZ, RZ, R5 ;  /* 0x000000ffff037224 */ /* 0x000fe400078e0005 */
[----:B------:R-:W-:Y:S02]  /*06c0*/  IMAD R2, R2, R2, RZ ;  /* 0x0000000202027224 */ /* 0x000fe400078e02ff */
[----:B------:R-:W-:Y:S01]  /*06d0*/  IMAD R17, R17, R4, RZ ;  /* 0x0000000411117224 */ /* 0x000fe200078e02ff */
[----:B------:R-:W-:Y:S01]  /*06e0*/  SHF.R.S32.HI R19, RZ, 0x1, R3 ;  /* 0x00000001ff137819 */ /* 0x000fe20000011403 */
[----:B------:R-:W-:Y:S05]  /*06f0*/  @P3 BRA `(.L_x_1652) ;  /* 0xfffffed000003947 */ /* 0x000fea000383ffff */
.L_x_1651:
[----:B------:R-:W-:Y:S05]  /*0700*/  BSYNC B1 ;  /* 0x0000000000017941 */ /* 0x000fea0003800000 */
.L_x_1650:
[----:B------:R-:W-:Y:S01]  /*0710*/  PRMT R2, R23, 0x8880, RZ ;  /* 0x0000888017027816 */ /* 0x000fe200000000ff */
[----:B------:R-:W-:Y:S03]  /*0720*/  BSSY B1, `(.L_x_1653) ;  /* 0x000001b000017945 */ /* 0x000fe60003800000 */
[----:B------:R-:W-:-:S13]  /*0730*/  ISETP.GE.AND P3, PT, R2, RZ, PT ;  /* 0x000000ff0200720c */ /* 0x000fda0003f66270 */
[----:B------:R-:W-:Y:S05]  /*0740*/  @!P3 BRA `(.L_x_1654) ;  /* 0x000001800000b947 */ /* 0x000fea0003800000 */
[----:B------:R-:W-:Y:S01]  /*0750*/  LOP3.LUT P3, RZ, R23, 0xff, RZ, 0xc0, !PT ;  /* 0x000000ff17ff7812 */ /* 0x000fe2000786c0ff */
[----:B------:R-:W-:-:S12]  /*0760*/  IMAD.MOV.U32 R15, RZ, RZ, 0x1 ;  /* 0x00000001ff0f7424 */ /* 0x000fd800078e00ff */
[----:B------:R-:W-:Y:S05]  /*0770*/  @!P3 BRA `(.L_x_1654) ;  /* 0x000001500000b947 */ /* 0x000fea0003800000 */
[----:B------:R-:W-:Y:S01]  /*0780*/  IMAD.MOV.U32 R15, RZ, RZ, 0x1 ;  /* 0x00000001ff0f7424 */ /* 0x000fe200078e00ff */
[----:B------:R-:W-:Y:S02]  /*0790*/  PRMT R2, R0, 0x7610, R2 ;  /* 0x0000761000027816 */ /* 0x000fe40000000002 */
.L_x_1655:
        /* <DEDUP_REMOVED lines=19> */
.L_x_1654:
[----:B------:R-:W-:Y:S05]  /*08d0*/  BSYNC B1 ;  /* 0x0000000000017941 */ /* 0x000fea0003800000 */
.L_x_1653:
[----:B------:R-:W-:Y:S01]  /*08e0*/  PRMT R2, R16, 0x8880, RZ ;  /* 0x0000888010027816 */ /* 0x000fe200000000ff */
[----:B------:R-:W-:Y:S01]  /*08f0*/  BSSY B1, `(.L_x_1656) ;  /* 0x000001b000017945 */ /* 0x000fe20003800000 */
[----:B------:R-:W-:Y:S02]  /*0900*/  PRMT R19, RZ, 0x7610, R19 ;  /* 0x00007610ff137816 */ /* 0x000fe40000000013 */
[----:B------:R-:W-:-:S02]  /*0910*/  ISETP.GE.AND P3, PT, R2, RZ, PT ;  /* 0x000000ff0200720c */ /* 0x000fc40003f66270 */
[----:B------:R-:W-:-:S11]  /*0920*/  PRMT R23, RZ, 0x7610, R23 ;  /* 0x00007610ff177816 */ /* 0x000fd60000000017 */
[----:B------:R-:W-:Y:S05]  /*0930*/  @!P3 BRA `(.L_x_1657) ;  /* 0x000001600000b947 */ /* 0x000fea0003800000 */
[----:B------:R-:W-:Y:S01]  /*0940*/  LOP3.LUT P3, RZ, R16, 0xff, RZ, 0xc0, !PT ;  /* 0x000000ff10ff7812 */ /* 0x000fe2000786c0ff */
[----:B------:R-:W-:-:S12]  /*0950*/  IMAD.MOV.U32 R23, RZ, RZ, 0x1 ;  /* 0x00000001ff177424 */ /* 0x000fd800078e00ff */
[----:B------:R-:W-:Y:S05]  /*0960*/  @!P3 BRA `(.L_x_1657) ;  /* 0x000001300000b947 */ /* 0x000fea0003800000 */
[----:B------:R-:W-:Y:S01]  /*0970*/  IMAD.MOV.U32 R23, RZ, RZ, 0x1 ;  /* 0x00000001ff177424 */ /* 0x000fe200078e00ff */
[----:B------:R-:W-:Y:S02]  /*0980*/  PRMT R2, R0, 0x7610, R2 ;  /* 0x0000761000027816 */ /* 0x000fe40000000002 */
.L_x_1658:
[----:B------:R-:W-:Y:S02]  /*0990*/  LOP3.LUT R3, R16, 0x1, RZ, 0xc0, !PT ;  /* 0x0000000110037812 */ /* 0x000fe400078ec0ff */
[----:B------:R-:W-:Y:S02]  /*09a0*/  PRMT R5, R2, 0x9910, RZ ;  /* 0x0000991002057816 */ /* 0x000fe400000000ff */
[----:B------:R-:W-:Y:S02]  /*09b0*/  ISETP.NE.U32.AND P3, PT, R3, 0x1, PT ;  /* 0x000000010300780c */ /* 0x000fe40003f65070 */
[----:B------:R-:W-:Y:S02]  /*09c0*/  LOP3.LUT R3, R16, 0x80, RZ, 0xc0, !PT ;  /* 0x0000008010037812 */ /* 0x000fe400078ec0ff */
[----:B------:R-:W-:Y:S02]  /*09d0*/  SEL R2, R2, 0x1, !P3 ;  /* 0x0000000102027807 */ /* 0x000fe40005800000 */
[----:B------:R-:W-:-:S02]  /*09e0*/  LEA.HI R3, R3, R16, RZ, 0x19 ;  /* 0x0000001003037211 */ /* 0x000fc400078fc8ff */
[----:B------:R-:W-:Y:S02]  /*09f0*/  IADD3 R16, R16, 0x1, RZ ;  /* 0x0000000110107810 */ /* 0x000fe40007ffe0ff */
[----:B------:R-:W-:Y:S02]  /*0a00*/  PRMT R23, R23, 0x9910, RZ ;  /* 0x0000991017177816 */ /* 0x000fe400000000ff */
[----:B------:R-:W-:Y:S02]  /*0a10*/  LOP3.LUT R16, R16, 0xff, RZ, 0xc0, !PT ;  /* 0x000000ff10107812 */ /* 0x000fe400078ec0ff */
[----:B------:R-:W-:Y:S01]  /*0a20*/  PRMT R4, R2, 0x9910, RZ ;  /* 0x0000991002047816 */ /* 0x000fe200000000ff */
[----:B------:R-:W-:Y:S01]  /*0a30*/  IMAD.MOV.U32 R2, RZ, RZ, R5 ;  /* 0x000000ffff027224 */ /* 0x000fe200078e0005 */
[----:B------:R-:W-:Y:S02]  /*0a40*/  ISETP.GT.U32.AND P3, PT, R16, 0x2, PT ;  /* 0x000000021000780c */ /* 0x000fe40003f64070 */
[----:B------:R-:W-:Y:S01]  /*0a50*/  PRMT R3, R3, 0x8880, RZ ;  /* 0x0000888003037816 */ /* 0x000fe200000000ff */
[----:B------:R-:W-:-:S02]  /*0a60*/  IMAD R2, R2, R2, RZ ;  /* 0x0000000202027224 */ /* 0x000fc400078e02ff */
[----:B------:R-:W-:Y:S01]  /*0a70*/  IMAD R23, R23, R4, RZ ;  /* 0x0000000417177224 */ /* 0x000fe200078e02ff */
[----:B------:R-:W-:-:S07]  /*0a80*/  SHF.R.S32.HI R16, RZ, 0x1, R3 ;  /* 0x00000001ff107819 */ /* 0x000fce0000011403 */
[----:B------:R-:W-:Y:S05]  /*0a90*/  @P3 BRA `(.L_x_1658) ;  /* 0xfffffef000003947 */ /* 0x000fea000383ffff */
.L_x_1657:
[----:B------:R-:W-:Y:S05]  /*0aa0*/  BSYNC B1 ;  /* 0x0000000000017941 */ /* 0x000fea0003800000 */
.L_x_1656:
[----:B------:R-:W-:Y:S01]  /*0ab0*/  PRMT R2, R22, 0x8880, RZ ;  /* 0x0000888016027816 */ /* 0x000fe200000000ff */
[----:B------:R-:W-:Y:S03]  /*0ac0*/  BSSY B1, `(.L_x_1659) ;  /* 0x0000028000017945 */ /* 0x000fe60003800000 */
[----:B------:R-:W-:-:S13]  /*0ad0*/  ISETP.GE.AND P3, PT, R2, RZ, PT ;  /* 0x000000ff0200720c */ /* 0x000fda0003f66270 */
[----:B------:R-:W-:Y:S05]  /*0ae0*/  @!P3 BRA `(.L_x_1660) ;  /* 0x000002500000b947 */ /* 0x000fea0003800000 */
[----:B------:R-:W-:Y:S01]  /*0af0*/  LOP3.LUT P3, RZ, R22, 0xff, RZ, 0xc0, !PT ;  /* 0x000000ff16ff7812 */ /* 0x000fe2000786c0ff */
[----:B------:R-:W-:-:S12]  /*0b00*/  IMAD.MOV.U32 R19, RZ, RZ, 0x1 ;  /* 0x00000001ff137424 */ /* 0x000fd800078e00ff */
[----:B------:R-:W-:Y:S05]  /*0b10*/  @!P3 BRA `(.L_x_1660) ;  /* 0x000002200000b947 */ /* 0x000fea0003800000 */
[C---:B------:R-:W-:Y:S02]  /*0b20*/  LOP3.LUT R2, R22.reuse, 0x1, RZ, 0xc0, !PT ;  /* 0x0000000116027812 */ /* 0x040fe400078ec0ff */
[----:B------:R-:W-:Y:S02]  /*0b30*/  IADD3 R3, R22, 0x1, RZ ;  /* 0x0000000116037810 */ /* 0x000fe40007ffe0ff */
[----:B------:R-:W-:Y:S02]  /*0b40*/  ISETP.NE.U32.AND P3, PT, R2, 0x1, PT ;  /* 0x000000010200780c */ /* 0x000fe40003f65070 */
[----:B------:R-:W-:Y:S02]  /*0b50*/  LOP3.LUT R4, R3, 0xff, RZ, 0xc0, !PT ;  /* 0x000000ff03047812 */ /* 0x000fe400078ec0ff */
[----:B------:R-:W-:Y:S02]  /*0b60*/  SEL R2, R0, 0x1, !P3 ;  /* 0x0000000100027807 */ /* 0x000fe40005800000 */
[----:B------:R-:W-:-:S02]  /*0b70*/  ISETP.GE.U32.AND P3, PT, R4, 0x3, PT ;  /* 0x000000030400780c */ /* 0x000fc40003f66070 */
[----:B------:R-:W-:Y:S02]  /*0b80*/  LOP3.LUT R3, R22, 0x80, RZ, 0xc0, !PT ;  /* 0x0000008016037812 */ /* 0x000fe400078ec0ff */
[----:B------:R-:W-:Y:S01]  /*0b90*/  PRMT R19, R2, 0x9910, RZ ;  /* 0x0000991002137816 */ /* 0x000fe200000000ff */
[----:B------:R-:W-:Y:S01]  /*0ba0*/  IMAD R2, R25, R25, RZ ;  /* 0x0000001919027224 */ /* 0x000fe200078e02ff */
[----:B------:R-:W-:-:S07]  /*0bb0*/  LEA.HI R3, R3, R22, RZ, 0x19 ;  /* 0x0000001603037211 */ /* 0x000fce00078fc8ff */
[----:B------:R-:W-:Y:S05]  /*0bc0*/  @!P3 BRA `(.L_x_1660) ;  /* 0x000001700000b947 */ /* 0x000fea0003800000 */
[----:B------:R-:W-:-:S04]  /*0bd0*/  PRMT R3, R3, 0x8880, RZ ;  /* 0x0000888003037816 */ /* 0x000fc800000000ff */
[----:B------:R-:W-:-:S04]  /*0be0*/  SHF.R.S32.HI R3, RZ, 0x1, R3 ;  /* 0x00000001ff037819 */ /* 0x000fc80000011403 */
[----:B------:R-:W-:-:S04]  /*0bf0*/  PRMT R6, R3, 0x7610, R6 ;  /* 0x0000761003067816 */ /* 0x000fc80000000006 */
.L_x_1661:
        /* <DEDUP_REMOVED lines=20> */
.L_x_1660:
[----:B------:R-:W-:Y:S05]  /*0d40*/  BSYNC B1 ;  /* 0x0000000000017941 */ /* 0x000fea0003800000 */
.L_x_1659:
[----:B------:R-:W-:Y:S05]  /*0d50*/  BRA `(.L_x_1662) ;  /* 0x00000ba000007947 */ /* 0x000fea0003800000 */
.L_x_1649:
[----:B0----5:R-:W-:Y:S01]  /*0d60*/  PRMT R2, R19, 0x8880, RZ ;  /* 0x0000888013027816 */ /* 0x021fe200000000ff */
[----:B------:R-:W-:Y:S03]  /*0d70*/  BSSY B1, `(.L_x_1663) ;  /* 0x000002e000017945 */ /* 0x000fe60003800000 */
[----:B------:R-:W-:-:S13]  /*0d80*/  ISETP.GE.AND P3, PT, R2, RZ, PT ;  /* 0x000000ff0200720c */ /* 0x000fda0003f66270 */
[----:B------:R-:W-:Y:S05]  /*0d90*/  @!P3 BRA `(.L_x_1664) ;  /* 0x000002700000b947 */ /* 0x000fea0003800000 */
[----:B------:R-:W-:Y:S01]  /*0da0*/  LOP3.LUT P3, RZ, R19, 0xff, RZ, 0xc0, !PT ;  /* 0x000000ff13ff7812 */ /* 0x000fe2000786c0ff */
[----:B------:R-:W-:Y:S01]  /*0db0*/  BSSY B2, `(.L_x_1665) ;  /* 0x0000024000027945 */ /* 0x000fe20003800000 */
[----:B------:R-:W-:Y:S02]  /*0dc0*/  IMAD.MOV.U32 R17, RZ, RZ, 0x1 ;  /* 0x00000001ff117424 */ /* 0x000fe400078e00ff */
[----:B------:R-:W-:-:S09]  /*0dd0*/  IMAD.MOV.U32 R2, RZ, RZ, 0x1 ;  /* 0x00000001ff027424 */ /* 0x000fd200078e00ff */
[----:B------:R-:W-:Y:S05]  /*0de0*/  @!P3 BRA `(.L_x_1666) ;  /* 0x000002000000b947 */ /* 0x000fea0003800000 */
[C---:B------:R-:W-:Y:S02]  /*0df0*/  IADD3 R3, R19.reuse, 0x1, RZ ;  /* 0x0000000113037810 */ /* 0x040fe40007ffe0ff */
[----:B------:R-:W-:Y:S02]  /*0e00*/  LOP3.LUT R4, R19, 0x1, RZ, 0xc0, !PT ;  /* 0x0000000113047812 */ /* 0x000fe400078ec0ff */
[----:B------:R-:W-:Y:S02]  /*0e10*/  LOP3.LUT R3, R3, 0xff, RZ, 0xc0, !PT ;  /* 0x000000ff03037812 */ /* 0x000fe400078ec0ff */
[----:B------:R-:W-:Y:S02]  /*0e20*/  ISETP.NE.U32.AND P3, PT, R4, 0x1, PT ;  /* 0x000000010400780c */ /* 0x000fe40003f65070 */
[----:B------:R-:W-:Y:S02]  /*0e30*/  ISETP.GE.U32.AND P5, PT, R3, 0x3, PT ;  /* 0x000000030300780c */ /* 0x000fe40003fa6070 */
[----:B------:R-:W-:-:S02]  /*0e40*/  LOP3.LUT R4, R19, 0x80, RZ, 0xc0, !PT ;  /* 0x0000008013047812 */ /* 0x000fc400078ec0ff */
[----:B------:R-:W-:Y:S02]  /*0e50*/  SEL R17, R2, 0xff, P3 ;  /* 0x000000ff02117807 */ /* 0x000fe40001800000 */
[----:B------:R-:W-:-:S07]  /*0e60*/  LEA.HI R4, R4, R19, RZ, 0x19 ;  /* 0x0000001304047211 */ /* 0x000fce00078fc8ff */
[----:B------:R-:W-:Y:S05]  /*0e70*/  @!P5 BRA `(.L_x_1666) ;  /* 0x000001700000d947 */ /* 0x000fea0003800000 */
[----:B------:R-:W-:Y:S01]  /*0e80*/  PRMT R4, R4, 0x8880, RZ ;  /* 0x0000888004047816 */ /* 0x000fe200000000ff */
[----:B------:R-:W-:-:S03]  /*0e90*/  IMAD.MOV.U32 R3, RZ, RZ, -0x1ff ;  /* 0xfffffe01ff037424 */ /* 0x000fc600078e00ff */
[----:B------:R-:W-:-:S04]  /*0ea0*/  SHF.R.S32.HI R4, RZ, 0x1, R4 ;  /* 0x00000001ff047819 */ /* 0x000fc80000011404 */
[----:B------:R-:W-:-:S04]  /*0eb0*/  PRMT R5, R4, 0x7610, R5 ;  /* 0x0000761004057816 */ /* 0x000fc80000000005 */
.L_x_1667:
        /* <DEDUP_REMOVED lines=19> */
.L_x_1666:
[----:B------:R-:W-:Y:S05]  /*0ff0*/  BSYNC B2 ;  /* 0x0000000000027941 */ /* 0x000fea0003800000 */
.L_x_1665:
[----:B------:R-:W-:Y:S05]  /*1000*/  BRA `(.L_x_1668) ;  /* 0x0000004000007947 */ /* 0x000fea0003800000 */
.L_x_1664:
[----:B------:R-:W-:Y:S01]  /*1010*/  LOP3.LUT R19, R19, 0x1, RZ, 0xc0, !PT ;  /* 0x0000000113137812 */ /* 0x000fe200078ec0ff */
[----:B------:R-:W-:-:S03]  /*1020*/  IMAD.MOV.U32 R2, RZ, RZ, 0x1 ;  /* 0x00000001ff027424 */ /* 0x000fc600078e00ff */
[----:B------:R-:W-:-:S04]  /*1030*/  ISETP.NE.U32.AND P3, PT, R19, 0x1, PT ;  /* 0x000000011300780c */ /* 0x000fc80003f65070 */
[----:B------:R-:W-:-:S04]  /*1040*/  SEL R17, R2, 0xffff, P3 ;  /* 0x0000ffff02117807 */ /* 0x000fc80001800000 */
.L_x_1668:
[----:B------:R-:W-:Y:S05]  /*1050*/  BSYNC B1 ;  /* 0x0000000000017941 */ /* 0x000fea0003800000 */
.L_x_1663:
[----:B------:R-:W-:Y:S01]  /*1060*/  PRMT R3, R23, 0x8880, RZ ;  /* 0x0000888017037816 */ /* 0x000fe200000000ff */
[----:B------:R-:W-:Y:S03]  /*1070*/  BSSY B1, `(.L_x_1669) ;  /* 0x000002c000017945 */ /* 0x000fe60003800000 */
[----:B------:R-:W-:-:S13]  /*1080*/  ISETP.GE.AND P3, PT, R3, RZ, PT ;  /* 0x000000ff0300720c */ /* 0x000fda0003f66270 */
[----:B------:R-:W-:Y:S05]  /*1090*/  @!P3 BRA `(.L_x_1670) ;  /* 0x000002600000b947 */ /* 0x000fea0003800000 */
[----:B------:R-:W-:Y:S01]  /*10a0*/  LOP3.LUT P3, RZ, R23, 0xff, RZ, 0xc0, !PT ;  /* 0x000000ff17ff7812 */ /* 0x000fe2000786c0ff */
[----:B------:R-:W-:Y:S01]  /*10b0*/  BSSY B2, `(.L_x_1671) ;  /* 0x0000023000027945 */ /* 0x000fe20003800000 */
[----:B------:R-:W-:-:S11]  /*10c0*/  PRMT R15, R2, 0x7610, R15 ;  /* 0x00007610020f7816 */ /* 0x000fd6000000000f */
        /* <DEDUP_REMOVED lines=14> */
.L_x_1673:
        /* <DEDUP_REMOVED lines=19> */
.L_x_1672:
[----:B------:R-:W-:Y:S05]  /*12e0*/  BSYNC B2 ;  /* 0x0000000000027941 */ /* 0x000fea0003800000 */
.L_x_1671:
[----:B------:R-:W-:Y:S05]  /*12f0*/  BRA `(.L_x_1674) ;  /* 0x0000003000007947 */ /* 0x000fea0003800000 */
.L_x_1670:
[----:B------:R-:W-:-:S04]  /*1300*/  LOP3.LUT R23, R23, 0x1, RZ, 0xc0, !PT ;  /* 0x0000000117177812 */ /* 0x000fc800078ec0ff */
[----:B------:R-:W-:-:S04]  /*1310*/  ISETP.NE.U32.AND P3, PT, R23, 0x1, PT ;  /* 0x000000011700780c */ /* 0x000fc80003f65070 */
[----:B------:R-:W-:-:S04]  /*1320*/  SEL R15, R2, 0xffff, P3 ;  /* 0x0000ffff020f7807 */ /* 0x000fc80001800000 */
.L_x_1674:
[----:B------:R-:W-:Y:S05]  /*1330*/  BSYNC B1 ;  /* 0x0000000000017941 */ /* 0x000fea0003800000 */
.L_x_1669:
        /* <DEDUP_REMOVED lines=21> */
.L_x_1679:
        /* <DEDUP_REMOVED lines=19> */
.L_x_1678:
[----:B------:R-:W-:Y:S05]  /*15c0*/  BSYNC B2 ;  /* 0x0000000000027941 */ /* 0x000fea0003800000 */
.L_x_1677:
[----:B------:R-:W-:Y:S05]  /*15d0*/  BRA `(.L_x_1680) ;  /* 0x0000003000007947 */ /* 0x000fea0003800000 */
.L_x_1676:
[----:B------:R-:W-:-:S04]  /*15e0*/  LOP3.LUT R16, R16, 0x1, RZ, 0xc0, !PT ;  /* 0x0000000110107812 */ /* 0x000fc800078ec0ff */
[----:B------:R-:W-:-:S04]  /*15f0*/  ISETP.NE.U32.AND P3, PT, R16, 0x1, PT ;  /* 0x000000011000780c */ /* 0x000fc80003f65070 */
[----:B------:R-:W-:-:S04]  /*1600*/  SEL R23, R2, 0xffff, P3 ;  /* 0x0000ffff02177807 */ /* 0x000fc80001800000 */
.L_x_1680:
[----:B------:R-:W-:Y:S05]  /*1610*/  BSYNC B1 ;  /* 0x0000000000017941 */ /* 0x000fea0003800000 */
.L_x_1675:
[----:B------:R-:W-:-:S04]  /*1620*/  PRMT R3, R22, 0x8880, RZ ;  /* 0x0000888016037816 */ /* 0x000fc800000000ff */
        /* <DEDUP_REMOVED lines=13> */
[----:B------:R-:W-:Y:S02]  /*1700*/  LEA.HI R3, R3, R22, RZ, 0x19 ;  /* 0x0000001603037211 */ /* 0x000fe400078fc8ff */
[----:B------:R-:W-:-:S05]  /*1710*/  PRMT R19, R2, 0x7610, R19 ;  /* 0x0000761002137816 */ /* 0x000fca0000000013 */
[----:B------:R-:W-:Y:S05]  /*1720*/  @!P5 BRA `(.L_x_1683) ;  /* 0x000001700000d947 */ /* 0x000fea0003800000 */
[----:B------:R-:W-:Y:S01]  /*1730*/  PRMT R2, R3, 0x8880, RZ ;  /* 0x0000888003027816 */ /* 0x000fe200000000ff */
[----:B------:R-:W-:-:S03]  /*1740*/  IMAD.MOV.U32 R3, RZ, RZ, -0x1ff ;  /* 0xfffffe01ff037424 */ /* 0x000fc600078e00ff */
[--C-:B------:R-:W-:Y:S02]  /*1750*/  SHF.R.S32.HI R4, RZ, 0x1, R2.reuse ;  /* 0x00000001ff047819 */ /* 0x100fe40000011402 */
[----:B------:R-:W-:Y:S02]  /*1760*/  PRMT R2, R3, 0x7610, R2 ;  /* 0x0000761003027816 */ /* 0x000fe40000000002 */
.L_x_1684:
[C---:B------:R-:W-:Y:S02]  /*1770*/  LOP3.LUT R3, R4.reuse, 0x1, RZ, 0xc0, !PT ;  /* 0x0000000104037812 */ /* 0x040fe400078ec0ff */
[----:B------:R-:W-:Y:S02]  /*1780*/  IADD3 R5, R4, 0x1, RZ ;  /* 0x0000000104057810 */ /* 0x000fe40007ffe0ff */
[----:B------:R-:W-:Y:S02]  /*1790*/  ISETP.NE.U32.AND P3, PT, R3, 0x1, PT ;  /* 0x000000010300780c */ /* 0x000fe40003f65070 */
[----:B------:R-:W-:Y:S02]  /*17a0*/  LOP3.LUT R5, R5, 0xff, RZ, 0xc0, !PT ;  /* 0x000000ff05057812 */ /* 0x000fe400078ec0ff */
[----:B------:R-:W-:-:S02]  /*17b0*/  PRMT R6, R2, 0x9910, RZ ;  /* 0x0000991002067816 */ /* 0x000fc400000000ff */
[----:B------:R-:W-:Y:S02]  /*17c0*/  LOP3.LUT R3, R4, 0x80, RZ, 0xc0, !PT ;  /* 0x0000008004037812 */ /* 0x000fe400078ec0ff */
        /* <DEDUP_REMOVED lines=13> */
.L_x_1683:
[----:B------:R-:W-:Y:S05]  /*18a0*/  BSYNC B1 ;  /* 0x0000000000017941 */ /* 0x000fea0003800000 */
.L_x_1682:
[----:B------:R-:W-:Y:S05]  /*18b0*/  BRA `(.L_x_1662) ;  /* 0x0000004000007947 */ /* 0x000fea0003800000 */
.L_x_1681:
[----:B------:R-:W-:-:S04]  /*18c0*/  LOP3.LUT R22, R22, 0x1, RZ, 0xc0, !PT ;  /* 0x0000000116167812 */ /* 0x000fc800078ec0ff */
[----:B------:R-:W-:-:S04]  /*18d0*/  ISETP.NE.U32.AND P3, PT, R22, 0x1, PT ;  /* 0x000000011600780c */ /* 0x000fc80003f65070 */
[----:B------:R-:W-:-:S04]  /*18e0*/  SEL R2, R2, 0xffff, P3 ;  /* 0x0000ffff02027807 */ /* 0x000fc80001800000 */
[----:B------:R-:W-:Y:S02]  /*18f0*/  PRMT R19, R2, 0x7610, R19 ;  /* 0x0000761002137816 */ /* 0x000fe40000000013 */
.L_x_1662:
[----:B------:R-:W-:Y:S05]  /*1900*/  BSYNC B0 ;  /* 0x0000000000007941 */ /* 0x000fea0003800000 */
.L_x_1648:
[----:B------:R-:W-:Y:S02]  /*1910*/  @P0 IADD3 R2, P5, R14, UR13, RZ ;  /* 0x0000000d0e020c10 */ /* 0x000fe4000ffbe0ff */
[----:B------:R-:W-:Y:S02]  /*1920*/  @P4 IADD3 R4, P3, R13, UR13, RZ ;  /* 0x0000000d0d044c10 */ /* 0x000fe4000ff7e0ff */
[----:B------:R-:W-:Y:S02]  /*1930*/  @P0 IADD3.X R3, R24, UR8, RZ, P5, !PT ;  /* 0x0000000818030c10 */ /* 0x000fe4000affe4ff */
[----:B------:R-:W-:Y:S02]  /*1940*/  @P1 IADD3 R6, P5, R12, UR13, RZ ;  /* 0x0000000d0c061c10 */ /* 0x000fe4000ffbe0ff */
[----:B------:R-:W-:Y:S01]  /*1950*/  @P2 IADD3 R12, P6, R10, UR13, RZ ;  /* 0x0000000d0a0c2c10 */ /* 0x000fe2000ffde0ff */
[----:B------:R0:W-:Y:S01]  /*1960*/  @P0 STG.E.U8 [R2.64], R17 ;  /* 0x0000001102000986 */ /* 0x0001e2000c10110a */
[----:B------:R-:W-:Y:S01]  /*1970*/  @P4 IADD3.X R5, R21, UR8, RZ, P3, !PT ;  /* 0x0000000815054c10 */ /* 0x000fe20009ffe4ff */
[----:B------:R-:W-:Y:S01]  /*1980*/  IMAD.MOV.U32 R21, RZ, RZ, c[0x0][0x0] ;  /* 0x00000000ff157624 */ /* 0x000fe200078e00ff */
[----:B------:R-:W-:-:S02]  /*1990*/  @P1 IADD3.X R7, R20, UR8, RZ, P5, !PT ;  /* 0x0000000814071c10 */ /* 0x000fc4000affe4ff */
[----:B------:R-:W-:Y:S01]  /*19a0*/  @P2 IADD3.X R13, R18, UR8, RZ, P6, !PT ;  /* 0x00000008120d2c10 */ /* 0x000fe2000b7fe4ff */
[----:B------:R-:W-:Y:S01]  /*19b0*/  IMAD.WIDE.U32 R8, R21, 0x4, R8 ;  /* 0x0000000415087825 */ /* 0x000fe200078e0008 */
[----:B------:R0:W-:Y:S04]  /*19c0*/  @P4 STG.E.U8 [R4.64], R15 ;  /* 0x0000000f04004986 */ /* 0x0001e8000c10110a */
[----:B------:R0:W-:Y:S01]  /*19d0*/  @P1 STG.E.U8 [R6.64], R23 ;  /* 0x0000001706001986 */ /* 0x0001e2000c10110a */
[C---:B------:R-:W-:Y:S02]  /*19e0*/  ISETP.GE.U32.AND P0, PT, R8.reuse, 0x10000, PT ;  /* 0x000100000800780c */ /* 0x040fe40003f06070 */
[----:B------:R-:W-:Y:S01]  /*19f0*/  ISETP.LT.U32.AND P1, PT, R8, UR12, PT ;  /* 0x0000000c08007c0c */ /* 0x000fe2000bf21070 */
[----:B------:R0:W-:Y:S01]  /*1a00*/  @P2 STG.E.U8 [R12.64], R19 ;  /* 0x000000130c002986 */ /* 0x0001e2000c10110a */
[----:B------:R-:W-:-:S02]  /*1a10*/  ISETP.GE.U32.AND.EX P0, PT, R9, RZ, PT, P0 ;  /* 0x000000ff0900720c */ /* 0x000fc40003f06100 */
[----:B------:R-:W-:-:S13]  /*1a20*/  ISETP.LT.AND.EX P1, PT, R9, UR5, PT, P1 ;  /* 0x0000000509007c0c */ /* 0x000fda000bf21310 */
[----:B0-----:R-:W-:Y:S05]  /*1a30*/  @!P0 BRA P1, `(.L_x_1685) ;  /* 0xffffe82000008947 */ /* 0x001fea000083ffff */
[----:B------:R-:W-:Y:S05]  /*1a40*/  EXIT ;  /* 0x000000000000794d */ /* 0x000fea0003800000 */
.L_x_1647:
[----:B------:R-:W0:Y:S01]  /*1a50*/  S2R R0, SR_TID.X ;  /* 0x0000000000007919 */ /* 0x000e220000002100 */
[----:B------:R-:W-:-:S06]  /*1a60*/  CS2R R6, SRZ ;  /* 0x0000000000067805 */ /* 0x000fcc000001ff00 */
.L_x_1686:
[----:B0-----:R-:W-:Y:S01]  /*1a70*/  IADD3 R2, P0, R0, R6, RZ ;  /* 0x0000000600027210 */ /* 0x001fe20007f1e0ff */
[----:B------:R-:W-:Y:S02]  /*1a80*/  IMAD.MOV.U32 R9, RZ, RZ, 0x1 ;  /* 0x00000001ff097424 */ /* 0x000fe400078e00ff */
[----:B------:R-:W-:Y:S01]  /*1a90*/  IMAD.MOV.U32 R11, RZ, RZ, 0x1 ;  /* 0x00000001ff0b7424 */ /* 0x000fe200078e00ff */
[C---:B------:R-:W-:Y:S01]  /*1aa0*/  IADD3 R4, P2, R2.reuse, c[0x0][0x0], RZ ;  /* 0x0000000002047a10 */ /* 0x040fe20007f5e0ff */
[----:B------:R-:W-:Y:S01]  /*1ab0*/  IMAD.X R3, RZ, RZ, R7, P0 ;  /* 0x000000ffff037224 */ /* 0x000fe200000e0607 */
[----:B------:R-:W-:Y:S01]  /*1ac0*/  ISETP.GE.U32.AND P1, PT, R2, 0x10000, PT ;  /* 0x000100000200780c */ /* 0x000fe20003f26070 */
[----:B------:R-:W-:Y:S01]  /*1ad0*/  IMAD.MOV.U32 R13, RZ, RZ, 0x1 ;  /* 0x00000001ff0d7424 */ /* 0x000fe200078e00ff */
[----:B------:R-:W-:Y:S01]  /*1ae0*/  ISETP.GE.U32.AND P3, PT, R4, 0x10000, PT ;  /* 0x000100000400780c */ /* 0x000fe20003f66070 */
[----:B------:R-:W-:Y:S01]  /*1af0*/  IMAD.X R5, RZ, RZ, R3, P2 ;  /* 0x000000ffff057224 */ /* 0x000fe200010e0603 */
[C---:B------:R-:W-:Y:S01]  /*1b00*/  ISETP.LT.U32.AND P0, PT, R2.reuse, UR12, PT ;  /* 0x0000000c02007c0c */ /* 0x040fe2000bf01070 */
[----:B------:R-:W-:Y:S01]  /*1b10*/  IMAD.MOV.U32 R12, RZ, RZ, 0x1 ;  /* 0x00000001ff0c7424 */ /* 0x000fe200078e00ff */
[----:B------:R-:W-:-:S02]  /*1b20*/  IADD3 R8, P5, R2, UR7, RZ ;  /* 0x0000000702087c10 */ /* 0x000fc4000ffbe0ff */
[----:B------:R-:W-:Y:S02]  /*1b30*/  ISETP.GE.U32.AND.EX P1, PT, R3, RZ, PT, P1 ;  /* 0x000000ff0300720c */ /* 0x000fe40003f26110 */
[----:B------:R-:W-:Y:S01]  /*1b40*/  IADD3 R10, P4, R2, UR4, RZ ;  /* 0x00000004020a7c10 */ /* 0x000fe2000ff9e0ff */
[--C-:B------:R-:W-:Y:S01]  /*1b50*/  IMAD.X R14, RZ, RZ, R3.reuse, P5 ;  /* 0x000000ffff0e7224 */ /* 0x100fe200028e0603 */
[----:B------:R-:W-:Y:S02]  /*1b60*/  ISETP.LT.U32.AND P2, PT, R4, UR12, PT ;  /* 0x0000000c04007c0c */ /* 0x000fe4000bf41070 */
[----:B------:R-:W-:Y:S01]  /*1b70*/  ISETP.GE.U32.AND.EX P3, PT, R5, RZ, PT, P3 ;  /* 0x000000ff0500720c */ /* 0x000fe20003f66130 */
[----:B------:R-:W-:Y:S01]  /*1b80*/  IMAD.X R15, RZ, RZ, R3, P4 ;  /* 0x000000ffff0f7224 */ /* 0x000fe200020e0603 */
[----:B------:R-:W-:Y:S02]  /*1b90*/  ISETP.LT.AND.EX P0, PT, R3, UR5, !P1, P0 ;  /* 0x0000000503007c0c */ /* 0x000fe4000cf01300 */
[----:B------:R-:W-:-:S02]  /*1ba0*/  ISETP.LT.AND.EX P2, PT, R5, UR5, !P3, P2 ;  /* 0x0000000505007c0c */ /* 0x000fc4000df41320 */
[----:B------:R-:W-:Y:S02]  /*1bb0*/  ISETP.GE.U32.AND P1, PT, R8, 0x10000, PT ;  /* 0x000100000800780c */ /* 0x000fe40003f26070 */
[----:B------:R-:W-:Y:S02]  /*1bc0*/  ISETP.GE.U32.AND P5, PT, R10, 0x10000, PT ;  /* 0x000100000a00780c */ /* 0x000fe40003fa6070 */
[----:B------:R-:W-:Y:S02]  /*1bd0*/  ISETP.LT.U32.AND P3, PT, R8, UR12, PT ;  /* 0x0000000c08007c0c */ /* 0x000fe4000bf61070 */
[----:B------:R-:W-:Y:S02]  /*1be0*/  ISETP.GE.U32.AND.EX P4, PT, R14, RZ, PT, P1 ;  /* 0x000000ff0e00720c */ /* 0x000fe40003f86110 */
[----:B------:R-:W-:Y:S02]  /*1bf0*/  ISETP.LT.U32.AND P1, PT, R10, UR12, PT ;  /* 0x0000000c0a007c0c */ /* 0x000fe4000bf21070 */
[----:B------:R-:W-:-:S02]  /*1c00*/  ISETP.GE.U32.AND.EX P5, PT, R15, RZ, PT, P5 ;  /* 0x000000ff0f00720c */ /* 0x000fc40003fa6150 */
[----:B------:R-:W-:Y:S02]  /*1c10*/  ISETP.LT.AND.EX P3, PT, R14, UR5, !P4, P3 ;  /* 0x000000050e007c0c */ /* 0x000fe4000e761330 */
[----:B------:R-:W-:Y:S02]  /*1c20*/  ISETP.LT.AND.EX P1, PT, R15, UR5, !P5, P1 ;  /* 0x000000050f007c0c */ /* 0x000fe4000ef21310 */
[----:B------:R-:W-:Y:S02]  /*1c30*/  @P0 IADD3 R2, P4, R2, UR13, RZ ;  /* 0x0000000d02020c10 */ /* 0x000fe4000ff9e0ff */
[----:B------:R-:W-:Y:S02]  /*1c40*/  @P2 IADD3 R4, P5, R4, UR13, RZ ;  /* 0x0000000d04042c10 */ /* 0x000fe4000ffbe0ff */
[----:B------:R-:W-:Y:S02]  /*1c50*/  @P0 IADD3.X R3, R3, UR8, RZ, P4, !PT ;  /* 0x0000000803030c10 */ /* 0x000fe4000a7fe4ff */
[----:B------:R-:W-:-:S03]  /*1c60*/  @P2 IADD3.X R5, R5, UR8, RZ, P5, !PT ;  /* 0x0000000805052c10 */ /* 0x000fc6000affe4ff */
[----:B------:R0:W-:Y:S01]  /*1c70*/  @P0 STG.E.U8 [R2.64], R9 ;  /* 0x0000000902000986 */ /* 0x0001e2000c10110a */
[----:B------:R-:W-:-:S03]  /*1c80*/  @P3 IADD3 R8, P0, R8, UR13, RZ ;  /* 0x0000000d08083c10 */ /* 0x000fc6000ff1e0ff */
[----:B------:R1:W-:Y:S01]  /*1c90*/  @P2 STG.E.U8 [R4.64], R11 ;  /* 0x0000000b04002986 */ /* 0x0003e2000c10110a */
[----:B------:R-:W-:Y:S02]  /*1ca0*/  @P1 IADD3 R10, P2, R10, UR13, RZ ;  /* 0x0000000d0a0a1c10 */ /* 0x000fe4000ff5e0ff */
[----:B0-----:R-:W-:Y:S02]  /*1cb0*/  @P3 IADD3.X R9, R14, UR8, RZ, P0, !PT ;  /* 0x000000080e093c10 */ /* 0x001fe400087fe4ff */
[----:B------:R-:W-:Y:S02]  /*1cc0*/  @P3 PRMT R3, R12, 0x7610, R3 ;  /* 0x000076100c033816 */ /* 0x000fe40000000003 */
[----:B-1----:R-:W-:Y:S01]  /*1cd0*/  @P1 PRMT R5, R13, 0x7610, R5 ;  /* 0x000076100d051816 */ /* 0x002fe20000000005 */
[----:B------:R-:W-:Y:S01]  /*1ce0*/  IMAD.MOV.U32 R13, RZ, RZ, c[0x0][0x0] ;  /* 0x00000000ff0d7624 */ /* 0x000fe200078e00ff */
[----:B------:R-:W-:Y:S01]  /*1cf0*/  @P1 IADD3.X R11, R15, UR8, RZ, P2, !PT ;  /* 0x000000080f0b1c10 */ /* 0x000fe200097fe4ff */
[----:B------:R0:W-:Y:S02]  /*1d00*/  @P3 STG.E.U8 [R8.64], R3 ;  /* 0x0000000308003986 */ /* 0x0001e4000c10110a */
[----:B------:R-:W-:-:S02]  /*1d10*/  IMAD.WIDE.U32 R6, R13, 0x4, R6 ;  /* 0x000000040d067825 */ /* 0x000fc400078e0006 */
[----:B------:R0:W-:Y:S03]  /*1d20*/  @P1 STG.E.U8 [R10.64], R5 ;  /* 0x000000050a001986 */ /* 0x0001e6000c10110a */
[C---:B------:R-:W-:Y:S02]  /*1d30*/  ISETP.GE.U32.AND P0, PT, R6.reuse, 0x10000, PT ;  /* 0x000100000600780c */ /* 0x040fe40003f06070 */
[----:B------:R-:W-:Y:S02]  /*1d40*/  ISETP.LT.U32.AND P1, PT, R6, UR12, PT ;  /* 0x0000000c06007c0c */ /* 0x000fe4000bf21070 */
[C---:B------:R-:W-:Y:S02]  /*1d50*/  ISETP.GE.U32.AND.EX P0, PT, R7.reuse, RZ, PT, P0 ;  /* 0x000000ff0700720c */ /* 0x040fe40003f06100 */
[----:B------:R-:W-:-:S13]  /*1d60*/  ISETP.LT.AND.EX P1, PT, R7, UR5, PT, P1 ;  /* 0x0000000507007c0c */ /* 0x000fda000bf21310 */
[----:B0-----:R-:W-:Y:S05]  /*1d70*/  @!P0 BRA P1, `(.L_x_1686) ;  /* 0xfffffcf000008947 */ /* 0x001fea000083ffff */
[----:B------:R-:W-:Y:S05]  /*1d80*/  EXIT ;  /* 0x000000000000794d */ /* 0x000fea0003800000 */
.L_x_1646:
[----:B------:R-:W0:Y:S02]  /*1d90*/  S2R R3, SR_TID.X ;  /* 0x0000000000037919 */ /* 0x000e240000002100 */
[----:B0-----:R-:W-:-:S05]  /*1da0*/  IMAD.WIDE.U32 R4, R3, 0x4, RZ ;  /* 0x0000000403047825 */ /* 0x001fca00078e00ff */
[----:B------:R-:W-:-:S04]  /*1db0*/  ISETP.GE.U32.AND P0, PT, R4, UR12, PT ;  /* 0x0000000c04007c0c */ /* 0x000fc8000bf06070 */
[----:B------:R-:W-:-:S04]  /*1dc0*/  ISETP.GE.AND.EX P0, PT, R5, UR5, PT, P0 ;  /* 0x0000000505007c0c */ /* 0x000fc8000bf06300 */
[----:B------:R-:W-:-:S13]  /*1dd0*/  ISETP.GT.U32.OR P0, PT, R3, 0x3fff, P0 ;  /* 0x00003fff0300780c */ /* 0x000fda0000704470 */
[----:B------:R-:W-:Y:S05]  /*1de0*/  @P0 EXIT ;  /* 0x000000000000094d */ /* 0x000fea0003800000 */
[----:B------:R-:W-:-:S04]  /*1df0*/  PRMT R2, R2, 0x8880, RZ ;  /* 0x0000888002027816 */ /* 0x000fc800000000ff */
[----:B------:R-:W-:Y:S01]  /*1e00*/  ISETP.NE.AND P0, PT, R2, 0x1, PT ;  /* 0x000000010200780c */ /* 0x000fe20003f05270 */
[----:B------:R-:W-:Y:S02]  /*1e10*/  IMAD.MOV.U32 R2, RZ, RZ, R3 ;  /* 0x000000ffff027224 */ /* 0x000fe400078e0003 */
[----:B------:R-:W-:-:S10]  /*1e20*/  IMAD.MOV.U32 R3, RZ, RZ, RZ ;  /* 0x000000ffff037224 */ /* 0x000fd400078e00ff */
[----:B------:R-:W-:Y:S05]  /*1e30*/  @!P0 BRA `(.L_x_1687) ;  /* 0x0000165000008947 */ /* 0x000fea0003800000 */
.L_x_1725:
[C---:B------:R-:W-:Y:S01]  /*1e40*/  IMAD.SHL.U32 R4, R2.reuse, 0x4, RZ ;  /* 0x0000000402047824 */ /* 0x040fe200078e00ff */
[----:B------:R-:W-:-:S04]  /*1e50*/  SHF.L.U64.HI R14, R2, 0x2, R3 ;  /* 0x00000002020e7819 */ /* 0x000fc80000010203 */
[----:B------:R-:W-:-:S04]  /*1e60*/  IADD3 R8, P0, R4, UR14, RZ ;  /* 0x0000000e04087c10 */ /* 0x000fc8000ff1e0ff */
[----:B------:R-:W-:-:S05]  /*1e70*/  IADD3.X R9, R14, UR6, RZ, P0, !PT ;  /* 0x000000060e097c10 */ /* 0x000fca00087fe4ff */
[----:B------:R-:W2:Y:S01]  /*1e80*/  LDG.E R8, [R8.64] ;  /* 0x0000000a08087981 */ /* 0x000ea2000c1e1900 */
[----:B------:R-:W0:Y:S01]  /*1e90*/  LDC.S8 R6, c[0x0][0xdaa] ;  /* 0x00036a80ff067b82 */ /* 0x000e220000000200 */
[----:B------:R-:W-:Y:S01]  /*1ea0*/  BSSY B0, `(.L_x_1688) ;  /* 0x000014e000007945 */ /* 0x000fe20003800000 */
[----:B0-----:R-:W-:Y:S02]  /*1eb0*/  ISETP.NE.AND P0, PT, R6, -0x1, PT ;  /* 0xffffffff0600780c */ /* 0x001fe40003f05270 */
[C---:B--2---:R-:W-:Y:S02]  /*1ec0*/  PRMT R5, R8.reuse, 0x7773, RZ ;  /* 0x0000777308057816 */ /* 0x044fe400000000ff */
[C---:B------:R-:W-:Y:S02]  /*1ed0*/  PRMT R7, R8.reuse, 0xaaa2, RZ ;  /* 0x0000aaa208077816 */ /* 0x040fe400000000ff */
[C---:B------:R-:W-:Y:S02]  /*1ee0*/  PRMT R12, R8.reuse, 0x8880, RZ ;  /* 0x00008880080c7816 */ /* 0x040fe400000000ff */
[----:B------:R-:W-:-:S02]  /*1ef0*/  PRMT R11, R8, 0x9991, RZ ;  /* 0x00009991080b7816 */ /* 0x000fc400000000ff */
[----:B------:R-:W-:Y:S02]  /*1f00*/  PRMT R8, R5, 0x8880, RZ ;  /* 0x0000888005087816 */ /* 0x000fe400000000ff */
[----:B------:R-:W-:Y:S02]  /*1f10*/  PRMT R7, R7, 0x7710, RZ ;  /* 0x0000771007077816 */ /* 0x000fe400000000ff */
[----:B------:R-:W-:Y:S02]  /*1f20*/  PRMT R12, R12, 0x7710, RZ ;  /* 0x000077100c0c7816 */ /* 0x000fe400000000ff */
[----:B------:R-:W-:Y:S02]  /*1f30*/  PRMT R11, R11, 0x7710, RZ ;  /* 0x000077100b0b7816 */ /* 0x000fe400000000ff */
[----:B------:R-:W-:Y:S01]  /*1f40*/  PRMT R8, R8, 0x7710, RZ ;  /* 0x0000771008087816 */ /* 0x000fe200000000ff */
[----:B------:R-:W-:Y:S05]  /*1f50*/  @!P0 BRA `(.L_x_1689) ;  /* 0x0000088000008947 */ /* 0x000fea0003800000 */
[----:B------:R-:W-:Y:S01]  /*1f60*/  PRMT R13, R12, 0x9910, RZ ;  /* 0x000099100c0d7816 */ /* 0x000fe200000000ff */
[----:B------:R-:W-:Y:S01]  /*1f70*/  BSSY B1, `(.L_x_1690) ;  /* 0x000001d000017945 */ /* 0x000fe20003800000 */
[----:B------:R-:W-:-:S02]  /*1f80*/  PRMT R9, RZ, 0x7610, R9 ;  /* 0x00007610ff097816 */ /* 0x000fc40000000009 */
[----:B------:R-:W-:Y:S02]  /*1f90*/  ISETP.GE.AND P0, PT, R13, RZ, PT ;  /* 0x000000ff0d00720c */ /* 0x000fe40003f06270 */
[----:B------:R-:W-:-:S11]  /*1fa0*/  PRMT R10, RZ, 0x7610, R10 ;  /* 0x00007610ff0a7816 */ /* 0x000fd6000000000a */
[----:B------:R-:W-:Y:S05]  /*1fb0*/  @!P0 BRA `(.L_x_1691) ;  /* 0x0000018000008947 */ /* 0x000fea0003800000 */
[----:B------:R-:W-:Y:S01]  /*1fc0*/  ISETP.NE.AND P0, PT, R13, RZ, PT ;  /* 0x000000ff0d00720c */ /* 0x000fe20003f05270 */
[----:B------:R-:W-:-:S12]  /*1fd0*/  IMAD.MOV.U32 R10, RZ, RZ, 0x1 ;  /* 0x00000001ff0a7424 */ /* 0x000fd800078e00ff */
[----:B------:R-:W-:Y:S05]  /*1fe0*/  @!P0 BRA `(.L_x_1691) ;  /* 0x0000015000008947 */ /* 0x000fea0003800000 */
[----:B------:R-:W-:Y:S01]  /*1ff0*/  IMAD.MOV.U32 R10, RZ, RZ, 0x1 ;  /* 0x00000001ff0a7424 */ /* 0x000fe200078e00ff */
[----:B------:R-:W-:Y:S02]  /*2000*/  PRMT R13, R0, 0x7610, R13 ;  /* 0x00007610000d7816 */ /* 0x000fe4000000000d */
.L_x_1692:
        /* <DEDUP_REMOVED lines=11> */
[----:B------:R-:W-:Y:S01]  /*20c0*/  IMAD.MOV.U32 R15, RZ, RZ, R16 ;  /* 0x000000ffff0f7224 */ /* 0x000fe200078e0010 */
[----:B------:R-:W-:Y:S01]  /*20d0*/  ISETP.GT.U32.AND P0, PT, R12, 0x2, PT ;  /* 0x000000020c00780c */ /* 0x000fe20003f04070 */
[----:B------:R-:W-:Y:S01]  /*20e0*/  IMAD R13, R13, R13, RZ ;  /* 0x0000000d0d0d7224 */ /* 0x000fe200078e02ff */
[----:B------:R-:W-:Y:S01]  /*20f0*/  PRMT R10, R10, 0x9910, RZ ;  /* 0x000099100a0a7816 */ /* 0x000fe200000000ff */
[----:B------:R-:W-:-:S04]  /*2100*/  IMAD.MOV.U32 R16, RZ, RZ, R17 ;  /* 0x000000ffff107224 */ /* 0x000fc800078e0011 */
[----:B------:R-:W-:Y:S01]  /*2110*/  IMAD R10, R10, R15, RZ ;  /* 0x0000000f0a0a7224 */ /* 0x000fe200078e02ff */
[----:B------:R-:W-:-:S05]  /*2120*/  SHF.R.S32.HI R12, RZ, 0x1, R16 ;  /* 0x00000001ff0c7819 */ /* 0x000fca0000011410 */
[----:B------:R-:W-:Y:S05]  /*2130*/  @P0 BRA `(.L_x_1692) ;  /* 0xfffffed000000947 */ /* 0x000fea000383ffff */
.L_x_1691:
[----:B------:R-:W-:Y:S05]  /*2140*/  BSYNC B1 ;  /* 0x0000000000017941 */ /* 0x000fea0003800000 */
.L_x_1690:
[----:B------:R-:W-:Y:S01]  /*2150*/  PRMT R12, R11, 0x9910, RZ ;  /* 0x000099100b0c7816 */ /* 0x000fe200000000ff */
[----:B------:R-:W-:Y:S03]  /*2160*/  BSSY B1, `(.L_x_1693) ;  /* 0x000001b000017945 */ /* 0x000fe60003800000 */
[----:B------:R-:W-:-:S13]  /*2170*/  ISETP.GE.AND P0, PT, R12, RZ, PT ;  /* 0x000000ff0c00720c */ /* 0x000fda0003f06270 */
[----:B------:R-:W-:Y:S05]  /*2180*/  @!P0 BRA `(.L_x_1694) ;  /* 0x0000018000008947 */ /* 0x000fea0003800000 */
[----:B------:R-:W-:Y:S01]  /*2190*/  ISETP.NE.AND P0, PT, R12, RZ, PT ;  /* 0x000000ff0c00720c */ /* 0x000fe20003f05270 */
[----:B------:R-:W-:-:S12]  /*21a0*/  IMAD.MOV.U32 R9, RZ, RZ, 0x1 ;  /* 0x00000001ff097424 */ /* 0x000fd800078e00ff */
[----:B------:R-:W-:Y:S05]  /*21b0*/  @!P0 BRA `(.L_x_1694) ;  /* 0x0000015000008947 */ /* 0x000fea0003800000 */
[----:B------:R-:W-:Y:S01]  /*21c0*/  IMAD.MOV.U32 R9, RZ, RZ, 0x1 ;  /* 0x00000001ff097424 */ /* 0x000fe200078e00ff */
[----:B------:R-:W-:Y:S02]  /*21d0*/  PRMT R12, R0, 0x7610, R12 ;  /* 0x00007610000c7816 */ /* 0x000fe4000000000c */
.L_x_1695:
        /* <DEDUP_REMOVED lines=19> */
.L_x_1694:
[----:B------:R-:W-:Y:S05]  /*2310*/  BSYNC B1 ;  /* 0x0000000000017941 */ /* 0x000fea0003800000 */
.L_x_1693:
[----:B------:R-:W-:Y:S01]  /*2320*/  PRMT R13, R7, 0x9910, RZ ;  /* 0x00009910070d7816 */ /* 0x000fe200000000ff */
[----:B------:R-:W-:Y:S01]  /*2330*/  BSSY B1, `(.L_x_1696) ;  /* 0x000001d000017945 */ /* 0x000fe20003800000 */
[----:B------:R-:W-:Y:S02]  /*2340*/  PRMT R12, RZ, 0x7610, R12 ;  /* 0x00007610ff0c7816 */ /* 0x000fe4000000000c */
[----:B------:R-:W-:-:S02]  /*2350*/  ISETP.GE.AND P0, PT, R13, RZ, PT ;  /* 0x000000ff0d00720c */ /* 0x000fc40003f06270 */
[----:B------:R-:W-:-:S11]  /*2360*/  PRMT R11, RZ, 0x7610, R11 ;  /* 0x00007610ff0b7816 */ /* 0x000fd6000000000b */
[----:B------:R-:W-:Y:S05]  /*2370*/  @!P0 BRA `(.L_x_1697) ;  /* 0x0000018000008947 */ /* 0x000fea0003800000 */
[----:B------:R-:W-:Y:S01]  /*2380*/  ISETP.NE.AND P0, PT, R13, RZ, PT ;  /* 0x000000ff0d00720c */ /* 0x000fe20003f05270 */
[----:B------:R-:W-:-:S12]  /*2390*/  IMAD.MOV.U32 R11, RZ, RZ, 0x1 ;  /* 0x00000001ff0b7424 */ /* 0x000fd800078e00ff */
[----:B------:R-:W-:Y:S05]  /*23a0*/  @!P0 BRA `(.L_x_1697) ;  /* 0x0000015000008947 */ /* 0x000fea0003800000 */
[----:B------:R-:W-:Y:S01]  /*23b0*/  IMAD.MOV.U32 R11, RZ, RZ, 0x1 ;  /* 0x00000001ff0b7424 */ /* 0x000fe200078e00ff */
[----:B------:R-:W-:Y:S02]  /*23c0*/  PRMT R13, R0, 0x7610, R13 ;  /* 0x00007610000d7816 */ /* 0x000fe4000000000d */
.L_x_1698:
        /* <DEDUP_REMOVED lines=19> */
.L_x_1697:
[----:B------:R-:W-:Y:S05]  /*2500*/  BSYNC B1 ;  /* 0x0000000000017941 */ /* 0x000fea0003800000 */
.L_x_1696:
        /* <DEDUP_REMOVED lines=8> */
[----:B------:R-:W-:Y:S02]  /*2590*/  IADD3 R7, R8, 0x1, RZ ;  /* 0x0000000108077810 */ /* 0x000fe40007ffe0ff */
[----:B------:R-:W-:Y:S02]  /*25a0*/  ISETP.NE.U32.AND P0, PT, R5, 0x1, PT ;  /* 0x000000010500780c */ /* 0x000fe40003f05070 */
[----:B------:R-:W-:Y:S02]  /*25b0*/  LOP3.LUT R7, R7, 0xff, RZ, 0xc0, !PT ;  /* 0x000000ff07077812 */ /* 0x000fe400078ec0ff */
[----:B------:R-:W-:Y:S02]  /*25c0*/  SEL R5, R0, 0x1, !P0 ;  /* 0x0000000100057807 */ /* 0x000fe40004000000 */
[----:B------:R-:W-:Y:S01]  /*25d0*/  ISETP.GE.U32.AND P0, PT, R7, 0x3, PT ;  /* 0x000000030700780c */ /* 0x000fe20003f06070 */
[----:B------:R-:W-:Y:S01]  /*25e0*/  IMAD R7, R6, R6, RZ ;  /* 0x0000000606077224 */ /* 0x000fe200078e02ff */
[----:B------:R-:W-:-:S02]  /*25f0*/  PRMT R12, R5, 0x9910, RZ ;  /* 0x00009910050c7816 */ /* 0x000fc400000000ff */
[----:B------:R-:W-:-:S04]  /*2600*/  LOP3.LUT R5, R8, 0x80, RZ, 0xc0, !PT ;  /* 0x0000008008057812 */ /* 0x000fc800078ec0ff */
[----:B------:R-:W-:-:S05]  /*2610*/  LEA.HI R5, R5, R8, RZ, 0x19 ;  /* 0x0000000805057211 */ /* 0x000fca00078fc8ff */
[----:B------:R-:W-:Y:S05]  /*2620*/  @!P0 BRA `(.L_x_1700) ;  /* 0x0000019000008947 */ /* 0x000fea0003800000 */
[----:B------:R-:W-:Y:S02]  /*2630*/  PRMT R6, R5, 0x8880, RZ ;  /* 0x0000888005067816 */ /* 0x000fe400000000ff */
[----:B------:R-:W-:Y:S02]  /*2640*/  PRMT R5, R7, 0x7610, R5 ;  /* 0x0000761007057816 */ /* 0x000fe40000000005 */
[----:B------:R-:W-:-:S04]  /*2650*/  SHF.R.S32.HI R6, RZ, 0x1, R6 ;  /* 0x00000001ff067819 */ /* 0x000fc80000011406 */
[----:B------:R-:W-:-:S04]  /*2660*/  PRMT R13, R6, 0x7610, R13 ;  /* 0x00007610060d7816 */ /* 0x000fc8000000000d */
.L_x_1701:
[C---:B------:R-:W-:Y:S02]  /*2670*/  LOP3.LUT R6, R13.reuse, 0x1, RZ, 0xc0, !PT ;  /* 0x000000010d067812 */ /* 0x040fe400078ec0ff */
[----:B------:R-:W-:Y:S02]  /*2680*/  PRMT R8, R12, 0x9910, RZ ;  /* 0x000099100c087816 */ /* 0x000fe400000000ff */
        /* <DEDUP_REMOVED lines=9> */
[----:B------:R-:W-:Y:S01]  /*2720*/  PRMT R5, R5, 0x9910, RZ ;  /* 0x0000991005057816 */ /* 0x000fe200000000ff */
[----:B------:R-:W-:Y:S01]  /*2730*/  IMAD.MOV.U32 R8, RZ, RZ, R15 ;  /* 0x000000ffff087224 */ /* 0x000fe200078e000f */
[----:B------:R-:W-:-:S03]  /*2740*/  PRMT R7, R7, 0x8880, RZ ;  /* 0x0000888007077816 */ /* 0x000fc600000000ff */
[----:B------:R-:W-:Y:S01]  /*2750*/  IMAD R8, R8, R8, RZ ;  /* 0x0000000808087224 */ /* 0x000fe200078e02ff */
[----:B------:R-:W-:Y:S01]  /*2760*/  SHF.R.S32.HI R7, RZ, 0x1, R7 ;  /* 0x00000001ff077819 */ /* 0x000fe20000011407 */
[----:B------:R-:W-:-:S03]  /*2770*/  IMAD R6, R6, R5, RZ ;  /* 0x0000000506067224 */ /* 0x000fc600078e02ff */
[----:B------:R-:W-:Y:S02]  /*2780*/  PRMT R5, R8, 0x7610, R5 ;  /* 0x0000761008057816 */ /* 0x000fe40000000005 */
[----:B------:R-:W-:Y:S02]  /*2790*/  PRMT R13, R7, 0x7610, R13 ;  /* 0x00007610070d7816 */ /* 0x000fe4000000000d */
[----:B------:R-:W-:Y:S01]  /*27a0*/  PRMT R12, R6, 0x7610, R12 ;  /* 0x00007610060c7816 */ /* 0x000fe2000000000c */
[----:B------:R-:W-:Y:S05]  /*27b0*/  @P0 BRA `(.L_x_1701) ;  /* 0xfffffeb000000947 */ /* 0x000fea000383ffff */
.L_x_1700:
[----:B------:R-:W-:Y:S05]  /*27c0*/  BSYNC B1 ;  /* 0x0000000000017941 */ /* 0x000fea0003800000 */
.L_x_1699:
[----:B------:R-:W-:Y:S05]  /*27d0*/  BRA `(.L_x_1702) ;  /* 0x00000ba000007947 */ /* 0x000fea0003800000 */
.L_x_1689:
        /* <DEDUP_REMOVED lines=22> */
.L_x_1707:
        /* <DEDUP_REMOVED lines=18> */
.L_x_1706:
[----:B------:R-:W-:Y:S05]  /*2a60*/  BSYNC B2 ;  /* 0x0000000000027941 */ /* 0x000fea0003800000 */
.L_x_1705:
[----:B------:R-:W-:Y:S05]  /*2a70*/  BRA `(.L_x_1708) ;  /* 0x0000004000007947 */ /* 0x000fea0003800000 */
.L_x_1704:
[----:B------:R-:W-:Y:S01]  /*2a80*/  LOP3.LUT R12, R12, 0x1, RZ, 0xc0, !PT ;  /* 0x000000010c0c7812 */ /* 0x000fe200078ec0ff */
[----:B------:R-:W-:-:S03]  /*2a90*/  IMAD.MOV.U32 R6, RZ, RZ, 0x1 ;  /* 0x00000001ff067424 */ /* 0x000fc600078e00ff */
[----:B------:R-:W-:-:S04]  /*2aa0*/  ISETP.NE.U32.AND P0, PT, R12, 0x1, PT ;  /* 0x000000010c00780c */ /* 0x000fc80003f05070 */
[----:B------:R-:W-:-:S04]  /*2ab0*/  SEL R10, R6, 0xffff, P0 ;  /* 0x0000ffff060a7807 */ /* 0x000fc80000000000 */
.L_x_1708:
[----:B------:R-:W-:Y:S05]  /*2ac0*/  BSYNC B1 ;  /* 0x0000000000017941 */ /* 0x000fea0003800000 */
.L_x_1703:
        /* <DEDUP_REMOVED lines=21> */
.L_x_1713:
[----:B------:R-:W-:Y:S02]  /*2c20*/  LOP3.LUT R12, R13, 0x1, RZ, 0xc0, !PT ;  /* 0x000000010d0c7812 */ /* 0x000fe400078ec0ff */
[----:B------:R-:W-:Y:S02]  /*2c30*/  PRMT R15, R11, 0x9910, RZ ;  /* 0x000099100b0f7816 */ /* 0x000fe400000000ff */
[----:B------:R-:W-:Y:S02]  /*2c40*/  ISETP.NE.U32.AND P0, PT, R12, 0x1, PT ;  /* 0x000000010c00780c */ /* 0x000fe40003f05070 */
[----:B------:R-:W-:Y:S02]  /*2c50*/  LOP3.LUT R12, R13, 0x80, RZ, 0xc0, !PT ;  /* 0x000000800d0c7812 */ /* 0x000fe400078ec0ff */
[----:B------:R-:W-:Y:S02]  /*2c60*/  PRMT R16, R9, 0x9910, RZ ;  /* 0x0000991009107816 */ /* 0x000fe400000000ff */
[----:B------:R-:W-:-:S02]  /*2c70*/  LEA.HI R12, R12, R13, RZ, 0x19 ;  /* 0x0000000d0c0c7211 */ /* 0x000fc400078fc8ff */
[----:B------:R-:W-:Y:S01]  /*2c80*/  IADD3 R9, R13, 0x1, RZ ;  /* 0x000000010d097810 */ /* 0x000fe20007ffe0ff */
[----:B------:R-:W-:Y:S01]  /*2c90*/  IMAD.MOV.U32 R13, RZ, RZ, R15 ;  /* 0x000000ffff0d7224 */ /* 0x000fe200078e000f */
[----:B------:R-:W-:Y:S02]  /*2ca0*/  PRMT R15, R12, 0x8880, RZ ;  /* 0x000088800c0f7816 */ /* 0x000fe400000000ff */
[----:B------:R-:W-:Y:S01]  /*2cb0*/  SEL R11, R11, 0x1, !P0 ;  /* 0x000000010b0b7807 */ /* 0x000fe20004000000 */
[----:B------:R-:W-:Y:S01]  /*2cc0*/  IMAD R13, R13, R13, RZ ;  /* 0x0000000d0d0d7224 */ /* 0x000fe200078e02ff */
[----:B------:R-:W-:Y:S02]  /*2cd0*/  LOP3.LUT R12, R9, 0xff, RZ, 0xc0, !PT ;  /* 0x000000ff090c7812 */ /* 0x000fe400078ec0ff */
[----:B------:R-:W-:Y:S02]  /*2ce0*/  PRMT R11, R11, 0x9910, RZ ;  /* 0x000099100b0b7816 */ /* 0x000fe400000000ff */
[----:B------:R-:W-:-:S03]  /*2cf0*/  ISETP.GE.U32.AND P0, PT, R12, 0x3, PT ;  /* 0x000000030c00780c */ /* 0x000fc60003f06070 */
[----:B------:R-:W-:Y:S02]  /*2d00*/  IMAD.MOV.U32 R9, RZ, RZ, R11 ;  /* 0x000000ffff097224 */ /* 0x000fe400078e000b */
[----:B------:R-:W-:Y:S02]  /*2d10*/  IMAD.MOV.U32 R11, RZ, RZ, R15 ;  /* 0x000000ffff0b7224 */ /* 0x000fe400078e000f */
[----:B------:R-:W-:-:S03]  /*2d20*/  IMAD R9, R16, R9, RZ ;  /* 0x0000000910097224 */ /* 0x000fc600078e02ff */
[--C-:B------:R-:W-:Y:S02]  /*2d30*/  SHF.R.S32.HI R12, RZ, 0x1, R11.reuse ;  /* 0x00000001ff0c7819 */ /* 0x100fe4000001140b */
[----:B------:R-:W-:Y:S02]  /*2d40*/  PRMT R11, R13, 0x7610, R11 ;  /* 0x000076100d0b7816 */ /* 0x000fe4000000000b */
[----:B------:R-:W-:Y:S01]  /*2d50*/  PRMT R13, R12, 0x7610, R13 ;  /* 0x000076100c0d7816 */ /* 0x000fe2000000000d */
[----:B------:R-:W-:Y:S05]  /*2d60*/  @P0 BRA `(.L_x_1713) ;  /* 0xfffffeb000000947 */ /* 0x000fea000383ffff */
.L_x_1712:
[----:B------:R-:W-:Y:S05]  /*2d70*/  BSYNC B2 ;  /* 0x0000000000027941 */ /* 0x000fea0003800000 */
.L_x_1711:
[----:B------:R-:W-:Y:S05]  /*2d80*/  BRA `(.L_x_1714) ;  /* 0x0000003000007947 */ /* 0x000fea0003800000 */
.L_x_1710:
[----:B------:R-:W-:-:S04]  /*2d90*/  LOP3.LUT R11, R11, 0x1, RZ, 0xc0, !PT ;  /* 0x000000010b0b7812 */ /* 0x000fc800078ec0ff */
[----:B------:R-:W-:-:S04]  /*2da0*/  ISETP.NE.U32.AND P0, PT, R11, 0x1, PT ;  /* 0x000000010b00780c */ /* 0x000fc80003f05070 */
[----:B------:R-:W-:-:S04]  /*2db0*/  SEL R9, R6, 0xffff, P0 ;  /* 0x0000ffff06097807 */ /* 0x000fc80000000000 */
.L_x_1714:
[----:B------:R-:W-:Y:S05]  /*2dc0*/  BSYNC B1 ;  /* 0x0000000000017941 */ /* 0x000fea0003800000 */
.L_x_1709:
        /* <DEDUP_REMOVED lines=21> */
.L_x_1719:
        /* <DEDUP_REMOVED lines=18> */
.L_x_1718:
[----:B------:R-:W-:Y:S05]  /*3040*/  BSYNC B2 ;  /* 0x0000000000027941 */ /* 0x000fea0003800000 */
.L_x_1717:
[----:B------:R-:W-:Y:S05]  /*3050*/  BRA `(.L_x_1720) ;  /* 0x0000003000007947 */ /* 0x000fea0003800000 */
.L_x_1716:
[----:B------:R-:W-:-:S04]  /*3060*/  LOP3.LUT R7, R7, 0x1, RZ, 0xc0, !PT ;  /* 0x0000000107077812 */ /* 0x000fc800078ec0ff */
[----:B------:R-:W-:-:S04]  /*3070*/  ISETP.NE.U32.AND P0, PT, R7, 0x1, PT ;  /* 0x000000010700780c */ /* 0x000fc80003f05070 */
[----:B------:R-:W-:-:S04]  /*3080*/  SEL R11, R6, 0xffff, P0 ;  /* 0x0000ffff060b7807 */ /* 0x000fc80000000000 */
.L_x_1720:
[----:B------:R-:W-:Y:S05]  /*3090*/  BSYNC B1 ;  /* 0x0000000000017941 */ /* 0x000fea0003800000 */
.L_x_1715:
[----:B------:R-:W-:-:S04]  /*30a0*/  PRMT R7, R5, 0x8880, RZ ;  /* 0x0000888005077816 */ /* 0x000fc800000000ff */
[----:B------:R-:W-:-:S13]  /*30b0*/  ISETP.GE.AND P0, PT, R7, RZ, PT ;  /* 0x000000ff0700720c */ /* 0x000fda0003f06270 */
[----:B------:R-:W-:Y:S05]  /*30c0*/  @!P0 BRA `(.L_x_1721) ;  /* 0x0000027000008947 */ /* 0x000fea0003800000 */
[----:B------:R-:W-:Y:S01]  /*30d0*/  ISETP.NE.AND P0, PT, R5, RZ, PT ;  /* 0x000000ff0500720c */ /* 0x000fe20003f05270 */
[----:B------:R-:W-:Y:S01]  /*30e0*/  BSSY B1, `(.L_x_1722) ;  /* 0x0000024000017945 */ /* 0x000fe20003800000 */
[----:B------:R-:W-:-:S11]  /*30f0*/  PRMT R12, R6, 0x7610, R12 ;  /* 0x00007610060c7816 */ /* 0x000fd6000000000c */
[----:B------:R-:W-:Y:S05]  /*3100*/  @!P0 BRA `(.L_x_1723) ;  /* 0x0000021000008947 */ /* 0x000fea0003800000 */
[C---:B------:R-:W-:Y:S02]  /*3110*/  IADD3 R5, R8.reuse, 0x1, RZ ;  /* 0x0000000108057810 */ /* 0x040fe40007ffe0ff */
[C---:B------:R-:W-:Y:S02]  /*3120*/  LOP3.LUT R7, R8.reuse, 0x1, RZ, 0xc0, !PT ;  /* 0x0000000108077812 */ /* 0x040fe400078ec0ff */
        /* <DEDUP_REMOVED lines=12> */
.L_x_1724:
        /* <DEDUP_REMOVED lines=19> */
.L_x_1723:
[----:B------:R-:W-:Y:S05]  /*3320*/  BSYNC B1 ;  /* 0x0000000000017941 */ /* 0x000fea0003800000 */
.L_x_1722:
[----:B------:R-:W-:Y:S05]  /*3330*/  BRA `(.L_x_1702) ;  /* 0x0000004000007947 */ /* 0x000fea0003800000 */
.L_x_1721:
[----:B------:R-:W-:-:S04]  /*3340*/  LOP3.LUT R8, R8, 0x1, RZ, 0xc0, !PT ;  /* 0x0000000108087812 */ /* 0x000fc800078ec0ff */
[----:B------:R-:W-:-:S04]  /*3350*/  ISETP.NE.U32.AND P0, PT, R8, 0x1, PT ;  /* 0x000000010800780c */ /* 0x000fc80003f05070 */
[----:B------:R-:W-:-:S04]  /*3360*/  SEL R6, R6, 0xffff, P0 ;  /* 0x0000ffff06067807 */ /* 0x000fc80000000000 */
[----:B------:R-:W-:Y:S02]  /*3370*/  PRMT R12, R6, 0x7610, R12 ;  /* 0x00007610060c7816 */ /* 0x000fe4000000000c */
.L_x_1702:
[----:B------:R-:W-:Y:S05]  /*3380*/  BSYNC B0 ;  /* 0x0000000000007941 */ /* 0x000fea0003800000 */
.L_x_1688:
[----:B------:R-:W-:Y:S02]  /*3390*/  IADD3 R4, P0, R4, UR13, RZ ;  /* 0x0000000d04047c10 */ /* 0x000fe4000ff1e0ff */
[----:B------:R-:W-:Y:S02]  /*33a0*/  PRMT R10, R9, 0x7604, R10 ;  /* 0x00007604090a7816 */ /* 0x000fe4000000000a */
[----:B------:R-:W-:Y:S02]  /*33b0*/  IADD3.X R5, R14, UR8, RZ, P0, !PT ;  /* 0x000000080e057c10 */ /* 0x000fe400087fe4ff */
[----:B------:R-:W-:Y:S02]  /*33c0*/  IADD3 R2, P0, R2, c[0x0][0x0], RZ ;  /* 0x0000000002027a10 */ /* 0x000fe40007f1e0ff */
[----:B------:R-:W-:Y:S02]  /*33d0*/  PRMT R11, R11, 0x7054, R10 ;  /* 0x000070540b0b7816 */ /* 0x000fe4000000000a */
[C---:B------:R-:W-:Y:S01]  /*33e0*/  ISETP.LT.U32.AND P1, PT, R2.reuse, 0x4000, PT ;  /* 0x000040000200780c */ /* 0x040fe20003f21070 */
[----:B------:R-:W-:Y:S01]  /*33f0*/  IMAD.SHL.U32 R6, R2, 0x4, RZ ;  /* 0x0000000402067824 */ /* 0x000fe200078e00ff */
[----:B------:R-:W-:Y:S01]  /*3400*/  PRMT R11, R12, 0x654, R11 ;  /* 0x000006540c0b7816 */ /* 0x000fe2000000000b */
[----:B------:R-:W-:-:S03]  /*3410*/  IMAD.X R3, RZ, RZ, R3, P0 ;  /* 0x000000ffff037224 */ /* 0x000fc600000e0603 */
[----:B------:R-:W-:Y:S01]  /*3420*/  ISETP.GE.U32.AND P0, PT, R6, UR12, PT ;  /* 0x0000000c06007c0c */ /* 0x000fe2000bf06070 */
[----:B------:R0:W-:Y:S01]  /*3430*/  STG.E [R4.64], R11 ;  /* 0x0000000b04007986 */ /* 0x0001e2000c10190a */
[----:B------:R-:W-:Y:S02]  /*3440*/  SHF.L.U64.HI R6, R2, 0x2, R3 ;  /* 0x0000000202067819 */ /* 0x000fe40000010203 */
[----:B------:R-:W-:Y:S02]  /*3450*/  ISETP.LT.U32.AND.EX P1, PT, R3, RZ, PT, P1 ;  /* 0x000000ff0300720c */ /* 0x000fe40003f21110 */
[----:B------:R-:W-:-:S13]  /*3460*/  ISETP.GE.AND.EX P0, PT, R6, UR5, PT, P0 ;  /* 0x0000000506007c0c */ /* 0x000fda000bf06300 */
[----:B0-----:R-:W-:Y:S05]  /*3470*/  @!P0 BRA P1, `(.L_x_1725) ;  /* 0xffffe9c000008947 */ /* 0x001fea000083ffff */
[----:B------:R-:W-:Y:S05]  /*3480*/  EXIT ;  /* 0x000000000000794d */ /* 0x000fea0003800000 */
.L_x_1687:
[----:B------:R-:W-:Y:S02]  /*3490*/  IMAD.MOV.U32 R7, RZ, RZ, 0x1010101 ;  /* 0x01010101ff077424 */ /* 0x000fe400078e00ff */
.L_x_1726:
[----:B------:R-:W-:-:S04]  /*34a0*/  LEA R4, P0, R2, UR13, 0x2 ;  /* 0x0000000d02047c11 */ /* 0x000fc8000f8010ff */
[C---:B------:R-:W-:Y:S02]  /*34b0*/  LEA.HI.X R5, R2.reuse, UR8, R3, 0x2, P0 ;  /* 0x0000000802057c11 */ /* 0x040fe400080f1403 */
[----:B------:R-:W-:-:S03]  /*34c0*/  IADD3 R2, P0, R2, c[0x0][0x0], RZ ;  /* 0x0000000002027a10 */ /* 0x000fc60007f1e0ff */
[----:B------:R0:W-:Y:S01]  /*34d0*/  STG.E [R4.64], R7 ;  /* 0x0000000704007986 */ /* 0x0001e2000c10190a */
        /* <DEDUP_REMOVED lines=9> */
.L_x_1727:
        /* <DEDUP_REMOVED lines=9> */
.L_x_5355:


//--------------------- .text._ZN2at6native57_GLOBAL__N__f3eca4a2_24_ForeachBinaryOpScalar_cu_86b9896c25multi_tensor_apply_kernelINS1_18TensorListMetadataILi2EEENS1_21BinaryOpScalarFunctorIhLi2ELi1ELi1EEEJNS1_21reverse_power_functorIhEEhEEEvT_T0_DpT1_ --------------------------
	.section	.text._ZN2at6native57_GLOBAL__N__f3eca4a2_24_ForeachBinaryOpScalar_cu_86b9896c25multi_tensor_apply_kernelINS1_18TensorListMetadataILi2EEENS1_21BinaryOpScalarFunctorIhLi2ELi1ELi1EEEJNS1_21reverse_power_functorIhEEhEEEvT_T0_DpT1_,"ax",@progbits
	.sectioninfo	@"SHI_REGISTERS=32"
	.align	128
.text._ZN2at6native57_GLOBAL__N__f3eca4a2_24_ForeachBinaryOpScalar_cu_86b9896c25multi_tensor_apply_kernelINS1_18TensorListMetadataILi2EEENS1_21BinaryOpScalarFunctorIhLi2ELi1ELi1EEEJNS1_21reverse_power_functorIhEEhEEEvT_T0_DpT1_:
        .type           _ZN2at6native57_GLOBAL__N__f3eca4a2_24_ForeachBinaryOpScalar_cu_86b9896c25multi_tensor_apply_kernelINS1_18TensorListMetadataILi2EEENS1_21BinaryOpScalarFunctorIhLi2ELi1ELi1EEEJNS1_21reverse_power_functorIhEEhEEEvT_T0_DpT1_,@function
        .size           _ZN2at6native57_GLOBAL__N__f3eca4a2_24_ForeachBinaryOpScalar_cu_86b9896c25multi_tensor_apply_kernelINS1_18TensorListMetadataILi2EEENS1_21BinaryOpScalarFunctorIhLi2ELi1ELi1EEEJNS1_21reverse_power_functorIhEEhEEEvT_T0_DpT1_,(.L_x_5356 - _ZN2at6native57_GLOBAL__N__f3eca4a2_24_ForeachBinaryOpScalar_cu_86b9896c25multi_tensor_apply_kernelINS1_18TensorListMetadataILi2EEENS1_21BinaryOpScalarFunctorIhLi2ELi1ELi1EEEJNS1_21reverse_power_functorIhEEhEEEvT_T0_DpT1_)
        .other          _ZN2at6native57_GLOBAL__N__f3eca4a2_24_ForeachBinaryOpScalar_cu_86b9896c25multi_tensor_apply_kernelINS1_18TensorListMetadataILi2EEENS1_21BinaryOpScalarFunctorIhLi2ELi1ELi1EEEJNS1_21reverse_power_functorIhEEhEEEvT_T0_DpT1_,@"STO_CUDA_ENTRY STV_DEFAULT"
_ZN2at6native57_GLOBAL__N__f3eca4a2_24_ForeachBinaryOpScalar_cu_86b9896c25multi_tensor_apply_kernelINS1_18TensorListMetadataILi2EEENS1_21BinaryOpScalarFunctorIhLi2ELi1ELi1EEEJNS1_21reverse_power_functorIhEEhEEEvT_T0_DpT1_:
        /* <DEDUP_REMOVED lines=28> */
.L_x_1741:
[----:B0-----:R-:W-:Y:S01]  /*01c0*/  IADD3 R26, P1, R13, R10, RZ ;  /* 0x0000000a0d1a7210 */ /* 0x001fe20007f3e0ff */
[----:B------:R-:W-:Y:S01]  /*01d0*/  IMAD R3, R12, 0x3, RZ ;  /* 0x000000030c037824 */ /* 0x000fe200078e02ff */
[----:B------:R-:W-:Y:S02]  /*01e0*/  PRMT R28, RZ, 0x7610, R28 ;  /* 0x00007610ff1c7816 */ /* 0x000fe4000000001c */
[C---:B------:R-:W-:Y:S01]  /*01f0*/  ISETP.GE.U32.AND P0, PT, R26.reuse, 0x10000, PT ;  /* 0x000100001a00780c */ /* 0x040fe20003f06070 */
[----:B------:R-:W-:Y:S01]  /*0200*/  IMAD.X R27, RZ, RZ, R11, P1 ;  /* 0x000000ffff1b7224 */ /* 0x000fe200008e060b */
[C---:B------:R-:W-:Y:S02]  /*0210*/  ISETP.LT.U32.AND P2, PT, R26.reuse, R17, PT ;  /* 0x000000111a00720c */ /* 0x040fe40003f41070 */
[----:B------:R-:W-:-:S02]  /*0220*/  IADD3 R24, P1, R26, c[0x0][0x0], RZ ;  /* 0x000000001a187a10 */ /* 0x000fc40007f3e0ff */
[C---:B------:R-:W-:Y:S02]  /*0230*/  ISETP.GE.U32.AND.EX P0, PT, R27.reuse, RZ, PT, P0 ;  /* 0x000000ff1b00720c */ /* 0x040fe40003f06100 */
[----:B------:R-:W-:Y:S01]  /*0240*/  ISETP.GE.U32.AND P3, PT, R24, 0x10000, PT ;  /* 0x000100001800780c */ /* 0x000fe20003f66070 */
[--C-:B------:R-:W-:Y:S01]  /*0250*/  IMAD.X R21, RZ, RZ, R27.reuse, P1 ;  /* 0x000000ffff157224 */ /* 0x100fe200008e061b */
[----:B------:R-:W-:Y:S02]  /*0260*/  ISETP.LT.AND.EX P0, PT, R27, R14, !P0, P2 ;  /* 0x0000000e1b00720c */ /* 0x000fe40004701320 */
[-C--:B------:R-:W-:Y:S02]  /*0270*/  IADD3 R20, P4, R3, R26.reuse, RZ ;  /* 0x0000001a03147210 */ /* 0x080fe40007f9e0ff */
[----:B------:R-:W-:Y:S02]  /*0280*/  LEA R22, P5, R12, R26, 0x1 ;  /* 0x0000001a0c167211 */ /* 0x000fe400078a08ff */
[----:B------:R-:W-:Y:S01]  /*0290*/  ISETP.LT.U32.AND P1, PT, R24, R17, PT ;  /* 0x000000111800720c */ /* 0x000fe20003f21070 */
[--C-:B------:R-:W-:Y:S01]  /*02a0*/  IMAD.X R23, RZ, RZ, R27.reuse, P4 ;  /* 0x000000ffff177224 */ /* 0x100fe200020e061b */
[----:B------:R-:W-:Y:S01]  /*02b0*/  ISETP.GE.U32.AND.EX P3, PT, R21, RZ, PT, P3 ;  /* 0x000000ff1500720c */ /* 0x000fe20003f66130 */
[----:B------:R-:W-:Y:S01]  /*02c0*/  IMAD.X R25, RZ, RZ, R27, P5 ;  /* 0x000000ffff197224 */ /* 0x000fe200028e061b */
[----:B------:R-:W-:-:S02]  /*02d0*/  ISETP.GE.U32.AND P2, PT, R20, 0x10000, PT ;  /* 0x000100001400780c */ /* 0x000fc40003f46070 */
[-C--:B------:R-:W-:Y:S02]  /*02e0*/  ISETP.LT.AND.EX P1, PT, R21, R14.reuse, !P3, P1 ;  /* 0x0000000e1500720c */ /* 0x080fe40005f21310 */
[----:B------:R-:W-:Y:S02]  /*02f0*/  @P0 IADD3 R6, P5, R26, R19, RZ ;  /* 0x000000131a060210 */ /* 0x000fe40007fbe0ff */
[----:B------:R-:W-:Y:S02]  /*0300*/  ISETP.LT.U32.AND P4, PT, R20, R17, PT ;  /* 0x000000111400720c */ /* 0x000fe40003f81070 */
[----:B------:R-:W-:Y:S01]  /*0310*/  ISETP.GE.U32.AND.EX P2, PT, R23, RZ, PT, P2 ;  /* 0x000000ff1700720c */ /* 0x000fe20003f46120 */
[----:B------:R-:W-:Y:S01]  /*0320*/  @P0 IMAD.X R7, R27, 0x1, R16, P5 ;  /* 0x000000011b070824 */ /* 0x000fe200028e0610 */
[----:B------:R-:W-:Y:S02]  /*0330*/  ISETP.GE.U32.AND P3, PT, R22, 0x10000, PT ;  /* 0x000100001600780c */ /* 0x000fe40003f66070 */
[----:B------:R-:W-:-:S02]  /*0340*/  ISETP.LT.AND.EX P2, PT, R23, R14, !P2, P4 ;  /* 0x0000000e1700720c */ /* 0x000fc40005741340 */
[----:B------:R0:W2:Y:S01]  /*0350*/  @P0 LDG.E.U8 R28, [R6.64] ;  /* 0x00000004061c0981 */ /* 0x0000a2000c1e1100 */
[----:B------:R-:W-:Y:S02]  /*0360*/  @P1 IADD3 R2, P5, R24, R19, RZ ;  /* 0x0000001318021210 */ /* 0x000fe40007fbe0ff */
[----:B------:R-:W-:Y:S02]  /*0370*/  ISETP.LT.U32.AND P4, PT, R22, R17, PT ;  /* 0x000000111600720c */ /* 0x000fe40003f81070 */
[----:B------:R-:W-:Y:S01]  /*0380*/  ISETP.GE.U32.AND.EX P3, PT, R25, RZ, PT, P3 ;  /* 0x000000ff1900720c */ /* 0x000fe20003f66130 */
[----:B------:R-:W-:Y:S01]  /*0390*/  @P1 IMAD.X R3, R21, 0x1, R16, P5 ;  /* 0x0000000115031824 */ /* 0x000fe200028e0610 */
[----:B------:R-:W-:Y:S02]  /*03a0*/  PRMT R0, RZ, 0x7610, R0 ;  /* 0x00007610ff007816 */ /* 0x000fe40000000000 */
[----:B------:R-:W-:Y:S02]  /*03b0*/  ISETP.LT.AND.EX P3, PT, R25, R14, !P3, P4 ;  /* 0x0000000e1900720c */ /* 0x000fe40005f61340 */
[----:B------:R-:W-:-:S02]  /*03c0*/  @P2 IADD3 R4, P4, R20, R19, RZ ;  /* 0x0000001314042210 */ /* 0x000fc40007f9e0ff */
[----:B------:R1:W3:Y:S03]  /*03d0*/  @P1 LDG.E.U8 R0, [R2.64] ;  /* 0x0000000402001981 */ /* 0x0002e6000c1e1100 */
[----:B------:R-:W-:Y:S01]  /*03e0*/  @P2 IMAD.X R5, R23, 0x1, R16, P4 ;  /* 0x0000000117052824 */ /* 0x000fe200020e0610 */
[----:B-1----:R-:W-:-:S06]  /*03f0*/  PRMT R2, RZ, 0x7610, R2 ;  /* 0x00007610ff027816 */ /* 0x002fcc0000000002 */
[----:B------:R1:W5:Y:S01]  /*0400*/  @P2 LDG.E.U8 R2, [R4.64] ;  /* 0x0000000404022981 */ /* 0x000362000c1e1100 */
[----:B------:R-:W-:Y:S02]  /*0410*/  @P3 IADD3 R8, P4, R22, R19, RZ ;  /* 0x0000001316083210 */ /* 0x000fe40007f9e0ff */
[----:B------:R-:W-:Y:S01]  /*0420*/  PRMT R3, RZ, 0x7610, R3 ;  /* 0x00007610ff037816 */ /* 0x000fe20000000003 */
[----:B0-----:R-:W-:Y:S02]  /*0430*/  IMAD.MOV.U32 R6, RZ, RZ, 0x1 ;  /* 0x00000001ff067424 */ /* 0x001fe400078e00ff */
[----:B------:R-:W-:Y:S01]  /*0440*/  @P3 IMAD.X R9, R25, 0x1, R16, P4 ;  /* 0x0000000119093824 */ /* 0x000fe200020e0610 */
[----:B------:R-:W-:Y:S01]  /*0450*/  BSSY B0, `(.L_x_1729) ;  /* 0x0000016000007945 */ /* 0x000fe20003800000 */
[----:B------:R-:W-:-:S03]  /*0460*/  IMAD.MOV.U32 R29, RZ, RZ, 0x1 ;  /* 0x00000001ff1d7424 */ /* 0x000fc600078e00ff */
[----:B------:R0:W5:Y:S02]  /*0470*/  @P3 LDG.E.U8 R3, [R8.64] ;  /* 0x0000000408033981 */ /* 0x000164000c1e1100 */
[----:B0-----:R-:W-:Y:S02]  /*0480*/  PRMT R9, R6, 0x7610, R9 ;  /* 0x0000761006097816 */ /* 0x001fe40000000009 */
[----:B--2---:R-:W-:Y:S02]  /*0490*/  LOP3.LUT P5, RZ, R28, 0xff, RZ, 0xc0, !PT ;  /* 0x000000ff1cff7812 */ /* 0x004fe400078ac0ff */
[----:B---3--:R-:W-:-:S11]  /*04a0*/  LOP3.LUT P4, RZ, R0, 0xff, RZ, 0xc0, !PT ;  /* 0x000000ff00ff7812 */ /* 0x008fd6000788c0ff */
[----:B------:R-:W-:Y:S05]  /*04b0*/  @!P5 BRA `(.L_x_1730) ;  /* 0x000000f00000d947 */ /* 0x000fea0003800000 */
[----:B-1----:R-:W-:Y:S02]  /*04c0*/  IMAD.MOV.U32 R9, RZ, RZ, 0x1 ;  /* 0x00000001ff097424 */ /* 0x002fe400078e00ff */
[----:B------:R-:W-:Y:S02]  /*04d0*/  IMAD.U32 R4, RZ, RZ, UR6 ;  /* 0x00000006ff047e24 */ /* 0x000fe4000f8e00ff */
.L_x_1731:
[----:B------:R-:W-:Y:S02]  /*04e0*/  LOP3.LUT R5, R28, 0x1, RZ, 0xc0, !PT ;  /* 0x000000011c057812 */ /* 0x000fe400078ec0ff */
[----:B------:R-:W-:Y:S02]  /*04f0*/  PRMT R9, R9, 0x9910, RZ ;  /* 0x0000991009097816 */ /* 0x000fe400000000ff */
[----:B------:R-:W-:-:S04]  /*0500*/  ISETP.NE.U32.AND P5, PT, R5, 0x1, PT ;  /* 0x000000010500780c */ /* 0x000fc80003fa5070 */
[----:B------:R-:W-:-:S04]  /*0510*/  SEL R5, R4, 0x1, !P5 ;  /* 0x0000000104057807 */ /* 0x000fc80006800000 */
[----:B------:R-:W-:Y:S02]  /*0520*/  PRMT R6, R5, 0x9910, RZ ;  /* 0x0000991005067816 */ /* 0x000fe400000000ff */
[----:B------:R-:W-:Y:S02]  /*0530*/  PRMT R5, R4, 0x9910, RZ ;  /* 0x0000991004057816 */ /* 0x000fe400000000ff */
[----:B------:R-:W-:Y:S01]  /*0540*/  LOP3.LUT R4, R28, 0xffff, RZ, 0xc0, !PT ;  /* 0x0000ffff1c047812 */ /* 0x000fe200078ec0ff */
[----:B------:R-:W-:Y:S02]  /*0550*/  IMAD R9, R9, R6, RZ ;  /* 0x0000000609097224 */ /* 0x000fe400078e02ff */
[----:B------:R-:W-:Y:S01]  /*0560*/  IMAD R5, R5, R5, RZ ;  /* 0x0000000505057224 */ /* 0x000fe200078e02ff */
[----:B------:R-:W-:-:S04]  /*0570*/  SHF.R.U32.HI R4, RZ, 0x1, R4 ;  /* 0x00000001ff047819 */ /* 0x000fc80000011604 */
[----:B------:R-:W-:Y:S02]  /*0580*/  LOP3.LUT P5, R28, R4, 0x7f, RZ, 0xc0, !PT ;  /* 0x0000007f041c7812 */ /* 0x000fe400078ac0ff */
[----:B------:R-:W-:-:S11]  /*0590*/  PRMT R4, R5, 0x7610, R4 ;  /* 0x0000761005047816 */ /* 0x000fd60000000004 */
[----:B------:R-:W-:Y:S05]  /*05a0*/  @P5 BRA `(.L_x_1731) ;  /* 0xffffff3000005947 */ /* 0x000fea000383ffff */
.L_x_1730:
[----:B-1----:R-:W-:Y:S05]  /*05b0*/  BSYNC B0 ;  /* 0x0000000000007941 */ /* 0x002fea0003800000 */
.L_x_1729:
[----:B------:R-:W-:Y:S01]  /*05c0*/  BSSY B0, `(.L_x_1732) ;  /* 0x0000013000007945 */ /* 0x000fe20003800000 */
[----:B-----5:R-:W-:Y:S01]  /*05d0*/  LOP3.LUT P5, RZ, R3, 0xff, RZ, 0xc0, !PT ;  /* 0x000000ff03ff7812 */ /* 0x020fe200078ac0ff */
[----:B------:R-:W-:Y:S01]  /*05e0*/  IMAD.MOV.U32 R8, RZ, RZ, 0x1 ;  /* 0x00000001ff087424 */ /* 0x000fe200078e00ff */
[----:B------:R-:W-:Y:S01]  /*05f0*/  LOP3.LUT P6, RZ, R2, 0xff, RZ, 0xc0, !PT ;  /* 0x000000ff02ff7812 */ /* 0x000fe200078cc0ff */
[----:B------:R-:W-:Y:S07]  /*0600*/  @!P4 BRA `(.L_x_1733) ;  /* 0x000000e00000c947 */ /* 0x000fee0003800000 */
[----:B------:R-:W-:Y:S02]  /*0610*/  IMAD.MOV.U32 R29, RZ, RZ, 0x1 ;  /* 0x00000001ff1d7424 */ /* 0x000fe400078e00ff */
[----:B------:R-:W-:-:S03]  /*0620*/  IMAD.U32 R4, RZ, RZ, UR6 ;  /* 0x00000006ff047e24 */ /* 0x000fc6000f8e00ff */
.L_x_1734:
[C---:B------:R-:W-:Y:S02]  /*0630*/  LOP3.LUT R5, R0.reuse, 0x1, RZ, 0xc0, !PT ;  /* 0x0000000100057812 */ /* 0x040fe400078ec0ff */
[----:B------:R-:W-:Y:S02]  /*0640*/  LOP3.LUT R0, R0, 0xffff, RZ, 0xc0, !PT ;  /* 0x0000ffff00007812 */ /* 0x000fe400078ec0ff */
[----:B------:R-:W-:-:S02]  /*0650*/  ISETP.NE.U32.AND P4, PT, R5, 0x1, PT ;  /* 0x000000010500780c */ /* 0x000fc40003f85070 */
[----:B------:R-:W-:Y:S02]  /*0660*/  SHF.R.U32.HI R0, RZ, 0x1, R0 ;  /* 0x00000001ff007819 */ /* 0x000fe40000011600 */
[----:B------:R-:W-:Y:S02]  /*0670*/  SEL R5, R4, 0x1, !P4 ;  /* 0x0000000104057807 */ /* 0x000fe40006000000 */
[----:B------:R-:W-:Y:S02]  /*0680*/  LOP3.LUT P4, R0, R0, 0x7f, RZ, 0xc0, !PT ;  /* 0x0000007f00007812 */ /* 0x000fe4000788c0ff */
[----:B------:R-:W-:Y:S02]  /*0690*/  PRMT R29, R29, 0x9910, RZ ;  /* 0x000099101d1d7816 */ /* 0x000fe400000000ff */
[----:B------:R-:W-:Y:S02]  /*06a0*/  PRMT R6, R5, 0x9910, RZ ;  /* 0x0000991005067816 */ /* 0x000fe400000000ff */
[----:B------:R-:W-:-:S03]  /*06b0*/  PRMT R4, R4, 0x9910, RZ ;  /* 0x0000991004047816 */ /* 0x000fc600000000ff */
[----:B------:R-:W-:Y:S02]  /*06c0*/  IMAD R29, R29, R6, RZ ;  /* 0x000000061d1d7224 */ /* 0x000fe400078e02ff */
[----:B------:R-:W-:Y:S02]  /*06d0*/  IMAD R4, R4, R4, RZ ;  /* 0x0000000404047224 */ /* 0x000fe400078e02ff */
[----:B------:R-:W-:Y:S05]  /*06e0*/  @P4 BRA `(.L_x_1734) ;  /* 0xffffff4000004947 */ /* 0x000fea000383ffff */
.L_x_1733:
[----:B------:R-:W-:Y:S05]  /*06f0*/  BSYNC B0 ;  /* 0x0000000000007941 */ /* 0x000fea0003800000 */
.L_x_1732:
[----:B------:R-:W-:Y:S01]  /*0700*/  BSSY B0, `(.L_x_1735) ;  /* 0x0000011000007945 */ /* 0x000fe20003800000 */
[----:B------:R-:W-:Y:S01]  /*0710*/  IMAD.MOV.U32 R0, RZ, RZ, 0x1 ;  /* 0x00000001ff007424 */ /* 0x000fe200078e00ff */
[----:B------:R-:W-:Y:S05]  /*0720*/  @!P5 BRA `(.L_x_1736) ;  /* 0x000000e00000d947 */ /* 0x000fea0003800000 */
[----:B------:R-:W-:Y:S02]  /*0730*/  IMAD.MOV.U32 R8, RZ, RZ, 0x1 ;  /* 0x00000001ff087424 */ /* 0x000fe400078e00ff */
[----:B------:R-:W-:Y:S02]  /*0740*/  IMAD.U32 R4, RZ, RZ, UR6 ;  /* 0x00000006ff047e24 */ /* 0x000fe4000f8e00ff */
.L_x_1737:
[C---:B------:R-:W-:Y:S02]  /*0750*/  LOP3.LUT R5, R3.reuse, 0x1, RZ, 0xc0, !PT ;  /* 0x0000000103057812 */ /* 0x040fe400078ec0ff */
[----:B------:R-:W-:-:S02]  /*0760*/  LOP3.LUT R3, R3, 0xffff, RZ, 0xc0, !PT ;  /* 0x0000ffff03037812 */ /* 0x000fc400078ec0ff */
[----:B------:R-:W-:Y:S02]  /*0770*/  ISETP.NE.U32.AND P4, PT, R5, 0x1, PT ;  /* 0x000000010500780c */ /* 0x000fe40003f85070 */
[----:B------:R-:W-:Y:S02]  /*0780*/  SHF.R.U32.HI R3, RZ, 0x1, R3 ;  /* 0x00000001ff037819 */ /* 0x000fe40000011603 */
[----:B------:R-:W-:Y:S02]  /*0790*/  SEL R5, R4, 0x1, !P4 ;  /* 0x0000000104057807 */ /* 0x000fe40006000000 */
[----:B------:R-:W-:Y:S02]  /*07a0*/  LOP3.LUT P4, R3, R3, 0x7f, RZ, 0xc0, !PT ;  /* 0x0000007f03037812 */ /* 0x000fe4000788c0ff */
[----:B------:R-:W-:Y:S02]  /*07b0*/  PRMT R8, R8, 0x9910, RZ ;  /* 0x0000991008087816 */ /* 0x000fe400000000ff */
[----:B------:R-:W-:-:S02]  /*07c0*/  PRMT R5, R5, 0x9910, RZ ;  /* 0x0000991005057816 */ /* 0x000fc400000000ff */
[----:B------:R-:W-:-:S03]  /*07d0*/  PRMT R4, R4, 0x9910, RZ ;  /* 0x0000991004047816 */ /* 0x000fc600000000ff */
[----:B------:R-:W-:Y:S02]  /*07e0*/  IMAD R8, R8, R5, RZ ;  /* 0x0000000508087224 */ /* 0x000fe400078e02ff */
[----:B------:R-:W-:Y:S02]  /*07f0*/  IMAD R4, R4, R4, RZ ;  /* 0x0000000404047224 */ /* 0x000fe400078e02ff */
[----:B------:R-:W-:Y:S05]  /*0800*/  @P4 BRA `(.L_x_1737) ;  /* 0xffffff4000004947 */ /* 0x000fea000383ffff */
.L_x_1736:
[----:B------:R-:W-:Y:S05]  /*0810*/  BSYNC B0 ;  /* 0x0000000000007941 */ /* 0x000fea0003800000 */
.L_x_1735:
[----:B------:R-:W-:Y:S01]  /*0820*/  BSSY B0, `(.L_x_1738) ;  /* 0x0000015000007945 */ /* 0x000fe20003800000 */
[----:B------:R-:W-:Y:S05]  /*0830*/  @!P6 BRA `(.L_x_1739) ;  /* 0x000001300000e947 */ /* 0x000fea0003800000 */
[----:B------:R-:W-:Y:S02]  /*0840*/  IMAD.MOV.U32 R0, RZ, RZ, 0x1 ;  /* 0x00000001ff007424 */ /* 0x000fe400078e00ff */
[----:B------:R-:W-:Y:S02]  /*0850*/  IMAD.U32 R3, RZ, RZ, UR6 ;  /* 0x00000006ff037e24 */ /* 0x000fe4000f8e00ff */
.L_x_1740:
[----:B------:R-:W-:Y:S02]  /*0860*/  LOP3.LUT R4, R2, 0x1, RZ, 0xc0, !PT ;  /* 0x0000000102047812 */ /* 0x000fe400078ec0ff */
[----:B------:R-:W-:Y:S02]  /*0870*/  PRMT R5, R0, 0x9910, RZ ;  /* 0x0000991000057816 */ /* 0x000fe400000000ff */
[----:B------:R-:W-:-:S02]  /*0880*/  LOP3.LUT R0, R2, 0xffff, RZ, 0xc0, !PT ;  /* 0x0000ffff02007812 */ /* 0x000fc400078ec0ff */
[----:B------:R-:W-:Y:S02]  /*0890*/  ISETP.NE.U32.AND P4, PT, R4, 0x1, PT ;  /* 0x000000010400780c */ /* 0x000fe40003f85070 */
[----:B------:R-:W-:Y:S02]  /*08a0*/  SHF.R.U32.HI R0, RZ, 0x1, R0 ;  /* 0x00000001ff007819 */ /* 0x000fe40000011600 */
[C---:B------:R-:W-:Y:S02]  /*08b0*/  SEL R4, R3.reuse, 0x1, !P4 ;  /* 0x0000000103047807 */ /* 0x040fe40006000000 */
[----:B------:R-:W-:Y:S02]  /*08c0*/  LOP3.LUT P4, R0, R0, 0x7f, RZ, 0xc0, !PT ;  /* 0x0000007f00007812 */ /* 0x000fe4000788c0ff */
[----:B------:R-:W-:Y:S01]  /*08d0*/  PRMT R6, R4, 0x9910, RZ ;  /* 0x0000991004067816 */ /* 0x000fe200000000ff */
[----:B------:R-:W-:Y:S01]  /*08e0*/  IMAD.MOV.U32 R4, RZ, RZ, R5 ;  /* 0x000000ffff047224 */ /* 0x000fe200078e0005 */
[----:B------:R-:W-:-:S03]  /*08f0*/  PRMT R7, R3, 0x9910, RZ ;  /* 0x0000991003077816 */ /* 0x000fc600000000ff */
[----:B------:R-:W-:Y:S02]  /*0900*/  IMAD.MOV.U32 R3, RZ, RZ, R6 ;  /* 0x000000ffff037224 */ /* 0x000fe400078e0006 */
[----:B------:R-:W-:Y:S02]  /*0910*/  IMAD.MOV.U32 R2, RZ, RZ, R7 ;  /* 0x000000ffff027224 */ /* 0x000fe400078e0007 */
[----:B------:R-:W-:Y:S02]  /*0920*/  IMAD R4, R4, R3, RZ ;  /* 0x0000000304047224 */ /* 0x000fe400078e02ff */
[----:B------:R-:W-:Y:S01]  /*0930*/  IMAD R3, R2, R2, RZ ;  /* 0x0000000202037224 */ /* 0x000fe200078e02ff */
[----:B------:R-:W-:Y:S02]  /*0940*/  PRMT R2, R0, 0x7610, R2 ;  /* 0x0000761000027816 */ /* 0x000fe40000000002 */
[----:B------:R-:W-:Y:S01]  /*0950*/  PRMT R0, R4, 0x7610, R0 ;  /* 0x0000761004007816 */ /* 0x000fe20000000000 */
[----:B------:R-:W-:Y:S05]  /*0960*/  @P4 BRA `(.L_x_1740) ;  /* 0xfffffef000004947 */ /* 0x000fea000383ffff */
.L_x_1739:
[----:B------:R-:W-:Y:S05]  /*0970*/  BSYNC B0 ;  /* 0x0000000000007941 */ /* 0x000fea0003800000 */
.L_x_1738:
[-C--:B------:R-:W-:Y:S02]  /*0980*/  @P0 IADD3 R2, P5, R26, R18.reuse, RZ ;  /* 0x000000121a020210 */ /* 0x080fe40007fbe0ff */
[----:B------:R-:W-:-:S02]  /*0990*/  @P1 IADD3 R4, P4, R24, R18, RZ ;  /* 0x0000001218041210 */ /* 0x000fc40007f9e0ff */
[-C--:B------:R-:W-:Y:S01]  /*09a0*/  @P2 IADD3 R20, P6, R20, R18.reuse, RZ ;  /* 0x0000001214142210 */ /* 0x080fe20007fde0ff */
[--C-:B------:R-:W-:Y:S01]  /*09b0*/  @P0 IMAD.X R3, R27, 0x1, R15.reuse, P5 ;  /* 0x000000011b030824 */ /* 0x100fe200028e060f */
[----:B------:R-:W-:Y:S01]  /*09c0*/  @P3 IADD3 R6, P5, R22, R18, RZ ;  /* 0x0000001216063210 */ /* 0x000fe20007fbe0ff */
[--C-:B------:R-:W-:Y:S02]  /*09d0*/  @P1 IMAD.X R5, R21, 0x1, R15.reuse, P4 ;  /* 0x0000000115051824 */ /* 0x100fe400020e060f */
[--C-:B------:R-:W-:Y:S01]  /*09e0*/  @P2 IMAD.X R21, R23, 0x1, R15.reuse, P6 ;  /* 0x0000000117152824 */ /* 0x100fe200030e060f */
[----:B------:R0:W-:Y:S01]  /*09f0*/  @P0 STG.E.U8 [R2.64], R9 ;  /* 0x0000000902000986 */ /* 0x0001e2000c101104 */
[----:B------:R-:W-:Y:S02]  /*0a00*/  IMAD.MOV.U32 R23, RZ, RZ, c[0x0][0x0] ;  /* 0x00000000ff177624 */ /* 0x000fe400078e00ff */
        /* <DEDUP_REMOVED lines=11> */
.L_x_1728:
[----:B------:R-:W0:Y:S02]  /*0ac0*/  S2R R0, SR_TID.X ;  /* 0x0000000000007919 */ /* 0x000e240000002100 */
[----:B0-----:R-:W-:-:S05]  /*0ad0*/  IMAD.WIDE.U32 R2, R0, 0x4, RZ ;  /* 0x0000000400027825 */ /* 0x001fca00078e00ff */
[----:B------:R-:W-:-:S04]  /*0ae0*/  ISETP.GE.U32.AND P0, PT, R2, R17, PT ;  /* 0x000000110200720c */ /* 0x000fc80003f06070 */
[----:B------:R-:W-:-:S04]  /*0af0*/  ISETP.GE.AND.EX P0, PT, R3, R14, PT, P0 ;  /* 0x0000000e0300720c */ /* 0x000fc80003f06300 */
[----:B------:R-:W-:-:S13]  /*0b00*/  ISETP.GT.U32.OR P0, PT, R0, 0x3fff, P0 ;  /* 0x00003fff0000780c */ /* 0x000fda0000704470 */
[----:B------:R-:W-:Y:S05]  /*0b10*/  @P0 EXIT ;  /* 0x000000000000094d */ /* 0x000fea0003800000 */
[----:B------:R-:W-:-:S04]  /*0b20*/  IMAD.MOV.U32 R3, RZ, RZ, RZ ;  /* 0x000000ffff037224 */ /* 0x000fc800078e00ff */
.L_x_1754:
[C---:B------:R-:W-:Y:S01]  /*0b30*/  IMAD.SHL.U32 R4, R0.reuse, 0x4, RZ ;  /* 0x0000000400047824 */ /* 0x040fe200078e00ff */
[----:B------:R-:W-:-:S04]  /*0b40*/  SHF.L.U64.HI R2, R0, 0x2, R3 ;  /* 0x0000000200027819 */ /* 0x000fc80000010203 */
[----:B------:R-:W-:-:S05]  /*0b50*/  IADD3 R8, P0, R4, R19, RZ ;  /* 0x0000001304087210 */ /* 0x000fca0007f1e0ff */
[----:B------:R-:W-:-:S05]  /*0b60*/  IMAD.X R9, R2, 0x1, R16, P0 ;  /* 0x0000000102097824 */ /* 0x000fca00000e0610 */
[----:B------:R-:W2:Y:S01]  /*0b70*/  LDG.E R8, [R8.64] ;  /* 0x0000000408087981 */ /* 0x000ea2000c1e1900 */
[----:B------:R-:W-:Y:S01]  /*0b80*/  BSSY B0, `(.L_x_1742) ;  /* 0x0000021000007945 */ /* 0x000fe20003800000 */
[C---:B--2---:R-:W-:Y:S02]  /*0b90*/  PRMT R11, R8.reuse, 0x7770, RZ ;  /* 0x00007770080b7816 */ /* 0x044fe400000000ff */
[----:B------:R-:W-:Y:S02]  /*0ba0*/  PRMT R6, R8, 0x7773, RZ ;  /* 0x0000777308067816 */ /* 0x000fe400000000ff */
[----:B------:R-:W-:Y:S02]  /*0bb0*/  ISETP.NE.AND P2, PT, R11, RZ, PT ;  /* 0x000000ff0b00720c */ /* 0x000fe40003f45270 */
[----:B------:R-:W-:Y:S02]  /*0bc0*/  PRMT R12, R6, 0x9910, RZ ;  /* 0x00009910060c7816 */ /* 0x000fe400000000ff */
[----:B------:R-:W-:-:S02]  /*0bd0*/  PRMT R10, R8, 0x7771, RZ ;  /* 0x00007771080a7816 */ /* 0x000fc400000000ff */
[----:B------:R-:W-:Y:S01]  /*0be0*/  PRMT R5, R8, 0x7772, RZ ;  /* 0x0000777208057816 */ /* 0x000fe200000000ff */
[----:B------:R-:W-:Y:S01]  /*0bf0*/  IMAD.MOV.U32 R8, RZ, RZ, R12 ;  /* 0x000000ffff087224 */ /* 0x000fe200078e000c */
[----:B------:R-:W-:Y:S02]  /*0c00*/  PRMT R7, R10, 0x9910, RZ ;  /* 0x000099100a077816 */ /* 0x000fe400000000ff */
[----:B------:R-:W-:Y:S02]  /*0c10*/  PRMT R9, R5, 0x9910, RZ ;  /* 0x0000991005097816 */ /* 0x000fe400000000ff */
[----:B------:R-:W-:Y:S01]  /*0c20*/  ISETP.NE.AND P3, PT, R7, RZ, PT ;  /* 0x000000ff0700720c */ /* 0x000fe20003f65270 */
[----:B------:R-:W-:Y:S01]  /*0c30*/  IMAD.MOV.U32 R7, RZ, RZ, 0x1 ;  /* 0x00000001ff077424 */ /* 0x000fe200078e00ff */
[----:B------:R-:W-:Y:S01]  /*0c40*/  ISETP.NE.AND P1, PT, R9, RZ, PT ;  /* 0x000000ff0900720c */ /* 0x000fe20003f25270 */
[----:B------:R-:W-:Y:S01]  /*0c50*/  IMAD.MOV.U32 R9, RZ, RZ, 0x1 ;  /* 0x00000001ff097424 */ /* 0x000fe200078e00ff */
[----:B------:R-:W-:Y:S01]  /*0c60*/  ISETP.NE.AND P0, PT, R8, RZ, PT ;  /* 0x000000ff0800720c */ /* 0x000fe20003f05270 */
[----:B------:R-:W-:Y:S01]  /*0c70*/  IMAD.MOV.U32 R8, RZ, RZ, 0x1 ;  /* 0x00000001ff087424 */ /* 0x000fe200078e00ff */
[----:B------:R-:W-:Y:S06]  /*0c80*/  @!P2 BRA `(.L_x_1743) ;  /* 0x000001000000a947 */ /* 0x000fec0003800000 */
[----:B------:R-:W-:Y:S02]  /*0c90*/  IMAD.MOV.U32 R9, RZ, RZ, 0x1 ;  /* 0x00000001ff097424 */ /* 0x000fe400078e00ff */
[----:B------:R-:W-:-:S03]  /*0ca0*/  IMAD.U32 R12, RZ, RZ, UR6 ;  /* 0x00000006ff0c7e24 */ /* 0x000fc6000f8e00ff */
.L_x_1744:
[----:B------:R-:W-:Y:S02]  /*0cb0*/  LOP3.LUT R13, R11, 0x1, RZ, 0xc0, !PT ;  /* 0x000000010b0d7812 */ /* 0x000fe400078ec0ff */
[----:B------:R-:W-:-:S02]  /*0cc0*/  PRMT R20, R9, 0x9910, RZ ;  /* 0x0000991009147816 */ /* 0x000fc400000000ff */
[----:B------:R-:W-:Y:S02]  /*0cd0*/  ISETP.NE.U32.AND P2, PT, R13, 0x1, PT ;  /* 0x000000010d00780c */ /* 0x000fe40003f45070 */
[----:B------:R-:W-:Y:S02]  /*0ce0*/  LOP3.LUT R9, R11, 0xffff, RZ, 0xc0, !PT ;  /* 0x0000ffff0b097812 */ /* 0x000fe400078ec0ff */
[C---:B------:R-:W-:Y:S02]  /*0cf0*/  SEL R13, R12.reuse, 0x1, !P2 ;  /* 0x000000010c0d7807 */ /* 0x040fe40005000000 */
[----:B------:R-:W-:Y:S02]  /*0d00*/  SHF.R.U32.HI R9, RZ, 0x1, R9 ;  /* 0x00000001ff097819 */ /* 0x000fe40000011609 */
[----:B------:R-:W-:Y:S01]  /*0d10*/  PRMT R11, R13, 0x9910, RZ ;  /* 0x000099100d0b7816 */ /* 0x000fe200000000ff */
[----:B------:R-:W-:Y:S01]  /*0d20*/  IMAD.MOV.U32 R13, RZ, RZ, R20 ;  /* 0x000000ffff0d7224 */ /* 0x000fe200078e0014 */
[----:B------:R-:W-:-:S03]  /*0d30*/  PRMT R12, R12, 0x9910, RZ ;  /* 0x000099100c0c7816 */ /* 0x000fc600000000ff */
[----:B------:R-:W-:Y:S01]  /*0d40*/  IMAD.MOV.U32 R20, RZ, RZ, R11 ;  /* 0x000000ffff147224 */ /* 0x000fe200078e000b */
[----:B------:R-:W-:Y:S01]  /*0d50*/  LOP3.LUT P2, R11, R9, 0x7f, RZ, 0xc0, !PT ;  /* 0x0000007f090b7812 */ /* 0x000fe2000784c0ff */
[----:B------:R-:W-:Y:S02]  /*0d60*/  IMAD R12, R12, R12, RZ ;  /* 0x0000000c0c0c7224 */ /* 0x000fe400078e02ff */
[----:B------:R-:W-:-:S10]  /*0d70*/  IMAD R9, R13, R20, RZ ;  /* 0x000000140d097224 */ /* 0x000fd400078e02ff */
[----:B------:R-:W-:Y:S05]  /*0d80*/  @P2 BRA `(.L_x_1744) ;  /* 0xffffff2000002947 */ /* 0x000fea000383ffff */
.L_x_1743:
[----:B------:R-:W-:Y:S05]  /*0d90*/  BSYNC B0 ;  /* 0x0000000000007941 */ /* 0x000fea0003800000 */
.L_x_1742:
[----:B------:R-:W-:Y:S01]  /*0da0*/  BSSY B0, `(.L_x_1745) ;  /* 0x0000012000007945 */ /* 0x000fe20003800000 */
[----:B------:R-:W-:Y:S05]  /*0db0*/  @!P3 BRA `(.L_x_1746) ;  /* 0x000001000000b947 */ /* 0x000fea0003800000 */
[----:B------:R-:W-:Y:S02]  /*0dc0*/  IMAD.MOV.U32 R8, RZ, RZ, 0x1 ;  /* 0x00000001ff087424 */ /* 0x000fe400078e00ff */
[----:B------:R-:W-:Y:S02]  /*0dd0*/  IMAD.U32 R11, RZ, RZ, UR6 ;  /* 0x00000006ff0b7e24 */ /* 0x000fe4000f8e00ff */
.L_x_1747:
[----:B------:R-:W-:Y:S02]  /*0de0*/  LOP3.LUT R12, R10, 0x1, RZ, 0xc0, !PT ;  /* 0x000000010a0c7812 */ /* 0x000fe400078ec0ff */
[----:B------:R-:W-:Y:S02]  /*0df0*/  PRMT R13, R8, 0x9910, RZ ;  /* 0x00009910080d7816 */ /* 0x000fe400000000ff */
[----:B------:R-:W-:Y:S02]  /*0e00*/  ISETP.NE.U32.AND P2, PT, R12, 0x1, PT ;  /* 0x000000010c00780c */ /* 0x000fe40003f45070 */
[----:B------:R-:W-:Y:S02]  /*0e10*/  LOP3.LUT R8, R10, 0xffff, RZ, 0xc0, !PT ;  /* 0x0000ffff0a087812 */ /* 0x000fe400078ec0ff */
[----:B------:R-:W-:-:S02]  /*0e20*/  SEL R12, R11, 0x1, !P2 ;  /* 0x000000010b0c7807 */ /* 0x000fc40005000000 */
        /* <DEDUP_REMOVED lines=9> */
.L_x_1746:
[----:B------:R-:W-:Y:S05]  /*0ec0*/  BSYNC B0 ;  /* 0x0000000000007941 */ /* 0x000fea0003800000 */
.L_x_1745:
[----:B------:R-:W-:Y:S01]  /*0ed0*/  BSSY B0, `(.L_x_1748) ;  /* 0x0000011000007945 */ /* 0x000fe20003800000 */
[----:B------:R-:W-:Y:S01]  /*0ee0*/  IMAD.MOV.U32 R10, RZ, RZ, 0x1 ;  /* 0x00000001ff0a7424 */ /* 0x000fe200078e00ff */
[----:B------:R-:W-:Y:S05]  /*0ef0*/  @!P1 BRA `(.L_x_1749) ;  /* 0x000000e000009947 */ /* 0x000fea0003800000 */
[----:B------:R-:W-:Y:S02]  /*0f00*/  IMAD.MOV.U32 R7, RZ, RZ, 0x1 ;  /* 0x00000001ff077424 */ /* 0x000fe400078e00ff */
[----:B------:R-:W-:Y:S02]  /*0f10*/  IMAD.U32 R11, RZ, RZ, UR6 ;  /* 0x00000006ff0b7e24 */ /* 0x000fe4000f8e00ff */
.L_x_1750:
[C---:B------:R-:W-:Y:S02]  /*0f20*/  LOP3.LUT R12, R5.reuse, 0x1, RZ, 0xc0, !PT ;  /* 0x00000001050c7812 */ /* 0x040fe400078ec0ff */
[----:B------:R-:W-:Y:S02]  /*0f30*/  LOP3.LUT R5, R5, 0xffff, RZ, 0xc0, !PT ;  /* 0x0000ffff05057812 */ /* 0x000fe400078ec0ff */
[----:B------:R-:W-:Y:S02]  /*0f40*/  ISETP.NE.U32.AND P1, PT, R12, 0x1, PT ;  /* 0x000000010c00780c */ /* 0x000fe40003f25070 */
[----:B------:R-:W-:-:S02]  /*0f50*/  SHF.R.U32.HI R5, RZ, 0x1, R5 ;  /* 0x00000001ff057819 */ /* 0x000fc40000011605 */
        /* <DEDUP_REMOVED lines=8> */
.L_x_1749:
[----:B------:R-:W-:Y:S05]  /*0fe0*/  BSYNC B0 ;  /* 0x0000000000007941 */ /* 0x000fea0003800000 */
.L_x_1748:
[----:B------:R-:W-:Y:S01]  /*0ff0*/  BSSY B0, `(.L_x_1751) ;  /* 0x0000013000007945 */ /* 0x000fe20003800000 */
[----:B------:R-:W-:Y:S05]  /*1000*/  @!P0 BRA `(.L_x_1752) ;  /* 0x0000011000008947 */ /* 0x000fea0003800000 */
[----:B------:R-:W-:Y:S02]  /*1010*/  IMAD.MOV.U32 R10, RZ, RZ, 0x1 ;  /* 0x00000001ff0a7424 */ /* 0x000fe400078e00ff */
[----:B------:R-:W-:-:S03]  /*1020*/  IMAD.U32 R5, RZ, RZ, UR6 ;  /* 0x00000006ff057e24 */ /* 0x000fc6000f8e00ff */
.L_x_1753:
[----:B------:R-:W-:Y:S02]  /*1030*/  LOP3.LUT R11, R6, 0x1, RZ, 0xc0, !PT ;  /* 0x00000001060b7812 */ /* 0x000fe400078ec0ff */
[----:B------:R-:W-:Y:S02]  /*1040*/  PRMT R12, R5, 0x9910, RZ ;  /* 0x00009910050c7816 */ /* 0x000fe400000000ff */
[----:B------:R-:W-:-:S02]  /*1050*/  ISETP.NE.U32.AND P0, PT, R11, 0x1, PT ;  /* 0x000000010b00780c */ /* 0x000fc40003f05070 */
[----:B------:R-:W-:Y:S02]  /*1060*/  PRMT R10, R10, 0x9910, RZ ;  /* 0x000099100a0a7816 */ /* 0x000fe400000000ff */
[----:B------:R-:W-:Y:S02]  /*1070*/  SEL R11, R5, 0x1, !P0 ;  /* 0x00000001050b7807 */ /* 0x000fe40004000000 */
[----:B------:R-:W-:Y:S01]  /*1080*/  LOP3.LUT R5, R6, 0xffff, RZ, 0xc0, !PT ;  /* 0x0000ffff06057812 */ /* 0x000fe200078ec0ff */
[----:B------:R-:W-:Y:S01]  /*1090*/  IMAD.MOV.U32 R6, RZ, RZ, R12 ;  /* 0x000000ffff067224 */ /* 0x000fe200078e000c */
[----:B------:R-:W-:Y:S02]  /*10a0*/  PRMT R13, R11, 0x9910, RZ ;  /* 0x000099100b0d7816 */ /* 0x000fe400000000ff */
[----:B------:R-:W-:Y:S01]  /*10b0*/  SHF.R.U32.HI R5, RZ, 0x1, R5 ;  /* 0x00000001ff057819 */ /* 0x000fe20000011605 */
[----:B------:R-:W-:Y:S02]  /*10c0*/  IMAD R6, R6, R6, RZ ;  /* 0x0000000606067224 */ /* 0x000fe400078e02ff */
[----:B------:R-:W-:Y:S01]  /*10d0*/  IMAD R10, R10, R13, RZ ;  /* 0x0000000d0a0a7224 */ /* 0x000fe200078e02ff */
[----:B------:R-:W-:-:S02]  /*10e0*/  LOP3.LUT P0, R11, R5, 0x7f, RZ, 0xc0, !PT ;  /* 0x0000007f050b7812 */ /* 0x000fc4000780c0ff */
[----:B------:R-:W-:Y:S02]  /*10f0*/  PRMT R5, R6, 0x7610, R5 ;  /* 0x0000761006057816 */ /* 0x000fe40000000005 */
[----:B------:R-:W-:-:S09]  /*1100*/  PRMT R6, R11, 0x7610, R6 ;  /* 0x000076100b067816 */ /* 0x000fd20000000006 */
[----:B------:R-:W-:Y:S05]  /*1110*/  @P0 BRA `(.L_x_1753) ;  /* 0xffffff1000000947 */ /* 0x000fea000383ffff */
.L_x_1752:
[----:B------:R-:W-:Y:S05]  /*1120*/  BSYNC B0 ;  /* 0x0000000000007941 */ /* 0x000fea0003800000 */
.L_x_1751:
[----:B------:R-:W-:Y:S02]  /*1130*/  IADD3 R4, P0, R4, R18, RZ ;  /* 0x0000001204047210 */ /* 0x000fe40007f1e0ff */
[----:B------:R-:W-:-:S03]  /*1140*/  PRMT R8, R8, 0x7604, R9 ;  /* 0x0000760408087816 */ /* 0x000fc60000000009 */
[----:B------:R-:W-:Y:S01]  /*1150*/  IMAD.X R5, R2, 0x1, R15, P0 ;  /* 0x0000000102057824 */ /* 0x000fe200000e060f */
[----:B------:R-:W-:Y:S02]  /*1160*/  PRMT R7, R7, 0x7054, R8 ;  /* 0x0000705407077816 */ /* 0x000fe40000000008 */
        /* <DEDUP_REMOVED lines=12> */
.L_x_1755:
        /* <DEDUP_REMOVED lines=13> */
.L_x_5356:


//--------------------- .text._ZN2at6native57_GLOBAL__N__f3eca4a2_24_ForeachBinaryOpScalar_cu_86b9896c25multi_tensor_apply_kernelINS1_18TensorListMetadataILi2EEENS1_21BinaryOpScalarFunctorIN3c108BFloat16ELi2ELi1ELi1EEEJNS1_13power_functorIfEEfEEEvT_T0_DpT1_ --------------------------
	.section	.text._ZN2at6native57_GLOBAL__N__f3eca4a2_24_ForeachBinaryOpScalar_cu_86b9896c25multi_tensor_apply_kernelINS1_18TensorListMetadataILi2EEENS1_21BinaryOpScalarFunctorIN3c108BFloat16ELi2ELi1ELi1EEEJNS1_13power_functorIfEEfEEEvT_T0_DpT1_,"ax",@progbits
	.sectioninfo	@"SHI_REGISTERS=32"
	.align	128
.text._ZN2at6native57_GLOBAL__N__f3eca4a2_24_ForeachBinaryOpScalar_cu_86b9896c25multi_tensor_apply_kernelINS1_18TensorListMetadataILi2EEENS1_21BinaryOpScalarFunctorIN3c108BFloat16ELi2ELi1ELi1EEEJNS1_13power_functorIfEEfEEEvT_T0_DpT1_:
        .type           _ZN2at6native57_GLOBAL__N__f3eca4a2_24_ForeachBinaryOpScalar_cu_86b9896c25multi_tensor_apply_kernelINS1_18TensorListMetadataILi2EEENS1_21BinaryOpScalarFunctorIN3c108BFloat16ELi2ELi1ELi1EEEJNS1_13power_functorIfEEfEEEvT_T0_DpT1_,@function
        .size           _ZN2at6native57_GLOBAL__N__f3eca4a2_24_ForeachBinaryOpScalar_cu_86b9896c25multi_tensor_apply_kernelINS1_18TensorListMetadataILi2EEENS1_21BinaryOpScalarFunctorIN3c108BFloat16ELi2ELi1ELi1EEEJNS1_13power_functorIfEEfEEEvT_T0_DpT1_,(.L_x_5357 - _ZN2at6native57_GLOBAL__N__f3eca4a2_24_ForeachBinaryOpScalar_cu_86b9896c25multi_tensor_apply_kernelINS1_18TensorListMetadataILi2EEENS1_21BinaryOpScalarFunctorIN3c108BFloat16ELi2ELi1ELi1EEEJNS1_13power_functorIfEEfEEEvT_T0_DpT1_)
        .other          _ZN2at6native57_GLOBAL__N__f3eca4a2_24_ForeachBinaryOpScalar_cu_86b9896c25multi_tensor_apply_kernelINS1_18TensorListMetadataILi2EEENS1_21BinaryOpScalarFunctorIN3c108BFloat16ELi2ELi1ELi1EEEJNS1_13power_functorIfEEfEEEvT_T0_DpT1_,@"STO_CUDA_ENTRY STV_DEFAULT"
_ZN2at6native57_GLOBAL__N__f3eca4a2_24_ForeachBinaryOpScalar_cu_86b9896c25multi_tensor_apply_kernelINS1_18TensorListMetadataILi2EEENS1_21BinaryOpScalarFunctorIN3c108BFloat16ELi2ELi1ELi1EEEJNS1_13power_functorIfEEfEEEvT_T0_DpT1_:
        /* <DEDUP_REMOVED lines=26> */
.L_x_1757:
        /* <DEDUP_REMOVED lines=32> */
[----:B------:R-:W-:-:S03]  /*03a0*/  PRMT R24, RZ, 0x7610, R24 ;  /* 0x00007610ff187816 */ /* 0x000fc60000000018 */
[----:B------:R-:W3:Y:S01]  /*03b0*/  @P1 LDG.E.U16 R10, [R18.64] ;  /* 0x00000004120a1981 */ /* 0x000ee2000c1e1500 */
[----:B0-----:R-:W-:-:S04]  /*03c0*/  @P2 LEA R16, P4, R5, R12, 0x1 ;  /* 0x0000000c05102211 */ /* 0x001fc800078808ff */
[-C--:B------:R-:W-:Y:S02]  /*03d0*/  @P2 LEA.HI.X R17, R5, R13.reuse, R6, 0x1, P4 ;  /* 0x0000000d05112211 */ /* 0x080fe400020f0c06 */
[C---:B------:R-:W-:Y:S02]  /*03e0*/  @P3 LEA R20, P4, R29.reuse, R12, 0x1 ;  /* 0x0000000c1d143211 */ /* 0x040fe400078808ff */
[----:B------:R-:W-:Y:S01]  /*03f0*/  PRMT R26, RZ, 0x7610, R26 ;  /* 0x00007610ff1a7816 */ /* 0x000fe2000000001a */
[----:B------:R0:W4:Y:S01]  /*0400*/  @P2 LDG.E.U16 R24, [R16.64] ;  /* 0x0000000410182981 */ /* 0x000122000c1e1500 */
[----:B------:R-:W-:-:S05]  /*0410*/  @P3 LEA.HI.X R21, R29, R13, R27, 0x1, P4 ;  /* 0x0000000d1d153211 */ /* 0x000fca00020f0c1b */
[----:B------:R1:W5:Y:S01]  /*0420*/  @P3 LDG.E.U16 R26, [R20.64] ;  /* 0x00000004141a3981 */ /* 0x000362000c1e1500 */
[----:B0-----:R-:W-:-:S04]  /*0430*/  @P1 LEA R16, P5, R23, R14, 0x1 ;  /* 0x0000000e17101211 */ /* 0x001fc800078a08ff */
[----:B------:R-:W-:Y:S02]  /*0440*/  @P1 LEA.HI.X R17, R23, R15, R7, 0x1, P5 ;  /* 0x0000000f17111211 */ /* 0x000fe400028f0c07 */
[----:B-1----:R-:W-:Y:S02]  /*0450*/  @P3 LEA R20, P5, R29, R14, 0x1 ;  /* 0x0000000e1d143211 */ /* 0x002fe400078a08ff */
[----:B--2---:R-:W-:Y:S02]  /*0460*/  PRMT R22, RZ, 0x5410, R22 ;  /* 0x00005410ff167816 */ /* 0x004fe40000000016 */
[----:B---3--:R-:W-:-:S04]  /*0470*/  PRMT R10, RZ, 0x5410, R10 ;  /* 0x00005410ff0a7816 */ /* 0x008fc8000000000a */
[----:B------:R-:W0:Y:S08]  /*0480*/  MUFU.LG2 R22, R22 ;  /* 0x0000001600167308 */ /* 0x000e300000000c00 */
[----:B------:R-:W1:Y:S01]  /*0490*/  MUFU.LG2 R10, R10 ;  /* 0x0000000a000a7308 */ /* 0x000e620000000c00 */
[----:B----4-:R-:W-:Y:S02]  /*04a0*/  PRMT R24, RZ, 0x5410, R24 ;  /* 0x00005410ff187816 */ /* 0x010fe40000000018 */
[----:B-----5:R-:W-:-:S05]  /*04b0*/  PRMT R18, RZ, 0x5410, R26 ;  /* 0x00005410ff127816 */ /* 0x020fca000000001a */
[----:B------:R-:W2:Y:S01]  /*04c0*/  MUFU.LG2 R24, R24 ;  /* 0x0000001800187308 */ /* 0x000ea20000000c00 */
[----:B0-----:R-:W-:-:S07]  /*04d0*/  FMUL.FTZ R26, R22, c[0x0][0xdac] ;  /* 0x00036b00161a7a20 */ /* 0x001fce0000410000 */
[----:B------:R-:W0:Y:S01]  /*04e0*/  MUFU.LG2 R18, R18 ;  /* 0x0000001200127308 */ /* 0x000e220000000c00 */
[----:B-1----:R-:W-:-:S07]  /*04f0*/  FMUL.FTZ R21, R10, c[0x0][0xdac] ;  /* 0x00036b000a157a20 */ /* 0x002fce0000410000 */
[----:B------:R-:W1:Y:S01]  /*0500*/  MUFU.EX2 R19, R26 ;  /* 0x0000001a00137308 */ /* 0x000e620000000800 */
[----:B--2---:R-:W-:Y:S01]  /*0510*/  FMUL.FTZ R22, R24, c[0x0][0xdac] ;  /* 0x00036b0018167a20 */ /* 0x004fe20000410000 */
[----:B------:R-:W-:-:S06]  /*0520*/  @P0 LEA R10, P4, R25, R14, 0x1 ;  /* 0x0000000e190a0211 */ /* 0x000fcc00078808ff */
[----:B------:R-:W2:Y:S01]  /*0530*/  MUFU.EX2 R21, R21 ;  /* 0x0000001500157308 */ /* 0x000ea20000000800 */
[----:B0-----:R-:W-:Y:S01]  /*0540*/  FMUL.FTZ R28, R18, c[0x0][0xdac] ;  /* 0x00036b00121c7a20 */ /* 0x001fe20000410000 */
[----:B------:R-:W-:Y:S02]  /*0550*/  @P0 LEA.HI.X R11, R25, R15, R11, 0x1, P4 ;  /* 0x0000000f190b0211 */ /* 0x000fe400020f0c0b */
[----:B------:R-:W-:-:S04]  /*0560*/  @P2 LEA R18, P4, R5, R14, 0x1 ;  /* 0x0000000e05122211 */ /* 0x000fc800078808ff */
[----:B------:R-:W0:Y:S01]  /*0570*/  MUFU.EX2 R22, R22 ;  /* 0x0000001600167308 */ /* 0x000e220000000800 */
[----:B-1----:R-:W-:-:S07]  /*0580*/  F2FP.BF16.PACK_AB R7, RZ, R19 ;  /* 0x00000013ff07723e */ /* 0x002fce00000010ff */
[----:B------:R-:W1:Y:S01]  /*0590*/  MUFU.EX2 R24, R28 ;  /* 0x0000001c00187308 */ /* 0x000e620000000800 */
[----:B------:R-:W-:Y:S02]  /*05a0*/  @P2 LEA.HI.X R19, R5, R15, R6, 0x1, P4 ;  /* 0x0000000f05132211 */ /* 0x000fe400020f0c06 */
[----:B--2---:R-:W-:-:S04]  /*05b0*/  F2FP.BF16.PACK_AB R5, RZ, R21 ;  /* 0x00000015ff05723e */ /* 0x004fc800000010ff */
[----:B------:R-:W-:Y:S01]  /*05c0*/  PRMT R6, R5, 0x7610, R6 ;  /* 0x0000761005067816 */ /* 0x000fe20000000006 */
[----:B------:R-:W-:Y:S01]  /*05d0*/  IMAD.MOV.U32 R5, RZ, RZ, c[0x0][0x0] ;  /* 0x00000000ff057624 */ /* 0x000fe200078e00ff */
[----:B0-----:R-:W-:Y:S02]  /*05e0*/  F2FP.BF16.PACK_AB R22, RZ, R22 ;  /* 0x00000016ff16723e */ /* 0x001fe400000010ff */
[----:B------:R-:W-:Y:S01]  /*05f0*/  @P3 LEA.HI.X R21, R29, R15, R27, 0x1, P5 ;  /* 0x0000000f1d153211 */ /* 0x000fe200028f0c1b */
[----:B------:R-:W-:Y:S01]  /*0600*/  IMAD.WIDE.U32 R8, R5, 0x4, R8 ;  /* 0x0000000405087825 */ /* 0x000fe200078e0008 */
[----:B------:R0:W-:Y:S01]  /*0610*/  @P0 STG.E.U16 [R10.64], R7 ;  /* 0x000000070a000986 */ /* 0x0001e2000c101504 */
[----:B-1----:R-:W-:-:S03]  /*0620*/  F2FP.BF16.PACK_AB R24, RZ, R24 ;  /* 0x00000018ff18723e */ /* 0x002fc600000010ff */
        /* <DEDUP_REMOVED lines=9> */
.L_x_1756:
[----:B------:R-:W0:Y:S02]  /*06c0*/  S2R R6, SR_TID.X ;  /* 0x0000000000067919 */ /* 0x000e240000002100 */
[----:B0-----:R-:W-:-:S05]  /*06d0*/  IMAD.WIDE.U32 R4, R6, 0x4, RZ ;  /* 0x0000000406047825 */ /* 0x001fca00078e00ff */
[----:B------:R-:W-:-:S04]  /*06e0*/  ISETP.GE.U32.AND P0, PT, R4, R0, PT ;  /* 0x000000000400720c */ /* 0x000fc80003f06070 */
[----:B------:R-:W-:-:S04]  /*06f0*/  ISETP.GE.AND.EX P0, PT, R5, R2, PT, P0 ;  /* 0x000000020500720c */ /* 0x000fc80003f06300 */
[----:B------:R-:W-:-:S13]  /*0700*/  ISETP.GT.U32.OR P0, PT, R6, 0x3fff, P0 ;  /* 0x00003fff0600780c */ /* 0x000fda0000704470 */
[----:B------:R-:W-:Y:S05]  /*0710*/  @P0 EXIT ;  /* 0x000000000000094d */ /* 0x000fea0003800000 */
[----:B------:R-:W-:-:S04]  /*0720*/  IMAD.MOV.U32 R3, RZ, RZ, RZ ;  /* 0x000000ffff037224 */ /* 0x000fc800078e00ff */
.L_x_1758:
[C---:B------:R-:W-:Y:S01]  /*0730*/  IMAD.SHL.U32 R9, R6.reuse, 0x8, RZ ;  /* 0x0000000806097824 */ /* 0x040fe200078e00ff */
[----:B------:R-:W-:-:S04]  /*0740*/  SHF.L.U64.HI R7, R6, 0x3, R3 ;  /* 0x0000000306077819 */ /* 0x000fc80000010203 */
[----:B0-----:R-:W-:-:S05]  /*0750*/  IADD3 R4, P0, R12, R9, RZ ;  /* 0x000000090c047210 */ /* 0x001fca0007f1e0ff */
[----:B------:R-:W-:-:S06]  /*0760*/  IMAD.X R5, R13, 0x1, R7, P0 ;  /* 0x000000010d057824 */ /* 0x000fcc00000e0607 */
[----:B------:R-:W2:Y:S02]  /*0770*/  LDG.E.64 R4, [R4.64] ;  /* 0x0000000404047981 */ /* 0x000ea4000c1e1b00 */
[--C-:B--2---:R-:W-:Y:S02]  /*0780*/  PRMT R8, RZ, 0x5410, R4.reuse ;  /* 0x00005410ff087816 */ /* 0x104fe40000000004 */
[----:B------:R-:W-:Y:S02]  /*0790*/  PRMT R4, RZ, 0x7610, R4 ;  /* 0x00007610ff047816 */ /* 0x000fe40000000004 */
[--C-:B------:R-:W-:Y:S02]  /*07a0*/  PRMT R17, RZ, 0x7610, R5.reuse ;  /* 0x00007610ff117816 */ /* 0x100fe40000000005 */
[----:B------:R0:W1:Y:S08]  /*07b0*/  MUFU.LG2 R11, R4 ;  /* 0x00000004000b7308 */ /* 0x0000700000000c00 */
[----:B------:R-:W2:Y:S01]  /*07c0*/  MUFU.LG2 R8, R8 ;  /* 0x0000000800087308 */ /* 0x000ea20000000c00 */
[----:B0-----:R-:W-:-:S07]  /*07d0*/  PRMT R4, RZ, 0x5410, R5 ;  /* 0x00005410ff047816 */ /* 0x001fce0000000005 */
[----:B------:R0:W3:Y:S01]  /*07e0*/  MUFU.LG2 R16, R4 ;  /* 0x0000000400107308 */ /* 0x0000e20000000c00 */
[----:B-1----:R-:W-:-:S07]  /*07f0*/  FMUL.FTZ R11, R11, c[0x0][0xdac] ;  /* 0x00036b000b0b7a20 */ /* 0x002fce0000410000 */
[----:B------:R-:W1:Y:S01]  /*0800*/  MUFU.LG2 R17, R17 ;  /* 0x0000001100117308 */ /* 0x000e620000000c00 */
[----:B--2---:R-:W-:Y:S01]  /*0810*/  FMUL.FTZ R10, R8, c[0x0][0xdac] ;  /* 0x00036b00080a7a20 */ /* 0x004fe20000410000 */
[----:B0-----:R-:W-:-:S05]  /*0820*/  IADD3 R4, P0, R14, R9, RZ ;  /* 0x000000090e047210 */ /* 0x001fca0007f1e0ff */
[----:B------:R-:W-:Y:S01]  /*0830*/  IMAD.X R5, R15, 0x1, R7, P0 ;  /* 0x000000010f057824 */ /* 0x000fe200000e0607 */
[----:B------:R-:W-:Y:S01]  /*0840*/  MUFU.EX2 R10, R10 ;  /* 0x0000000a000a7308 */ /* 0x000fe20000000800 */
[----:B---3--:R-:W-:Y:S01]  /*0850*/  FMUL.FTZ R16, R16, c[0x0][0xdac] ;  /* 0x00036b0010107a20 */ /* 0x008fe20000410000 */
[----:B------:R-:W-:-:S04]  /*0860*/  IADD3 R6, P0, R6, c[0x0][0x0], RZ ;  /* 0x0000000006067a10 */ /* 0x000fc80007f1e0ff */
[C---:B------:R-:W-:Y:S01]  /*0870*/  ISETP.LT.U32.AND P1, PT, R6.reuse, 0x4000, PT ;  /* 0x000040000600780c */ /* 0x040fe20003f21070 */
[----:B------:R-:W-:Y:S01]  /*0880*/  IMAD.SHL.U32 R7, R6, 0x4, RZ ;  /* 0x0000000406077824 */ /* 0x000fe200078e00ff */
[----:B------:R-:W0:Y:S01]  /*0890*/  MUFU.EX2 R11, R11 ;  /* 0x0000000b000b7308 */ /* 0x000e220000000800 */
[----:B-1----:R-:W-:Y:S02]  /*08a0*/  FMUL.FTZ R8, R17, c[0x0][0xdac] ;  /* 0x00036b0011087a20 */ /* 0x002fe40000410000 */
[----:B------:R-:W-:Y:S01]  /*08b0*/  IMAD.X R3, RZ, RZ, R3, P0 ;  /* 0x000000ffff037224 */ /* 0x000fe200000e0603 */
[----:B------:R-:W-:-:S04]  /*08c0*/  ISETP.GE.U32.AND P0, PT, R7, R0, PT ;  /* 0x000000000700720c */ /* 0x000fc80003f06070 */
[----:B------:R-:W-:Y:S01]  /*08d0*/  MUFU.EX2 R16, R16 ;  /* 0x0000001000107308 */ /* 0x000fe20000000800 */
[----:B------:R-:W-:Y:S02]  /*08e0*/  SHF.L.U64.HI R7, R6, 0x2, R3 ;  /* 0x0000000206077819 */ /* 0x000fe40000010203 */
[----:B------:R-:W-:Y:S02]  /*08f0*/  ISETP.LT.U32.AND.EX P1, PT, R3, RZ, PT, P1 ;  /* 0x000000ff0300720c */ /* 0x000fe40003f21110 */
[----:B------:R-:W-:-:S03]  /*0900*/  ISETP.GE.AND.EX P0, PT, R7, R2, PT, P0 ;  /* 0x000000020700720c */ /* 0x000fc60003f06300 */
[----:B------:R-:W1:Y:S01]  /*0910*/  MUFU.EX2 R19, R8 ;  /* 0x0000000800137308 */ /* 0x000e620000000800 */
[----:B0-----:R-:W-:Y:S02]  /*0920*/  F2FP.BF16.PACK_AB R18, R11, R10 ;  /* 0x0000000a0b12723e */ /* 0x001fe400000010ff */
[----:B-1----:R-:W-:-:S05]  /*0930*/  F2FP.BF16.PACK_AB R19, R19, R16 ;  /* 0x000000101313723e */ /* 0x002fca00000010ff */
[----:B------:R0:W-:Y:S02]  /*0940*/  STG.E.64 [R4.64], R18 ;  /* 0x0000001204007986 */ /* 0x0001e4000c101b04 */
[----:B------:R-:W-:Y:S05]  /*0950*/  @!P0 BRA P1, `(.L_x_1758) ;  /* 0xfffffdd000008947 */ /* 0x000fea000083ffff */
[----:B------:R-:W-:Y:S05]  /*0960*/  EXIT ;  /* 0x000000000000794d */ /* 0x000fea0003800000 */
.L_x_1759:
        /* <DEDUP_REMOVED lines=9> */
.L_x_5357:


//--------------------- .text._ZN2at6native57_GLOBAL__N__f3eca4a2_24_ForeachBinaryOpScalar_cu_86b9896c25multi_tensor_apply_kernelINS1_18TensorListMetadataILi2EEENS1_21BinaryOpScalarFunctorIN3c104HalfELi2ELi1ELi1EEEJNS1_13power_functorIfEEfEEEvT_T0_DpT1_ --------------------------
	.section	.text._ZN2at6native57_GLOBAL__N__f3eca4a2_24_ForeachBinaryOpScalar_cu_86b9896c25multi_tensor_apply_kernelINS1_18TensorListMetadataILi2EEENS1_21BinaryOpScalarFunctorIN3c104HalfELi2ELi1ELi1EEEJNS1_13power_functorIfEEfEEEvT_T0_DpT1_,"ax",@progbits
	.sectioninfo	@"SHI_REGISTERS=32"
	.align	128
.text._ZN2at6native57_GLOBAL__N__f3eca4a2_24_ForeachBinaryOpScalar_cu_86b9896c25multi_tensor_apply_kernelINS1_18TensorListMetadataILi2EEENS1_21BinaryOpScalarFunctorIN3c104HalfELi2ELi1ELi1EEEJNS1_13power_functorIfEEfEEEvT_T0_DpT1_:
        .type           _ZN2at6native57_GLOBAL__N__f3eca4a2_24_ForeachBinaryOpScalar_cu_86b9896c25multi_tensor_apply_kernelINS1_18TensorListMetadataILi2EEENS1_21BinaryOpScalarFunctorIN3c104HalfELi2ELi1ELi1EEEJNS1_13power_functorIfEEfEEEvT_T0_DpT1_,@function
        .size           _ZN2at6native57_GLOBAL__N__f3eca4a2_24_ForeachBinaryOpScalar_cu_86b9896c25multi_tensor_apply_kernelINS1_18TensorListMetadataILi2EEENS1_21BinaryOpScalarFunctorIN3c104HalfELi2ELi1ELi1EEEJNS1_13power_functorIfEEfEEEvT_T0_DpT1_,(.L_x_5358 - _ZN2at6native57_GLOBAL__N__f3eca4a2_24_ForeachBinaryOpScalar_cu_86b9896c25multi_tensor_apply_kernelINS1_18TensorListMetadataILi2EEENS1_21BinaryOpScalarFunctorIN3c104HalfELi2ELi1ELi1EEEJNS1_13power_functorIfEEfEEEvT_T0_DpT1_)
        .other          _ZN2at6native57_GLOBAL__N__f3eca4a2_24_ForeachBinaryOpScalar_cu_86b9896c25multi_tensor_apply_kernelINS1_18TensorListMetadataILi2EEENS1_21BinaryOpScalarFunctorIN3c104HalfELi2ELi1ELi1EEEJNS1_13power_functorIfEEfEEEvT_T0_DpT1_,@"STO_CUDA_ENTRY STV_DEFAULT"
_ZN2at6native57_GLOBAL__N__f3eca4a2_24_ForeachBinaryOpScalar_cu_86b9896c25multi_tensor_apply_kernelINS1_18TensorListMetadataILi2EEENS1_21BinaryOpScalarFunctorIN3c104HalfELi2ELi1ELi1EEEJNS1_13power_functorIfEEfEEEvT_T0_DpT1_:
        /* <DEDUP_REMOVED lines=26> */
.L_x_1761:
        /* <DEDUP_REMOVED lines=43> */
[----:B-1----:R-:W-:Y:S01]  /*0450*/  @P3 LEA R20, P5, R29, R14, 0x1 ;  /* 0x0000000e1d143211 */ /* 0x002fe200078a08ff */
[----:B--2---:R-:W-:Y:S02]  /*0460*/  HADD2.F32 R22, -RZ, R22.H0_H0 ;  /* 0x20000016ff167230 */ /* 0x004fe40000004100 */
[----:B---3--:R-:W-:-:S04]  /*0470*/  HADD2.F32 R10, -RZ, R10.H0_H0 ;  /* 0x2000000aff0a7230 */ /* 0x008fc80000004100 */
[----:B------:R-:W0:Y:S08]  /*0480*/  MUFU.LG2 R22, R22 ;  /* 0x0000001600167308 */ /* 0x000e300000000c00 */
[----:B------:R-:W1:Y:S01]  /*0490*/  MUFU.LG2 R10, R10 ;  /* 0x0000000a000a7308 */ /* 0x000e620000000c00 */
[----:B----4-:R-:W-:Y:S02]  /*04a0*/  HADD2.F32 R24, -RZ, R24.H0_H0 ;  /* 0x20000018ff187230 */ /* 0x010fe40000004100 */
[----:B-----5:R-:W-:-:S05]  /*04b0*/  HADD2.F32 R18, -RZ, R26.H0_H0 ;  /* 0x2000001aff127230 */ /* 0x020fca0000004100 */
        /* <DEDUP_REMOVED lines=12> */
[----:B-1----:R-:W-:-:S07]  /*0580*/  F2FP.PACK_AB R7, RZ, R19 ;  /* 0x00000013ff07723e */ /* 0x002fce00000000ff */
[----:B------:R-:W1:Y:S01]  /*0590*/  MUFU.EX2 R24, R28 ;  /* 0x0000001c00187308 */ /* 0x000e620000000800 */
[----:B------:R-:W-:Y:S02]  /*05a0*/  @P2 LEA.HI.X R19, R5, R15, R6, 0x1, P4 ;  /* 0x0000000f05132211 */ /* 0x000fe400020f0c06 */
[----:B--2---:R-:W-:-:S04]  /*05b0*/  F2FP.PACK_AB R5, RZ, R21 ;  /* 0x00000015ff05723e */ /* 0x004fc800000000ff */
[----:B------:R-:W-:Y:S01]  /*05c0*/  PRMT R6, R5, 0x7610, R6 ;  /* 0x0000761005067816 */ /* 0x000fe20000000006 */
[----:B------:R-:W-:Y:S01]  /*05d0*/  IMAD.MOV.U32 R5, RZ, RZ, c[0x0][0x0] ;  /* 0x00000000ff057624 */ /* 0x000fe200078e00ff */
[----:B0-----:R-:W-:Y:S02]  /*05e0*/  F2FP.PACK_AB R22, RZ, R22 ;  /* 0x00000016ff16723e */ /* 0x001fe400000000ff */
[----:B------:R-:W-:Y:S01]  /*05f0*/  @P3 LEA.HI.X R21, R29, R15, R27, 0x1, P5 ;  /* 0x0000000f1d153211 */ /* 0x000fe200028f0c1b */
[----:B------:R-:W-:Y:S01]  /*0600*/  IMAD.WIDE.U32 R8, R5, 0x4, R8 ;  /* 0x0000000405087825 */ /* 0x000fe200078e0008 */
[----:B------:R0:W-:Y:S01]  /*0610*/  @P0 STG.E.U16 [R10.64], R7 ;  /* 0x000000070a000986 */ /* 0x0001e2000c101504 */
[----:B-1----:R-:W-:-:S03]  /*0620*/  F2FP.PACK_AB R24, RZ, R24 ;  /* 0x00000018ff18723e */ /* 0x002fc600000000ff */
        /* <DEDUP_REMOVED lines=9> */
.L_x_1760:
[----:B------:R-:W0:Y:S02]  /*06c0*/  S2R R6, SR_TID.X ;  /* 0x0000000000067919 */ /* 0x000e240000002100 */
[----:B0-----:R-:W-:-:S05]  /*06d0*/  IMAD.WIDE.U32 R4, R6, 0x4, RZ ;  /* 0x0000000406047825 */ /* 0x001fca00078e00ff */
[----:B------:R-:W-:-:S04]  /*06e0*/  ISETP.GE.U32.AND P0, PT, R4, R0, PT ;  /* 0x000000000400720c */ /* 0x000fc80003f06070 */
[----:B------:R-:W-:-:S04]  /*06f0*/  ISETP.GE.AND.EX P0, PT, R5, R2, PT, P0 ;  /* 0x000000020500720c */ /* 0x000fc80003f06300 */
[----:B------:R-:W-:-:S13]  /*0700*/  ISETP.GT.U32.OR P0, PT, R6, 0x3fff, P0 ;  /* 0x00003fff0600780c */ /* 0x000fda0000704470 */
[----:B------:R-:W-:Y:S05]  /*0710*/  @P0 EXIT ;  /* 0x000000000000094d */ /* 0x000fea0003800000 */
[----:B------:R-:W-:-:S04]  /*0720*/  IMAD.MOV.U32 R3, RZ, RZ, RZ ;  /* 0x000000ffff037224 */ /* 0x000fc800078e00ff */
.L_x_1762:
[C---:B------:R-:W-:Y:S01]  /*0730*/  IMAD.SHL.U32 R9, R6.reuse, 0x8, RZ ;  /* 0x0000000806097824 */ /* 0x040fe200078e00ff */
[----:B------:R-:W-:-:S04]  /*0740*/  SHF.L.U64.HI R7, R6, 0x3, R3 ;  /* 0x0000000306077819 */ /* 0x000fc80000010203 */
[----:B0-----:R-:W-:-:S05]  /*0750*/  IADD3 R4, P0, R12, R9, RZ ;  /* 0x000000090c047210 */ /* 0x001fca0007f1e0ff */
[----:B------:R-:W-:-:S06]  /*0760*/  IMAD.X R5, R13, 0x1, R7, P0 ;  /* 0x000000010d057824 */ /* 0x000fcc00000e0607 */
[----:B------:R-:W2:Y:S02]  /*0770*/  LDG.E.64 R4, [R4.64] ;  /* 0x0000000404047981 */ /* 0x000ea4000c1e1b00 */
[--C-:B--2---:R-:W-:Y:S02]  /*0780*/  HADD2.F32 R8, -RZ, R4.reuse.H0_H0 ;  /* 0x20000004ff087230 */ /* 0x104fe40000004100 */
[----:B------:R-:W-:Y:S01]  /*0790*/  HADD2.F32 R11, -RZ, R4.H1_H1 ;  /* 0x30000004ff0b7230 */ /* 0x000fe20000004100 */
[----:B------:R-:W-:Y:S01]  /*07a0*/  IADD3 R4, P0, R14, R9, RZ ;  /* 0x000000090e047210 */ /* 0x000fe20007f1e0ff */
[--C-:B------:R-:W-:Y:S02]  /*07b0*/  HADD2.F32 R17, -RZ, R5.reuse.H0_H0 ;  /* 0x20000005ff117230 */ /* 0x100fe40000004100 */
[----:B------:R-:W0:Y:S01]  /*07c0*/  MUFU.LG2 R8, R8 ;  /* 0x0000000800087308 */ /* 0x000e220000000c00 */
[----:B------:R-:W-:-:S07]  /*07d0*/  HADD2.F32 R18, -RZ, R5.H1_H1 ;  /* 0x30000005ff127230 */ /* 0x000fce0000004100 */
[----:B------:R-:W1:Y:S08]  /*07e0*/  MUFU.LG2 R11, R11 ;  /* 0x0000000b000b7308 */ /* 0x000e700000000c00 */
[----:B------:R-:W2:Y:S01]  /*07f0*/  MUFU.LG2 R17, R17 ;  /* 0x0000001100117308 */ /* 0x000ea20000000c00 */
[----:B0-----:R-:W-:-:S07]  /*0800*/  FMUL.FTZ R10, R8, c[0x0][0xdac] ;  /* 0x00036b00080a7a20 */ /* 0x001fce0000410000 */
[----:B------:R-:W0:Y:S01]  /*0810*/  MUFU.LG2 R18, R18 ;  /* 0x0000001200127308 */ /* 0x000e220000000c00 */
[----:B-1----:R-:W-:-:S07]  /*0820*/  FMUL.FTZ R16, R11, c[0x0][0xdac] ;  /* 0x00036b000b107a20 */ /* 0x002fce0000410000 */
[----:B------:R-:W-:Y:S01]  /*0830*/  MUFU.EX2 R10, R10 ;  /* 0x0000000a000a7308 */ /* 0x000fe20000000800 */
[----:B--2---:R-:W-:-:S07]  /*0840*/  FMUL.FTZ R8, R17, c[0x0][0xdac] ;  /* 0x00036b0011087a20 */ /* 0x004fce0000410000 */
[----:B------:R-:W1:Y:S01]  /*0850*/  MUFU.EX2 R5, R16 ;  /* 0x0000001000057308 */ /* 0x000e620000000800 */
[----:B0-----:R-:W-:-:S07]  /*0860*/  FMUL.FTZ R11, R18, c[0x0][0xdac] ;  /* 0x00036b00120b7a20 */ /* 0x001fce0000410000 */
[----:B------:R-:W-:Y:S08]  /*0870*/  MUFU.EX2 R8, R8 ;  /* 0x0000000800087308 */ /* 0x000ff00000000800 */
[----:B------:R-:W0:Y:S01]  /*0880*/  MUFU.EX2 R11, R11 ;  /* 0x0000000b000b7308 */ /* 0x000e220000000800 */
[----:B-1----:R-:W-:Y:S01]  /*0890*/  F2FP.PACK_AB R20, R5, R10 ;  /* 0x0000000a0514723e */ /* 0x002fe200000000ff */
[----:B------:R-:W-:Y:S01]  /*08a0*/  IMAD.X R5, R15, 0x1, R7, P0 ;  /* 0x000000010f057824 */ /* 0x000fe200000e0607 */
[----:B------:R-:W-:-:S04]  /*08b0*/  IADD3 R6, P0, R6, c[0x0][0x0], RZ ;  /* 0x0000000006067a10 */ /* 0x000fc80007f1e0ff */
[C---:B------:R-:W-:Y:S01]  /*08c0*/  ISETP.LT.U32.AND P1, PT, R6.reuse, 0x4000, PT ;  /* 0x000040000600780c */ /* 0x040fe20003f21070 */
[----:B------:R-:W-:Y:S02]  /*08d0*/  IMAD.SHL.U32 R7, R6, 0x4, RZ ;  /* 0x0000000406077824 */ /* 0x000fe400078e00ff */
[----:B------:R-:W-:-:S03]  /*08e0*/  IMAD.X R3, RZ, RZ, R3, P0 ;  /* 0x000000ffff037224 */ /* 0x000fc600000e0603 */
[----:B------:R-:W-:Y:S02]  /*08f0*/  ISETP.GE.U32.AND P0, PT, R7, R0, PT ;  /* 0x000000000700720c */ /* 0x000fe40003f06070 */
[----:B------:R-:W-:Y:S02]  /*0900*/  SHF.L.U64.HI R7, R6, 0x2, R3 ;  /* 0x0000000206077819 */ /* 0x000fe40000010203 */
[----:B0-----:R-:W-:Y:S02]  /*0910*/  F2FP.PACK_AB R21, R11, R8 ;  /* 0x000000080b15723e */ /* 0x001fe400000000ff */
[----:B------:R-:W-:Y:S02]  /*0920*/  ISETP.LT.U32.AND.EX P1, PT, R3, RZ, PT, P1 ;  /* 0x000000ff0300720c */ /* 0x000fe40003f21110 */
[----:B------:R-:W-:Y:S01]  /*0930*/  ISETP.GE.AND.EX P0, PT, R7, R2, PT, P0 ;  /* 0x000000020700720c */ /* 0x000fe20003f06300 */
[----:B------:R0:W-:-:S12]  /*0940*/  STG.E.64 [R4.64], R20 ;  /* 0x0000001404007986 */ /* 0x0001d8000c101b04 */
[----:B------:R-:W-:Y:S05]  /*0950*/  @!P0 BRA P1, `(.L_x_1762) ;  /* 0xfffffdd000008947 */ /* 0x000fea000083ffff */
[----:B------:R-:W-:Y:S05]  /*0960*/  EXIT ;  /* 0x000000000000794d */ /* 0x000fea0003800000 */
.L_x_1763:
        /* <DEDUP_REMOVED lines=9> */
.L_x_5358:


//--------------------- .text._ZN2at6native57_GLOBAL__N__f3eca4a2_24_ForeachBinaryOpScalar_cu_86b9896c25multi_tensor_apply_kernelINS1_18TensorListMetadataILi2EEENS1_21BinaryOpScalarFunctorIN3c107complexIfEELi2ELi1ELi1EEEJNS1_13power_functorIS8_EES8_EEEvT_T0_DpT1_ --------------------------
	.section	.text._ZN2at6native57_GLOBAL__N__f3eca4a2_24_ForeachBinaryOpScalar_cu_86b9896c25multi_tensor_apply_kernelINS1_18TensorListMetadataILi2EEENS1_21BinaryOpScalarFunctorIN3c107complexIfEELi2ELi1ELi1EEEJNS1_13power_functorIS8_EES8_EEEvT_T0_DpT1_,"ax",@progbits
	.sectioninfo	@"SHI_REGISTERS=38"
	.align	128
.text._ZN2at6native57_GLOBAL__N__f3eca4a2_24_ForeachBinaryOpScalar_cu_86b9896c25multi_tensor_apply_kernelINS1_18TensorListMetadataILi2EEENS1_21BinaryOpScalarFunctorIN3c107complexIfEELi2ELi1ELi1EEEJNS1_13power_functorIS8_EES8_EEEvT_T0_DpT1_:
        .type           _ZN2at6native57_GLOBAL__N__f3eca4a2_24_ForeachBinaryOpScalar_cu_86b9896c25multi_tensor_apply_kernelINS1_18TensorListMetadataILi2EEENS1_21BinaryOpScalarFunctorIN3c107complexIfEELi2ELi1ELi1EEEJNS1_13power_functorIS8_EES8_EEEvT_T0_DpT1_,@function
        .size           _ZN2at6native57_GLOBAL__N__f3eca4a2_24_ForeachBinaryOpScalar_cu_86b9896c25multi_tensor_apply_kernelINS1_18TensorListMetadataILi2EEENS1_21BinaryOpScalarFunctorIN3c107complexIfEELi2ELi1ELi1EEEJNS1_13power_functorIS8_EES8_EEEvT_T0_DpT1_,(.L_x_5359 - _ZN2at6native57_GLOBAL__N__f3eca4a2_24_ForeachBinaryOpScalar_cu_86b9896c25multi_tensor_apply_kernelINS1_18TensorListMetadataILi2EEENS1_21BinaryOpScalarFunctorIN3c107complexIfEELi2ELi1ELi1EEEJNS1_13power_functorIS8_EES8_EEEvT_T0_DpT1_)
        .other          _ZN2at6native57_GLOBAL__N__f3eca4a2_24_ForeachBinaryOpScalar_cu_86b9896c25multi_tensor_apply_kernelINS1_18TensorListMetadataILi2EEENS1_21BinaryOpScalarFunctorIN3c107complexIfEELi2ELi1ELi1EEEJNS1_13power_functorIS8_EES8_EEEvT_T0_DpT1_,@"STO_CUDA_ENTRY STV_DEFAULT"
_ZN2at6native57_GLOBAL__N__f3eca4a2_24_ForeachBinaryOpScalar_cu_86b9896c25multi_tensor_apply_kernelINS1_18TensorListMetadataILi2EEENS1_21BinaryOpScalarFunctorIN3c107complexIfEELi2ELi1ELi1EEEJNS1_13power_functorIS8_EES8_EEEvT_T0_DpT1_:
        /* <DEDUP_REMOVED lines=28> */
[----:B------:R-:W-:Y:S02]  /*01c0*/  UMOV UR4, URZ ;  /* 0x0000003f00047c82 */ /* 0x000fe40008000000 */
[----:B------:R-:W-:Y:S02]  /*01d0*/  UMOV UR5, URZ ;  /* 0x0000003f00057c82 */ /* 0x000fe40008000000 */
.L_x_2013:
[----:B0-----:R-:W-:Y:S01]  /*01e0*/  IADD3 R3, P0, R25, UR4, RZ ;  /* 0x0000000419037c10 */ /* 0x001fe2000ff1e0ff */
[----:B------:R-:W-:Y:S01]  /*01f0*/  CS2R R12, SRZ ;  /* 0x00000000000c7805 */ /* 0x000fe2000001ff00 */
[----:B------:R-:W-:Y:S02]  /*0200*/  LEA R0, R24, R24, 0x1 ;  /* 0x0000001818007211 */ /* 0x000fe400078e08ff */
[----:B------:R-:W-:Y:S02]  /*0210*/  ISETP.GE.U32.AND P3, PT, R3, 0x10000, PT ;  /* 0x000100000300780c */ /* 0x000fe40003f66070 */
[----:B------:R-:W-:-:S02]  /*0220*/  IADD3.X R20, RZ, UR5, RZ, P0, !PT ;  /* 0x00000005ff147c10 */ /* 0x000fc400087fe4ff */
[C---:B------:R-:W-:Y:S02]  /*0230*/  ISETP.LT.U32.AND P0, PT, R3.reuse, UR14, PT ;  /* 0x0000000e03007c0c */ /* 0x040fe4000bf01070 */
[C---:B------:R-:W-:Y:S02]  /*0240*/  ISETP.GE.U32.AND.EX P3, PT, R20.reuse, RZ, PT, P3 ;  /* 0x000000ff1400720c */ /* 0x040fe40003f66130 */
[----:B------:R-:W-:Y:S02]  /*0250*/  IADD3 R23, P5, R3, c[0x0][0x0], RZ ;  /* 0x0000000003177a10 */ /* 0x000fe40007fbe0ff */
[----:B------:R-:W-:Y:S02]  /*0260*/  ISETP.LT.AND.EX P3, PT, R20, UR10, !P3, P0 ;  /* 0x0000000a14007c0c */ /* 0x000fe4000df61300 */
[-C--:B------:R-:W-:Y:S02]  /*0270*/  LEA R18, P4, R24, R3.reuse, 0x1 ;  /* 0x0000000318127211 */ /* 0x080fe400078808ff */
[----:B------:R-:W-:-:S02]  /*0280*/  IADD3 R19, P0, R0, R3, RZ ;  /* 0x0000000300137210 */ /* 0x000fc40007f1e0ff */
[-C--:B------:R-:W-:Y:S02]  /*0290*/  IADD3.X R22, RZ, R20.reuse, RZ, P5, !PT ;  /* 0x00000014ff167210 */ /* 0x080fe40002ffe4ff */
[----:B------:R-:W-:Y:S02]  /*02a0*/  IADD3.X R21, RZ, R20, RZ, P4, !PT ;  /* 0x00000014ff157210 */ /* 0x000fe400027fe4ff */
[C---:B------:R-:W-:Y:S02]  /*02b0*/  ISETP.GE.U32.AND P6, PT, R23.reuse, 0x10000, PT ;  /* 0x000100001700780c */ /* 0x040fe40003fc6070 */
[----:B------:R-:W-:Y:S02]  /*02c0*/  ISETP.LT.U32.AND P2, PT, R23, UR14, PT ;  /* 0x0000000e17007c0c */ /* 0x000fe4000bf41070 */
[----:B------:R-:W-:Y:S02]  /*02d0*/  @P3 LEA R2, P1, R3, UR6, 0x3 ;  /* 0x0000000603023c11 */ /* 0x000fe4000f8218ff */
[----:B------:R-:W-:-:S02]  /*02e0*/  ISETP.LT.U32.AND P5, PT, R18, UR14, PT ;  /* 0x0000000e12007c0c */ /* 0x000fc4000bfa1070 */
[----:B------:R-:W-:Y:S02]  /*02f0*/  @P3 LEA.HI.X R3, R3, UR7, R20, 0x3, P1 ;  /* 0x0000000703033c11 */ /* 0x000fe400088f1c14 */
[----:B------:R-:W-:Y:S02]  /*0300*/  IADD3.X R20, RZ, R20, RZ, P0, !PT ;  /* 0x00000014ff147210 */ /* 0x000fe400007fe4ff */
[----:B------:R-:W-:Y:S01]  /*0310*/  ISETP.GE.U32.AND P1, PT, R18, 0x10000, PT ;  /* 0x000100001200780c */ /* 0x000fe20003f26070 */
[----:B------:R-:W2:Y:S01]  /*0320*/  @P3 LDG.E.64 R12, [R2.64] ;  /* 0x0000000c020c3981 */ /* 0x000ea2000c1e1b00 */
[C---:B------:R-:W-:Y:S02]  /*0330*/  ISETP.GE.U32.AND P0, PT, R19.reuse, 0x10000, PT ;  /* 0x000100001300780c */ /* 0x040fe40003f06070 */
[----:B------:R-:W-:Y:S02]  /*0340*/  ISETP.GE.U32.AND.EX P6, PT, R22, RZ, PT, P6 ;  /* 0x000000ff1600720c */ /* 0x000fe40003fc6160 */
[----:B------:R-:W-:-:S02]  /*0350*/  ISETP.LT.U32.AND P4, PT, R19, UR14, PT ;  /* 0x0000000e13007c0c */ /* 0x000fc4000bf81070 */
[C---:B------:R-:W-:Y:S02]  /*0360*/  ISETP.GE.U32.AND.EX P1, PT, R21.reuse, RZ, PT, P1 ;  /* 0x000000ff1500720c */ /* 0x040fe40003f26110 */
[----:B------:R-:W-:Y:S02]  /*0370*/  ISETP.GE.U32.AND.EX P0, PT, R20, RZ, PT, P0 ;  /* 0x000000ff1400720c */ /* 0x000fe40003f06100 */
[----:B------:R-:W-:Y:S02]  /*0380*/  ISETP.LT.AND.EX P6, PT, R22, UR10, !P6, P2 ;  /* 0x0000000a16007c0c */ /* 0x000fe4000f7c1320 */
[----:B------:R-:W-:Y:S02]  /*0390*/  ISETP.LT.AND.EX P5, PT, R21, UR10, !P1, P5 ;  /* 0x0000000a15007c0c */ /* 0x000fe4000cfa1350 */
[----:B------:R-:W-:Y:S01]  /*03a0*/  ISETP.LT.AND.EX P4, PT, R20, UR10, !P0, P4 ;  /* 0x0000000a14007c0c */ /* 0x000fe2000c781340 */
[----:B------:R-:W-:Y:S01]  /*03b0*/  CS2R R14, SRZ ;  /* 0x00000000000e7805 */ /* 0x000fe2000001ff00 */
[----:B------:R-:W-:Y:S01]  /*03c0*/  CS2R R8, SRZ ;  /* 0x0000000000087805 */ /* 0x000fe2000001ff00 */
[----:B------:R-:W-:Y:S01]  /*03d0*/  CS2R R10, SRZ ;  /* 0x00000000000a7805 */ /* 0x000fe2000001ff00 */
[----:B------:R-:W-:Y:S01]  /*03e0*/  BSSY B2, `(.L_x_1765) ;  /* 0x000028c000027945 */ /* 0x000fe20003800000 */
[----:B------:R-:W-:-:S04]  /*03f0*/  P2R R26, PR, RZ, 0x40 ;  /* 0x00000040ff1a7803 */ /* 0x000fc80000000000 */
[----:B------:R-:W-:Y:S02]  /*0400*/  @P6 LEA R4, P0, R23, UR6, 0x3 ;  /* 0x0000000617046c11 */ /* 0x000fe4000f8018ff */
[C---:B------:R-:W-:Y:S02]  /*0410*/  @P5 LEA R6, P1, R18.reuse, UR6, 0x3 ;  /* 0x0000000612065c11 */ /* 0x040fe4000f8218ff */
[----:B------:R-:W-:Y:S02]  /*0420*/  @P4 LEA R16, P2, R19, UR6, 0x3 ;  /* 0x0000000613104c11 */ /* 0x000fe4000f8418ff */
[----:B------:R-:W-:Y:S02]  /*0430*/  @P6 LEA.HI.X R5, R23, UR7, R22, 0x3, P0 ;  /* 0x0000000717056c11 */ /* 0x000fe400080f1c16 */
[----:B------:R-:W-:Y:S02]  /*0440*/  @P5 LEA.HI.X R7, R18, UR7, R21, 0x3, P1 ;  /* 0x0000000712075c11 */ /* 0x000fe400088f1c15 */
[----:B------:R-:W-:Y:S01]  /*0450*/  @P4 LEA.HI.X R17, R19, UR7, R20, 0x3, P2 ;  /* 0x0000000713114c11 */ /* 0x000fe200090f1c14 */
[----:B------:R0:W5:Y:S04]  /*0460*/  @P6 LDG.E.64 R14, [R4.64] ;  /* 0x0000000c040e6981 */ /* 0x000168000c1e1b00 */
[----:B------:R0:W5:Y:S04]  /*0470*/  @P5 LDG.E.64 R8, [R6.64] ;  /* 0x0000000c06085981 */ /* 0x000168000c1e1b00 */
[----:B------:R0:W5:Y:S01]  /*0480*/  @P4 LDG.E.64 R10, [R16.64] ;  /* 0x0000000c100a4981 */ /* 0x000162000c1e1b00 */
[C---:B--2---:R-:W-:Y:S01]  /*0490*/  FSETP.NAN.FTZ.AND P0, PT, R12.reuse, R13, PT ;  /* 0x0000000d0c00720b */ /* 0x044fe20003f18000 */
[----:B------:R-:W-:-:S12]  /*04a0*/  FADD.FTZ R28, |R12|, -RZ ;  /* 0x800000ff0c1c7221 */ /* 0x000fd80000010200 */
[----:B------:R-:W-:Y:S05]  /*04b0*/  @P0 BRA `(.L_x_1766) ;  /* 0x000023f000000947 */ /* 0x000fea0003800000 */
[----:B0-----:R-:W-:Y:S01]  /*04c0*/  FADD.FTZ R27, |R13|, -RZ ;  /* 0x800000ff0d1b7221 */ /* 0x001fe20000010200 */
[----:B------:R-:W-:-:S04]  /*04d0*/  FSETP.GEU.FTZ.AND P2, PT, |R12|, |R13|, PT ;  /* 0x4000000d0c00720b */ /* 0x000fc80003f5e200 */
[----:B------:R-:W-:Y:S02]  /*04e0*/  FSEL R29, R28, R27, !P2 ;  /* 0x0000001b1c1d7208 */ /* 0x000fe40005000000 */
[----:B------:R-:W-:Y:S02]  /*04f0*/  FSEL R30, R27, R28, !P2 ;  /* 0x0000001c1b1e7208 */ /* 0x000fe40005000000 */
        /* <DEDUP_REMOVED lines=17> */
[----:B------:R-:W-:Y:S01]  /*0610*/  FCHK P0, R29, R30 ;  /* 0x0000001e1d007302 */ /* 0x000fe20000000000 */
[----:B------:R-:W-:Y:S01]  /*0620*/  BSSY B0, `(.L_x_1771) ;  /* 0x0000023000007945 */ /* 0x000fe20003800000 */
        /* <DEDUP_REMOVED lines=29> */
[----:B------:R-:W-:-:S13]  /*0800*/  ISETP.GE.AND P1, PT, R0, -0x407fffff, PT ;  /* 0xbf8000010000780c */ /* 0x000fda0003f26270 */
[----:B------:R-:W-:-:S05]  /*0810*/  @P1 MOV R7, 0x7f800000 ;  /* 0x7f80000000071802 */ /* 0x000fca0000000f00 */
[C---:B------:R-:W-:Y:S01]  /*0820*/  @P1 FFMA.FTZ R27, R0.reuse, R7, +INF ;  /* 0x7f800000001b1423 */ /* 0x040fe20000010007 */
[----:B------:R-:W-:-:S04]  /*0830*/  FSETP.NEU.FTZ.AND P1, PT, R0, RZ, PT ;  /* 0x000000ff0000720b */ /* 0x000fc80003f3d000 */
[----:B------:R-:W-:-:S04]  /*0840*/  FSEL R27, R27, -RZ, P1 ;  /* 0x800000ff1b1b7208 */ /* 0x000fc80000800000 */
.L_x_1772:
[----:B------:R-:W-:Y:S05]  /*0850*/  BSYNC B0 ;  /* 0x0000000000007941 */ /* 0x000fea0003800000 */
.L_x_1771:
[----:B------:R-:W-:Y:S01]  /*0860*/  BSSY B3, `(.L_x_1773) ;  /* 0x0000007000037945 */ /* 0x000fe20003800000 */
[----:B------:R-:W-:Y:S01]  /*0870*/  FFMA R2, R4, R3, R5 ;  /* 0x0000000304027223 */ /* 0x000fe20000000005 */
[----:B------:R-:W-:Y:S05]  /*0880*/  @!P0 BRA `(.L_x_1774) ;  /* 0x0000004000008947 */ /* 0x000fea0003800000 */
[----:B------:R-:W-:Y:S02]  /*0890*/  MOV R4, R29 ;  /* 0x0000001d00047202 */ /* 0x000fe40000000f00 */
[----:B------:R-:W-:Y:S02]  /*08a0*/  MOV R3, R30 ;  /* 0x0000001e00037202 */ /* 0x000fe40000000f00 */
[----:B------:R-:W-:Y:S02]  /*08b0*/  MOV R0, 0x8d0 ;  /* 0x000008d000007802 */ /* 0x000fe40000000f00 */
[----:B-----5:R-:W-:Y:S05]  /*08c0*/  CALL.REL.NOINC `($__internal_2_$__cuda_sm3x_div_rn_ftz_f32_slowpath) ;  /* 0x00015e7000007944 */ /* 0x020fea0003c00000 */
.L_x_1774:
[----:B------:R-:W-:Y:S05]  /*08d0*/  BSYNC B3 ;  /* 0x0000000000037941 */ /* 0x000fea0003800000 */
.L_x_1773:
[----:B------:R-:W-:Y:S01]  /*08e0*/  HFMA2.MMA R3, -RZ, RZ, 0.89990234375, 10328 ;  /* 0x3b33710bff037435 */ /* 0x000fe200000001ff */
[----:B0-----:R-:W-:Y:S01]  /*08f0*/  FMUL.FTZ R0, R2, R2 ;  /* 0x0000000202007220 */ /* 0x001fe20000410000 */
[----:B------:R-:W-:Y:S08]  /*0900*/  BSSY B0, `(.L_x_1775) ;  /* 0x0000014000007945 */ /* 0x000ff00003800000 */
        /* <DEDUP_REMOVED lines=10> */
[----:B------:R-:W-:-:S13]  /*09b0*/  ISETP.GT.AND P0, PT, R12, -0x1, PT ;  /* 0xffffffff0c00780c */ /* 0x000fda0003f04270 */
[----:B------:R-:W-:Y:S05]  /*09c0*/  @P0 BRA `(.L_x_1777) ;  /* 0x0000007000000947 */ /* 0x000fea0003800000 */
[----:B------:R-:W-:-:S05]  /*09d0*/  MOV R3, 0x3fd774eb ;  /* 0x3fd774eb00037802 */ /* 0x000fca0000000f00 */
[----:B------:R-:W-:Y:S01]  /*09e0*/  FFMA.FTZ R2, R3, 1.8663789033889770508, -R2 ;  /* 0x3feee58103027823 */ /* 0x000fe20000010802 */
[----:B------:R-:W-:Y:S05]  /*09f0*/  BRA `(.L_x_1777) ;  /* 0x0000004000007947 */ /* 0x000fea0003800000 */
.L_x_1776:
[----:B------:R-:W-:Y:S02]  /*0a00*/  ISETP.GE.AND P0, PT, R12, RZ, PT ;  /* 0x000000ff0c00720c */ /* 0x000fe40003f06270 */
[----:B------:R-:W-:-:S11]  /*0a10*/  MOV R3, 0x3fd774eb ;  /* 0x3fd774eb00037802 */ /* 0x000fd60000000f00 */
[----:B------:R-:W-:-:S04]  /*0a20*/  @P0 FFMA.FTZ R2, R3, 0.93318945169448852539, -R2 ;  /* 0x3f6ee58103020823 */ /* 0x000fc80000010802 */
[----:B------:R-:W-:Y:S02]  /*0a30*/  @!P0 FFMA.FTZ R2, R3, 0.93318945169448852539, R2 ;  /* 0x3f6ee58103028823 */ /* 0x000fe40000010002 */
.L_x_1777:
[----:B------:R-:W-:Y:S05]  /*0a40*/  BSYNC B0 ;  /* 0x0000000000007941 */ /* 0x000fea0003800000 */
.L_x_1775:
[----:B------:R-:W-:Y:S01]  /*0a50*/  FSETP.NEU.FTZ.AND P0, PT, |R12|, |R13|, PT ;  /* 0x4000000d0c00720b */ /* 0x000fe20003f1d200 */
[----:B------:R-:W-:Y:S01]  /*0a60*/  HFMA2.MMA R0, -RZ, RZ, 2.04296875, -15.78125 ;  /* 0x4016cbe4ff007435 */ /* 0x000fe200000001ff */
[----:B------:R-:W-:Y:S01]  /*0a70*/  FSETP.NEU.FTZ.AND P1, PT, R30, RZ, PT ;  /* 0x000000ff1e00720b */ /* 0x000fe20003f3d000 */
[----:B------:R-:W-:Y:S01]  /*0a80*/  FMUL.FTZ R28, R27, 0.5 ;  /* 0x3f0000001b1c7820 */ /* 0x000fe20000410000 */
[C---:B------:R-:W-:Y:S01]  /*0a90*/  ISETP.GE.AND P2, PT, R12.reuse, RZ, PT ;  /* 0x000000ff0c00720c */ /* 0x040fe20003f46270 */
[----:B------:R-:W-:-:S08]  /*0aa0*/  FADD.FTZ R12, |R12|, |R13| ;  /* 0x4000000d0c0c7221 */ /* 0x000fd00000010200 */
[----:B------:R-:W-:Y:S02]  /*0ab0*/  @!P0 FSEL R2, R0, 0.78539818525314331055, !P2 ;  /* 0x3f490fdb00028808 */ /* 0x000fe40005000000 */
[----:B------:R-:W-:Y:S02]  /*0ac0*/  @!P1 FSEL R2, RZ, 3.1415927410125732422, P2 ;  /* 0x40490fdbff029808 */ /* 0x000fe40001000000 */
[----:B------:R-:W-:Y:S02]  /*0ad0*/  FSETP.GTU.FTZ.AND P0, PT, |R12|, +INF , PT ;  /* 0x7f8000000c00780b */ /* 0x000fe40003f1c200 */
[----:B------:R-:W-:-:S04]  /*0ae0*/  LOP3.LUT R13, R2, 0x80000000, R13, 0xb8, !PT ;  /* 0x80000000020d7812 */ /* 0x000fc800078eb80d */
[----:B------:R-:W-:Y:S01]  /*0af0*/  FSEL R2, R12, R13, P0 ;  /* 0x0000000d0c027208 */ /* 0x000fe20000000000 */
[----:B------:R-:W-:Y:S05]  /*0b00*/  BRA `(.L_x_1778) ;  /* 0x0000219000007947 */ /* 0x000fea0003800000 */
.L_x_1770:
[----:B------:R-:W-:-:S04]  /*0b10*/  FMUL.FTZ R27, R29, R29 ;  /* 0x0000001d1d1b7220 */ /* 0x000fc80000410000 */
[----:B------:R-:W-:-:S05]  /*0b20*/  FFMA.FTZ R27, R30, R30, R27 ;  /* 0x0000001e1e1b7223 */ /* 0x000fca000001001b */
[----:B------:R-:W-:-:S13]  /*0b30*/  FSETP.GTU.FTZ.AND P0, PT, R27, 0.69999998807907104492, PT ;  /* 0x3f3333331b00780b */ /* 0x000fda0003f1c000 */
[----:B------:R-:W-:Y:S05]  /*0b40*/  @P0 BRA `(.L_x_1779) ;  /* 0x0000032000000947 */ /* 0x000fea0003800000 */
[----:B------:R-:W0:Y:S01]  /*0b50*/  MUFU.RCP R3, R30 ;  /* 0x0000001e00037308 */ /* 0x000e220000001000 */
[----:B------:R-:W-:Y:S07]  /*0b60*/  BSSY B3, `(.L_x_1780) ;  /* 0x000000c000037945 */ /* 0x000fee0003800000 */
        /* <DEDUP_REMOVED lines=10> */
[----:B-----5:R-:W-:Y:S05]  /*0c10*/  CALL.REL.NOINC `($__internal_2_$__cuda_sm3x_div_rn_ftz_f32_slowpath) ;  /* 0x00015b2000007944 */ /* 0x020fea0003c00000 */
.L_x_1781:
[----:B------:R-:W-:Y:S05]  /*0c20*/  BSYNC B3 ;  /* 0x0000000000037941 */ /* 0x000fea0003800000 */
.L_x_1780:
        /* <DEDUP_REMOVED lines=18> */
.L_x_1783:
[----:B------:R-:W-:Y:S02]  /*0d50*/  ISETP.GE.AND P0, PT, R12, RZ, PT ;  /* 0x000000ff0c00720c */ /* 0x000fe40003f06270 */
[----:B------:R-:W-:-:S11]  /*0d60*/  MOV R3, 0x3fd774eb ;  /* 0x3fd774eb00037802 */ /* 0x000fd60000000f00 */
[----:B------:R-:W-:-:S04]  /*0d70*/  @P0 FFMA.FTZ R2, R3, 0.93318945169448852539, -R2 ;  /* 0x3f6ee58103020823 */ /* 0x000fc80000010802 */
[----:B------:R-:W-:Y:S02]  /*0d80*/  @!P0 FFMA.FTZ R2, R3, 0.93318945169448852539, R2 ;  /* 0x3f6ee58103028823 */ /* 0x000fe40000010002 */
.L_x_1784:
[----:B------:R-:W-:Y:S05]  /*0d90*/  BSYNC B0 ;  /* 0x0000000000007941 */ /* 0x000fea0003800000 */
.L_x_1782:
[----:B------:R-:W-:Y:S01]  /*0da0*/  FSETP.NEU.FTZ.AND P1, PT, |R12|, |R13|, PT ;  /* 0x4000000d0c00720b */ /* 0x000fe20003f3d200 */
[----:B------:R-:W-:Y:S01]  /*0db0*/  HFMA2.MMA R0, -RZ, RZ, 2.04296875, -15.78125 ;  /* 0x4016cbe4ff007435 */ /* 0x000fe200000001ff */
[----:B------:R-:W-:Y:S01]  /*0dc0*/  FSETP.NEU.FTZ.AND P2, PT, R30, RZ, PT ;  /* 0x000000ff1e00720b */ /* 0x000fe20003f5d000 */
[----:B------:R-:W0:Y:S01]  /*0dd0*/  MUFU.LG2 R27, R27 ;  /* 0x0000001b001b7308 */ /* 0x000e220000000c00 */
[C---:B------:R-:W-:Y:S01]  /*0de0*/  ISETP.GE.AND P0, PT, R12.reuse, RZ, PT ;  /* 0x000000ff0c00720c */ /* 0x040fe20003f06270 */
[----:B------:R-:W-:-:S08]  /*0df0*/  FADD.FTZ R3, |R12|, |R13| ;  /* 0x4000000d0c037221 */ /* 0x000fd00000010200 */
[----:B------:R-:W-:Y:S02]  /*0e00*/  @!P1 FSEL R2, R0, 0.78539818525314331055, !P0 ;  /* 0x3f490fdb00029808 */ /* 0x000fe40004000000 */
[----:B------:R-:W-:Y:S02]  /*0e10*/  @!P2 FSEL R2, RZ, 3.1415927410125732422, P0 ;  /* 0x40490fdbff02a808 */ /* 0x000fe40000000000 */
[----:B------:R-:W-:Y:S02]  /*0e20*/  FSETP.GTU.FTZ.AND P0, PT, |R3|, +INF , PT ;  /* 0x7f8000000300780b */ /* 0x000fe40003f1c200 */
[----:B------:R-:W-:Y:S01]  /*0e30*/  LOP3.LUT R2, R2, 0x80000000, R13, 0xb8, !PT ;  /* 0x8000000002027812 */ /* 0x000fe200078eb80d */
[----:B0-----:R-:W-:-:S03]  /*0e40*/  FMUL.FTZ.D2 R28, R27, 0.69314718246459960938 ;  /* 0x3f3172181b1c7820 */ /* 0x001fc60000310000 */
[----:B------:R-:W-:Y:S01]  /*0e50*/  FSEL R2, R3, R2, P0 ;  /* 0x0000000203027208 */ /* 0x000fe20000000000 */
[----:B------:R-:W-:Y:S05]  /*0e60*/  BRA `(.L_x_1778) ;  /* 0x00001e3000007947 */ /* 0x000fea0003800000 */
.L_x_1779:
[----:B------:R-:W-:Y:S01]  /*0e70*/  LOP3.LUT R3, R30, 0xffff0000, RZ, 0xc0, !PT ;  /* 0xffff00001e037812 */ /* 0x000fe200078ec0ff */
[----:B------:R-:W-:Y:S01]  /*0e80*/  BSSY B0, `(.L_x_1785) ;  /* 0x000003f000007945 */ /* 0x000fe20003800000 */
        /* <DEDUP_REMOVED lines=9> */
[----:B------:R-:W-:Y:S02]  /*0f20*/  FMUL.FTZ R3, R4, R4 ;  /* 0x0000000404037220 */ /* 0x000fe40000410000 */
[----:B------:R-:W-:Y:S02]  /*0f30*/  FADD.FTZ R7, R7, -R16 ;  /* 0x8000001007077221 */ /* 0x000fe40000010000 */
[C---:B------:R-:W-:Y:S02]  /*0f40*/  FMUL.FTZ R2, R5.reuse, R17 ;  /* 0x0000001105027220 */ /* 0x040fe40000410000 */
[C---:B------:R-:W-:Y:S02]  /*0f50*/  FMUL.FTZ R4, R5.reuse, R5 ;  /* 0x0000000505047220 */ /* 0x040fe40000410000 */
[----:B------:R-:W-:Y:S02]  /*0f60*/  FADD.FTZ R31, R5, R5 ;  /* 0x00000005051f7221 */ /* 0x000fe40000010000 */
[----:B------:R-:W-:-:S02]  /*0f70*/  FMUL.FTZ R5, R16, R27 ;  /* 0x0000001b10057220 */ /* 0x000fc40000410000 */
[C---:B------:R-:W-:Y:S02]  /*0f80*/  FMUL.FTZ R6, R16.reuse, R16 ;  /* 0x0000001010067220 */ /* 0x040fe40000410000 */
[----:B------:R-:W-:Y:S02]  /*0f90*/  FADD.FTZ R32, R16, R16 ;  /* 0x0000001010207221 */ /* 0x000fe40000010000 */
[C---:B------:R-:W-:Y:S02]  /*0fa0*/  FMUL.FTZ R16, R28.reuse, R17 ;  /* 0x000000111c107220 */ /* 0x040fe40000410000 */
[C---:B------:R-:W-:Y:S02]  /*0fb0*/  FMUL.FTZ R17, R7.reuse, R27 ;  /* 0x0000001b07117220 */ /* 0x040fe40000410000 */
[----:B------:R-:W-:Y:S02]  /*0fc0*/  FMUL.FTZ R27, R28, R31 ;  /* 0x0000001f1c1b7220 */ /* 0x000fe40000410000 */
[----:B------:R-:W-:-:S02]  /*0fd0*/  FMUL.FTZ R31, R7, R32 ;  /* 0x00000020071f7220 */ /* 0x000fc40000410000 */
[----:B------:R-:W-:Y:S02]  /*0fe0*/  FMUL.FTZ R28, R28, R28 ;  /* 0x0000001c1c1c7220 */ /* 0x000fe40000410000 */
[----:B------:R-:W-:Y:S02]  /*0ff0*/  FMUL.FTZ R7, R7, R7 ;  /* 0x0000000707077220 */ /* 0x000fe40000410000 */
.L_x_1786:
        /* <DEDUP_REMOVED lines=30> */
[----:B------:R-:W-:Y:S02]  /*11e0*/  FSEL R27, R31, R32, !P6 ;  /* 0x000000201f1b7208 */ /* 0x000fe40007000000 */
[----:B------:R-:W-:-:S04]  /*11f0*/  FSETP.GEU.FTZ.AND P6, PT, R33, R28, PT ;  /* 0x0000001c2100720b */ /* 0x000fc80003fde000 */
[----:B------:R-:W-:Y:S02]  /*1200*/  FSEL R32, R33, R28, !P6 ;  /* 0x0000001c21207208 */ /* 0x000fe40007000000 */
[----:B------:R-:W-:Y:S02]  /*1210*/  FSEL R31, R28, R33, !P6 ;  /* 0x000000211c1f7208 */ /* 0x000fe40007000000 */
[----:B------:R-:W-:-:S04]  /*1220*/  FSETP.GEU.FTZ.AND P0, PT, R32, R7, PT ;  /* 0x000000072000720b */ /* 0x000fc80003f1e000 */
[----:B------:R-:W-:Y:S02]  /*1230*/  PLOP3.LUT P1, PT, P0, P6, P1, 0xbf, 0x0 ;  /* 0x000000000000781c */ /* 0x000fe4000072d717 */
[----:B------:R-:W-:Y:S02]  /*1240*/  FSEL R28, R7, R32, !P0 ;  /* 0x00000020071c7208 */ /* 0x000fe40004000000 */
[----:B------:R-:W-:-:S09]  /*1250*/  FSEL R7, R32, R7, !P0 ;  /* 0x0000000720077208 */ /* 0x000fd20004000000 */
[----:B------:R-:W-:Y:S05]  /*1260*/  @P1 BRA `(.L_x_1786) ;  /* 0xfffffd9000001947 */ /* 0x000fea000383ffff */
[----:B------:R-:W-:Y:S05]  /*1270*/  BSYNC B0 ;  /* 0x0000000000007941 */ /* 0x000fea0003800000 */
.L_x_1785:
[----:B------:R-:W-:Y:S01]  /*1280*/  FADD.FTZ R0, R0, -1 ;  /* 0xbf80000000007421 */ /* 0x000fe20000010000 */
[----:B------:R-:W-:Y:S01]  /*1290*/  FCHK P0, R29, R30 ;  /* 0x0000001e1d007302 */ /* 0x000fe20000000000 */
[----:B------:R-:W-:Y:S02]  /*12a0*/  BSSY B0, `(.L_x_1787) ;  /* 0x000002e000007945 */ /* 0x000fe40003800000 */
[----:B------:R-:W-:-:S04]  /*12b0*/  FADD.FTZ R3, R3, R0 ;  /* 0x0000000003037221 */ /* 0x000fc80000010000 */
[----:B------:R-:W-:-:S04]  /*12c0*/  FADD.FTZ R2, R2, R3 ;  /* 0x0000000302027221 */ /* 0x000fc80000010000 */
[----:B------:R-:W-:-:S04]  /*12d0*/  FADD.FTZ R5, R5, R2 ;  /* 0x0000000205057221 */ /* 0x000fc80000010000 */
[----:B------:R-:W-:Y:S01]  /*12e0*/  FADD.FTZ R5, R4, R5 ;  /* 0x0000000504057221 */ /* 0x000fe20000010000 */
[----:B------:R-:W-:-:S03]  /*12f0*/  MOV R4, 0x3e800000 ;  /* 0x3e80000000047802 */ /* 0x000fc60000000f00 */
[----:B------:R-:W-:-:S04]  /*1300*/  FADD.FTZ R5, R6, R5 ;  /* 0x0000000506057221 */ /* 0x000fc80000010000 */
[----:B------:R-:W-:Y:S01]  /*1310*/  FADD.FTZ R16, R16, R5 ;  /* 0x0000000510107221 */ /* 0x000fe20000010000 */
[----:B------:R-:W-:-:S03]  /*1320*/  HFMA2.MMA R5, -RZ, RZ, 1.3056640625, -1.8671875 ;  /* 0x3d39bf78ff057435 */ /* 0x000fc600000001ff */
        /* <DEDUP_REMOVED lines=16> */
[----:B------:R-:W-:Y:S02]  /*1430*/  FFMA.FTZ R3, R2, R3, -0.13229703903198242188 ;  /* 0xbe0778e002037423 */ /* 0x000fe40000010003 */
        /* <DEDUP_REMOVED lines=20> */
.L_x_1788:
[----:B------:R-:W-:Y:S05]  /*1580*/  BSYNC B0 ;  /* 0x0000000000007941 */ /* 0x000fea0003800000 */
.L_x_1787:
[----:B------:R-:W-:Y:S01]  /*1590*/  BSSY B3, `(.L_x_1789) ;  /* 0x0000007000037945 */ /* 0x000fe20003800000 */
[----:B------:R-:W-:Y:S01]  /*15a0*/  FFMA R2, R4, R5, R3 ;  /* 0x0000000504027223 */ /* 0x000fe20000000003 */
[----:B------:R-:W-:Y:S05]  /*15b0*/  @!P0 BRA `(.L_x_1790) ;  /* 0x0000004000008947 */ /* 0x000fea0003800000 */
[----:B------:R-:W-:Y:S02]  /*15c0*/  MOV R4, R29 ;  /* 0x0000001d00047202 */ /* 0x000fe40000000f00 */
[----:B------:R-:W-:Y:S02]  /*15d0*/  MOV R3, R30 ;  /* 0x0000001e00037202 */ /* 0x000fe40000000f00 */
[----:B------:R-:W-:Y:S02]  /*15e0*/  MOV R0, 0x1600 ;  /* 0x0000160000007802 */ /* 0x000fe40000000f00 */
[----:B-----5:R-:W-:Y:S05]  /*15f0*/  CALL.REL.NOINC `($__internal_2_$__cuda_sm3x_div_rn_ftz_f32_slowpath) ;  /* 0x0001514000007944 */ /* 0x020fea0003c00000 */
.L_x_1790:
[----:B------:R-:W-:Y:S05]  /*1600*/  BSYNC B3 ;  /* 0x0000000000037941 */ /* 0x000fea0003800000 */
.L_x_1789:
        /* <DEDUP_REMOVED lines=18> */
.L_x_1792:
[----:B------:R-:W-:Y:S02]  /*1730*/  ISETP.GE.AND P0, PT, R12, RZ, PT ;  /* 0x000000ff0c00720c */ /* 0x000fe40003f06270 */
[----:B------:R-:W-:-:S11]  /*1740*/  MOV R3, 0x3fd774eb ;  /* 0x3fd774eb00037802 */ /* 0x000fd60000000f00 */
[----:B------:R-:W-:-:S04]  /*1750*/  @P0 FFMA.FTZ R2, R3, 0.93318945169448852539, -R2 ;  /* 0x3f6ee58103020823 */ /* 0x000fc80000010802 */
[----:B------:R-:W-:Y:S02]  /*1760*/  @!P0 FFMA.FTZ R2, R3, 0.93318945169448852539, R2 ;  /* 0x3f6ee58103028823 */ /* 0x000fe40000010002 */
.L_x_1793:
[----:B------:R-:W-:Y:S05]  /*1770*/  BSYNC B0 ;  /* 0x0000000000007941 */ /* 0x000fea0003800000 */
.L_x_1791:
[----:B------:R-:W-:Y:S01]  /*1780*/  FSETP.NEU.FTZ.AND P1, PT, |R12|, |R13|, PT ;  /* 0x4000000d0c00720b */ /* 0x000fe20003f3d200 */
[----:B------:R-:W-:Y:S01]  /*1790*/  HFMA2.MMA R0, -RZ, RZ, 2.04296875, -15.78125 ;  /* 0x4016cbe4ff007435 */ /* 0x000fe200000001ff */
[----:B------:R-:W-:Y:S01]  /*17a0*/  FSETP.NEU.FTZ.AND P2, PT, R30, RZ, PT ;  /* 0x000000ff1e00720b */ /* 0x000fe20003f5d000 */
[C---:B------:R-:W-:Y:S01]  /*17b0*/  FADD.FTZ R3, |R12|.reuse, |R13| ;  /* 0x4000000d0c037221 */ /* 0x040fe20000010200 */
[----:B------:R-:W-:Y:S01]  /*17c0*/  ISETP.GE.AND P0, PT, R12, RZ, PT ;  /* 0x000000ff0c00720c */ /* 0x000fe20003f06270 */
[----:B------:R-:W-:-:S08]  /*17d0*/  FMUL.FTZ R28, R27, 0.5 ;  /* 0x3f0000001b1c7820 */ /* 0x000fd00000410000 */
[----:B------:R-:W-:Y:S02]  /*17e0*/  @!P1 FSEL R2, R0, 0.78539818525314331055, !P0 ;  /* 0x3f490fdb00029808 */ /* 0x000fe40004000000 */
[----:B------:R-:W-:Y:S02]  /*17f0*/  @!P2 FSEL R2, RZ, 3.1415927410125732422, P0 ;  /* 0x40490fdbff02a808 */ /* 0x000fe40000000000 */
[----:B------:R-:W-:Y:S02]  /*1800*/  FSETP.GTU.FTZ.AND P0, PT, |R3|, +INF , PT ;  /* 0x7f8000000300780b */ /* 0x000fe40003f1c200 */
[----:B------:R-:W-:-:S04]  /*1810*/  LOP3.LUT R2, R2, 0x80000000, R13, 0xb8, !PT ;  /* 0x8000000002027812 */ /* 0x000fc800078eb80d */
[----:B------:R-:W-:Y:S01]  /*1820*/  FSEL R2, R3, R2, P0 ;  /* 0x0000000203027208 */ /* 0x000fe20000000000 */
[----:B------:R-:W-:Y:S05]  /*1830*/  BRA `(.L_x_1778) ;  /* 0x0000146000007947 */ /* 0x000fea0003800000 */
.L_x_1769:
        /* <DEDUP_REMOVED lines=13> */
.L_x_1795:
[----:B------:R-:W-:Y:S05]  /*1910*/  BSYNC B3 ;  /* 0x0000000000037941 */ /* 0x000fea0003800000 */
.L_x_1794:
        /* <DEDUP_REMOVED lines=18> */
.L_x_1797:
[----:B------:R-:W-:Y:S02]  /*1a40*/  ISETP.GE.AND P0, PT, R12, RZ, PT ;  /* 0x000000ff0c00720c */ /* 0x000fe40003f06270 */
[----:B------:R-:W-:-:S11]  /*1a50*/  MOV R3, 0x3fd774eb ;  /* 0x3fd774eb00037802 */ /* 0x000fd60000000f00 */
[----:B------:R-:W-:-:S04]  /*1a60*/  @P0 FFMA.FTZ R2, R3, 0.93318945169448852539, -R2 ;  /* 0x3f6ee58103020823 */ /* 0x000fc80000010802 */
[----:B------:R-:W-:Y:S02]  /*1a70*/  @!P0 FFMA.FTZ R2, R3, 0.93318945169448852539, R2 ;  /* 0x3f6ee58103028823 */ /* 0x000fe40000010002 */
.L_x_1798:
[----:B------:R-:W-:Y:S05]  /*1a80*/  BSYNC B0 ;  /* 0x0000000000007941 */ /* 0x000fea0003800000 */
.L_x_1796:
[CC--:B------:R-:W-:Y:S02]  /*1a90*/  IMNMX R0, R28.reuse, R27.reuse, !PT ;  /* 0x0000001b1c007217 */ /* 0x0c0fe40007800200 */
[----:B------:R-:W-:Y:S02]  /*1aa0*/  IMNMX R27, R28, R27, PT ;  /* 0x0000001b1c1b7217 */ /* 0x000fe40003800200 */
[----:B------:R-:W-:Y:S02]  /*1ab0*/  LOP3.LUT R3, R0, 0xfe000000, RZ, 0xc0, !PT ;  /* 0xfe00000000037812 */ /* 0x000fe400078ec0ff */
[----:B------:R-:W-:Y:S02]  /*1ac0*/  FSETP.NEU.FTZ.AND P1, PT, R27, RZ, PT ;  /* 0x000000ff1b00720b */ /* 0x000fe40003f3d000 */
[C---:B------:R-:W-:Y:S02]  /*1ad0*/  IADD3 R4, -R3.reuse, 0x7e800000, RZ ;  /* 0x7e80000003047810 */ /* 0x040fe40007ffe1ff */
[----:B------:R-:W-:-:S02]  /*1ae0*/  LOP3.LUT R3, R3, 0x800000, RZ, 0xfc, !PT ;  /* 0x0080000003037812 */ /* 0x000fc400078efcff */
[C---:B------:R-:W-:Y:S01]  /*1af0*/  FSETP.NEU.FTZ.AND P2, PT, R27.reuse, +INF , PT ;  /* 0x7f8000001b00780b */ /* 0x040fe20003f5d000 */
[-C--:B------:R-:W-:Y:S01]  /*1b00*/  FMUL.FTZ R5, R27, R4.reuse ;  /* 0x000000041b057220 */ /* 0x080fe20000410000 */
[----:B------:R-:W-:Y:S01]  /*1b10*/  FSETP.NEU.FTZ.AND P0, PT, |R12|, |R13|, PT ;  /* 0x4000000d0c00720b */ /* 0x000fe20003f1d200 */
[----:B------:R-:W-:Y:S02]  /*1b20*/  FMUL.FTZ R4, R0, R4 ;  /* 0x0000000400047220 */ /* 0x000fe40000410000 */
[----:B------:R-:W-:-:S04]  /*1b30*/  FMUL.FTZ R5, R5, R5 ;  /* 0x0000000505057220 */ /* 0x000fc80000410000 */
[----:B------:R-:W-:-:S04]  /*1b40*/  FFMA.FTZ R5, R4, R4, R5 ;  /* 0x0000000404057223 */ /* 0x000fc80000010005 */
[----:B------:R-:W0:Y:S02]  /*1b50*/  MUFU.SQRT R4, R5 ;  /* 0x0000000500047308 */ /* 0x000e240000002000 */
[----:B0-----:R-:W-:Y:S01]  /*1b60*/  @P1 FMUL.FTZ R0, R3, R4 ;  /* 0x0000000403001220 */ /* 0x001fe20000410000 */
[----:B------:R-:W-:Y:S01]  /*1b70*/  FSETP.NEU.FTZ.AND P1, PT, R30, RZ, PT ;  /* 0x000000ff1e00720b */ /* 0x000fe20003f3d000 */
[----:B------:R-:W-:-:S03]  /*1b80*/  HFMA2.MMA R3, -RZ, RZ, 2.04296875, -15.78125 ;  /* 0x4016cbe4ff037435 */ /* 0x000fc600000001ff */
[----:B------:R-:W-:Y:S02]  /*1b90*/  FSEL R0, R0, +INF , P2 ;  /* 0x7f80000000007808 */ /* 0x000fe40001000000 */
[----:B------:R-:W-:-:S04]  /*1ba0*/  ISETP.GE.AND P2, PT, R12, RZ, PT ;  /* 0x000000ff0c00720c */ /* 0x000fc80003f46270 */
[----:B------:R-:W0:Y:S01]  /*1bb0*/  MUFU.LG2 R0, R0 ;  /* 0x0000000000007308 */ /* 0x000e220000000c00 */
[----:B------:R-:W-:Y:S01]  /*1bc0*/  @!P0 FSEL R2, R3, 0.78539818525314331055, !P2 ;  /* 0x3f490fdb03028808 */ /* 0x000fe20005000000 */
[----:B------:R-:W-:Y:S01]  /*1bd0*/  FADD.FTZ R3, |R12|, |R13| ;  /* 0x4000000d0c037221 */ /* 0x000fe20000010200 */
[----:B------:R-:W-:-:S04]  /*1be0*/  @!P1 FSEL R2, RZ, 3.1415927410125732422, P2 ;  /* 0x40490fdbff029808 */ /* 0x000fc80001000000 */
[----:B------:R-:W-:Y:S02]  /*1bf0*/  FSETP.GTU.FTZ.AND P0, PT, |R3|, +INF , PT ;  /* 0x7f8000000300780b */ /* 0x000fe40003f1c200 */
[----:B------:R-:W-:-:S04]  /*1c00*/  LOP3.LUT R2, R2, 0x80000000, R13, 0xb8, !PT ;  /* 0x8000000002027812 */ /* 0x000fc800078eb80d */
[----:B------:R-:W-:Y:S01]  /*1c10*/  FSEL R2, R3, R2, P0 ;  /* 0x0000000203027208 */ /* 0x000fe20000000000 */
[----:B0-----:R-:W-:Y:S01]  /*1c20*/  FMUL.FTZ R28, R0, 0.69314718246459960938 ;  /* 0x3f317218001c7820 */ /* 0x001fe20000410000 */
[----:B------:R-:W-:Y:S05]  /*1c30*/  BRA `(.L_x_1778) ;  /* 0x0000106000007947 */ /* 0x000fea0003800000 */
.L_x_1768:
[----:B------:R-:W-:-:S13]  /*1c40*/  FSETP.GEU.FTZ.AND P0, PT, R29, 9.999999682655225389e-20, PT ;  /* 0x1fec1e4a1d00780b */ /* 0x000fda0003f1e000 */
[----:B------:R-:W-:Y:S05]  /*1c50*/  @!P0 BRA `(.L_x_1799) ;  /* 0x000004f000008947 */ /* 0x000fea0003800000 */
[----:B------:R-:W-:Y:S01]  /*1c60*/  FMUL.FTZ R0, R29, R29 ;  /* 0x0000001d1d007220 */ /* 0x000fe20000410000 */
[----:B------:R-:W-:Y:S01]  /*1c70*/  MOV R5, 0x3e800000 ;  /* 0x3e80000000057802 */ /* 0x000fe20000000f00 */
[----:B------:R-:W-:Y:S01]  /*1c80*/  HFMA2.MMA R7, -RZ, RZ, 1.3056640625, -1.8671875 ;  /* 0x3d39bf78ff077435 */ /* 0x000fe200000001ff */
[----:B------:R-:W-:Y:S01]  /*1c90*/  FCHK P0, R29, 1 ;  /* 0x3f8000001d007902 */ /* 0x000fe20000000000 */
[C---:B------:R-:W-:Y:S01]  /*1ca0*/  FADD.FTZ.RZ R2, R0.reuse, 1 ;  /* 0x3f80000000027421 */ /* 0x040fe2000001c000 */
[----:B------:R-:W-:Y:S01]  /*1cb0*/  ISETP.GE.U32.AND P1, PT, R0, 0x7f800000, PT ;  /* 0x7f8000000000780c */ /* 0x000fe20003f26070 */
[----:B------:R-:W-:Y:S03]  /*1cc0*/  BSSY B0, `(.L_x_1800) ;  /* 0x000001f000007945 */ /* 0x000fe60003800000 */
[----:B------:R-:W-:-:S04]  /*1cd0*/  IADD3 R2, R2, -0x3f400000, RZ ;  /* 0xc0c0000002027810 */ /* 0x000fc80007ffe0ff */
[----:B------:R-:W-:-:S04]  /*1ce0*/  LOP3.LUT R3, R2, 0xff800000, RZ, 0xc0, !PT ;  /* 0xff80000002037812 */ /* 0x000fc800078ec0ff */
[----:B------:R-:W-:Y:S02]  /*1cf0*/  IADD3 R4, -R3, 0x40800000, RZ ;  /* 0x4080000003047810 */ /* 0x000fe40007ffe1ff */
[----:B------:R-:W-:Y:S02]  /*1d00*/  IADD3 R2, R0, -R3, RZ ;  /* 0x8000000300027210 */ /* 0x000fe40007ffe0ff */
[----:B------:R-:W0:Y:S01]  /*1d10*/  I2F R3, R3 ;  /* 0x0000000300037306 */ /* 0x000e220000201400 */
[----:B------:R-:W-:-:S04]  /*1d20*/  FFMA.FTZ R5, R4, R5, -1 ;  /* 0xbf80000004057423 */ /* 0x000fc80000010005 */
[----:B------:R-:W-:-:S04]  /*1d30*/  FADD.FTZ R2, R2, R5 ;  /* 0x0000000502027221 */ /* 0x000fc80000010000 */
[----:B------:R-:W-:Y:S01]  /*1d40*/  FFMA.FTZ R5, R2, -R7, 0.10546888411045074463 ;  /* 0x3dd8001202057423 */ /* 0x000fe20000010807 */
[----:B------:R-:W-:-:S03]  /*1d50*/  MOV R7, 0x3f800000 ;  /* 0x3f80000000077802 */ /* 0x000fc60000000f00 */
[C---:B------:R-:W-:Y:S02]  /*1d60*/  FFMA.FTZ R5, R2.reuse, R5, -0.13229703903198242188 ;  /* 0xbe0778e002057423 */ /* 0x040fe40000010005 */
[----:B------:R-:W-:Y:S02]  /*1d70*/  FFMA R4, R7, -1, R7 ;  /* 0xbf80000007047823 */ /* 0x000fe40000000007 */
[----:B------:R-:W-:Y:S02]  /*1d80*/  FFMA.FTZ R5, R2, R5, 0.14491446316242218018 ;  /* 0x3e14647502057423 */ /* 0x000fe40000010005 */
[----:B------:R-:W-:Y:S02]  /*1d90*/  FFMA R4, R4, R7, 1 ;  /* 0x3f80000004047423 */ /* 0x000fe40000000007 */
[----:B------:R-:W-:Y:S02]  /*1da0*/  FFMA.FTZ R5, R2, R5, -0.16641564667224884033 ;  /* 0xbe2a68dd02057423 */ /* 0x000fe40000010005 */
[----:B0-----:R-:W-:-:S02]  /*1db0*/  FMUL.FTZ R3, R3, 1.1920928955078125e-07 ;  /* 0x3400000003037820 */ /* 0x001fc40000410000 */
[----:B------:R-:W-:-:S04]  /*1dc0*/  FFMA.FTZ R5, R2, R5, 0.19988867640495300293 ;  /* 0x3e4caf9e02057423 */ /* 0x000fc80000010005 */
[----:B------:R-:W-:-:S04]  /*1dd0*/  FFMA.FTZ R5, R2, R5, -0.25000196695327758789 ;  /* 0xbe80004202057423 */ /* 0x000fc80000010005 */
[----:B------:R-:W-:-:S04]  /*1de0*/  FFMA.FTZ R5, R2, R5, 0.33333510160446166992 ;  /* 0x3eaaaae602057423 */ /* 0x000fc80000010005 */
[----:B------:R-:W-:-:S04]  /*1df0*/  FFMA.FTZ R5, R2, R5, -0.5 ;  /* 0xbf00000002057423 */ /* 0x000fc80000010005 */
[----:B------:R-:W-:-:S04]  /*1e00*/  FMUL.FTZ R5, R2, R5 ;  /* 0x0000000502057220 */ /* 0x000fc80000410000 */
[----:B------:R-:W-:Y:S02]  /*1e10*/  FFMA.FTZ R2, R2, R5, R2 ;  /* 0x0000000502027223 */ /* 0x000fe40000010002 */
[----:B------:R-:W-:Y:S02]  /*1e20*/  FFMA R5, R29, R4, RZ ;  /* 0x000000041d057223 */ /* 0x000fe400000000ff */
[----:B------:R-:W-:Y:S02]  /*1e30*/  FFMA.FTZ R28, R3, 0.69314718246459960938, R2 ;  /* 0x3f317218031c7823 */ /* 0x000fe40000010002 */
[----:B------:R-:W-:Y:S01]  /*1e40*/  FFMA R6, R5, -1, R29 ;  /* 0xbf80000005067823 */ /* 0x000fe2000000001d */
[----:B------:R-:W-:Y:S05]  /*1e50*/  @!P1 BRA `(.L_x_1801) ;  /* 0x0000005000009947 */ /* 0x000fea0003800000 */
[----:B------:R-:W-:-:S13]  /*1e60*/  ISETP.GE.AND P1, PT, R0, -0x407fffff, PT ;  /* 0xbf8000010000780c */ /* 0x000fda0003f26270 */
[----:B------:R-:W-:-:S05]  /*1e70*/  @P1 MOV R3, 0x7f800000 ;  /* 0x7f80000000031802 */ /* 0x000fca0000000f00 */
[C---:B------:R-:W-:Y:S01]  /*1e80*/  @P1 FFMA.FTZ R28, R0.reuse, R3, +INF ;  /* 0x7f800000001c1423 */ /* 0x040fe20000010003 */
[----:B------:R-:W-:-:S04]  /*1e90*/  FSETP.NEU.FTZ.AND P1, PT, R0, RZ, PT ;  /* 0x000000ff0000720b */ /* 0x000fc80003f3d000 */
[----:B------:R-:W-:-:S04]  /*1ea0*/  FSEL R28, R28, -RZ, P1 ;  /* 0x800000ff1c1c7208 */ /* 0x000fc80000800000 */
.L_x_1801:
[----:B------:R-:W-:Y:S05]  /*1eb0*/  BSYNC B0 ;  /* 0x0000000000007941 */ /* 0x000fea0003800000 */
.L_x_1800:
[----:B------:R-:W-:Y:S01]  /*1ec0*/  BSSY B3, `(.L_x_1802) ;  /* 0x0000007000037945 */ /* 0x000fe20003800000 */
[----:B------:R-:W-:Y:S01]  /*1ed0*/  FFMA R2, R4, R6, R5 ;  /* 0x0000000604027223 */ /* 0x000fe20000000005 */
[----:B------:R-:W-:Y:S05]  /*1ee0*/  @!P0 BRA `(.L_x_1803) ;  /* 0x0000004000008947 */ /* 0x000fea0003800000 */
[----:B------:R-:W-:Y:S01]  /*1ef0*/  HFMA2.MMA R3, -RZ, RZ, 1.875, 0 ;  /* 0x3f800000ff037435 */ /* 0x000fe200000001ff */
[----:B------:R-:W-:Y:S02]  /*1f00*/  MOV R4, R29 ;  /* 0x0000001d00047202 */ /* 0x000fe40000000f00 */
[----:B------:R-:W-:-:S03]  /*1f10*/  MOV R0, 0x1f30 ;  /* 0x00001f3000007802 */ /* 0x000fc60000000f00 */
[----:B-----5:R-:W-:Y:S05]  /*1f20*/  CALL.REL.NOINC `($__internal_2_$__cuda_sm3x_div_rn_ftz_f32_slowpath) ;  /* 0x0001481000007944 */ /* 0x020fea0003c00000 */
.L_x_1803:
[----:B------:R-:W-:Y:S05]  /*1f30*/  BSYNC B3 ;  /* 0x0000000000037941 */ /* 0x000fea0003800000 */
.L_x_1802:
[----:B------:R-:W-:Y:S01]  /*1f40*/  MOV R3, 0x3b33710b ;  /* 0x3b33710b00037802 */ /* 0x000fe20000000f00 */
[----:B0-----:R-:W-:Y:S01]  /*1f50*/  FMUL.FTZ R0, R2, R2 ;  /* 0x0000000202007220 */ /* 0x001fe20000410000 */
[----:B------:R-:W-:Y:S03]  /*1f60*/  BSSY B0, `(.L_x_1804) ;  /* 0x0000014000007945 */ /* 0x000fe60003800000 */
        /* <DEDUP_REMOVED lines=12> */
[----:B------:R-:W-:-:S10]  /*2030*/  HFMA2.MMA R3, -RZ, RZ, 1.9599609375, 20144 ;  /* 0x3fd774ebff037435 */ /* 0x000fd400000001ff */
[----:B------:R-:W-:Y:S01]  /*2040*/  FFMA.FTZ R2, R3, 1.8663789033889770508, -R2 ;  /* 0x3feee58103027823 */ /* 0x000fe20000010802 */
[----:B------:R-:W-:Y:S05]  /*2050*/  BRA `(.L_x_1806) ;  /* 0x0000004000007947 */ /* 0x000fea0003800000 */
.L_x_1805:
[----:B------:R-:W-:Y:S02]  /*2060*/  ISETP.GE.AND P0, PT, R12, RZ, PT ;  /* 0x000000ff0c00720c */ /* 0x000fe40003f06270 */
[----:B------:R-:W-:-:S11]  /*2070*/  MOV R3, 0x3fd774eb ;  /* 0x3fd774eb00037802 */ /* 0x000fd60000000f00 */
[----:B------:R-:W-:-:S04]  /*2080*/  @P0 FFMA.FTZ R2, R3, 0.93318945169448852539, -R2 ;  /* 0x3f6ee58103020823 */ /* 0x000fc80000010802 */
[----:B------:R-:W-:Y:S02]  /*2090*/  @!P0 FFMA.FTZ R2, R3, 0.93318945169448852539, R2 ;  /* 0x3f6ee58103028823 */ /* 0x000fe40000010002 */
.L_x_1806:
[----:B------:R-:W-:Y:S05]  /*20a0*/  BSYNC B0 ;  /* 0x0000000000007941 */ /* 0x000fea0003800000 */
.L_x_1804:
[C---:B------:R-:W-:Y:S01]  /*20b0*/  FSETP.NEU.FTZ.AND P1, PT, |R12|.reuse, |R13|, PT ;  /* 0x4000000d0c00720b */ /* 0x040fe20003f3d200 */
[----:B------:R-:W-:Y:S01]  /*20c0*/  HFMA2.MMA R0, -RZ, RZ, 2.04296875, -15.78125 ;  /* 0x4016cbe4ff007435 */ /* 0x000fe200000001ff */
[C---:B------:R-:W-:Y:S01]  /*20d0*/  ISETP.GE.AND P0, PT, R12.reuse, RZ, PT ;  /* 0x000000ff0c00720c */ /* 0x040fe20003f06270 */
[----:B------:R-:W-:Y:S02]  /*20e0*/  FADD.FTZ R3, |R12|, |R13| ;  /* 0x4000000d0c037221 */ /* 0x000fe40000010200 */
[----:B------:R-:W-:-:S08]  /*20f0*/  FMUL.FTZ R28, R28, 0.5 ;  /* 0x3f0000001c1c7820 */ /* 0x000fd00000410000 */
[----:B------:R-:W-:Y:S02]  /*2100*/  @!P1 FSEL R2, R0, 0.78539818525314331055, !P0 ;  /* 0x3f490fdb00029808 */ /* 0x000fe40004000000 */
[----:B------:R-:W-:Y:S02]  /*2110*/  FSETP.GTU.FTZ.AND P0, PT, |R3|, +INF , PT ;  /* 0x7f8000000300780b */ /* 0x000fe40003f1c200 */
[----:B------:R-:W-:-:S04]  /*2120*/  LOP3.LUT R2, R2, 0x80000000, R13, 0xb8, !PT ;  /* 0x8000000002027812 */ /* 0x000fc800078eb80d */
[----:B------:R-:W-:Y:S01]  /*2130*/  FSEL R2, R3, R2, P0 ;  /* 0x0000000203027208 */ /* 0x000fe20000000000 */
[----:B------:R-:W-:Y:S05]  /*2140*/  BRA `(.L_x_1778) ;  /* 0x00000b5000007947 */ /* 0x000fea0003800000 */
.L_x_1799:
[----:B------:R-:W-:Y:S01]  /*2150*/  MOV R3, 0x3f800000 ;  /* 0x3f80000000037802 */ /* 0x000fe20000000f00 */
[----:B------:R-:W0:Y:S01]  /*2160*/  FCHK P0, R29, 1 ;  /* 0x3f8000001d007902 */ /* 0x000e220000000000 */
[----:B------:R-:W-:Y:S03]  /*2170*/  BSSY B3, `(.L_x_1807) ;  /* 0x000000b000037945 */ /* 0x000fe60003800000 */
[----:B------:R-:W-:-:S04]  /*2180*/  FFMA R0, R3, -R3, 1 ;  /* 0x3f80000003007423 */ /* 0x000fc80000000803 */
[----:B------:R-:W-:-:S04]  /*2190*/  FFMA R0, R0, R3, 1 ;  /* 0x3f80000000007423 */ /* 0x000fc80000000003 */
[----:B------:R-:W-:-:S04]  /*21a0*/  FFMA R2, R29, R0, RZ ;  /* 0x000000001d027223 */ /* 0x000fc800000000ff */
[----:B------:R-:W-:-:S04]  /*21b0*/  FFMA R3, R2, -1, R29 ;  /* 0xbf80000002037823 */ /* 0x000fc8000000001d */
[----:B------:R-:W-:Y:S01]  /*21c0*/  FFMA R2, R0, R3, R2 ;  /* 0x0000000300027223 */ /* 0x000fe20000000002 */
[----:B0-----:R-:W-:Y:S05]  /*21d0*/  @!P0 BRA `(.L_x_1808) ;  /* 0x0000004000008947 */ /* 0x001fea0003800000 */
[----:B------:R-:W-:Y:S01]  /*21e0*/  HFMA2.MMA R3, -RZ, RZ, 1.875, 0 ;  /* 0x3f800000ff037435 */ /* 0x000fe200000001ff */
[----:B------:R-:W-:Y:S02]  /*21f0*/  MOV R4, R29 ;  /* 0x0000001d00047202 */ /* 0x000fe40000000f00 */
[----:B------:R-:W-:-:S03]  /*2200*/  MOV R0, 0x2220 ;  /* 0x0000222000007802 */ /* 0x000fc60000000f00 */
[----:B-----5:R-:W-:Y:S05]  /*2210*/  CALL.REL.NOINC `($__internal_2_$__cuda_sm3x_div_rn_ftz_f32_slowpath) ;  /* 0x0001452000007944 */ /* 0x020fea0003c00000 */
.L_x_1808:
[----:B------:R-:W-:Y:S05]  /*2220*/  BSYNC B3 ;  /* 0x0000000000037941 */ /* 0x000fea0003800000 */
.L_x_1807:
        /* <DEDUP_REMOVED lines=18> */
.L_x_1810:
[----:B------:R-:W-:Y:S02]  /*2350*/  ISETP.GE.AND P0, PT, R12, RZ, PT ;  /* 0x000000ff0c00720c */ /* 0x000fe40003f06270 */
[----:B------:R-:W-:-:S11]  /*2360*/  MOV R3, 0x3fd774eb ;  /* 0x3fd774eb00037802 */ /* 0x000fd60000000f00 */
[----:B------:R-:W-:-:S04]  /*2370*/  @P0 FFMA.FTZ R2, R3, 0.93318945169448852539, -R2 ;  /* 0x3f6ee58103020823 */ /* 0x000fc80000010802 */
[----:B------:R-:W-:Y:S02]  /*2380*/  @!P0 FFMA.FTZ R2, R3, 0.93318945169448852539, R2 ;  /* 0x3f6ee58103028823 */ /* 0x000fe40000010002 */
.L_x_1811:
[----:B------:R-:W-:Y:S05]  /*2390*/  BSYNC B0 ;  /* 0x0000000000007941 */ /* 0x000fea0003800000 */
.L_x_1809:
[C---:B------:R-:W-:Y:S01]  /*23a0*/  FSETP.NEU.FTZ.AND P1, PT, |R12|.reuse, |R13|, PT ;  /* 0x4000000d0c00720b */ /* 0x040fe20003f3d200 */
[----:B------:R-:W-:Y:S01]  /*23b0*/  HFMA2.MMA R0, -RZ, RZ, 2.04296875, -15.78125 ;  /* 0x4016cbe4ff007435 */ /* 0x000fe200000001ff */
[C---:B------:R-:W-:Y:S01]  /*23c0*/  ISETP.GE.AND P0, PT, R12.reuse, RZ, PT ;  /* 0x000000ff0c00720c */ /* 0x040fe20003f06270 */
[----:B------:R-:W-:Y:S02]  /*23d0*/  FADD.FTZ R3, |R12|, |R13| ;  /* 0x4000000d0c037221 */ /* 0x000fe40000010200 */
[----:B------:R-:W-:-:S04]  /*23e0*/  FMUL.FTZ R28, R29, 0.5 ;  /* 0x3f0000001d1c7820 */ /* 0x000fc80000410000 */
[----:B------:R-:W-:-:S04]  /*23f0*/  FMUL.FTZ R28, R29, R28 ;  /* 0x0000001c1d1c7220 */ /* 0x000fc80000410000 */
[----:B------:R-:W-:Y:S02]  /*2400*/  @!P1 FSEL R2, R0, 0.78539818525314331055, !P0 ;  /* 0x3f490fdb00029808 */ /* 0x000fe40004000000 */
[----:B------:R-:W-:Y:S02]  /*2410*/  FSETP.GTU.FTZ.AND P0, PT, |R3|, +INF , PT ;  /* 0x7f8000000300780b */ /* 0x000fe40003f1c200 */
[----:B------:R-:W-:-:S04]  /*2420*/  LOP3.LUT R2, R2, 0x80000000, R13, 0xb8, !PT ;  /* 0x8000000002027812 */ /* 0x000fc800078eb80d */
[----:B------:R-:W-:Y:S01]  /*2430*/  FSEL R2, R3, R2, P0 ;  /* 0x0000000203027208 */ /* 0x000fe20000000000 */
[----:B------:R-:W-:Y:S05]  /*2440*/  BRA `(.L_x_1778) ;  /* 0x0000085000007947 */ /* 0x000fea0003800000 */
.L_x_1767:
[----:B------:R-:W-:Y:S01]  /*2450*/  FMUL.FTZ R0, R12, 0.36787945032119750977 ;  /* 0x3ebc5ab20c007820 */ /* 0x000fe20000410000 */
[----:B------:R-:W-:Y:S01]  /*2460*/  BSSY B3, `(.L_x_1812) ;  /* 0x0000022000037945 */ /* 0x000fe20003800000 */
        /* <DEDUP_REMOVED lines=10> */
[----:B------:R-:W-:Y:S02]  /*2510*/  FMUL.FTZ R6, R5, R5 ;  /* 0x0000000505067220 */ /* 0x000fe40000410000 */
[----:B------:R-:W-:Y:S02]  /*2520*/  MUFU.RCP R5, R30 ;  /* 0x0000001e00057308 */ /* 0x000fe40000001000 */
[----:B------:R-:W-:Y:S01]  /*2530*/  FFMA.FTZ R6, R3, R3, R6 ;  /* 0x0000000303067223 */ /* 0x000fe20000010006 */
[----:B------:R-:W-:-:S05]  /*2540*/  LOP3.LUT R3, R4, 0x800000, RZ, 0xfc, !PT ;  /* 0x0080000004037812 */ /* 0x000fca00078efcff */
[----:B------:R-:W0:Y:S02]  /*2550*/  MUFU.SQRT R6, R6 ;  /* 0x0000000600067308 */ /* 0x000e240000002000 */
[----:B0-----:R-:W-:Y:S01]  /*2560*/  @P0 FMUL.FTZ R2, R6, R3 ;  /* 0x0000000306020220 */ /* 0x001fe20000410000 */
[----:B------:R-:W-:Y:S01]  /*2570*/  FSETP.NEU.FTZ.AND P0, PT, R0, +INF , PT ;  /* 0x7f8000000000780b */ /* 0x000fe20003f1d000 */
[----:B------:R-:W-:Y:S01]  /*2580*/  FFMA R0, -R30, R5, 1 ;  /* 0x3f8000001e007423 */ /* 0x000fe20000000105 */
[----:B------:R-:W-:Y:S02]  /*2590*/  MOV R3, 0x3f800000 ;  /* 0x3f80000000037802 */ /* 0x000fe40000000f00 */
        /* <DEDUP_REMOVED lines=12> */
[----:B-----5:R-:W-:Y:S05]  /*2660*/  CALL.REL.NOINC `($__internal_2_$__cuda_sm3x_div_rn_ftz_f32_slowpath) ;  /* 0x000140d000007944 */ /* 0x020fea0003c00000 */
[----:B0-----:R-:W-:Y:S02]  /*2670*/  MOV R0, R2 ;  /* 0x0000000200007202 */ /* 0x001fe40000000f00 */
.L_x_1813:
[----:B------:R-:W-:Y:S05]  /*2680*/  BSYNC B3 ;  /* 0x0000000000037941 */ /* 0x000fea0003800000 */
.L_x_1812:
[----:B------:R-:W-:Y:S01]  /*2690*/  HFMA2.MMA R3, -RZ, RZ, 0.89990234375, 10328 ;  /* 0x3b33710bff037435 */ /* 0x000fe200000001ff */
[----:B------:R-:W-:Y:S01]  /*26a0*/  FMUL.FTZ R2, R0, R0 ;  /* 0x0000000000027220 */ /* 0x000fe20000410000 */
        /* <DEDUP_REMOVED lines=16> */
.L_x_1815:
[----:B------:R-:W-:Y:S02]  /*27b0*/  ISETP.GE.AND P0, PT, R12, RZ, PT ;  /* 0x000000ff0c00720c */ /* 0x000fe40003f06270 */
[----:B------:R-:W-:-:S11]  /*27c0*/  MOV R3, 0x3fd774eb ;  /* 0x3fd774eb00037802 */ /* 0x000fd60000000f00 */
[----:B------:R-:W-:-:S04]  /*27d0*/  @P0 FFMA.FTZ R0, R3, 0.93318945169448852539, -R0 ;  /* 0x3f6ee58103000823 */ /* 0x000fc80000010800 */
[----:B------:R-:W-:Y:S02]  /*27e0*/  @!P0 FFMA.FTZ R0, R3, 0.93318945169448852539, R0 ;  /* 0x3f6ee58103008823 */ /* 0x000fe40000010000 */
.L_x_1816:
[----:B------:R-:W-:Y:S05]  /*27f0*/  BSYNC B0 ;  /* 0x0000000000007941 */ /* 0x000fea0003800000 */
.L_x_1814:
[----:B------:R-:W-:Y:S01]  /*2800*/  FSETP.NEU.FTZ.AND P1, PT, |R12|, |R13|, PT ;  /* 0x4000000d0c00720b */ /* 0x000fe20003f3d200 */
[----:B------:R-:W-:Y:S01]  /*2810*/  HFMA2.MMA R2, -RZ, RZ, 2.04296875, -15.78125 ;  /* 0x4016cbe4ff027435 */ /* 0x000fe200000001ff */
[----:B------:R-:W-:Y:S01]  /*2820*/  FSETP.NEU.FTZ.AND P2, PT, R30, RZ, PT ;  /* 0x000000ff1e00720b */ /* 0x000fe20003f5d000 */
[C---:B------:R-:W-:Y:S01]  /*2830*/  FADD.FTZ R3, |R12|.reuse, |R13| ;  /* 0x4000000d0c037221 */ /* 0x040fe20000010200 */
[----:B------:R-:W-:-:S09]  /*2840*/  ISETP.GE.AND P0, PT, R12, RZ, PT ;  /* 0x000000ff0c00720c */ /* 0x000fd20003f06270 */
[----:B------:R-:W-:Y:S02]  /*2850*/  @!P1 FSEL R0, R2, 0.78539818525314331055, !P0 ;  /* 0x3f490fdb02009808 */ /* 0x000fe40004000000 */
[----:B------:R-:W-:Y:S02]  /*2860*/  @!P2 FSEL R0, RZ, 3.1415927410125732422, P0 ;  /* 0x40490fdbff00a808 */ /* 0x000fe40000000000 */
[----:B------:R-:W-:Y:S02]  /*2870*/  FSETP.GTU.FTZ.AND P0, PT, |R3|, +INF , PT ;  /* 0x7f8000000300780b */ /* 0x000fe40003f1c200 */
[----:B------:R-:W-:-:S04]  /*2880*/  LOP3.LUT R0, R0, 0x80000000, R13, 0xb8, !PT ;  /* 0x8000000000007812 */ /* 0x000fc800078eb80d */
[----:B------:R-:W-:Y:S01]  /*2890*/  FSEL R2, R3, R0, P0 ;  /* 0x0000000003027208 */ /* 0x000fe20000000000 */
[----:B------:R-:W-:Y:S05]  /*28a0*/  BRA `(.L_x_1778) ;  /* 0x000003f000007947 */ /* 0x000fea0003800000 */
.L_x_1766:
[C---:B0-----:R-:W-:Y:S01]  /*28b0*/  FADD.FTZ R3, |R13|.reuse, -RZ ;  /* 0x800000ff0d037221 */ /* 0x041fe20000010200 */
[----:B------:R-:W-:Y:S01]  /*28c0*/  FSETP.GT.FTZ.AND P2, PT, |R13|, |R12|, PT ;  /* 0x4000000c0d00720b */ /* 0x000fe20003f54200 */
[----:B------:R-:W-:Y:S01]  /*28d0*/  BSSY B3, `(.L_x_1817) ;  /* 0x0000019000037945 */ /* 0x000fe20003800000 */
[----:B------:R-:W-:Y:S02]  /*28e0*/  FSETP.GEU.FTZ.AND P0, PT, |R12|, 1.084202172485504434e-19, PT ;  /* 0x200000000c00780b */ /* 0x000fe40003f1e200 */
[----:B------:R-:W-:Y:S02]  /*28f0*/  FSEL R27, R3, R28, P2 ;  /* 0x0000001c031b7208 */ /* 0x000fe40001000000 */
[----:B------:R-:W-:Y:S02]  /*2900*/  FSETP.GEU.FTZ.AND P1, PT, |R13|, 1.084202172485504434e-19, PT ;  /* 0x200000000d00780b */ /* 0x000fe40003f3e200 */
[----:B------:R-:W0:Y:S01]  /*2910*/  MUFU.RCP R0, R27 ;  /* 0x0000001b00007308 */ /* 0x000e220000001000 */
[----:B------:R-:W-:-:S02]  /*2920*/  FSEL R28, R28, R3, P2 ;  /* 0x000000031c1c7208 */ /* 0x000fc40001000000 */
[----:B------:R-:W-:-:S07]  /*2930*/  PLOP3.LUT P0, PT, P0, P1, PT, 0x2, 0x0 ;  /* 0x000000000000781c */ /* 0x000fce0000702072 */
[----:B------:R-:W1:Y:S01]  /*2940*/  FCHK P1, R28, R27 ;  /* 0x0000001b1c007302 */ /* 0x000e620000020000 */
[----:B0-----:R-:W-:-:S05]  /*2950*/  FFMA R3, -R27, R0, 1 ;  /* 0x3f8000001b037423 */ /* 0x001fca0000000100 */
[C---:B------:R-:W-:Y:S02]  /*2960*/  @P0 FMUL.FTZ R2, R13.reuse, 4 ;  /* 0x408000000d020820 */ /* 0x040fe40000410000 */
[----:B------:R-:W-:Y:S02]  /*2970*/  FFMA R4, R0, R3, R0 ;  /* 0x0000000300047223 */ /* 0x000fe40000000000 */
[----:B------:R-:W-:Y:S02]  /*2980*/  @P0 FMUL.FTZ R3, R2, R2 ;  /* 0x0000000202030220 */ /* 0x000fe40000410000 */
[----:B------:R-:W-:Y:S02]  /*2990*/  @P0 FMUL.FTZ R0, R12, 4 ;  /* 0x408000000c000820 */ /* 0x000fe40000410000 */
[----:B------:R-:W-:Y:S02]  /*29a0*/  FFMA R2, R28, R4, RZ ;  /* 0x000000041c027223 */ /* 0x000fe400000000ff */
[----:B------:R-:W-:-:S02]  /*29b0*/  @!P0 FMUL.FTZ R29, R13, R13 ;  /* 0x0000000d0d1d8220 */ /* 0x000fc40000410000 */
[----:B------:R-:W-:Y:S02]  /*29c0*/  @P0 FFMA.FTZ R3, R0, R0, R3 ;  /* 0x0000000000030223 */ /* 0x000fe40000010003 */
[----:B------:R-:W-:Y:S02]  /*29d0*/  FFMA R5, -R27, R2, R28 ;  /* 0x000000021b057223 */ /* 0x000fe4000000011c */
[----:B------:R-:W-:Y:S02]  /*29e0*/  @!P0 FFMA.FTZ R29, R12, R12, R29 ;  /* 0x0000000c0c1d8223 */ /* 0x000fe4000001001d */
[----:B------:R-:W-:Y:S02]  /*29f0*/  @P0 FMUL.FTZ R29, R3, 0.0625 ;  /* 0x3d800000031d0820 */ /* 0x000fe40000410000 */
[----:B------:R-:W-:Y:S01]  /*2a00*/  FFMA R2, R4, R5, R2 ;  /* 0x0000000504027223 */ /* 0x000fe20000000002 */
[----:B-1----:R-:W-:Y:S05]  /*2a10*/  @!P1 BRA `(.L_x_1818) ;  /* 0x0000004000009947 */ /* 0x002fea0003800000 */
[----:B------:R-:W-:Y:S02]  /*2a20*/  MOV R4, R28 ;  /* 0x0000001c00047202 */ /* 0x000fe40000000f00 */
[----:B------:R-:W-:-:S02]  /*2a30*/  MOV R3, R27 ;  /* 0x0000001b00037202 */ /* 0x000fc40000000f00 */
[----:B------:R-:W-:Y:S02]  /*2a40*/  MOV R0, 0x2a60 ;  /* 0x00002a6000007802 */ /* 0x000fe40000000f00 */
[----:B-----5:R-:W-:Y:S05]  /*2a50*/  CALL.REL.NOINC `($__internal_2_$__cuda_sm3x_div_rn_ftz_f32_slowpath) ;  /* 0x00013ce000007944 */ /* 0x020fea0003c00000 */
.L_x_1818:
[----:B------:R-:W-:Y:S05]  /*2a60*/  BSYNC B3 ;  /* 0x0000000000037941 */ /* 0x000fea0003800000 */
.L_x_1817:
        /* <DEDUP_REMOVED lines=13> */
[----:B------:R-:W-:-:S13]  /*2b40*/  ISETP.GT.AND P0, PT, R12, -0x1, PT ;  /* 0xffffffff0c00780c */ /* 0x000fda0003f04270 */
[----:B------:R-:W-:Y:S05]  /*2b50*/  @P0 BRA `(.L_x_1821) ;  /* 0x0000007000000947 */ /* 0x000fea0003800000 */
[----:B------:R-:W-:-:S05]  /*2b60*/  MOV R3, 0x3fd774eb ;  /* 0x3fd774eb00037802 */ /* 0x000fca0000000f00 */
[----:B------:R-:W-:Y:S01]  /*2b70*/  FFMA.FTZ R2, R3, 1.8663789033889770508, -R2 ;  /* 0x3feee58103027823 */ /* 0x000fe20000010802 */
[----:B------:R-:W-:Y:S05]  /*2b80*/  BRA `(.L_x_1821) ;  /* 0x0000004000007947 */ /* 0x000fea0003800000 */
.L_x_1820:
[----:B------:R-:W-:Y:S02]  /*2b90*/  ISETP.GE.AND P0, PT, R12, RZ, PT ;  /* 0x000000ff0c00720c */ /* 0x000fe40003f06270 */
[----:B------:R-:W-:-:S11]  /*2ba0*/  MOV R3, 0x3fd774eb ;  /* 0x3fd774eb00037802 */ /* 0x000fd60000000f00 */
[----:B------:R-:W-:-:S04]  /*2bb0*/  @P0 FFMA.FTZ R2, R3, 0.93318945169448852539, -R2 ;  /* 0x3f6ee58103020823 */ /* 0x000fc80000010802 */
[----:B------:R-:W-:Y:S02]  /*2bc0*/  @!P0 FFMA.FTZ R2, R3, 0.93318945169448852539, R2 ;  /* 0x3f6ee58103028823 */ /* 0x000fe40000010002 */
.L_x_1821:
[----:B------:R-:W-:Y:S05]  /*2bd0*/  BSYNC B0 ;  /* 0x0000000000007941 */ /* 0x000fea0003800000 */
.L_x_1819:
[C---:B------:R-:W-:Y:S01]  /*2be0*/  FSETP.NEU.FTZ.AND P2, PT, |R12|.reuse, |R13|, PT ;  /* 0x4000000d0c00720b */ /* 0x040fe20003f5d200 */
        /* <DEDUP_REMOVED lines=9> */
[----:B0-----:R-:W-:-:S03]  /*2c80*/  FMUL.FTZ R28, R29, 0.69314718246459960938 ;  /* 0x3f3172181d1c7820 */ /* 0x001fc60000410000 */
[----:B------:R-:W-:Y:S02]  /*2c90*/  FSEL R2, R3, R2, P0 ;  /* 0x0000000203027208 */ /* 0x000fe40000000000 */
.L_x_1778:
[----:B------:R-:W-:Y:S05]  /*2ca0*/  BSYNC B2 ;  /* 0x0000000000027941 */ /* 0x000fea0003800000 */
.L_x_1765:
[----:B------:R-:W-:Y:S01]  /*2cb0*/  FMUL.FTZ R3, R2, c[0x0][0xdb0] ;  /* 0x00036c0002037a20 */ /* 0x000fe20000410000 */
[----:B------:R-:W-:Y:S03]  /*2cc0*/  BSSY B0, `(.L_x_1822) ;  /* 0x000003a000007945 */ /* 0x000fe60003800000 */
[----:B------:R-:W-:Y:S02]  /*2cd0*/  FFMA.FTZ R4, R28, c[0x0][0xdb4], R3 ;  /* 0x00036d001c047a23 */ /* 0x000fe40000010003 */
[----:B------:R-:W-:-:S03]  /*2ce0*/  FMUL.FTZ R3, R2, c[0x0][0xdb4] ;  /* 0x00036d0002037a20 */ /* 0x000fc60000410000 */
[----:B------:R-:W-:Y:S01]  /*2cf0*/  LOP3.LUT P0, R0, R4, 0x7fffffff, RZ, 0xc0, !PT ;  /* 0x7fffffff04007812 */ /* 0x000fe2000780c0ff */
[----:B------:R-:W-:-:S12]  /*2d00*/  FFMA.FTZ R28, R28, c[0x0][0xdb0], -R3 ;  /* 0x00036c001c1c7a23 */ /* 0x000fd80000010803 */
        /* <DEDUP_REMOVED lines=36> */
.L_x_1825:
        /* <DEDUP_REMOVED lines=10> */
.L_x_1824:
[----:B------:R-:W-:-:S04]  /*2ff0*/  FMUL.RZ R4, R4, 0.15915493667125701904 ;  /* 0x3e22f98304047820 */ /* 0x000fc8000040c000 */
[----:B------:R0:W1:Y:S08]  /*3000*/  MUFU.SIN R13, R4 ;  /* 0x00000004000d7308 */ /* 0x0000700000000400 */
[----:B------:R0:W2:Y:S01]  /*3010*/  MUFU.COS R12, R4 ;  /* 0x00000004000c7308 */ /* 0x0000a20000000000 */
[----:B------:R-:W-:Y:S05]  /*3020*/  BRA `(.L_x_1826) ;  /* 0x0000003000007947 */ /* 0x000fea0003800000 */
.L_x_1823:
[----:B------:R-:W-:Y:S01]  /*3030*/  FMUL.FTZ R12, R28, 1.4426950216293334961 ;  /* 0x3fb8aa3b1c0c7820 */ /* 0x000fe20000410000 */
[----:B------:R-:W-:-:S05]  /*3040*/  MOV R13, R4 ;  /* 0x00000004000d7202 */ /* 0x000fca0000000f00 */
[----:B------:R-:W0:Y:S02]  /*3050*/  MUFU.EX2 R12, R12 ;  /* 0x0000000c000c7308 */ /* 0x000e240000000800 */
.L_x_1826:
[----:B------:R-:W-:Y:S05]  /*3060*/  BSYNC B0 ;  /* 0x0000000000007941 */ /* 0x000fea0003800000 */
.L_x_1822:
[C---:B-----5:R-:W-:Y:S01]  /*3070*/  FSETP.NAN.FTZ.AND P0, PT, R14.reuse, R15, PT ;  /* 0x0000000f0e00720b */ /* 0x060fe20003f18000 */
[----:B------:R-:W-:Y:S01]  /*3080*/  BSSY B2, `(.L_x_1827) ;  /* 0x0000281000027945 */ /* 0x000fe20003800000 */
[----:B------:R-:W-:-:S11]  /*3090*/  FADD.FTZ R28, |R14|, -RZ ;  /* 0x800000ff0e1c7221 */ /* 0x000fd60000010200 */
[----:B------:R-:W-:Y:S05]  /*30a0*/  @P0 BRA `(.L_x_1828) ;  /* 0x000023f000000947 */ /* 0x000fea0003800000 */
[----:B------:R-:W-:Y:S01]  /*30b0*/  FADD.FTZ R27, |R15|, -RZ ;  /* 0x800000ff0f1b7221 */ /* 0x000fe20000010200 */
        /* <DEDUP_REMOVED lines=17> */
[----:B------:R-:W-:Y:S01]  /*31d0*/  HFMA2.MMA R5, -RZ, RZ, 1.875, 0 ;  /* 0x3f800000ff057435 */ /* 0x000fe200000001ff */
        /* <DEDUP_REMOVED lines=13> */
[----:B------:R-:W-:-:S04]  /*32b0*/  FFMA.FTZ R5, R4, 0.25, -R5 ;  /* 0x3e80000004057823 */ /* 0x000fc80000010805 */
[----:B------:R-:W-:-:S04]  /*32c0*/  FADD.FTZ R2, R2, R5 ;  /* 0x0000000502027221 */ /* 0x000fc80000010000 */
[C---:B------:R-:W-:Y:S02]  /*32d0*/  FFMA.FTZ R5, R2.reuse, -R7, 0.10546888411045074463 ;  /* 0x3dd8001202057423 */ /* 0x040fe40000010807 */
[----:B------:R-:W3:Y:S02]  /*32e0*/  MUFU.RCP R7, R30 ;  /* 0x0000001e00077308 */ /* 0x000ee40000001000 */
[C---:B------:R-:W-:Y:S02]  /*32f0*/  FFMA.FTZ R5, R2.reuse, R5, -0.13229703903198242188 ;  /* 0xbe0778e002057423 */ /* 0x040fe40000010005 */
[----:B0-----:R-:W-:Y:S02]  /*3300*/  FMUL.FTZ R27, R3, 1.1920928955078125e-07 ;  /* 0x34000000031b7820 */ /* 0x001fe40000410000 */
[----:B------:R-:W-:-:S04]  /*3310*/  FFMA.FTZ R5, R2, R5, 0.14491446316242218018 ;  /* 0x3e14647502057423 */ /* 0x000fc80000010005 */
[----:B------:R-:W-:-:S04]  /*3320*/  FFMA.FTZ R5, R2, R5, -0.16641564667224884033 ;  /* 0xbe2a68dd02057423 */ /* 0x000fc80000010005 */
[----:B------:R-:W-:Y:S02]  /*3330*/  FFMA.FTZ R5, R2, R5, 0.19988867640495300293 ;  /* 0x3e4caf9e02057423 */ /* 0x000fe40000010005 */
[----:B---3--:R-:W-:Y:S02]  /*3340*/  FFMA R4, -R30, R7, 1 ;  /* 0x3f8000001e047423 */ /* 0x008fe40000000107 */
        /* <DEDUP_REMOVED lines=15> */
.L_x_1834:
[----:B------:R-:W-:Y:S05]  /*3440*/  BSYNC B0 ;  /* 0x0000000000007941 */ /* 0x000fea0003800000 */
.L_x_1833:
[----:B------:R-:W-:Y:S01]  /*3450*/  BSSY B3, `(.L_x_1835) ;  /* 0x0000007000037945 */ /* 0x000fe20003800000 */
[----:B------:R-:W-:Y:S01]  /*3460*/  FFMA R2, R4, R3, R5 ;  /* 0x0000000304027223 */ /* 0x000fe20000000005 */
[----:B------:R-:W-:Y:S05]  /*3470*/  @!P0 BRA `(.L_x_1836) ;  /* 0x0000004000008947 */ /* 0x000fea0003800000 */
[----:B------:R-:W-:Y:S02]  /*3480*/  MOV R4, R29 ;  /* 0x0000001d00047202 */ /* 0x000fe40000000f00 */
[----:B------:R-:W-:Y:S02]  /*3490*/  MOV R3, R30 ;  /* 0x0000001e00037202 */ /* 0x000fe40000000f00 */
[----:B------:R-:W-:Y:S02]  /*34a0*/  MOV R0, 0x34c0 ;  /* 0x000034c000007802 */ /* 0x000fe40000000f00 */
[----:B-12---:R-:W-:Y:S05]  /*34b0*/  CALL.REL.NOINC `($__internal_2_$__cuda_sm3x_div_rn_ftz_f32_slowpath) ;  /* 0x0001328000007944 */ /* 0x006fea0003c00000 */
.L_x_1836:
[----:B------:R-:W-:Y:S05]  /*34c0*/  BSYNC B3 ;  /* 0x0000000000037941 */ /* 0x000fea0003800000 */
.L_x_1835:
        /* <DEDUP_REMOVED lines=18> */
.L_x_1838:
[----:B------:R-:W-:Y:S02]  /*35f0*/  ISETP.GE.AND P0, PT, R14, RZ, PT ;  /* 0x000000ff0e00720c */ /* 0x000fe40003f06270 */
[----:B------:R-:W-:-:S11]  /*3600*/  MOV R3, 0x3fd774eb ;  /* 0x3fd774eb00037802 */ /* 0x000fd60000000f00 */
[----:B------:R-:W-:-:S04]  /*3610*/  @P0 FFMA.FTZ R2, R3, 0.93318945169448852539, -R2 ;  /* 0x3f6ee58103020823 */ /* 0x000fc80000010802 */
[----:B------:R-:W-:Y:S02]  /*3620*/  @!P0 FFMA.FTZ R2, R3, 0.93318945169448852539, R2 ;  /* 0x3f6ee58103028823 */ /* 0x000fe40000010002 */
.L_x_1839:
[----:B------:R-:W-:Y:S05]  /*3630*/  BSYNC B0 ;  /* 0x0000000000007941 */ /* 0x000fea0003800000 */
.L_x_1837:
        /* <DEDUP_REMOVED lines=12> */
.L_x_1832:
[----:B------:R-:W-:-:S04]  /*3700*/  FMUL.FTZ R27, R29, R29 ;  /* 0x0000001d1d1b7220 */ /* 0x000fc80000410000 */
[----:B------:R-:W-:-:S05]  /*3710*/  FFMA.FTZ R27, R30, R30, R27 ;  /* 0x0000001e1e1b7223 */ /* 0x000fca000001001b */
[----:B------:R-:W-:-:S13]  /*3720*/  FSETP.GTU.FTZ.AND P0, PT, R27, 0.69999998807907104492, PT ;  /* 0x3f3333331b00780b */ /* 0x000fda0003f1c000 */
[----:B------:R-:W-:Y:S05]  /*3730*/  @P0 BRA `(.L_x_1841) ;  /* 0x0000032000000947 */ /* 0x000fea0003800000 */
[----:B------:R-:W3:Y:S01]  /*3740*/  MUFU.RCP R3, R30 ;  /* 0x0000001e00037308 */ /* 0x000ee20000001000 */
[----:B------:R-:W-:Y:S07]  /*3750*/  BSSY B3, `(.L_x_1842) ;  /* 0x000000c000037945 */ /* 0x000fee0003800000 */
[----:B------:R-:W4:Y:S01]  /*3760*/  FCHK P0, R29, R30 ;  /* 0x0000001e1d007302 */ /* 0x000f220000000000 */
[----:B---3--:R-:W-:-:S04]  /*3770*/  FFMA R0, -R30, R3, 1 ;  /* 0x3f8000001e007423 */ /* 0x008fc80000000103 */
[----:B------:R-:W-:-:S04]  /*3780*/  FFMA R0, R3, R0, R3 ;  /* 0x0000000003007223 */ /* 0x000fc80000000003 */
[----:B------:R-:W-:-:S04]  /*3790*/  FFMA R3, R29, R0, RZ ;  /* 0x000000001d037223 */ /* 0x000fc800000000ff */
[----:B------:R-:W-:-:S04]  /*37a0*/  FFMA R2, -R30, R3, R29 ;  /* 0x000000031e027223 */ /* 0x000fc8000000011d */
[----:B------:R-:W-:Y:S01]  /*37b0*/  FFMA R2, R0, R2, R3 ;  /* 0x0000000200027223 */ /* 0x000fe20000000003 */
[----:B----4-:R-:W-:Y:S05]  /*37c0*/  @!P0 BRA `(.L_x_1843) ;  /* 0x0000004000008947 */ /* 0x010fea0003800000 */
[----:B0-----:R-:W-:Y:S02]  /*37d0*/  MOV R4, R29 ;  /* 0x0000001d00047202 */ /* 0x001fe40000000f00 */
[----:B------:R-:W-:Y:S02]  /*37e0*/  MOV R3, R30 ;  /* 0x0000001e00037202 */ /* 0x000fe40000000f00 */
[----:B------:R-:W-:Y:S02]  /*37f0*/  MOV R0, 0x3810 ;  /* 0x0000381000007802 */ /* 0x000fe40000000f00 */
[----:B-12---:R-:W-:Y:S05]  /*3800*/  CALL.REL.NOINC `($__internal_2_$__cuda_sm3x_div_rn_ftz_f32_slowpath) ;  /* 0x00012f3000007944 */ /* 0x006fea0003c00000 */
.L_x_1843:
[----:B------:R-:W-:Y:S05]  /*3810*/  BSYNC B3 ;  /* 0x0000000000037941 */ /* 0x000fea0003800000 */
.L_x_1842:
        /* <DEDUP_REMOVED lines=18> */
.L_x_1845:
[----:B------:R-:W-:Y:S02]  /*3940*/  ISETP.GE.AND P0, PT, R14, RZ, PT ;  /* 0x000000ff0e00720c */ /* 0x000fe40003f06270 */
[----:B------:R-:W-:-:S11]  /*3950*/  MOV R3, 0x3fd774eb ;  /* 0x3fd774eb00037802 */ /* 0x000fd60000000f00 */
[----:B------:R-:W-:-:S04]  /*3960*/  @P0 FFMA.FTZ R2, R3, 0.93318945169448852539, -R2 ;  /* 0x3f6ee58103020823 */ /* 0x000fc80000010802 */
[----:B------:R-:W-:Y:S02]  /*3970*/  @!P0 FFMA.FTZ R2, R3, 0.93318945169448852539, R2 ;  /* 0x3f6ee58103028823 */ /* 0x000fe40000010002 */
.L_x_1846:
[----:B------:R-:W-:Y:S05]  /*3980*/  BSYNC B0 ;  /* 0x0000000000007941 */ /* 0x000fea0003800000 */
.L_x_1844:
        /* <DEDUP_REMOVED lines=13> */
.L_x_1841:
[----:B------:R-:W-:Y:S01]  /*3a60*/  LOP3.LUT R3, R30, 0xffff0000, RZ, 0xc0, !PT ;  /* 0xffff00001e037812 */ /* 0x000fe200078ec0ff */
[----:B------:R-:W-:Y:S01]  /*3a70*/  BSSY B0, `(.L_x_1847) ;  /* 0x000003f000007945 */ /* 0x000fe20003800000 */
[----:B0-----:R-:W-:-:S03]  /*3a80*/  LOP3.LUT R4, R29, 0xffff0000, RZ, 0xc0, !PT ;  /* 0xffff00001d047812 */ /* 0x001fc600078ec0ff */
        /* <DEDUP_REMOVED lines=22> */
.L_x_1848:
        /* <DEDUP_REMOVED lines=40> */
.L_x_1847:
        /* <DEDUP_REMOVED lines=26> */
[----:B------:R-:W3:Y:S02]  /*4010*/  MUFU.RCP R5, R30 ;  /* 0x0000001e00057308 */ /* 0x000ee40000001000 */
[----:B------:R-:W-:Y:S02]  /*4020*/  FFMA.FTZ R3, R2, R3, -0.13229703903198242188 ;  /* 0xbe0778e002037423 */ /* 0x000fe40000010003 */
        /* <DEDUP_REMOVED lines=20> */
.L_x_1850:
[----:B------:R-:W-:Y:S05]  /*4170*/  BSYNC B0 ;  /* 0x0000000000007941 */ /* 0x000fea0003800000 */
.L_x_1849:
[----:B------:R-:W-:Y:S01]  /*4180*/  BSSY B3, `(.L_x_1851) ;  /* 0x0000007000037945 */ /* 0x000fe20003800000 */
[----:B------:R-:W-:Y:S01]  /*4190*/  FFMA R2, R4, R5, R3 ;  /* 0x0000000504027223 */ /* 0x000fe20000000003 */
[----:B------:R-:W-:Y:S05]  /*41a0*/  @!P0 BRA `(.L_x_1852) ;  /* 0x0000004000008947 */ /* 0x000fea0003800000 */
[----:B------:R-:W-:Y:S02]  /*41b0*/  MOV R4, R29 ;  /* 0x0000001d00047202 */ /* 0x000fe40000000f00 */
[----:B------:R-:W-:Y:S02]  /*41c0*/  MOV R3, R30 ;  /* 0x0000001e00037202 */ /* 0x000fe40000000f00 */
[----:B------:R-:W-:Y:S02]  /*41d0*/  MOV R0, 0x41f0 ;  /* 0x000041f000007802 */ /* 0x000fe40000000f00 */
[----:B-12---:R-:W-:Y:S05]  /*41e0*/  CALL.REL.NOINC `($__internal_2_$__cuda_sm3x_div_rn_ftz_f32_slowpath) ;  /* 0x0001255000007944 */ /* 0x006fea0003c00000 */
.L_x_1852:
[----:B------:R-:W-:Y:S05]  /*41f0*/  BSYNC B3 ;  /* 0x0000000000037941 */ /* 0x000fea0003800000 */
.L_x_1851:
        /* <DEDUP_REMOVED lines=18> */
.L_x_1854:
[----:B------:R-:W-:Y:S02]  /*4320*/  ISETP.GE.AND P0, PT, R14, RZ, PT ;  /* 0x000000ff0e00720c */ /* 0x000fe40003f06270 */
[----:B------:R-:W-:-:S11]  /*4330*/  MOV R3, 0x3fd774eb ;  /* 0x3fd774eb00037802 */ /* 0x000fd60000000f00 */
[----:B------:R-:W-:-:S04]  /*4340*/  @P0 FFMA.FTZ R2, R3, 0.93318945169448852539, -R2 ;  /* 0x3f6ee58103020823 */ /* 0x000fc80000010802 */
[----:B------:R-:W-:Y:S02]  /*4350*/  @!P0 FFMA.FTZ R2, R3, 0.93318945169448852539, R2 ;  /* 0x3f6ee58103028823 */ /* 0x000fe40000010002 */
.L_x_1855:
[----:B------:R-:W-:Y:S05]  /*4360*/  BSYNC B0 ;  /* 0x0000000000007941 */ /* 0x000fea0003800000 */
.L_x_1853:
        /* <DEDUP_REMOVED lines=12> */
.L_x_1831:
        /* <DEDUP_REMOVED lines=13> */
.L_x_1857:
[----:B------:R-:W-:Y:S05]  /*4500*/  BSYNC B3 ;  /* 0x0000000000037941 */ /* 0x000fea0003800000 */
.L_x_1856:
        /* <DEDUP_REMOVED lines=18> */
.L_x_1859:
[----:B------:R-:W-:Y:S02]  /*4630*/  ISETP.GE.AND P0, PT, R14, RZ, PT ;  /* 0x000000ff0e00720c */ /* 0x000fe40003f06270 */
[----:B------:R-:W-:-:S11]  /*4640*/  MOV R3, 0x3fd774eb ;  /* 0x3fd774eb00037802 */ /* 0x000fd60000000f00 */
[----:B------:R-:W-:-:S04]  /*4650*/  @P0 FFMA.FTZ R2, R3, 0.93318945169448852539, -R2 ;  /* 0x3f6ee58103020823 */ /* 0x000fc80000010802 */
[----:B------:R-:W-:Y:S02]  /*4660*/  @!P0 FFMA.FTZ R2, R3, 0.93318945169448852539, R2 ;  /* 0x3f6ee58103028823 */ /* 0x000fe40000010002 */
.L_x_1860:
[----:B------:R-:W-:Y:S05]  /*4670*/  BSYNC B0 ;  /* 0x0000000000007941 */ /* 0x000fea0003800000 */
.L_x_1858:
        /* <DEDUP_REMOVED lines=27> */
.L_x_1830:
        /* <DEDUP_REMOVED lines=11> */
[----:B0-----:R-:W-:Y:S02]  /*48e0*/  IADD3 R4, -R3, 0x40800000, RZ ;  /* 0x4080000003047810 */ /* 0x001fe40007ffe1ff */
[----:B------:R-:W-:Y:S02]  /*48f0*/  IADD3 R2, R0, -R3, RZ ;  /* 0x8000000300027210 */ /* 0x000fe40007ffe0ff */
[----:B------:R-:W0:Y:S01]  /*4900*/  I2F R3, R3 ;  /* 0x0000000300037306 */ /* 0x000e220000201400 */
[----:B------:R-:W-:Y:S01]  /*4910*/  FFMA.FTZ R5, R4, R5, -1 ;  /* 0xbf80000004057423 */ /* 0x000fe20000010005 */
[----:B------:R-:W-:-:S03]  /*4920*/  MOV R4, 0x3f800000 ;  /* 0x3f80000000047802 */ /* 0x000fc60000000f00 */
[----:B------:R-:W-:-:S04]  /*4930*/  FADD.FTZ R2, R2, R5 ;  /* 0x0000000502027221 */ /* 0x000fc80000010000 */
[----:B------:R-:W-:Y:S02]  /*4940*/  FFMA.FTZ R5, R2, -R7, 0.10546888411045074463 ;  /* 0x3dd8001202057423 */ /* 0x000fe40000010807 */
[----:B------:R-:W-:Y:S02]  /*4950*/  FFMA R7, R4, -1, R4 ;  /* 0xbf80000004077823 */ /* 0x000fe40000000004 */
[C---:B------:R-:W-:Y:S02]  /*4960*/  FFMA.FTZ R5, R2.reuse, R5, -0.13229703903198242188 ;  /* 0xbe0778e002057423 */ /* 0x040fe40000010005 */
[----:B------:R-:W-:Y:S02]  /*4970*/  FFMA R6, R7, R4, 1 ;  /* 0x3f80000007067423 */ /* 0x000fe40000000004 */
[----:B------:R-:W-:Y:S02]  /*4980*/  FFMA.FTZ R5, R2, R5, 0.14491446316242218018 ;  /* 0x3e14647502057423 */ /* 0x000fe40000010005 */
[----:B------:R-:W-:-:S02]  /*4990*/  FFMA R4, R6, R29, RZ ;  /* 0x0000001d06047223 */ /* 0x000fc400000000ff */
[C---:B------:R-:W-:Y:S02]  /*49a0*/  FFMA.FTZ R5, R2.reuse, R5, -0.16641564667224884033 ;  /* 0xbe2a68dd02057423 */ /* 0x040fe40000010005 */
[----:B0-----:R-:W-:Y:S02]  /*49b0*/  FMUL.FTZ R3, R3, 1.1920928955078125e-07 ;  /* 0x3400000003037820 */ /* 0x001fe40000410000 */
[----:B------:R-:W-:-:S04]  /*49c0*/  FFMA.FTZ R5, R2, R5, 0.19988867640495300293 ;  /* 0x3e4caf9e02057423 */ /* 0x000fc80000010005 */
[----:B------:R-:W-:-:S04]  /*49d0*/  FFMA.FTZ R5, R2, R5, -0.25000196695327758789 ;  /* 0xbe80004202057423 */ /* 0x000fc80000010005 */
[----:B------:R-:W-:-:S04]  /*49e0*/  FFMA.FTZ R5, R2, R5, 0.33333510160446166992 ;  /* 0x3eaaaae602057423 */ /* 0x000fc80000010005 */
[----:B------:R-:W-:-:S04]  /*49f0*/  FFMA.FTZ R5, R2, R5, -0.5 ;  /* 0xbf00000002057423 */ /* 0x000fc80000010005 */
[----:B------:R-:W-:-:S04]  /*4a00*/  FMUL.FTZ R5, R2, R5 ;  /* 0x0000000502057220 */ /* 0x000fc80000410000 */
[----:B------:R-:W-:Y:S02]  /*4a10*/  FFMA.FTZ R2, R2, R5, R2 ;  /* 0x0000000502027223 */ /* 0x000fe40000010002 */
[----:B------:R-:W-:Y:S02]  /*4a20*/  FFMA R5, R4, -1, R29 ;  /* 0xbf80000004057823 */ /* 0x000fe4000000001d */
[----:B------:R-:W-:Y:S01]  /*4a30*/  FFMA.FTZ R28, R3, 0.69314718246459960938, R2 ;  /* 0x3f317218031c7823 */ /* 0x000fe20000010002 */
[----:B------:R-:W-:Y:S05]  /*4a40*/  @!P1 BRA `(.L_x_1863) ;  /* 0x0000005000009947 */ /* 0x000fea0003800000 */
[----:B------:R-:W-:-:S13]  /*4a50*/  ISETP.GE.AND P1, PT, R0, -0x407fffff, PT ;  /* 0xbf8000010000780c */ /* 0x000fda0003f26270 */
[----:B------:R-:W-:-:S05]  /*4a60*/  @P1 MOV R3, 0x7f800000 ;  /* 0x7f80000000031802 */ /* 0x000fca0000000f00 */
[C---:B------:R-:W-:Y:S01]  /*4a70*/  @P1 FFMA.FTZ R28, R0.reuse, R3, +INF ;  /* 0x7f800000001c1423 */ /* 0x040fe20000010003 */
[----:B------:R-:W-:-:S04]  /*4a80*/  FSETP.NEU.FTZ.AND P1, PT, R0, RZ, PT ;  /* 0x000000ff0000720b */ /* 0x000fc80003f3d000 */
[----:B------:R-:W-:-:S04]  /*4a90*/  FSEL R28, R28, -RZ, P1 ;  /* 0x800000ff1c1c7208 */ /* 0x000fc80000800000 */
.L_x_1863:
[----:B------:R-:W-:Y:S05]  /*4aa0*/  BSYNC B0 ;  /* 0x0000000000007941 */ /* 0x000fea0003800000 */
.L_x_1862:
[----:B------:R-:W-:Y:S01]  /*4ab0*/  BSSY B3, `(.L_x_1864) ;  /* 0x0000007000037945 */ /* 0x000fe20003800000 */
[----:B------:R-:W-:Y:S01]  /*4ac0*/  FFMA R2, R6, R5, R4 ;  /* 0x0000000506027223 */ /* 0x000fe20000000004 */
[----:B------:R-:W-:Y:S05]  /*4ad0*/  @!P0 BRA `(.L_x_1865) ;  /* 0x0000004000008947 */ /* 0x000fea0003800000 */
[----:B------:R-:W-:Y:S01]  /*4ae0*/  HFMA2.MMA R3, -RZ, RZ, 1.875, 0 ;  /* 0x3f800000ff037435 */ /* 0x000fe200000001ff */
[----:B------:R-:W-:Y:S02]  /*4af0*/  MOV R4, R29 ;  /* 0x0000001d00047202 */ /* 0x000fe40000000f00 */
[----:B------:R-:W-:-:S03]  /*4b00*/  MOV R0, 0x4b20 ;  /* 0x00004b2000007802 */ /* 0x000fc60000000f00 */
[----:B-12---:R-:W-:Y:S05]  /*4b10*/  CALL.REL.NOINC `($__internal_2_$__cuda_sm3x_div_rn_ftz_f32_slowpath) ;  /* 0x00011c2000007944 */ /* 0x006fea0003c00000 */
.L_x_1865:
[----:B------:R-:W-:Y:S05]  /*4b20*/  BSYNC B3 ;  /* 0x0000000000037941 */ /* 0x000fea0003800000 */
.L_x_1864:
        /* <DEDUP_REMOVED lines=18> */
.L_x_1867:
[----:B------:R-:W-:Y:S02]  /*4c50*/  ISETP.GE.AND P0, PT, R14, RZ, PT ;  /* 0x000000ff0e00720c */ /* 0x000fe40003f06270 */
[----:B------:R-:W-:-:S11]  /*4c60*/  MOV R3, 0x3fd774eb ;  /* 0x3fd774eb00037802 */ /* 0x000fd60000000f00 */
[----:B------:R-:W-:-:S04]  /*4c70*/  @P0 FFMA.FTZ R2, R3, 0.93318945169448852539, -R2 ;  /* 0x3f6ee58103020823 */ /* 0x000fc80000010802 */
[----:B------:R-:W-:Y:S02]  /*4c80*/  @!P0 FFMA.FTZ R2, R3, 0.93318945169448852539, R2 ;  /* 0x3f6ee58103028823 */ /* 0x000fe40000010002 */
.L_x_1868:
[----:B------:R-:W-:Y:S05]  /*4c90*/  BSYNC B0 ;  /* 0x0000000000007941 */ /* 0x000fea0003800000 */
.L_x_1866:
        /* <DEDUP_REMOVED lines=10> */
.L_x_1861:
[----:B------:R-:W-:Y:S01]  /*4d40*/  MOV R0, 0x3f800000 ;  /* 0x3f80000000007802 */ /* 0x000fe20000000f00 */
[----:B------:R-:W3:Y:S01]  /*4d50*/  FCHK P0, R29, 1 ;  /* 0x3f8000001d007902 */ /* 0x000ee20000000000 */
[----:B------:R-:W-:Y:S03]  /*4d60*/  BSSY B3, `(.L_x_1869) ;  /* 0x000000b000037945 */ /* 0x000fe60003800000 */
[----:B------:R-:W-:-:S04]  /*4d70*/  FFMA R3, R0, -R0, 1 ;  /* 0x3f80000000037423 */ /* 0x000fc80000000800 */
[----:B------:R-:W-:-:S04]  /*4d80*/  FFMA R2, R3, R0, 1 ;  /* 0x3f80000003027423 */ /* 0x000fc80000000000 */
[----:B------:R-:W-:-:S04]  /*4d90*/  FFMA R0, R2, R29, RZ ;  /* 0x0000001d02007223 */ /* 0x000fc800000000ff */
[----:B------:R-:W-:-:S04]  /*4da0*/  FFMA R3, R0, -1, R29 ;  /* 0xbf80000000037823 */ /* 0x000fc8000000001d */
[----:B------:R-:W-:Y:S01]  /*4db0*/  FFMA R2, R2, R3, R0 ;  /* 0x0000000302027223 */ /* 0x000fe20000000000 */
[----:B---3--:R-:W-:Y:S05]  /*4dc0*/  @!P0 BRA `(.L_x_1870) ;  /* 0x0000004000008947 */ /* 0x008fea0003800000 */
[----:B------:R-:W-:Y:S01]  /*4dd0*/  HFMA2.MMA R3, -RZ, RZ, 1.875, 0 ;  /* 0x3f800000ff037435 */ /* 0x000fe200000001ff */
[----:B0-----:R-:W-:Y:S02]  /*4de0*/  MOV R4, R29 ;  /* 0x0000001d00047202 */ /* 0x001fe40000000f00 */
[----:B------:R-:W-:-:S03]  /*4df0*/  MOV R0, 0x4e10 ;  /* 0x00004e1000007802 */ /* 0x000fc60000000f00 */
[----:B-12---:R-:W-:Y:S05]  /*4e00*/  CALL.REL.NOINC `($__internal_2_$__cuda_sm3x_div_rn_ftz_f32_slowpath) ;  /* 0x0001193000007944 */ /* 0x006fea0003c00000 */
.L_x_1870:
[----:B------:R-:W-:Y:S05]  /*4e10*/  BSYNC B3 ;  /* 0x0000000000037941 */ /* 0x000fea0003800000 */
.L_x_1869:
        /* <DEDUP_REMOVED lines=18> */
.L_x_1872:
[----:B------:R-:W-:Y:S02]  /*4f40*/  ISETP.GE.AND P0, PT, R14, RZ, PT ;  /* 0x000000ff0e00720c */ /* 0x000fe40003f06270 */
[----:B------:R-:W-:-:S11]  /*4f50*/  MOV R3, 0x3fd774eb ;  /* 0x3fd774eb00037802 */ /* 0x000fd60000000f00 */
[----:B------:R-:W-:-:S04]  /*4f60*/  @P0 FFMA.FTZ R2, R3, 0.93318945169448852539, -R2 ;  /* 0x3f6ee58103020823 */ /* 0x000fc80000010802 */
[----:B------:R-:W-:Y:S02]  /*4f70*/  @!P0 FFMA.FTZ R2, R3, 0.93318945169448852539, R2 ;  /* 0x3f6ee58103028823 */ /* 0x000fe40000010002 */
.L_x_1873:
[----:B------:R-:W-:Y:S05]  /*4f80*/  BSYNC B0 ;  /* 0x0000000000007941 */ /* 0x000fea0003800000 */
.L_x_1871:
        /* <DEDUP_REMOVED lines=11> */
.L_x_1829:
[----:B------:R-:W-:Y:S01]  /*5040*/  FMUL.FTZ R0, R14, 0.36787945032119750977 ;  /* 0x3ebc5ab20e007820 */ /* 0x000fe20000410000 */
[----:B------:R-:W-:Y:S01]  /*5050*/  BSSY B3, `(.L_x_1874) ;  /* 0x0000022000037945 */ /* 0x000fe20003800000 */
[----:B------:R-:W-:Y:S02]  /*5060*/  FMUL.FTZ R2, R15, 0.36787945032119750977 ;  /* 0x3ebc5ab20f027820 */ /* 0x000fe40000410000 */
[----:B------:R-:W-:Y:S02]  /*5070*/  FADD.FTZ R0, |R0|, -RZ ;  /* 0x800000ff00007221 */ /* 0x000fe40000010200 */
[----:B------:R-:W-:-:S05]  /*5080*/  FADD.FTZ R3, |R2|, -RZ ;  /* 0x800000ff02037221 */ /* 0x000fca0000010200 */
[CC--:B------:R-:W-:Y:S02]  /*5090*/  IMNMX R2, R0.reuse, R3.reuse, !PT ;  /* 0x0000000300027217 */ /* 0x0c0fe40007800200 */
[----:B------:R-:W-:Y:S02]  /*50a0*/  IMNMX R0, R0, R3, PT ;  /* 0x0000000300007217 */ /* 0x000fe40003800200 */
[----:B0-----:R-:W-:Y:S02]  /*50b0*/  LOP3.LUT R4, R2, 0xfe000000, RZ, 0xc0, !PT ;  /* 0xfe00000002047812 */ /* 0x001fe400078ec0ff */
        /* <DEDUP_REMOVED lines=25> */
[----:B-12---:R-:W-:Y:S05]  /*5250*/  CALL.REL.NOINC `($__internal_2_$__cuda_sm3x_div_rn_ftz_f32_slowpath) ;  /* 0x000114e000007944 */ /* 0x006fea0003c00000 */
[----:B0-----:R-:W-:Y:S02]  /*5260*/  MOV R0, R2 ;  /* 0x0000000200007202 */ /* 0x001fe40000000f00 */
.L_x_1875:
[----:B------:R-:W-:Y:S05]  /*5270*/  BSYNC B3 ;  /* 0x0000000000037941 */ /* 0x000fea0003800000 */
.L_x_1874:
        /* <DEDUP_REMOVED lines=18> */
.L_x_1877:
[----:B------:R-:W-:Y:S02]  /*53a0*/  ISETP.GE.AND P0, PT, R14, RZ, PT ;  /* 0x000000ff0e00720c */ /* 0x000fe40003f06270 */
[----:B------:R-:W-:-:S11]  /*53b0*/  MOV R3, 0x3fd774eb ;  /* 0x3fd774eb00037802 */ /* 0x000fd60000000f00 */
[----:B------:R-:W-:-:S04]  /*53c0*/  @P0 FFMA.FTZ R0, R3, 0.93318945169448852539, -R0 ;  /* 0x3f6ee58103000823 */ /* 0x000fc80000010800 */
[----:B------:R-:W-:Y:S02]  /*53d0*/  @!P0 FFMA.FTZ R0, R3, 0.93318945169448852539, R0 ;  /* 0x3f6ee58103008823 */ /* 0x000fe40000010000 */
.L_x_1878:
[----:B------:R-:W-:Y:S05]  /*53e0*/  BSYNC B0 ;  /* 0x0000000000007941 */ /* 0x000fea0003800000 */
.L_x_1876:
        /* <DEDUP_REMOVED lines=11> */
.L_x_1828:
[C---:B------:R-:W-:Y:S01]  /*54a0*/  FADD.FTZ R3, |R15|.reuse, -RZ ;  /* 0x800000ff0f037221 */ /* 0x040fe20000010200 */
[----:B------:R-:W-:Y:S01]  /*54b0*/  FSETP.GT.FTZ.AND P2, PT, |R15|, |R14|, PT ;  /* 0x4000000e0f00720b */ /* 0x000fe20003f54200 */
[----:B------:R-:W-:Y:S01]  /*54c0*/  BSSY B3, `(.L_x_1879) ;  /* 0x0000019000037945 */ /* 0x000fe20003800000 */
[----:B------:R-:W-:Y:S02]  /*54d0*/  FSETP.GEU.FTZ.AND P0, PT, |R14|, 1.084202172485504434e-19, PT ;  /* 0x200000000e00780b */ /* 0x000fe40003f1e200 */
[----:B------:R-:W-:Y:S02]  /*54e0*/  FSEL R27, R3, R28, P2 ;  /* 0x0000001c031b7208 */ /* 0x000fe40001000000 */
[----:B------:R-:W-:Y:S02]  /*54f0*/  FSETP.GEU.FTZ.AND P1, PT, |R15|, 1.084202172485504434e-19, PT ;  /* 0x200000000f00780b */ /* 0x000fe40003f3e200 */
[----:B------:R-:W3:Y:S01]  /*5500*/  MUFU.RCP R0, R27 ;  /* 0x0000001b00007308 */ /* 0x000ee20000001000 */
[----:B------:R-:W-:-:S02]  /*5510*/  FSEL R28, R28, R3, P2 ;  /* 0x000000031c1c7208 */ /* 0x000fc40001000000 */
[----:B------:R-:W-:-:S07]  /*5520*/  PLOP3.LUT P0, PT, P0, P1, PT, 0x2, 0x0 ;  /* 0x000000000000781c */ /* 0x000fce0000702072 */
[----:B------:R-:W4:Y:S01]  /*5530*/  FCHK P1, R28, R27 ;  /* 0x0000001b1c007302 */ /* 0x000f220000020000 */
[----:B---3--:R-:W-:-:S05]  /*5540*/  FFMA R3, -R27, R0, 1 ;  /* 0x3f8000001b037423 */ /* 0x008fca0000000100 */
[C---:B------:R-:W-:Y:S02]  /*5550*/  @P0 FMUL.FTZ R2, R15.reuse, 4 ;  /* 0x408000000f020820 */ /* 0x040fe40000410000 */
[----:B0-----:R-:W-:Y:S02]  /*5560*/  FFMA R4, R0, R3, R0 ;  /* 0x0000000300047223 */ /* 0x001fe40000000000 */
        /* <DEDUP_REMOVED lines=9> */
[----:B----4-:R-:W-:Y:S05]  /*5600*/  @!P1 BRA `(.L_x_1880) ;  /* 0x0000004000009947 */ /* 0x010fea0003800000 */
[----:B------:R-:W-:Y:S02]  /*5610*/  MOV R4, R28 ;  /* 0x0000001c00047202 */ /* 0x000fe40000000f00 */
[----:B------:R-:W-:-:S02]  /*5620*/  MOV R3, R27 ;  /* 0x0000001b00037202 */ /* 0x000fc40000000f00 */
[----:B------:R-:W-:Y:S02]  /*5630*/  MOV R0, 0x5650 ;  /* 0x0000565000007802 */ /* 0x000fe40000000f00 */
[----:B-12---:R-:W-:Y:S05]  /*5640*/  CALL.REL.NOINC `($__internal_2_$__cuda_sm3x_div_rn_ftz_f32_slowpath) ;  /* 0x000110f000007944 */ /* 0x006fea0003c00000 */
.L_x_1880:
[----:B------:R-:W-:Y:S05]  /*5650*/  BSYNC B3 ;  /* 0x0000000000037941 */ /* 0x000fea0003800000 */
.L_x_1879:
        /* <DEDUP_REMOVED lines=18> */
.L_x_1882:
[----:B------:R-:W-:Y:S02]  /*5780*/  ISETP.GE.AND P0, PT, R14, RZ, PT ;  /* 0x000000ff0e00720c */ /* 0x000fe40003f06270 */
[----:B------:R-:W-:-:S11]  /*5790*/  MOV R3, 0x3fd774eb ;  /* 0x3fd774eb00037802 */ /* 0x000fd60000000f00 */
[----:B------:R-:W-:-:S04]  /*57a0*/  @P0 FFMA.FTZ R2, R3, 0.93318945169448852539, -R2 ;  /* 0x3f6ee58103020823 */ /* 0x000fc80000010802 */
[----:B------:R-:W-:Y:S02]  /*57b0*/  @!P0 FFMA.FTZ R2, R3, 0.93318945169448852539, R2 ;  /* 0x3f6ee58103028823 */ /* 0x000fe40000010002 */
.L_x_1883:
[----:B------:R-:W-:Y:S05]  /*57c0*/  BSYNC B0 ;  /* 0x0000000000007941 */ /* 0x000fea0003800000 */
.L_x_1881:
        /* <DEDUP_REMOVED lines=12> */
.L_x_1840:
[----:B------:R-:W-:Y:S05]  /*5890*/  BSYNC B2 ;  /* 0x0000000000027941 */ /* 0x000fea0003800000 */
.L_x_1827:
        /* <DEDUP_REMOVED lines=42> */
.L_x_1887:
        /* <DEDUP_REMOVED lines=10> */
.L_x_1886:
[----:B------:R-:W-:-:S04]  /*5be0*/  FMUL.RZ R4, R4, 0.15915493667125701904 ;  /* 0x3e22f98304047820 */ /* 0x000fc8000040c000 */
[----:B------:R0:W3:Y:S08]  /*5bf0*/  MUFU.SIN R15, R4 ;  /* 0x00000004000f7308 */ /* 0x0000f00000000400 */
[----:B------:R0:W4:Y:S01]  /*5c00*/  MUFU.COS R14, R4 ;  /* 0x00000004000e7308 */ /* 0x0001220000000000 */
[----:B------:R-:W-:Y:S05]  /*5c10*/  BRA `(.L_x_1888) ;  /* 0x0000003000007947 */ /* 0x000fea0003800000 */
.L_x_1885:
[----:B------:R-:W-:Y:S01]  /*5c20*/  FMUL.FTZ R14, R28, 1.4426950216293334961 ;  /* 0x3fb8aa3b1c0e7820 */ /* 0x000fe20000410000 */
[----:B------:R-:W-:-:S05]  /*5c30*/  MOV R15, R4 ;  /* 0x00000004000f7202 */ /* 0x000fca0000000f00 */
[----:B------:R-:W0:Y:S02]  /*5c40*/  MUFU.EX2 R14, R14 ;  /* 0x0000000e000e7308 */ /* 0x000e240000000800 */
.L_x_1888:
[----:B------:R-:W-:Y:S05]  /*5c50*/  BSYNC B0 ;  /* 0x0000000000007941 */ /* 0x000fea0003800000 */
.L_x_1884:
[C---:B------:R-:W-:Y:S01]  /*5c60*/  FSETP.NAN.FTZ.AND P0, PT, R8.reuse, R9, PT ;  /* 0x000000090800720b */ /* 0x040fe20003f18000 */
        /* <DEDUP_REMOVED lines=38> */
[----:B------:R-:W5:Y:S02]  /*5ed0*/  MUFU.RCP R7, R30 ;  /* 0x0000001e00077308 */ /* 0x000f640000001000 */
[C---:B------:R-:W-:Y:S02]  /*5ee0*/  FFMA.FTZ R5, R2.reuse, R5, -0.13229703903198242188 ;  /* 0xbe0778e002057423 */ /* 0x040fe40000010005 */
[----:B0-----:R-:W-:Y:S02]  /*5ef0*/  FMUL.FTZ R27, R3, 1.1920928955078125e-07 ;  /* 0x34000000031b7820 */ /* 0x001fe40000410000 */
[----:B------:R-:W-:-:S04]  /*5f00*/  FFMA.FTZ R5, R2, R5, 0.14491446316242218018 ;  /* 0x3e14647502057423 */ /* 0x000fc80000010005 */
[----:B------:R-:W-:-:S04]  /*5f10*/  FFMA.FTZ R5, R2, R5, -0.16641564667224884033 ;  /* 0xbe2a68dd02057423 */ /* 0x000fc80000010005 */
[----:B------:R-:W-:Y:S02]  /*5f20*/  FFMA.FTZ R5, R2, R5, 0.19988867640495300293 ;  /* 0x3e4caf9e02057423 */ /* 0x000fe40000010005 */
[----:B-----5:R-:W-:Y:S02]  /*5f30*/  FFMA R4, -R30, R7, 1 ;  /* 0x3f8000001e047423 */ /* 0x020fe40000000107 */
        /* <DEDUP_REMOVED lines=15> */
.L_x_1896:
[----:B------:R-:W-:Y:S05]  /*6030*/  BSYNC B0 ;  /* 0x0000000000007941 */ /* 0x000fea0003800000 */
.L_x_1895:
[----:B------:R-:W-:Y:S01]  /*6040*/  BSSY B3, `(.L_x_1897) ;  /* 0x0000007000037945 */ /* 0x000fe20003800000 */
[----:B------:R-:W-:Y:S01]  /*6050*/  FFMA R2, R4, R3, R5 ;  /* 0x0000000304027223 */ /* 0x000fe20000000005 */
[----:B------:R-:W-:Y:S05]  /*6060*/  @!P0 BRA `(.L_x_1898) ;  /* 0x0000004000008947 */ /* 0x000fea0003800000 */
[----:B------:R-:W-:Y:S02]  /*6070*/  MOV R4, R29 ;  /* 0x0000001d00047202 */ /* 0x000fe40000000f00 */
[----:B------:R-:W-:Y:S02]  /*6080*/  MOV R3, R30 ;  /* 0x0000001e00037202 */ /* 0x000fe40000000f00 */
[----:B------:R-:W-:Y:S02]  /*6090*/  MOV R0, 0x60b0 ;  /* 0x000060b000007802 */ /* 0x000fe40000000f00 */
[----:B-1234-:R-:W-:Y:S05]  /*60a0*/  CALL.REL.NOINC `($__internal_2_$__cuda_sm3x_div_rn_ftz_f32_slowpath) ;  /* 0x0001069000007944 */ /* 0x01efea0003c00000 */
.L_x_1898:
[----:B------:R-:W-:Y:S05]  /*60b0*/  BSYNC B3 ;  /* 0x0000000000037941 */ /* 0x000fea0003800000 */
.L_x_1897:
        /* <DEDUP_REMOVED lines=18> */
.L_x_1900:
[----:B------:R-:W-:Y:S02]  /*61e0*/  ISETP.GE.AND P0, PT, R8, RZ, PT ;  /* 0x000000ff0800720c */ /* 0x000fe40003f06270 */
[----:B------:R-:W-:-:S11]  /*61f0*/  MOV R3, 0x3fd774eb ;  /* 0x3fd774eb00037802 */ /* 0x000fd60000000f00 */
[----:B------:R-:W-:-:S04]  /*6200*/  @P0 FFMA.FTZ R2, R3, 0.93318945169448852539, -R2 ;  /* 0x3f6ee58103020823 */ /* 0x000fc80000010802 */
[----:B------:R-:W-:Y:S02]  /*6210*/  @!P0 FFMA.FTZ R2, R3, 0.93318945169448852539, R2 ;  /* 0x3f6ee58103028823 */ /* 0x000fe40000010002 */
.L_x_1901:
[----:B------:R-:W-:Y:S05]  /*6220*/  BSYNC B0 ;  /* 0x0000000000007941 */ /* 0x000fea0003800000 */
.L_x_1899:
        /* <DEDUP_REMOVED lines=12> */
.L_x_1894:
[----:B------:R-:W-:-:S04]  /*62f0*/  FMUL.FTZ R27, R29, R29 ;  /* 0x0000001d1d1b7220 */ /* 0x000fc80000410000 */
[----:B------:R-:W-:-:S05]  /*6300*/  FFMA.FTZ R27, R30, R30, R27 ;  /* 0x0000001e1e1b7223 */ /* 0x000fca000001001b */
[----:B------:R-:W-:-:S13]  /*6310*/  FSETP.GTU.FTZ.AND P0, PT, R27, 0.69999998807907104492, PT ;  /* 0x3f3333331b00780b */ /* 0x000fda0003f1c000 */
[----:B------:R-:W-:Y:S05]  /*6320*/  @P0 BRA `(.L_x_1903) ;  /* 0x0000032000000947 */ /* 0x000fea0003800000 */
[----:B------:R-:W5:Y:S01]  /*6330*/  MUFU.RCP R3, R30 ;  /* 0x0000001e00037308 */ /* 0x000f620000001000 */
[----:B------:R-:W-:Y:S07]  /*6340*/  BSSY B3, `(.L_x_1904) ;  /* 0x000000c000037945 */ /* 0x000fee0003800000 */
[----:B------:R-:W4:Y:S01]  /*6350*/  FCHK P0, R29, R30 ;  /* 0x0000001e1d007302 */ /* 0x000f220000000000 */
[----:B-----5:R-:W-:-:S04]  /*6360*/  FFMA R0, -R30, R3, 1 ;  /* 0x3f8000001e007423 */ /* 0x020fc80000000103 */
        /* <DEDUP_REMOVED lines=8> */
[----:B-123--:R-:W-:Y:S05]  /*63f0*/  CALL.REL.NOINC `($__internal_2_$__cuda_sm3x_div_rn_ftz_f32_slowpath) ;  /* 0x0001034000007944 */ /* 0x00efea0003c00000 */
.L_x_1905:
[----:B------:R-:W-:Y:S05]  /*6400*/  BSYNC B3 ;  /* 0x0000000000037941 */ /* 0x000fea0003800000 */
.L_x_1904:
        /* <DEDUP_REMOVED lines=18> */
.L_x_1907:
[----:B------:R-:W-:Y:S02]  /*6530*/  ISETP.GE.AND P0, PT, R8, RZ, PT ;  /* 0x000000ff0800720c */ /* 0x000fe40003f06270 */
[----:B------:R-:W-:-:S11]  /*6540*/  MOV R3, 0x3fd774eb ;  /* 0x3fd774eb00037802 */ /* 0x000fd60000000f00 */
[----:B------:R-:W-:-:S04]  /*6550*/  @P0 FFMA.FTZ R2, R3, 0.93318945169448852539, -R2 ;  /* 0x3f6ee58103020823 */ /* 0x000fc80000010802 */
[----:B------:R-:W-:Y:S02]  /*6560*/  @!P0 FFMA.FTZ R2, R3, 0.93318945169448852539, R2 ;  /* 0x3f6ee58103028823 */ /* 0x000fe40000010002 */
.L_x_1908:
[----:B------:R-:W-:Y:S05]  /*6570*/  BSYNC B0 ;  /* 0x0000000000007941 */ /* 0x000fea0003800000 */
.L_x_1906:
        /* <DEDUP_REMOVED lines=13> */
.L_x_1903:
        /* <DEDUP_REMOVED lines=25> */
.L_x_1910:
        /* <DEDUP_REMOVED lines=40> */
.L_x_1909:
        /* <DEDUP_REMOVED lines=26> */
[----:B------:R-:W5:Y:S02]  /*6c00*/  MUFU.RCP R5, R30 ;  /* 0x0000001e00057308 */ /* 0x000f640000001000 */
[----:B------:R-:W-:Y:S02]  /*6c10*/  FFMA.FTZ R3, R2, R3, -0.13229703903198242188 ;  /* 0xbe0778e002037423 */ /* 0x000fe40000010003 */
        /* <DEDUP_REMOVED lines=20> */
.L_x_1912:
[----:B------:R-:W-:Y:S05]  /*6d60*/  BSYNC B0 ;  /* 0x0000000000007941 */ /* 0x000fea0003800000 */
.L_x_1911:
[----:B------:R-:W-:Y:S01]  /*6d70*/  BSSY B3, `(.L_x_1913) ;  /* 0x0000007000037945 */ /* 0x000fe20003800000 */
[----:B------:R-:W-:Y:S01]  /*6d80*/  FFMA R2, R4, R5, R3 ;  /* 0x0000000504027223 */ /* 0x000fe20000000003 */
[----:B------:R-:W-:Y:S05]  /*6d90*/  @!P0 BRA `(.L_x_1914) ;  /* 0x0000004000008947 */ /* 0x000fea0003800000 */
[----:B------:R-:W-:Y:S02]  /*6da0*/  MOV R4, R29 ;  /* 0x0000001d00047202 */ /* 0x000fe40000000f00 */
[----:B------:R-:W-:Y:S02]  /*6db0*/  MOV R3, R30 ;  /* 0x0000001e00037202 */ /* 0x000fe40000000f00 */
[----:B------:R-:W-:Y:S02]  /*6dc0*/  MOV R0, 0x6de0 ;  /* 0x00006de000007802 */ /* 0x000fe40000000f00 */
[----:B-1234-:R-:W-:Y:S05]  /*6dd0*/  CALL.REL.NOINC `($__internal_2_$__cuda_sm3x_div_rn_ftz_f32_slowpath) ;  /* 0x0000f96000007944 */ /* 0x01efea0003c00000 */
.L_x_1914:
[----:B------:R-:W-:Y:S05]  /*6de0*/  BSYNC B3 ;  /* 0x0000000000037941 */ /* 0x000fea0003800000 */
.L_x_1913:
        /* <DEDUP_REMOVED lines=18> */
.L_x_1916:
[----:B------:R-:W-:Y:S02]  /*6f10*/  ISETP.GE.AND P0, PT, R8, RZ, PT ;  /* 0x000000ff0800720c */ /* 0x000fe40003f06270 */
[----:B------:R-:W-:-:S11]  /*6f20*/  MOV R3, 0x3fd774eb ;  /* 0x3fd774eb00037802 */ /* 0x000fd60000000f00 */
[----:B------:R-:W-:-:S04]  /*6f30*/  @P0 FFMA.FTZ R2, R3, 0.93318945169448852539, -R2 ;  /* 0x3f6ee58103020823 */ /* 0x000fc80000010802 */
[----:B------:R-:W-:Y:S02]  /*6f40*/  @!P0 FFMA.FTZ R2, R3, 0.93318945169448852539, R2 ;  /* 0x3f6ee58103028823 */ /* 0x000fe40000010002 */
.L_x_1917:
[----:B------:R-:W-:Y:S05]  /*6f50*/  BSYNC B0 ;  /* 0x0000000000007941 */ /* 0x000fea0003800000 */
.L_x_1915:
        /* <DEDUP_REMOVED lines=12> */
.L_x_1893:
        /* <DEDUP_REMOVED lines=13> */
.L_x_1919:
[----:B------:R-:W-:Y:S05]  /*70f0*/  BSYNC B3 ;  /* 0x0000000000037941 */ /* 0x000fea0003800000 */
.L_x_1918:
        /* <DEDUP_REMOVED lines=18> */
.L_x_1921:
[----:B------:R-:W-:Y:S02]  /*7220*/  ISETP.GE.AND P0, PT, R8, RZ, PT ;  /* 0x000000ff0800720c */ /* 0x000fe40003f06270 */
[----:B------:R-:W-:-:S11]  /*7230*/  MOV R3, 0x3fd774eb ;  /* 0x3fd774eb00037802 */ /* 0x000fd60000000f00 */
[----:B------:R-:W-:-:S04]  /*7240*/  @P0 FFMA.FTZ R2, R3, 0.93318945169448852539, -R2 ;  /* 0x3f6ee58103020823 */ /* 0x000fc80000010802 */
[----:B------:R-:W-:Y:S02]  /*7250*/  @!P0 FFMA.FTZ R2, R3, 0.93318945169448852539, R2 ;  /* 0x3f6ee58103028823 */ /* 0x000fe40000010002 */
.L_x_1922:
[----:B------:R-:W-:Y:S05]  /*7260*/  BSYNC B0 ;  /* 0x0000000000007941 */ /* 0x000fea0003800000 */
.L_x_1920:
        /* <DEDUP_REMOVED lines=27> */
.L_x_1892:
        /* <DEDUP_REMOVED lines=39> */
.L_x_1925:
[----:B------:R-:W-:Y:S05]  /*7690*/  BSYNC B0 ;  /* 0x0000000000007941 */ /* 0x000fea0003800000 */
.L_x_1924:
[----:B------:R-:W-:Y:S01]  /*76a0*/  BSSY B3, `(.L_x_1926) ;  /* 0x0000007000037945 */ /* 0x000fe20003800000 */
[----:B------:R-:W-:Y:S01]  /*76b0*/  FFMA R2, R6, R5, R4 ;  /* 0x0000000506027223 */ /* 0x000fe20000000004 */
[----:B------:R-:W-:Y:S05]  /*76c0*/  @!P0 BRA `(.L_x_1927) ;  /* 0x0000004000008947 */ /* 0x000fea0003800000 */
[----:B------:R-:W-:Y:S01]  /*76d0*/  HFMA2.MMA R3, -RZ, RZ, 1.875, 0 ;  /* 0x3f800000ff037435 */ /* 0x000fe200000001ff */
[----:B------:R-:W-:Y:S02]  /*76e0*/  MOV R4, R29 ;  /* 0x0000001d00047202 */ /* 0x000fe40000000f00 */
[----:B------:R-:W-:-:S03]  /*76f0*/  MOV R0, 0x7710 ;  /* 0x0000771000007802 */ /* 0x000fc60000000f00 */
[----:B-1234-:R-:W-:Y:S05]  /*7700*/  CALL.REL.NOINC `($__internal_2_$__cuda_sm3x_div_rn_ftz_f32_slowpath) ;  /* 0x0000f03000007944 */ /* 0x01efea0003c00000 */
.L_x_1927:
[----:B------:R-:W-:Y:S05]  /*7710*/  BSYNC B3 ;  /* 0x0000000000037941 */ /* 0x000fea0003800000 */
.L_x_1926:
        /* <DEDUP_REMOVED lines=18> */
.L_x_1929:
[----:B------:R-:W-:Y:S02]  /*7840*/  ISETP.GE.AND P0, PT, R8, RZ, PT ;  /* 0x000000ff0800720c */ /* 0x000fe40003f06270 */
[----:B------:R-:W-:-:S11]  /*7850*/  MOV R3, 0x3fd774eb ;  /* 0x3fd774eb00037802 */ /* 0x000fd60000000f00 */
[----:B------:R-:W-:-:S04]  /*7860*/  @P0 FFMA.FTZ R2, R3, 0.93318945169448852539, -R2 ;  /* 0x3f6ee58103020823 */ /* 0x000fc80000010802 */
[----:B------:R-:W-:Y:S02]  /*7870*/  @!P0 FFMA.FTZ R2, R3, 0.93318945169448852539, R2 ;  /* 0x3f6ee58103028823 */ /* 0x000fe40000010002 */
.L_x_1930:
[----:B------:R-:W-:Y:S05]  /*7880*/  BSYNC B0 ;  /* 0x0000000000007941 */ /* 0x000fea0003800000 */
.L_x_1928:
        /* <DEDUP_REMOVED lines=10> */
.L_x_1923:
[----:B------:R-:W-:Y:S01]  /*7930*/  MOV R0, 0x3f800000 ;  /* 0x3f80000000007802 */ /* 0x000fe20000000f00 */
[----:B------:R-:W5:Y:S01]  /*7940*/  FCHK P0, R29, 1 ;  /* 0x3f8000001d007902 */ /* 0x000f620000000000 */
[----:B------:R-:W-:Y:S03]  /*7950*/  BSSY B3, `(.L_x_1931) ;  /* 0x000000b000037945 */ /* 0x000fe60003800000 */
[----:B------:R-:W-:-:S04]  /*7960*/  FFMA R3, R0, -R0, 1 ;  /* 0x3f80000000037423 */ /* 0x000fc80000000800 */
[----:B------:R-:W-:-:S04]  /*7970*/  FFMA R2, R3, R0, 1 ;  /* 0x3f80000003027423 */ /* 0x000fc80000000000 */
[----:B------:R-:W-:-:S04]  /*7980*/  FFMA R0, R2, R29, RZ ;  /* 0x0000001d02007223 */ /* 0x000fc800000000ff */
[----:B------:R-:W-:-:S04]  /*7990*/  FFMA R3, R0, -1, R29 ;  /* 0xbf80000000037823 */ /* 0x000fc8000000001d */
[----:B------:R-:W-:Y:S01]  /*79a0*/  FFMA R2, R2, R3, R0 ;  /* 0x0000000302027223 */ /* 0x000fe20000000000 */
[----:B-----5:R-:W-:Y:S05]  /*79b0*/  @!P0 BRA `(.L_x_1932) ;  /* 0x0000004000008947 */ /* 0x020fea0003800000 */
[----:B------:R-:W-:Y:S01]  /*79c0*/  HFMA2.MMA R3, -RZ, RZ, 1.875, 0 ;  /* 0x3f800000ff037435 */ /* 0x000fe200000001ff */
[----:B0-----:R-:W-:Y:S02]  /*79d0*/  MOV R4, R29 ;  /* 0x0000001d00047202 */ /* 0x001fe40000000f00 */
[----:B------:R-:W-:-:S03]  /*79e0*/  MOV R0, 0x7a00 ;  /* 0x00007a0000007802 */ /* 0x000fc60000000f00 */
[----:B-1234-:R-:W-:Y:S05]  /*79f0*/  CALL.REL.NOINC `($__internal_2_$__cuda_sm3x_div_rn_ftz_f32_slowpath) ;  /* 0x0000ed4000007944 */ /* 0x01efea0003c00000 */
.L_x_1932:
[----:B------:R-:W-:Y:S05]  /*7a00*/  BSYNC B3 ;  /* 0x0000000000037941 */ /* 0x000fea0003800000 */
.L_x_1931:
        /* <DEDUP_REMOVED lines=18> */
.L_x_1934:
[----:B------:R-:W-:Y:S02]  /*7b30*/  ISETP.GE.AND P0, PT, R8, RZ, PT ;  /* 0x000000ff0800720c */ /* 0x000fe40003f06270 */
[----:B------:R-:W-:-:S11]  /*7b40*/  MOV R3, 0x3fd774eb ;  /* 0x3fd774eb00037802 */ /* 0x000fd60000000f00 */
[----:B------:R-:W-:-:S04]  /*7b50*/  @P0 FFMA.FTZ R2, R3, 0.93318945169448852539, -R2 ;  /* 0x3f6ee58103020823 */ /* 0x000fc80000010802 */
[----:B------:R-:W-:Y:S02]  /*7b60*/  @!P0 FFMA.FTZ R2, R3, 0.93318945169448852539, R2 ;  /* 0x3f6ee58103028823 */ /* 0x000fe40000010002 */
.L_x_1935:
[----:B------:R-:W-:Y:S05]  /*7b70*/  BSYNC B0 ;  /* 0x0000000000007941 */ /* 0x000fea0003800000 */
.L_x_1933:
        /* <DEDUP_REMOVED lines=11> */
.L_x_1891:
        /* <DEDUP_REMOVED lines=33> */
[----:B-1234-:R-:W-:Y:S05]  /*7e40*/  CALL.REL.NOINC `($__internal_2_$__cuda_sm3x_div_rn_ftz_f32_slowpath) ;  /* 0x0000e8f000007944 */ /* 0x01efea0003c00000 */
[----:B0-----:R-:W-:Y:S02]  /*7e50*/  MOV R0, R2 ;  /* 0x0000000200007202 */ /* 0x001fe40000000f00 */
.L_x_1937:
[----:B------:R-:W-:Y:S05]  /*7e60*/  BSYNC B3 ;  /* 0x0000000000037941 */ /* 0x000fea0003800000 */
.L_x_1936:
        /* <DEDUP_REMOVED lines=18> */
.L_x_1939:
[----:B------:R-:W-:Y:S02]  /*7f90*/  ISETP.GE.AND P0, PT, R8, RZ, PT ;  /* 0x000000ff0800720c */ /* 0x000fe40003f06270 */
[----:B------:R-:W-:-:S11]  /*7fa0*/  MOV R3, 0x3fd774eb ;  /* 0x3fd774eb00037802 */ /* 0x000fd60000000f00 */
[----:B------:R-:W-:-:S04]  /*7fb0*/  @P0 FFMA.FTZ R0, R3, 0.93318945169448852539, -R0 ;  /* 0x3f6ee58103000823 */ /* 0x000fc80000010800 */
[----:B------:R-:W-:Y:S02]  /*7fc0*/  @!P0 FFMA.FTZ R0, R3, 0.93318945169448852539, R0 ;  /* 0x3f6ee58103008823 */ /* 0x000fe40000010000 */
.L_x_1940:
[----:B------:R-:W-:Y:S05]  /*7fd0*/  BSYNC B0 ;  /* 0x0000000000007941 */ /* 0x000fea0003800000 */
.L_x_1938:
        /* <DEDUP_REMOVED lines=11> */
.L_x_1890:
[C---:B------:R-:W-:Y:S01]  /*8090*/  FADD.FTZ R3, |R9|.reuse, -RZ ;  /* 0x800000ff09037221 */ /* 0x040fe20000010200 */
[----:B------:R-:W-:Y:S01]  /*80a0*/  FSETP.GT.FTZ.AND P2, PT, |R9|, |R8|, PT ;  /* 0x400000080900720b */ /* 0x000fe20003f54200 */
[----:B------:R-:W-:Y:S01]  /*80b0*/  BSSY B3, `(.L_x_1941) ;  /* 0x0000019000037945 */ /* 0x000fe20003800000 */
[----:B------:R-:W-:Y:S02]  /*80c0*/  FSETP.GEU.FTZ.AND P0, PT, |R8|, 1.084202172485504434e-19, PT ;  /* 0x200000000800780b */ /* 0x000fe40003f1e200 */
[----:B------:R-:W-:Y:S02]  /*80d0*/  FSEL R27, R3, R28, P2 ;  /* 0x0000001c031b7208 */ /* 0x000fe40001000000 */
[----:B------:R-:W-:Y:S02]  /*80e0*/  FSETP.GEU.FTZ.AND P1, PT, |R9|, 1.084202172485504434e-19, PT ;  /* 0x200000000900780b */ /* 0x000fe40003f3e200 */
[----:B------:R-:W5:Y:S01]  /*80f0*/  MUFU.RCP R0, R27 ;  /* 0x0000001b00007308 */ /* 0x000f620000001000 */
[----:B------:R-:W-:-:S02]  /*8100*/  FSEL R28, R28, R3, P2 ;  /* 0x000000031c1c7208 */ /* 0x000fc40001000000 */
[----:B------:R-:W-:-:S07]  /*8110*/  PLOP3.LUT P0, PT, P0, P1, PT, 0x2, 0x0 ;  /* 0x000000000000781c */ /* 0x000fce0000702072 */
[----:B------:R-:W4:Y:S01]  /*8120*/  FCHK P1, R28, R27 ;  /* 0x0000001b1c007302 */ /* 0x000f220000020000 */
[----:B-----5:R-:W-:-:S05]  /*8130*/  FFMA R3, -R27, R0, 1 ;  /* 0x3f8000001b037423 */ /* 0x020fca0000000100 */
        /* <DEDUP_REMOVED lines=15> */
[----:B-123--:R-:W-:Y:S05]  /*8230*/  CALL.REL.NOINC `($__internal_2_$__cuda_sm3x_div_rn_ftz_f32_slowpath) ;  /* 0x0000e50000007944 */ /* 0x00efea0003c00000 */
.L_x_1942:
[----:B------:R-:W-:Y:S05]  /*8240*/  BSYNC B3 ;  /* 0x0000000000037941 */ /* 0x000fea0003800000 */
.L_x_1941:
        /* <DEDUP_REMOVED lines=18> */
.L_x_1944:
[----:B------:R-:W-:Y:S02]  /*8370*/  ISETP.GE.AND P0, PT, R8, RZ, PT ;  /* 0x000000ff0800720c */ /* 0x000fe40003f06270 */
[----:B------:R-:W-:-:S11]  /*8380*/  MOV R3, 0x3fd774eb ;  /* 0x3fd774eb00037802 */ /* 0x000fd60000000f00 */
[----:B------:R-:W-:-:S04]  /*8390*/  @P0 FFMA.FTZ R2, R3, 0.93318945169448852539, -R2 ;  /* 0x3f6ee58103020823 */ /* 0x000fc80000010802 */
[----:B------:R-:W-:Y:S02]  /*83a0*/  @!P0 FFMA.FTZ R2, R3, 0.93318945169448852539, R2 ;  /* 0x3f6ee58103028823 */ /* 0x000fe40000010002 */
.L_x_1945:
[----:B------:R-:W-:Y:S05]  /*83b0*/  BSYNC B0 ;  /* 0x0000000000007941 */ /* 0x000fea0003800000 */
.L_x_1943:
        /* <DEDUP_REMOVED lines=12> */
.L_x_1902:
[----:B------:R-:W-:Y:S05]  /*8480*/  BSYNC B2 ;  /* 0x0000000000027941 */ /* 0x000fea0003800000 */
.L_x_1889:
        /* <DEDUP_REMOVED lines=42> */
.L_x_1949:
        /* <DEDUP_REMOVED lines=10> */
.L_x_1948:
[----:B------:R-:W-:-:S04]  /*87d0*/  FMUL.RZ R4, R4, 0.15915493667125701904 ;  /* 0x3e22f98304047820 */ /* 0x000fc8000040c000 */
[----:B------:R0:W4:Y:S08]  /*87e0*/  MUFU.SIN R9, R4 ;  /* 0x0000000400097308 */ /* 0x0001300000000400 */
[----:B------:R0:W3:Y:S01]  /*87f0*/  MUFU.COS R8, R4 ;  /* 0x0000000400087308 */ /* 0x0000e20000000000 */
[----:B------:R-:W-:Y:S05]  /*8800*/  BRA `(.L_x_1950) ;  /* 0x0000003000007947 */ /* 0x000fea0003800000 */
.L_x_1947:
[----:B------:R-:W-:Y:S01]  /*8810*/  FMUL.FTZ R8, R28, 1.4426950216293334961 ;  /* 0x3fb8aa3b1c087820 */ /* 0x000fe20000410000 */
[----:B------:R-:W-:-:S05]  /*8820*/  MOV R9, R4 ;  /* 0x0000000400097202 */ /* 0x000fca0000000f00 */
[----:B------:R-:W0:Y:S02]  /*8830*/  MUFU.EX2 R8, R8 ;  /* 0x0000000800087308 */ /* 0x000e240000000800 */
.L_x_1950:
[----:B------:R-:W-:Y:S05]  /*8840*/  BSYNC B0 ;  /* 0x0000000000007941 */ /* 0x000fea0003800000 */
.L_x_1946:
        /* <DEDUP_REMOVED lines=61> */
.L_x_1958:
[----:B------:R-:W-:Y:S05]  /*8c20*/  BSYNC B0 ;  /* 0x0000000000007941 */ /* 0x000fea0003800000 */
.L_x_1957:
[----:B------:R-:W-:Y:S01]  /*8c30*/  BSSY B3, `(.L_x_1959) ;  /* 0x0000007000037945 */ /* 0x000fe20003800000 */
[----:B------:R-:W-:Y:S01]  /*8c40*/  FFMA R2, R4, R3, R5 ;  /* 0x0000000304027223 */ /* 0x000fe20000000005 */
[----:B------:R-:W-:Y:S05]  /*8c50*/  @!P0 BRA `(.L_x_1960) ;  /* 0x0000004000008947 */ /* 0x000fea0003800000 */
[----:B------:R-:W-:Y:S02]  /*8c60*/  MOV R4, R29 ;  /* 0x0000001d00047202 */ /* 0x000fe40000000f00 */
[----:B------:R-:W-:Y:S02]  /*8c70*/  MOV R3, R30 ;  /* 0x0000001e00037202 */ /* 0x000fe40000000f00 */
[----:B------:R-:W-:Y:S02]  /*8c80*/  MOV R0, 0x8ca0 ;  /* 0x00008ca000007802 */ /* 0x000fe40000000f00 */
[----:B-1234-:R-:W-:Y:S05]  /*8c90*/  CALL.REL.NOINC `($__internal_2_$__cuda_sm3x_div_rn_ftz_f32_slowpath) ;  /* 0x0000daa000007944 */ /* 0x01efea0003c00000 */
.L_x_1960:
[----:B------:R-:W-:Y:S05]  /*8ca0*/  BSYNC B3 ;  /* 0x0000000000037941 */ /* 0x000fea0003800000 */
.L_x_1959:
        /* <DEDUP_REMOVED lines=18> */
.L_x_1962:
[----:B------:R-:W-:Y:S02]  /*8dd0*/  ISETP.GE.AND P0, PT, R10, RZ, PT ;  /* 0x000000ff0a00720c */ /* 0x000fe40003f06270 */
[----:B------:R-:W-:-:S11]  /*8de0*/  MOV R3, 0x3fd774eb ;  /* 0x3fd774eb00037802 */ /* 0x000fd60000000f00 */
[----:B------:R-:W-:-:S04]  /*8df0*/  @P0 FFMA.FTZ R2, R3, 0.93318945169448852539, -R2 ;  /* 0x3f6ee58103020823 */ /* 0x000fc80000010802 */
[----:B------:R-:W-:Y:S02]  /*8e00*/  @!P0 FFMA.FTZ R2, R3, 0.93318945169448852539, R2 ;  /* 0x3f6ee58103028823 */ /* 0x000fe40000010002 */
.L_x_1963:
[----:B------:R-:W-:Y:S05]  /*8e10*/  BSYNC B0 ;  /* 0x0000000000007941 */ /* 0x000fea0003800000 */
.L_x_1961:
        /* <DEDUP_REMOVED lines=12> */
.L_x_1956:
        /* <DEDUP_REMOVED lines=17> */
.L_x_1967:
[----:B------:R-:W-:Y:S05]  /*8ff0*/  BSYNC B3 ;  /* 0x0000000000037941 */ /* 0x000fea0003800000 */
.L_x_1966:
        /* <DEDUP_REMOVED lines=18> */
.L_x_1969:
[----:B------:R-:W-:Y:S02]  /*9120*/  ISETP.GE.AND P0, PT, R10, RZ, PT ;  /* 0x000000ff0a00720c */ /* 0x000fe40003f06270 */
[----:B------:R-:W-:-:S11]  /*9130*/  MOV R3, 0x3fd774eb ;  /* 0x3fd774eb00037802 */ /* 0x000fd60000000f00 */
[----:B------:R-:W-:-:S04]  /*9140*/  @P0 FFMA.FTZ R2, R3, 0.93318945169448852539, -R2 ;  /* 0x3f6ee58103020823 */ /* 0x000fc80000010802 */
[----:B------:R-:W-:Y:S02]  /*9150*/  @!P0 FFMA.FTZ R2, R3, 0.93318945169448852539, R2 ;  /* 0x3f6ee58103028823 */ /* 0x000fe40000010002 */
.L_x_1970:
[----:B------:R-:W-:Y:S05]  /*9160*/  BSYNC B0 ;  /* 0x0000000000007941 */ /* 0x000fea0003800000 */
.L_x_1968:
        /* <DEDUP_REMOVED lines=13> */
.L_x_1965:
        /* <DEDUP_REMOVED lines=25> */
.L_x_1972:
        /* <DEDUP_REMOVED lines=40> */
.L_x_1971:
        /* <DEDUP_REMOVED lines=48> */
.L_x_1974:
[----:B------:R-:W-:Y:S05]  /*9950*/  BSYNC B0 ;  /* 0x0000000000007941 */ /* 0x000fea0003800000 */
.L_x_1973:
[----:B------:R-:W-:Y:S01]  /*9960*/  BSSY B3, `(.L_x_1975) ;  /* 0x0000007000037945 */ /* 0x000fe20003800000 */
[----:B------:R-:W-:Y:S01]  /*9970*/  FFMA R2, R4, R5, R3 ;  /* 0x0000000504027223 */ /* 0x000fe20000000003 */
[----:B------:R-:W-:Y:S05]  /*9980*/  @!P0 BRA `(.L_x_1976) ;  /* 0x0000004000008947 */ /* 0x000fea0003800000 */
[----:B------:R-:W-:Y:S02]  /*9990*/  MOV R4, R29 ;  /* 0x0000001d00047202 */ /* 0x000fe40000000f00 */
[----:B------:R-:W-:Y:S02]  /*99a0*/  MOV R3, R30 ;  /* 0x0000001e00037202 */ /* 0x000fe40000000f00 */
[----:B------:R-:W-:Y:S02]  /*99b0*/  MOV R0, 0x99d0 ;  /* 0x000099d000007802 */ /* 0x000fe40000000f00 */
[----:B-1234-:R-:W-:Y:S05]  /*99c0*/  CALL.REL.NOINC `($__internal_2_$__cuda_sm3x_div_rn_ftz_f32_slowpath) ;  /* 0x0000cd7000007944 */ /* 0x01efea0003c00000 */
.L_x_1976:
[----:B------:R-:W-:Y:S05]  /*99d0*/  BSYNC B3 ;  /* 0x0000000000037941 */ /* 0x000fea0003800000 */
.L_x_1975:
        /* <DEDUP_REMOVED lines=18> */
.L_x_1978:
[----:B------:R-:W-:Y:S02]  /*9b00*/  ISETP.GE.AND P0, PT, R10, RZ, PT ;  /* 0x000000ff0a00720c */ /* 0x000fe40003f06270 */
[----:B------:R-:W-:-:S11]  /*9b10*/  MOV R3, 0x3fd774eb ;  /* 0x3fd774eb00037802 */ /* 0x000fd60000000f00 */
[----:B------:R-:W-:-:S04]  /*9b20*/  @P0 FFMA.FTZ R2, R3, 0.93318945169448852539, -R2 ;  /* 0x3f6ee58103020823 */ /* 0x000fc80000010802 */
[----:B------:R-:W-:Y:S02]  /*9b30*/  @!P0 FFMA.FTZ R2, R3, 0.93318945169448852539, R2 ;  /* 0x3f6ee58103028823 */ /* 0x000fe40000010002 */
.L_x_1979:
[----:B------:R-:W-:Y:S05]  /*9b40*/  BSYNC B0 ;  /* 0x0000000000007941 */ /* 0x000fea0003800000 */
.L_x_1977:
        /* <DEDUP_REMOVED lines=12> */
.L_x_1955:
        /* <DEDUP_REMOVED lines=13> */
.L_x_1981:
[----:B------:R-:W-:Y:S05]  /*9ce0*/  BSYNC B3 ;  /* 0x0000000000037941 */ /* 0x000fea0003800000 */
.L_x_1980:
        /* <DEDUP_REMOVED lines=18> */
.L_x_1983:
[----:B------:R-:W-:Y:S02]  /*9e10*/  ISETP.GE.AND P0, PT, R10, RZ, PT ;  /* 0x000000ff0a00720c */ /* 0x000fe40003f06270 */
[----:B------:R-:W-:-:S11]  /*9e20*/  MOV R3, 0x3fd774eb ;  /* 0x3fd774eb00037802 */ /* 0x000fd60000000f00 */
[----:B------:R-:W-:-:S04]  /*9e30*/  @P0 FFMA.FTZ R2, R3, 0.93318945169448852539, -R2 ;  /* 0x3f6ee58103020823 */ /* 0x000fc80000010802 */
[----:B------:R-:W-:Y:S02]  /*9e40*/  @!P0 FFMA.FTZ R2, R3, 0.93318945169448852539, R2 ;  /* 0x3f6ee58103028823 */ /* 0x000fe40000010002 */
.L_x_1984:
[----:B------:R-:W-:Y:S05]  /*9e50*/  BSYNC B0 ;  /* 0x0000000000007941 */ /* 0x000fea0003800000 */
.L_x_1982:
        /* <DEDUP_REMOVED lines=27> */
.L_x_1954:
        /* <DEDUP_REMOVED lines=39> */
.L_x_1987:
[----:B------:R-:W-:Y:S05]  /*a280*/  BSYNC B0 ;  /* 0x0000000000007941 */ /* 0x000fea0003800000 */
.L_x_1986:
[----:B------:R-:W-:Y:S01]  /*a290*/  BSSY B3, `(.L_x_1988) ;  /* 0x0000007000037945 */ /* 0x000fe20003800000 */
[----:B------:R-:W-:Y:S01]  /*a2a0*/  FFMA R2, R6, R5, R4 ;  /* 0x0000000506027223 */ /* 0x000fe20000000004 */
[----:B------:R-:W-:Y:S05]  /*a2b0*/  @!P0 BRA `(.L_x_1989) ;  /* 0x0000004000008947 */ /* 0x000fea0003800000 */
[----:B------:R-:W-:Y:S01]  /*a2c0*/  HFMA2.MMA R3, -RZ, RZ, 1.875, 0 ;  /* 0x3f800000ff037435 */ /* 0x000fe200000001ff */
[----:B------:R-:W-:Y:S02]  /*a2d0*/  MOV R4, R29 ;  /* 0x0000001d00047202 */ /* 0x000fe40000000f00 */
[----:B------:R-:W-:-:S03]  /*a2e0*/  MOV R0, 0xa300 ;  /* 0x0000a30000007802 */ /* 0x000fc60000000f00 */
[----:B-1234-:R-:W-:Y:S05]  /*a2f0*/  CALL.REL.NOINC `($__internal_2_$__cuda_sm3x_div_rn_ftz_f32_slowpath) ;  /* 0x0000c44000007944 */ /* 0x01efea0003c00000 */
.L_x_1989:
[----:B------:R-:W-:Y:S05]  /*a300*/  BSYNC B3 ;  /* 0x0000000000037941 */ /* 0x000fea0003800000 */
.L_x_1988:
        /* <DEDUP_REMOVED lines=18> */
.L_x_1991:
[----:B------:R-:W-:Y:S02]  /*a430*/  ISETP.GE.AND P0, PT, R10, RZ, PT ;  /* 0x000000ff0a00720c */ /* 0x000fe40003f06270 */
[----:B------:R-:W-:-:S11]  /*a440*/  MOV R3, 0x3fd774eb ;  /* 0x3fd774eb00037802 */ /* 0x000fd60000000f00 */
[----:B------:R-:W-:-:S04]  /*a450*/  @P0 FFMA.FTZ R2, R3, 0.93318945169448852539, -R2 ;  /* 0x3f6ee58103020823 */ /* 0x000fc80000010802 */
[----:B------:R-:W-:Y:S02]  /*a460*/  @!P0 FFMA.FTZ R2, R3, 0.93318945169448852539, R2 ;  /* 0x3f6ee58103028823 */ /* 0x000fe40000010002 */
.L_x_1992:
[----:B------:R-:W-:Y:S05]  /*a470*/  BSYNC B0 ;  /* 0x0000000000007941 */ /* 0x000fea0003800000 */
.L_x_1990:
        /* <DEDUP_REMOVED lines=10> */
.L_x_1985:
        /* <DEDUP_REMOVED lines=13> */
.L_x_1994:
[----:B------:R-:W-:Y:S05]  /*a5f0*/  BSYNC B3 ;  /* 0x0000000000037941 */ /* 0x000fea0003800000 */
.L_x_1993:
        /* <DEDUP_REMOVED lines=18> */
.L_x_1996:
[----:B------:R-:W-:Y:S02]  /*a720*/  ISETP.GE.AND P0, PT, R10, RZ, PT ;  /* 0x000000ff0a00720c */ /* 0x000fe40003f06270 */
[----:B------:R-:W-:-:S11]  /*a730*/  MOV R3, 0x3fd774eb ;  /* 0x3fd774eb00037802 */ /* 0x000fd60000000f00 */
[----:B------:R-:W-:-:S04]  /*a740*/  @P0 FFMA.FTZ R2, R3, 0.93318945169448852539, -R2 ;  /* 0x3f6ee58103020823 */ /* 0x000fc80000010802 */
[----:B------:R-:W-:Y:S02]  /*a750*/  @!P0 FFMA.FTZ R2, R3, 0.93318945169448852539, R2 ;  /* 0x3f6ee58103028823 */ /* 0x000fe40000010002 */
.L_x_1997:
[----:B------:R-:W-:Y:S05]  /*a760*/  BSYNC B0 ;  /* 0x0000000000007941 */ /* 0x000fea0003800000 */
.L_x_1995:
        /* <DEDUP_REMOVED lines=11> */
.L_x_1953:
        /* <DEDUP_REMOVED lines=35> */
.L_x_1999:
[----:B------:R-:W-:Y:S05]  /*aa50*/  BSYNC B3 ;  /* 0x0000000000037941 */ /* 0x000fea0003800000 */
.L_x_1998:
        /* <DEDUP_REMOVED lines=18> */
.L_x_2001:
[----:B------:R-:W-:Y:S02]  /*ab80*/  ISETP.GE.AND P0, PT, R10, RZ, PT ;  /* 0x000000ff0a00720c */ /* 0x000fe40003f06270 */
[----:B------:R-:W-:-:S11]  /*ab90*/  MOV R3, 0x3fd774eb ;  /* 0x3fd774eb00037802 */ /* 0x000fd60000000f00 */
[----:B------:R-:W-:-:S04]  /*aba0*/  @P0 FFMA.FTZ R0, R3, 0.93318945169448852539, -R0 ;  /* 0x3f6ee58103000823 */ /* 0x000fc80000010800 */
[----:B------:R-:W-:Y:S02]  /*abb0*/  @!P0 FFMA.FTZ R0, R3, 0.93318945169448852539, R0 ;  /* 0x3f6ee58103008823 */ /* 0x000fe40000010000 */
.L_x_2002:
[----:B------:R-:W-:Y:S05]  /*abc0*/  BSYNC B0 ;  /* 0x0000000000007941 */ /* 0x000fea0003800000 */
.L_x_2000:
        /* <DEDUP_REMOVED lines=11> */
.L_x_1952:
        /* <DEDUP_REMOVED lines=27> */
.L_x_2004:
[----:B------:R-:W-:Y:S05]  /*ae30*/  BSYNC B3 ;  /* 0x0000000000037941 */ /* 0x000fea0003800000 */
.L_x_2003:
        /* <DEDUP_REMOVED lines=18> */
.L_x_2006:
[----:B------:R-:W-:Y:S02]  /*af60*/  ISETP.GE.AND P0, PT, R10, RZ, PT ;  /* 0x000000ff0a00720c */ /* 0x000fe40003f06270 */
[----:B------:R-:W-:-:S11]  /*af70*/  MOV R3, 0x3fd774eb ;  /* 0x3fd774eb00037802 */ /* 0x000fd60000000f00 */
[----:B------:R-:W-:-:S04]  /*af80*/  @P0 FFMA.FTZ R2, R3, 0.93318945169448852539, -R2 ;  /* 0x3f6ee58103020823 */ /* 0x000fc80000010802 */
[----:B------:R-:W-:Y:S02]  /*af90*/  @!P0 FFMA.FTZ R2, R3, 0.93318945169448852539, R2 ;  /* 0x3f6ee58103028823 */ /* 0x000fe40000010002 */
.L_x_2007:
[----:B------:R-:W-:Y:S05]  /*afa0*/  BSYNC B0 ;  /* 0x0000000000007941 */ /* 0x000fea0003800000 */
.L_x_2005:
        /* <DEDUP_REMOVED lines=12> */
.L_x_1964:
[----:B------:R-:W-:Y:S05]  /*b070*/  BSYNC B2 ;  /* 0x0000000000027941 */ /* 0x000fea0003800000 */
.L_x_1951:
        /* <DEDUP_REMOVED lines=42> */
.L_x_2011:
        /* <DEDUP_REMOVED lines=10> */
.L_x_2010:
[----:B------:R-:W-:-:S04]  /*b3c0*/  FMUL.RZ R6, R6, 0.15915493667125701904 ;  /* 0x3e22f98306067820 */ /* 0x000fc8000040c000 */
[----:B------:R0:W4:Y:S08]  /*b3d0*/  MUFU.SIN R3, R6 ;  /* 0x0000000600037308 */ /* 0x0001300000000400 */
[----:B------:R0:W3:Y:S01]  /*b3e0*/  MUFU.COS R2, R6 ;  /* 0x0000000600027308 */ /* 0x0000e20000000000 */
[----:B------:R-:W-:Y:S05]  /*b3f0*/  BRA `(.L_x_2012) ;  /* 0x0000003000007947 */ /* 0x000fea0003800000 */
.L_x_2009:
[----:B------:R-:W-:Y:S01]  /*b400*/  FMUL.FTZ R2, R28, 1.4426950216293334961 ;  /* 0x3fb8aa3b1c027820 */ /* 0x000fe20000410000 */
[----:B------:R-:W-:-:S05]  /*b410*/  MOV R3, R6 ;  /* 0x0000000600037202 */ /* 0x000fca0000000f00 */
[----:B------:R-:W0:Y:S02]  /*b420*/  MUFU.EX2 R2, R2 ;  /* 0x0000000200027308 */ /* 0x000e240000000800 */
.L_x_2012:
[----:B------:R-:W-:Y:S05]  /*b430*/  BSYNC B0 ;  /* 0x0000000000007941 */ /* 0x000fea0003800000 */
.L_x_2008:
[----:B------:R-:W-:Y:S01]  /*b440*/  ISETP.NE.AND P6, PT, R26, RZ, PT ;  /* 0x000000ff1a00720c */ /* 0x000fe20003fc5270 */
[----:B------:R-:W-:Y:S01]  /*b450*/  ULDC UR11, c[0x0][0x0] ;  /* 0x00000000000b7ab9 */ /* 0x000fe20000000800 */
[----:B------:R-:W-:-:S04]  /*b460*/  @P3 IADD3 R0, P0, R25, UR4, RZ ;  /* 0x0000000419003c10 */ /* 0x000fc8000ff1e0ff */
[----:B------:R-:W-:Y:S01]  /*b470*/  @P3 IADD3.X R5, RZ, UR5, RZ, P0, !PT ;  /* 0x00000005ff053c10 */ /* 0x000fe200087fe4ff */
[----:B------:R-:W-:Y:S01]  /*b480*/  UIMAD.WIDE.U32 UR4, UR11, 0x4, UR4 ;  /* 0x000000040b0478a5 */ /* 0x000fe2000f8e0004 */
[----:B------:R-:W-:Y:S02]  /*b490*/  @P3 LEA R4, P2, R0, UR8, 0x3 ;  /* 0x0000000800043c11 */ /* 0x000fe4000f8418ff */
[----:B------:R-:W-:Y:S01]  /*b4a0*/  @P5 LEA R10, P0, R18, UR8, 0x3 ;  /* 0x00000008120a5c11 */ /* 0x000fe2000f8018ff */
[----:B------:R-:W-:Y:S01]  /*b4b0*/  UISETP.LT.U32.AND UP1, UPT, UR4, UR14, UPT ;  /* 0x0000000e0400728c */ /* 0x000fe2000bf21070 */
[----:B------:R-:W-:Y:S01]  /*b4c0*/  @P3 LEA.HI.X R5, R0, UR9, R5, 0x3, P2 ;  /* 0x0000000900053c11 */ /* 0x000fe200090f1c05 */
[----:B------:R-:W-:Y:S01]  /*b4d0*/  UISETP.GE.U32.AND UP0, UPT, UR4, 0x10000, UPT ;  /* 0x000100000400788c */ /* 0x000fe2000bf06070 */
[----:B0-----:R-:W-:Y:S02]  /*b4e0*/  @P6 LEA R6, P1, R23, UR8, 0x3 ;  /* 0x0000000817066c11 */ /* 0x001fe4000f8218ff */
[----:B------:R-:W-:Y:S01]  /*b4f0*/  @P4 LEA R16, P2, R19, UR8, 0x3 ;  /* 0x0000000813104c11 */ /* 0x000fe2000f8418ff */
[----:B-12---:R0:W-:Y:S01]  /*b500*/  @P3 STG.E.64 [R4.64], R12 ;  /* 0x0000000c04003986 */ /* 0x0061e2000c101b0c */
[----:B------:R-:W-:Y:S01]  /*b510*/  @P6 LEA.HI.X R7, R23, UR9, R22, 0x3, P1 ;  /* 0x0000000917076c11 */ /* 0x000fe200088f1c16 */
[----:B------:R-:W-:Y:S01]  /*b520*/  UISETP.GE.U32.AND.EX UP0, UPT, UR5, URZ, UPT, UP0 ;  /* 0x0000003f0500728c */ /* 0x000fe2000bf06100 */
[----:B------:R-:W-:-:S02]  /*b530*/  @P5 LEA.HI.X R11, R18, UR9, R21, 0x3, P0 ;  /* 0x00000009120b5c11 */ /* 0x000fc400080f1c15 */
[----:B------:R-:W-:Y:S01]  /*b540*/  @P4 LEA.HI.X R17, R19, UR9, R20, 0x3, P2 ;  /* 0x0000000913114c11 */ /* 0x000fe200090f1c14 */
[----:B---34-:R0:W-:Y:S01]  /*b550*/  @P6 STG.E.64 [R6.64], R14 ;  /* 0x0000000e06006986 */ /* 0x0181e2000c101b0c */
[----:B------:R-:W-:Y:S02]  /*b560*/  MOV R19, UR5 ;  /* 0x0000000500137c02 */ /* 0x000fe40008000f00 */
[----:B------:R-:W-:Y:S01]  /*b570*/  PLOP3.LUT P0, PT, PT, PT, UP1, 0x80, 0x0 ;  /* 0x000000000000781c */ /* 0x000fe20003f0f018 */
[----:B------:R0:W-:Y:S01]  /*b580*/  @P5 STG.E.64 [R10.64], R8 ;  /* 0x000000080a005986 */ /* 0x0001e2000c101b0c */
[----:B------:R-:W-:Y:S02]  /*b590*/  PLOP3.LUT P1, PT, PT, PT, UP0, 0x80, 0x0 ;  /* 0x000000000000781c */ /* 0x000fe40003f2f008 */
[----:B------:R-:W-:Y:S01]  /*b5a0*/  ISETP.LT.AND.EX P0, PT, R19, UR10, PT, P0 ;  /* 0x0000000a13007c0c */ /* 0x000fe2000bf01300 */
[----:B------:R0:W-:Y:S01]  /*b5b0*/  @P4 STG.E.64 [R16.64], R2 ;  /* 0x0000000210004986 */ /* 0x0001e2000c101b0c */
[----:B------:R-:W-:-:S11]  /*b5c0*/  MOV R18, UR4 ;  /* 0x0000000400127c02 */ /* 0x000fd60008000f00 */
[----:B------:R-:W-:Y:S05]  /*b5d0*/  @!P1 BRA P0, `(.L_x_2013) ;  /* 0xffff4c0000009947 */ /* 0x000fea000003ffff */
[----:B------:R-:W-:Y:S05]  /*b5e0*/  EXIT ;  /* 0x000000000000794d */ /* 0x000fea0003800000 */
.L_x_1764:
[----:B------:R-:W0:Y:S02]  /*b5f0*/  S2R R19, SR_TID.X ;  /* 0x0000000000137919 */ /* 0x000e240000002100 */
[----:B0-----:R-:W-:-:S05]  /*b600*/  IMAD.WIDE.U32 R2, R19, 0x4, RZ ;  /* 0x0000000413027825 */ /* 0x001fca00078e00ff */
[----:B------:R-:W-:-:S04]  /*b610*/  ISETP.GE.U32.AND P0, PT, R2, UR14, PT ;  /* 0x0000000e02007c0c */ /* 0x000fc8000bf06070 */
[----:B------:R-:W-:-:S04]  /*b620*/  ISETP.GE.AND.EX P0, PT, R3, UR10, PT, P0 ;  /* 0x0000000a03007c0c */ /* 0x000fc8000bf06300 */
[----:B------:R-:W-:-:S13]  /*b630*/  ISETP.GT.U32.OR P0, PT, R19, 0x3fff, P0 ;  /* 0x00003fff1300780c */ /* 0x000fda0000704470 */
[----:B------:R-:W-:Y:S05]  /*b640*/  @P0 EXIT ;  /* 0x000000000000094d */ /* 0x000fea0003800000 */
[----:B------:R-:W-:-:S06]  /*b650*/  HFMA2.MMA R18, -RZ, RZ, 0, 0 ;  /* 0x00000000ff127435 */ /* 0x000fcc00000001ff */
.L_x_2262:
[----:B------:R-:W-:-:S04]  /*b660*/  LEA R2, P0, R19, UR6, 0x5 ;  /* 0x0000000613027c11 */ /* 0x000fc8000f8028ff */
[----:B------:R-:W-:-:S05]  /*b670*/  LEA.HI.X R3, R19, UR7, R18, 0x5, P0 ;  /* 0x0000000713037c11 */ /* 0x000fca00080f2c12 */
[----:B------:R-:W2:Y:S04]  /*b680*/  LDG.E.128 R12, [R2.64] ;  /* 0x0000000c020c7981 */ /* 0x000ea8000c1e1d00 */
[----:B------:R0:W5:Y:S01]  /*b690*/  LDG.E.128 R8, [R2.64+0x10] ;  /* 0x0000100c02087981 */ /* 0x000162000c1e1d00 */
[----:B------:R-:W-:Y:S01]  /*b6a0*/  BSSY B2, `(.L_x_2014) ;  /* 0x0000282000027945 */ /* 0x000fe20003800000 */
        /* <DEDUP_REMOVED lines=21> */
[----:B------:R-:W-:Y:S01]  /*b800*/  MOV R5, 0x3e800000 ;  /* 0x3e80000000057802 */ /* 0x000fe20000000f00 */
[----:B------:R-:W-:Y:S01]  /*b810*/  FADD.FTZ R3, R23, 1 ;  /* 0x3f80000017037421 */ /* 0x000fe20000010000 */
[----:B------:R-:W-:Y:S01]  /*b820*/  HFMA2.MMA R7, -RZ, RZ, 1.3056640625, -1.8671875 ;  /* 0x3d39bf78ff077435 */ /* 0x000fe200000001ff */
        /* <DEDUP_REMOVED lines=15> */
[C---:B------:R-:W-:Y:S02]  /*b920*/  FFMA.FTZ R5, R2.reuse, R5, -0.13229703903198242188 ;  /* 0xbe0778e002057423 */ /* 0x040fe40000010005 */
        /* <DEDUP_REMOVED lines=20> */
.L_x_2021:
[----:B------:R-:W-:Y:S05]  /*ba70*/  BSYNC B0 ;  /* 0x0000000000007941 */ /* 0x000fea0003800000 */
.L_x_2020:
[----:B------:R-:W-:Y:S01]  /*ba80*/  BSSY B3, `(.L_x_2022) ;  /* 0x0000007000037945 */ /* 0x000fe20003800000 */
[----:B------:R-:W-:Y:S01]  /*ba90*/  FFMA R2, R7, R3, R2 ;  /* 0x0000000307027223 */ /* 0x000fe20000000002 */
[----:B------:R-:W-:Y:S05]  /*baa0*/  @!P0 BRA `(.L_x_2023) ;  /* 0x0000004000008947 */ /* 0x000fea0003800000 */
[----:B------:R-:W-:Y:S02]  /*bab0*/  MOV R4, R22 ;  /* 0x0000001600047202 */ /* 0x000fe40000000f00 */
[----:B------:R-:W-:Y:S02]  /*bac0*/  MOV R3, R23 ;  /* 0x0000001700037202 */ /* 0x000fe40000000f00 */
[----:B------:R-:W-:Y:S02]  /*bad0*/  MOV R0, 0xbaf0 ;  /* 0x0000baf000007802 */ /* 0x000fe40000000f00 */
[----:B-----5:R-:W-:Y:S05]  /*bae0*/  CALL.REL.NOINC `($__internal_2_$__cuda_sm3x_div_rn_ftz_f32_slowpath) ;  /* 0x0000ac5000007944 */ /* 0x020fea0003c00000 */
.L_x_2023:
[----:B------:R-:W-:Y:S05]  /*baf0*/  BSYNC B3 ;  /* 0x0000000000037941 */ /* 0x000fea0003800000 */
.L_x_2022:
        /* <DEDUP_REMOVED lines=18> */
.L_x_2025:
[----:B------:R-:W-:Y:S02]  /*bc20*/  ISETP.GE.AND P0, PT, R12, RZ, PT ;  /* 0x000000ff0c00720c */ /* 0x000fe40003f06270 */
[----:B------:R-:W-:-:S11]  /*bc30*/  MOV R3, 0x3fd774eb ;  /* 0x3fd774eb00037802 */ /* 0x000fd60000000f00 */
[----:B------:R-:W-:-:S04]  /*bc40*/  @P0 FFMA.FTZ R2, R3, 0.93318945169448852539, -R2 ;  /* 0x3f6ee58103020823 */ /* 0x000fc80000010802 */
[----:B------:R-:W-:Y:S02]  /*bc50*/  @!P0 FFMA.FTZ R2, R3, 0.93318945169448852539, R2 ;  /* 0x3f6ee58103028823 */ /* 0x000fe40000010002 */
.L_x_2026:
[----:B------:R-:W-:Y:S05]  /*bc60*/  BSYNC B0 ;  /* 0x0000000000007941 */ /* 0x000fea0003800000 */
.L_x_2024:
        /* <DEDUP_REMOVED lines=12> */
.L_x_2019:
        /* <DEDUP_REMOVED lines=17> */
.L_x_2030:
[----:B------:R-:W-:Y:S05]  /*be40*/  BSYNC B3 ;  /* 0x0000000000037941 */ /* 0x000fea0003800000 */
.L_x_2029:
        /* <DEDUP_REMOVED lines=18> */
.L_x_2032:
[----:B------:R-:W-:Y:S02]  /*bf70*/  ISETP.GE.AND P0, PT, R12, RZ, PT ;  /* 0x000000ff0c00720c */ /* 0x000fe40003f06270 */
[----:B------:R-:W-:-:S11]  /*bf80*/  MOV R3, 0x3fd774eb ;  /* 0x3fd774eb00037802 */ /* 0x000fd60000000f00 */
[----:B------:R-:W-:-:S04]  /*bf90*/  @P0 FFMA.FTZ R2, R3, 0.93318945169448852539, -R2 ;  /* 0x3f6ee58103020823 */ /* 0x000fc80000010802 */
[----:B------:R-:W-:Y:S02]  /*bfa0*/  @!P0 FFMA.FTZ R2, R3, 0.93318945169448852539, R2 ;  /* 0x3f6ee58103028823 */ /* 0x000fe40000010002 */
.L_x_2033:
[----:B------:R-:W-:Y:S05]  /*bfb0*/  BSYNC B0 ;  /* 0x0000000000007941 */ /* 0x000fea0003800000 */
.L_x_2031:
        /* <DEDUP_REMOVED lines=13> */
.L_x_2028:
        /* <DEDUP_REMOVED lines=12> */
[----:B------:R-:W-:Y:S02]  /*c150*/  FADD.FTZ R25, R5, R5 ;  /* 0x0000000505197221 */ /* 0x000fe40000010000 */
[----:B------:R-:W-:Y:S02]  /*c160*/  FADD.FTZ R27, R17, R17 ;  /* 0x00000011111b7221 */ /* 0x000fe40000010000 */
[----:B------:R-:W-:Y:S02]  /*c170*/  FMUL.FTZ R3, R7, R7 ;  /* 0x0000000707037220 */ /* 0x000fe40000410000 */
[C---:B------:R-:W-:Y:S02]  /*c180*/  FMUL.FTZ R4, R5.reuse, R16 ;  /* 0x0000001005047220 */ /* 0x040fe40000410000 */
[----:B------:R-:W-:-:S02]  /*c190*/  FMUL.FTZ R2, R5, R5 ;  /* 0x0000000505027220 */ /* 0x000fc40000410000 */
[----:B------:R-:W-:Y:S02]  /*c1a0*/  FMUL.FTZ R7, R20, R16 ;  /* 0x0000001014077220 */ /* 0x000fe40000410000 */
[C---:B------:R-:W-:Y:S02]  /*c1b0*/  FMUL.FTZ R6, R17.reuse, R21 ;  /* 0x0000001511067220 */ /* 0x040fe40000410000 */
[----:B------:R-:W-:Y:S02]  /*c1c0*/  FMUL.FTZ R5, R17, R17 ;  /* 0x0000001111057220 */ /* 0x000fe40000410000 */
[----:B------:R-:W-:Y:S02]  /*c1d0*/  FMUL.FTZ R16, R24, R21 ;  /* 0x0000001518107220 */ /* 0x000fe40000410000 */
[----:B------:R-:W-:Y:S02]  /*c1e0*/  FMUL.FTZ R17, R20, R25 ;  /* 0x0000001914117220 */ /* 0x000fe40000410000 */
[----:B------:R-:W-:-:S02]  /*c1f0*/  FMUL.FTZ R21, R24, R27 ;  /* 0x0000001b18157220 */ /* 0x000fc40000410000 */
[----:B------:R-:W-:Y:S02]  /*c200*/  FMUL.FTZ R20, R20, R20 ;  /* 0x0000001414147220 */ /* 0x000fe40000410000 */
[----:B------:R-:W-:Y:S02]  /*c210*/  FMUL.FTZ R24, R24, R24 ;  /* 0x0000001818187220 */ /* 0x000fe40000410000 */
.L_x_2035:
        /* <DEDUP_REMOVED lines=39> */
[----:B------:R-:W-:Y:S05]  /*c490*/  BSYNC B0 ;  /* 0x0000000000007941 */ /* 0x000fea0003800000 */
.L_x_2034:
[----:B------:R-:W-:Y:S01]  /*c4a0*/  FADD.FTZ R0, R0, -1 ;  /* 0xbf80000000007421 */ /* 0x000fe20000010000 */
[----:B------:R-:W-:Y:S01]  /*c4b0*/  FCHK P3, R22, R23 ;  /* 0x0000001716007302 */ /* 0x000fe20000060000 */
[----:B------:R-:W-:Y:S02]  /*c4c0*/  BSSY B0, `(.L_x_2036) ;  /* 0x000002e000007945 */ /* 0x000fe40003800000 */
[----:B------:R-:W-:-:S04]  /*c4d0*/  FADD.FTZ R3, R3, R0 ;  /* 0x0000000003037221 */ /* 0x000fc80000010000 */
        /* <DEDUP_REMOVED lines=32> */
[----:B------:R-:W-:-:S04]  /*c6e0*/  FFMA.FTZ R5, R0, R5, 0.33333510160446166992 ;  /* 0x3eaaaae600057423 */ /* 0x000fc80000010005 */
[----:B------:R-:W-:-:S04]  /*c6f0*/  FFMA.FTZ R5, R0, R5, -0.5 ;  /* 0xbf00000000057423 */ /* 0x000fc80000010005 */
[----:B------:R-:W-:-:S04]  /*c700*/  FMUL.FTZ R5, R0, R5 ;  /* 0x0000000500057220 */ /* 0x000fc80000410000 */
[----:B------:R-:W-:Y:S02]  /*c710*/  FFMA.FTZ R5, R0, R5, R0 ;  /* 0x0000000500057223 */ /* 0x000fe40000010000 */
[----:B------:R-:W-:Y:S02]  /*c720*/  FFMA R0, -R23, R2, R22 ;  /* 0x0000000217007223 */ /* 0x000fe40000000116 */
[----:B------:R-:W-:Y:S01]  /*c730*/  FFMA.FTZ R20, R20, 0.69314718246459960938, R5 ;  /* 0x3f31721814147823 */ /* 0x000fe20000010005 */
[----:B------:R-:W-:Y:S05]  /*c740*/  @!P0 BRA `(.L_x_2037) ;  /* 0x0000005000008947 */ /* 0x000fea0003800000 */
[C---:B------:R-:W-:Y:S02]  /*c750*/  ISETP.GE.AND P0, PT, R24.reuse, -0x407fffff, PT ;  /* 0xbf8000011800780c */ /* 0x040fe40003f06270 */
[----:B------:R-:W-:-:S11]  /*c760*/  FSETP.NEU.FTZ.AND P1, PT, R24, RZ, PT ;  /* 0x000000ff1800720b */ /* 0x000fd60003f3d000 */
[----:B------:R-:W-:-:S05]  /*c770*/  @P0 MOV R3, 0x7f800000 ;  /* 0x7f80000000030802 */ /* 0x000fca0000000f00 */
[----:B------:R-:W-:-:S05]  /*c780*/  @P0 FFMA.FTZ R20, R24, R3, +INF ;  /* 0x7f80000018140423 */ /* 0x000fca0000010003 */
[----:B------:R-:W-:Y:S02]  /*c790*/  FSEL R20, R20, -RZ, P1 ;  /* 0x800000ff14147208 */ /* 0x000fe40000800000 */
.L_x_2037:
[----:B------:R-:W-:Y:S05]  /*c7a0*/  BSYNC B0 ;  /* 0x0000000000007941 */ /* 0x000fea0003800000 */
.L_x_2036:
[----:B------:R-:W-:Y:S01]  /*c7b0*/  BSSY B3, `(.L_x_2038) ;  /* 0x0000007000037945 */ /* 0x000fe20003800000 */
[----:B------:R-:W-:Y:S01]  /*c7c0*/  FFMA R2, R7, R0, R2 ;  /* 0x0000000007027223 */ /* 0x000fe20000000002 */
[----:B------:R-:W-:Y:S05]  /*c7d0*/  @!P3 BRA `(.L_x_2039) ;  /* 0x000000400000b947 */ /* 0x000fea0003800000 */
[----:B------:R-:W-:Y:S02]  /*c7e0*/  MOV R4, R22 ;  /* 0x0000001600047202 */ /* 0x000fe40000000f00 */
[----:B------:R-:W-:Y:S02]  /*c7f0*/  MOV R3, R23 ;  /* 0x0000001700037202 */ /* 0x000fe40000000f00 */
[----:B------:R-:W-:Y:S02]  /*c800*/  MOV R0, 0xc820 ;  /* 0x0000c82000007802 */ /* 0x000fe40000000f00 */
[----:B-----5:R-:W-:Y:S05]  /*c810*/  CALL.REL.NOINC `($__internal_2_$__cuda_sm3x_div_rn_ftz_f32_slowpath) ;  /* 0x00009f2000007944 */ /* 0x020fea0003c00000 */
.L_x_2039:
[----:B------:R-:W-:Y:S05]  /*c820*/  BSYNC B3 ;  /* 0x0000000000037941 */ /* 0x000fea0003800000 */
.L_x_2038:
        /* <DEDUP_REMOVED lines=18> */
.L_x_2041:
[----:B------:R-:W-:Y:S02]  /*c950*/  ISETP.GE.AND P0, PT, R12, RZ, PT ;  /* 0x000000ff0c00720c */ /* 0x000fe40003f06270 */
[----:B------:R-:W-:-:S11]  /*c960*/  MOV R3, 0x3fd774eb ;  /* 0x3fd774eb00037802 */ /* 0x000fd60000000f00 */
[----:B------:R-:W-:-:S04]  /*c970*/  @P0 FFMA.FTZ R2, R3, 0.93318945169448852539, -R2 ;  /* 0x3f6ee58103020823 */ /* 0x000fc80000010802 */
[----:B------:R-:W-:Y:S02]  /*c980*/  @!P0 FFMA.FTZ R2, R3, 0.93318945169448852539, R2 ;  /* 0x3f6ee58103028823 */ /* 0x000fe40000010002 */
.L_x_2042:
[----:B------:R-:W-:Y:S05]  /*c990*/  BSYNC B0 ;  /* 0x0000000000007941 */ /* 0x000fea0003800000 */
.L_x_2040:
[C---:B------:R-:W-:Y:S01]  /*c9a0*/  FSETP.NEU.FTZ.AND P1, PT, |R12|.reuse, |R13|, PT ;  /* 0x4000000d0c00720b */ /* 0x040fe20003f3d200 */
        /* <DEDUP_REMOVED lines=11> */
.L_x_2018:
        /* <DEDUP_REMOVED lines=13> */
.L_x_2044:
[----:B------:R-:W-:Y:S05]  /*cb30*/  BSYNC B3 ;  /* 0x0000000000037941 */ /* 0x000fea0003800000 */
.L_x_2043:
        /* <DEDUP_REMOVED lines=18> */
.L_x_2046:
[----:B------:R-:W-:Y:S02]  /*cc60*/  ISETP.GE.AND P0, PT, R12, RZ, PT ;  /* 0x000000ff0c00720c */ /* 0x000fe40003f06270 */
[----:B------:R-:W-:-:S11]  /*cc70*/  MOV R3, 0x3fd774eb ;  /* 0x3fd774eb00037802 */ /* 0x000fd60000000f00 */
[----:B------:R-:W-:-:S04]  /*cc80*/  @P0 FFMA.FTZ R2, R3, 0.93318945169448852539, -R2 ;  /* 0x3f6ee58103020823 */ /* 0x000fc80000010802 */
[----:B------:R-:W-:Y:S02]  /*cc90*/  @!P0 FFMA.FTZ R2, R3, 0.93318945169448852539, R2 ;  /* 0x3f6ee58103028823 */ /* 0x000fe40000010002 */
.L_x_2047:
[----:B------:R-:W-:Y:S05]  /*cca0*/  BSYNC B0 ;  /* 0x0000000000007941 */ /* 0x000fea0003800000 */
.L_x_2045:
[CC--:B------:R-:W-:Y:S02]  /*ccb0*/  IMNMX R0, R21.reuse, R20.reuse, !PT ;  /* 0x0000001415007217 */ /* 0x0c0fe40007800200 */
[----:B------:R-:W-:Y:S02]  /*ccc0*/  IMNMX R20, R21, R20, PT ;  /* 0x0000001415147217 */ /* 0x000fe40003800200 */
[----:B------:R-:W-:Y:S02]  /*ccd0*/  LOP3.LUT R3, R0, 0xfe000000, RZ, 0xc0, !PT ;  /* 0xfe00000000037812 */ /* 0x000fe400078ec0ff */
[----:B------:R-:W-:Y:S02]  /*cce0*/  FSETP.NEU.FTZ.AND P0, PT, R20, RZ, PT ;  /* 0x000000ff1400720b */ /* 0x000fe40003f1d000 */
[C---:B------:R-:W-:Y:S02]  /*ccf0*/  IADD3 R5, -R3.reuse, 0x7e800000, RZ ;  /* 0x7e80000003057810 */ /* 0x040fe40007ffe1ff */
[----:B------:R-:W-:-:S02]  /*cd00*/  LOP3.LUT R3, R3, 0x800000, RZ, 0xfc, !PT ;  /* 0x0080000003037812 */ /* 0x000fc400078efcff */
[----:B------:R-:W-:Y:S01]  /*cd10*/  FSETP.NEU.FTZ.AND P1, PT, |R12|, |R13|, PT ;  /* 0x4000000d0c00720b */ /* 0x000fe20003f3d200 */
[-C--:B------:R-:W-:Y:S01]  /*cd20*/  FMUL.FTZ R4, R20, R5.reuse ;  /* 0x0000000514047220 */ /* 0x080fe20000410000 */
[----:B------:R-:W-:Y:S01]  /*cd30*/  FSETP.NEU.FTZ.AND P2, PT, R23, RZ, PT ;  /* 0x000000ff1700720b */ /* 0x000fe20003f5d000 */
[----:B------:R-:W-:Y:S02]  /*cd40*/  FMUL.FTZ R5, R0, R5 ;  /* 0x0000000500057220 */ /* 0x000fe40000410000 */
[----:B------:R-:W-:-:S04]  /*cd50*/  FMUL.FTZ R4, R4, R4 ;  /* 0x0000000404047220 */ /* 0x000fc80000410000 */
[----:B------:R-:W-:-:S06]  /*cd60*/  FFMA.FTZ R4, R5, R5, R4 ;  /* 0x0000000505047223 */ /* 0x000fcc0000010004 */
[----:B------:R-:W0:Y:S02]  /*cd70*/  MUFU.SQRT R4, R4 ;  /* 0x0000000400047308 */ /* 0x000e240000002000 */
[----:B0-----:R-:W-:Y:S01]  /*cd80*/  @P0 FMUL.FTZ R0, R3, R4 ;  /* 0x0000000403000220 */ /* 0x001fe20000410000 */
[----:B------:R-:W-:Y:S01]  /*cd90*/  FSETP.NEU.FTZ.AND P0, PT, R20, +INF , PT ;  /* 0x7f8000001400780b */ /* 0x000fe20003f1d000 */
        /* <DEDUP_REMOVED lines=12> */
.L_x_2017:
        /* <DEDUP_REMOVED lines=22> */
[----:B0-----:R-:W-:-:S02]  /*cfc0*/  FMUL.FTZ R3, R3, 1.1920928955078125e-07 ;  /* 0x3400000003037820 */ /* 0x001fc40000410000 */
[----:B------:R-:W-:-:S04]  /*cfd0*/  FFMA.FTZ R5, R2, R5, -0.16641564667224884033 ;  /* 0xbe2a68dd02057423 */ /* 0x000fc80000010005 */
        /* <DEDUP_REMOVED lines=10> */
[C---:B------:R-:W-:Y:S02]  /*d080*/  ISETP.GE.AND P1, PT, R0.reuse, -0x407fffff, PT ;  /* 0xbf8000010000780c */ /* 0x040fe40003f26270 */
[----:B------:R-:W-:-:S11]  /*d090*/  FSETP.NEU.FTZ.AND P3, PT, R0, RZ, PT ;  /* 0x000000ff0000720b */ /* 0x000fd60003f7d000 */
[----:B------:R-:W-:-:S05]  /*d0a0*/  @P1 MOV R3, 0x7f800000 ;  /* 0x7f80000000031802 */ /* 0x000fca0000000f00 */
[----:B------:R-:W-:-:S05]  /*d0b0*/  @P1 FFMA.FTZ R21, R0, R3, +INF ;  /* 0x7f80000000151423 */ /* 0x000fca0000010003 */
[----:B------:R-:W-:Y:S02]  /*d0c0*/  FSEL R21, R21, -RZ, P3 ;  /* 0x800000ff15157208 */ /* 0x000fe40001800000 */
.L_x_2050:
[----:B------:R-:W-:Y:S05]  /*d0d0*/  BSYNC B0 ;  /* 0x0000000000007941 */ /* 0x000fea0003800000 */
.L_x_2049:
[----:B------:R-:W-:Y:S01]  /*d0e0*/  BSSY B3, `(.L_x_2051) ;  /* 0x0000007000037945 */ /* 0x000fe20003800000 */
[----:B------:R-:W-:Y:S01]  /*d0f0*/  FFMA R2, R7, R4, R5 ;  /* 0x0000000407027223 */ /* 0x000fe20000000005 */
[----:B------:R-:W-:Y:S05]  /*d100*/  @!P0 BRA `(.L_x_2052) ;  /* 0x0000004000008947 */ /* 0x000fea0003800000 */
[----:B------:R-:W-:Y:S01]  /*d110*/  HFMA2.MMA R3, -RZ, RZ, 1.875, 0 ;  /* 0x3f800000ff037435 */ /* 0x000fe200000001ff */
[----:B------:R-:W-:Y:S02]  /*d120*/  MOV R4, R22 ;  /* 0x0000001600047202 */ /* 0x000fe40000000f00 */
[----:B------:R-:W-:-:S03]  /*d130*/  MOV R0, 0xd150 ;  /* 0x0000d15000007802 */ /* 0x000fc60000000f00 */
[----:B-----5:R-:W-:Y:S05]  /*d140*/  CALL.REL.NOINC `($__internal_2_$__cuda_sm3x_div_rn_ftz_f32_slowpath) ;  /* 0x000095f000007944 */ /* 0x020fea0003c00000 */
.L_x_2052:
[----:B------:R-:W-:Y:S05]  /*d150*/  BSYNC B3 ;  /* 0x0000000000037941 */ /* 0x000fea0003800000 */
.L_x_2051:
        /* <DEDUP_REMOVED lines=18> */
.L_x_2054:
[----:B------:R-:W-:Y:S02]  /*d280*/  ISETP.GE.AND P0, PT, R12, RZ, PT ;  /* 0x000000ff0c00720c */ /* 0x000fe40003f06270 */
[----:B------:R-:W-:-:S11]  /*d290*/  MOV R3, 0x3fd774eb ;  /* 0x3fd774eb00037802 */ /* 0x000fd60000000f00 */
[----:B------:R-:W-:-:S04]  /*d2a0*/  @P0 FFMA.FTZ R2, R3, 0.93318945169448852539, -R2 ;  /* 0x3f6ee58103020823 */ /* 0x000fc80000010802 */
[----:B------:R-:W-:Y:S02]  /*d2b0*/  @!P0 FFMA.FTZ R2, R3, 0.93318945169448852539, R2 ;  /* 0x3f6ee58103028823 */ /* 0x000fe40000010002 */
.L_x_2055:
[----:B------:R-:W-:Y:S05]  /*d2c0*/  BSYNC B0 ;  /* 0x0000000000007941 */ /* 0x000fea0003800000 */
.L_x_2053:
        /* <DEDUP_REMOVED lines=10> */
.L_x_2048:
        /* <DEDUP_REMOVED lines=13> */
.L_x_2057:
[----:B------:R-:W-:Y:S05]  /*d440*/  BSYNC B3 ;  /* 0x0000000000037941 */ /* 0x000fea0003800000 */
.L_x_2056:
        /* <DEDUP_REMOVED lines=18> */
.L_x_2059:
[----:B------:R-:W-:Y:S02]  /*d570*/  ISETP.GE.AND P0, PT, R12, RZ, PT ;  /* 0x000000ff0c00720c */ /* 0x000fe40003f06270 */
[----:B------:R-:W-:-:S11]  /*d580*/  MOV R3, 0x3fd774eb ;  /* 0x3fd774eb00037802 */ /* 0x000fd60000000f00 */
[----:B------:R-:W-:-:S04]  /*d590*/  @P0 FFMA.FTZ R2, R3, 0.93318945169448852539, -R2 ;  /* 0x3f6ee58103020823 */ /* 0x000fc80000010802 */
[----:B------:R-:W-:Y:S02]  /*d5a0*/  @!P0 FFMA.FTZ R2, R3, 0.93318945169448852539, R2 ;  /* 0x3f6ee58103028823 */ /* 0x000fe40000010002 */
.L_x_2060:
[----:B------:R-:W-:Y:S05]  /*d5b0*/  BSYNC B0 ;  /* 0x0000000000007941 */ /* 0x000fea0003800000 */
.L_x_2058:
        /* <DEDUP_REMOVED lines=11> */
.L_x_2016:
[----:B------:R-:W-:Y:S01]  /*d670*/  FMUL.FTZ R0, R12, 0.36787945032119750977 ;  /* 0x3ebc5ab20c007820 */ /* 0x000fe20000410000 */
[----:B------:R-:W-:Y:S01]  /*d680*/  MUFU.RCP R16, R23 ;  /* 0x0000001700107308 */ /* 0x000fe20000001000 */
[----:B------:R-:W-:Y:S01]  /*d690*/  FMUL.FTZ R2, R13, 0.36787945032119750977 ;  /* 0x3ebc5ab20d027820 */ /* 0x000fe20000410000 */
[----:B------:R-:W-:Y:S01]  /*d6a0*/  MOV R21, 0x3f800000 ;  /* 0x3f80000000157802 */ /* 0x000fe20000000f00 */
[----:B------:R-:W-:Y:S01]  /*d6b0*/  FADD.FTZ R0, |R0|, -RZ ;  /* 0x800000ff00007221 */ /* 0x000fe20000010200 */
[----:B------:R-:W-:Y:S01]  /*d6c0*/  BSSY B3, `(.L_x_2061) ;  /* 0x000001e000037945 */ /* 0x000fe20003800000 */
        /* <DEDUP_REMOVED lines=8> */
[----:B------:R-:W-:-:S04]  /*d750*/  FMUL.FTZ R6, R5, R5 ;  /* 0x0000000505067220 */ /* 0x000fc80000410000 */
        /* <DEDUP_REMOVED lines=20> */
.L_x_2062:
[----:B------:R-:W-:Y:S05]  /*d8a0*/  BSYNC B3 ;  /* 0x0000000000037941 */ /* 0x000fea0003800000 */
.L_x_2061:
        /* <DEDUP_REMOVED lines=18> */
.L_x_2064:
[----:B------:R-:W-:Y:S02]  /*d9d0*/  ISETP.GE.AND P0, PT, R12, RZ, PT ;  /* 0x000000ff0c00720c */ /* 0x000fe40003f06270 */
[----:B------:R-:W-:-:S11]  /*d9e0*/  MOV R3, 0x3fd774eb ;  /* 0x3fd774eb00037802 */ /* 0x000fd60000000f00 */
[----:B------:R-:W-:-:S04]  /*d9f0*/  @P0 FFMA.FTZ R0, R3, 0.93318945169448852539, -R0 ;  /* 0x3f6ee58103000823 */ /* 0x000fc80000010800 */
[----:B------:R-:W-:Y:S02]  /*da00*/  @!P0 FFMA.FTZ R0, R3, 0.93318945169448852539, R0 ;  /* 0x3f6ee58103008823 */ /* 0x000fe40000010000 */
.L_x_2065:
[----:B------:R-:W-:Y:S05]  /*da10*/  BSYNC B0 ;  /* 0x0000000000007941 */ /* 0x000fea0003800000 */
.L_x_2063:
[C---:B------:R-:W-:Y:S01]  /*da20*/  FSETP.NEU.FTZ.AND P1, PT, |R12|.reuse, |R13|, PT ;  /* 0x4000000d0c00720b */ /* 0x040fe20003f3d200 */
        /* <DEDUP_REMOVED lines=10> */
.L_x_2015:
[C---:B0-----:R-:W-:Y:S01]  /*dad0*/  FADD.FTZ R0, |R13|.reuse, -RZ ;  /* 0x800000ff0d007221 */ /* 0x041fe20000010200 */
[C---:B------:R-:W-:Y:S01]  /*dae0*/  FSETP.GT.FTZ.AND P2, PT, |R13|.reuse, |R12|, PT ;  /* 0x4000000c0d00720b */ /* 0x040fe20003f54200 */
        /* <DEDUP_REMOVED lines=9> */
[----:B------:R-:W-:Y:S02]  /*db80*/  @P0 FMUL.FTZ R2, R13, 4 ;  /* 0x408000000d020820 */ /* 0x000fe40000410000 */
[----:B------:R-:W-:Y:S02]  /*db90*/  FFMA R4, R3, R0, R3 ;  /* 0x0000000003047223 */ /* 0x000fe40000000003 */
[----:B------:R-:W-:Y:S02]  /*dba0*/  @P0 FMUL.FTZ R0, R12, 4 ;  /* 0x408000000c000820 */ /* 0x000fe40000410000 */
[----:B------:R-:W-:Y:S02]  /*dbb0*/  @P0 FMUL.FTZ R3, R2, R2 ;  /* 0x0000000202030220 */ /* 0x000fe40000410000 */
        /* <DEDUP_REMOVED lines=12> */
.L_x_2067:
[----:B------:R-:W-:Y:S05]  /*dc80*/  BSYNC B3 ;  /* 0x0000000000037941 */ /* 0x000fea0003800000 */
.L_x_2066:
        /* <DEDUP_REMOVED lines=18> */
.L_x_2069:
[----:B------:R-:W-:Y:S02]  /*ddb0*/  ISETP.GE.AND P0, PT, R12, RZ, PT ;  /* 0x000000ff0c00720c */ /* 0x000fe40003f06270 */
[----:B------:R-:W-:-:S11]  /*ddc0*/  MOV R3, 0x3fd774eb ;  /* 0x3fd774eb00037802 */ /* 0x000fd60000000f00 */
[----:B------:R-:W-:-:S04]  /*ddd0*/  @P0 FFMA.FTZ R2, R3, 0.93318945169448852539, -R2 ;  /* 0x3f6ee58103020823 */ /* 0x000fc80000010802 */
[----:B------:R-:W-:Y:S02]  /*dde0*/  @!P0 FFMA.FTZ R2, R3, 0.93318945169448852539, R2 ;  /* 0x3f6ee58103028823 */ /* 0x000fe40000010002 */
.L_x_2070:
[----:B------:R-:W-:Y:S05]  /*ddf0*/  BSYNC B0 ;  /* 0x0000000000007941 */ /* 0x000fea0003800000 */
.L_x_2068:
        /* <DEDUP_REMOVED lines=12> */
.L_x_2027:
[----:B------:R-:W-:Y:S05]  /*dec0*/  BSYNC B2 ;  /* 0x0000000000027941 */ /* 0x000fea0003800000 */
.L_x_2014:
[C---:B------:R-:W-:Y:S01]  /*ded0*/  FMUL.FTZ R0, R2.reuse, c[0x0][0xdb0] ;  /* 0x00036c0002007a20 */ /* 0x040fe20000410000 */
[----:B------:R-:W-:Y:S01]  /*dee0*/  BSSY B0, `(.L_x_2071) ;  /* 0x000003a000007945 */ /* 0x000fe20003800000 */
[----:B------:R-:W-:Y:S02]  /*def0*/  FMUL.FTZ R2, R2, c[0x0][0xdb4] ;  /* 0x00036d0002027a20 */ /* 0x000fe40000410000 */
[C---:B------:R-:W-:Y:S02]  /*df00*/  FFMA.FTZ R4, R21.reuse, c[0x0][0xdb4], R0 ;  /* 0x00036d0015047a23 */ /* 0x040fe40000010000 */
[----:B------:R-:W-:-:S03]  /*df10*/  FFMA.FTZ R21, R21, c[0x0][0xdb0], -R2 ;  /* 0x00036c0015157a23 */ /* 0x000fc60000010802 */
        /* <DEDUP_REMOVED lines=37> */
.L_x_2074:
        /* <DEDUP_REMOVED lines=10> */
.L_x_2073:
[----:B------:R-:W-:-:S04]  /*e210*/  FMUL.RZ R4, R4, 0.15915493667125701904 ;  /* 0x3e22f98304047820 */ /* 0x000fc8000040c000 */
[----:B------:R0:W1:Y:S08]  /*e220*/  MUFU.SIN R13, R4 ;  /* 0x00000004000d7308 */ /* 0x0000700000000400 */
[----:B------:R0:W2:Y:S01]  /*e230*/  MUFU.COS R12, R4 ;  /* 0x00000004000c7308 */ /* 0x0000a20000000000 */
[----:B------:R-:W-:Y:S05]  /*e240*/  BRA `(.L_x_2075) ;  /* 0x0000003000007947 */ /* 0x000fea0003800000 */
.L_x_2072:
[----:B------:R-:W-:Y:S01]  /*e250*/  FMUL.FTZ R12, R21, 1.4426950216293334961 ;  /* 0x3fb8aa3b150c7820 */ /* 0x000fe20000410000 */
[----:B------:R-:W-:-:S05]  /*e260*/  MOV R13, R4 ;  /* 0x00000004000d7202 */ /* 0x000fca0000000f00 */
[----:B------:R-:W0:Y:S02]  /*e270*/  MUFU.EX2 R12, R12 ;  /* 0x0000000c000c7308 */ /* 0x000e240000000800 */
.L_x_2075:
[----:B------:R-:W-:Y:S05]  /*e280*/  BSYNC B0 ;  /* 0x0000000000007941 */ /* 0x000fea0003800000 */
.L_x_2071:
        /* <DEDUP_REMOVED lines=61> */
.L_x_2083:
[----:B------:R-:W-:Y:S05]  /*e660*/  BSYNC B0 ;  /* 0x0000000000007941 */ /* 0x000fea0003800000 */
.L_x_2082:
[----:B------:R-:W-:Y:S01]  /*e670*/  BSSY B3, `(.L_x_2084) ;  /* 0x0000007000037945 */ /* 0x000fe20003800000 */
[----:B------:R-:W-:Y:S01]  /*e680*/  FFMA R2, R7, R3, R2 ;  /* 0x0000000307027223 */ /* 0x000fe20000000002 */
[----:B------:R-:W-:Y:S05]  /*e690*/  @!P0 BRA `(.L_x_2085) ;  /* 0x0000004000008947 */ /* 0x000fea0003800000 */
[----:B------:R-:W-:Y:S02]  /*e6a0*/  MOV R4, R22 ;  /* 0x0000001600047202 */ /* 0x000fe40000000f00 */
[----:B------:R-:W-:Y:S02]  /*e6b0*/  MOV R3, R23 ;  /* 0x0000001700037202 */ /* 0x000fe40000000f00 */
[----:B------:R-:W-:Y:S02]  /*e6c0*/  MOV R0, 0xe6e0 ;  /* 0x0000e6e000007802 */ /* 0x000fe40000000f00 */
[----:B-12--5:R-:W-:Y:S05]  /*e6d0*/  CALL.REL.NOINC `($__internal_2_$__cuda_sm3x_div_rn_ftz_f32_slowpath) ;  /* 0x0000806000007944 */ /* 0x026fea0003c00000 */
.L_x_2085:
[----:B------:R-:W-:Y:S05]  /*e6e0*/  BSYNC B3 ;  /* 0x0000000000037941 */ /* 0x000fea0003800000 */
.L_x_2084:
        /* <DEDUP_REMOVED lines=18> */
.L_x_2087:
[----:B------:R-:W-:Y:S02]  /*e810*/  ISETP.GE.AND P0, PT, R14, RZ, PT ;  /* 0x000000ff0e00720c */ /* 0x000fe40003f06270 */
[----:B------:R-:W-:-:S11]  /*e820*/  MOV R3, 0x3fd774eb ;  /* 0x3fd774eb00037802 */ /* 0x000fd60000000f00 */
[----:B------:R-:W-:-:S04]  /*e830*/  @P0 FFMA.FTZ R2, R3, 0.93318945169448852539, -R2 ;  /* 0x3f6ee58103020823 */ /* 0x000fc80000010802 */
[----:B------:R-:W-:Y:S02]  /*e840*/  @!P0 FFMA.FTZ R2, R3, 0.93318945169448852539, R2 ;  /* 0x3f6ee58103028823 */ /* 0x000fe40000010002 */
.L_x_2088:
[----:B------:R-:W-:Y:S05]  /*e850*/  BSYNC B0 ;  /* 0x0000000000007941 */ /* 0x000fea0003800000 */
.L_x_2086:
        /* <DEDUP_REMOVED lines=12> */
.L_x_2081:
        /* <DEDUP_REMOVED lines=16> */
[----:B-12--5:R-:W-:Y:S05]  /*ea20*/  CALL.REL.NOINC `($__internal_2_$__cuda_sm3x_div_rn_ftz_f32_slowpath) ;  /* 0x00007d1000007944 */ /* 0x026fea0003c00000 */
.L_x_2092:
[----:B------:R-:W-:Y:S05]  /*ea30*/  BSYNC B3 ;  /* 0x0000000000037941 */ /* 0x000fea0003800000 */
.L_x_2091:
        /* <DEDUP_REMOVED lines=18> */
.L_x_2094:
[----:B------:R-:W-:Y:S02]  /*eb60*/  ISETP.GE.AND P0, PT, R14, RZ, PT ;  /* 0x000000ff0e00720c */ /* 0x000fe40003f06270 */
[----:B------:R-:W-:-:S11]  /*eb70*/  MOV R3, 0x3fd774eb ;  /* 0x3fd774eb00037802 */ /* 0x000fd60000000f00 */
[----:B------:R-:W-:-:S04]  /*eb80*/  @P0 FFMA.FTZ R2, R3, 0.93318945169448852539, -R2 ;  /* 0x3f6ee58103020823 */ /* 0x000fc80000010802 */
[----:B------:R-:W-:Y:S02]  /*eb90*/  @!P0 FFMA.FTZ R2, R3, 0.93318945169448852539, R2 ;  /* 0x3f6ee58103028823 */ /* 0x000fe40000010002 */
.L_x_2095:
[----:B------:R-:W-:Y:S05]  /*eba0*/  BSYNC B0 ;  /* 0x0000000000007941 */ /* 0x000fea0003800000 */
.L_x_2093:
        /* <DEDUP_REMOVED lines=13> */
.L_x_2090:
[----:B------:R-:W-:Y:S01]  /*ec80*/  LOP3.LUT R2, R23, 0xffff0000, RZ, 0xc0, !PT ;  /* 0xffff000017027812 */ /* 0x000fe200078ec0ff */
[----:B------:R-:W-:Y:S01]  /*ec90*/  BSSY B0, `(.L_x_2096) ;  /* 0x000003f000007945 */ /* 0x000fe20003800000 */
[----:B------:R-:W-:-:S03]  /*eca0*/  LOP3.LUT R7, R22, 0xffff0000, RZ, 0xc0, !PT ;  /* 0xffff000016077812 */ /* 0x000fc600078ec0ff */
[--C-:B0-----:R-:W-:Y:S02]  /*ecb0*/  FADD.FTZ R4, R23, -R2.reuse ;  /* 0x8000000217047221 */ /* 0x101fe40000010000 */
        /* <DEDUP_REMOVED lines=21> */
.L_x_2097:
        /* <DEDUP_REMOVED lines=40> */
.L_x_2096:
        /* <DEDUP_REMOVED lines=48> */
.L_x_2099:
[----:B------:R-:W-:Y:S05]  /*f390*/  BSYNC B0 ;  /* 0x0000000000007941 */ /* 0x000fea0003800000 */
.L_x_2098:
[----:B------:R-:W-:Y:S01]  /*f3a0*/  BSSY B3, `(.L_x_2100) ;  /* 0x0000007000037945 */ /* 0x000fe20003800000 */
[----:B------:R-:W-:Y:S01]  /*f3b0*/  FFMA R2, R7, R0, R2 ;  /* 0x0000000007027223 */ /* 0x000fe20000000002 */
[----:B------:R-:W-:Y:S05]  /*f3c0*/  @!P3 BRA `(.L_x_2101) ;  /* 0x000000400000b947 */ /* 0x000fea0003800000 */
[----:B------:R-:W-:Y:S02]  /*f3d0*/  MOV R4, R22 ;  /* 0x0000001600047202 */ /* 0x000fe40000000f00 */
[----:B------:R-:W-:Y:S02]  /*f3e0*/  MOV R3, R23 ;  /* 0x0000001700037202 */ /* 0x000fe40000000f00 */
[----:B------:R-:W-:Y:S02]  /*f3f0*/  MOV R0, 0xf410 ;  /* 0x0000f41000007802 */ /* 0x000fe40000000f00 */
[----:B-12--5:R-:W-:Y:S05]  /*f400*/  CALL.REL.NOINC `($__internal_2_$__cuda_sm3x_div_rn_ftz_f32_slowpath) ;  /* 0x0000733000007944 */ /* 0x026fea0003c00000 */
.L_x_2101:
[----:B------:R-:W-:Y:S05]  /*f410*/  BSYNC B3 ;  /* 0x0000000000037941 */ /* 0x000fea0003800000 */
.L_x_2100:
        /* <DEDUP_REMOVED lines=18> */
.L_x_2103:
[----:B------:R-:W-:Y:S02]  /*f540*/  ISETP.GE.AND P0, PT, R14, RZ, PT ;  /* 0x000000ff0e00720c */ /* 0x000fe40003f06270 */
[----:B------:R-:W-:-:S11]  /*f550*/  MOV R3, 0x3fd774eb ;  /* 0x3fd774eb00037802 */ /* 0x000fd60000000f00 */
[----:B------:R-:W-:-:S04]  /*f560*/  @P0 FFMA.FTZ R2, R3, 0.93318945169448852539, -R2 ;  /* 0x3f6ee58103020823 */ /* 0x000fc80000010802 */
[----:B------:R-:W-:Y:S02]  /*f570*/  @!P0 FFMA.FTZ R2, R3, 0.93318945169448852539, R2 ;  /* 0x3f6ee58103028823 */ /* 0x000fe40000010002 */
.L_x_2104:
[----:B------:R-:W-:Y:S05]  /*f580*/  BSYNC B0 ;  /* 0x0000000000007941 */ /* 0x000fea0003800000 */
.L_x_2102:
        /* <DEDUP_REMOVED lines=12> */
.L_x_2080:
        /* <DEDUP_REMOVED lines=13> */
.L_x_2106:
[----:B------:R-:W-:Y:S05]  /*f720*/  BSYNC B3 ;  /* 0x0000000000037941 */ /* 0x000fea0003800000 */
.L_x_2105:
        /* <DEDUP_REMOVED lines=18> */
.L_x_2108:
[----:B------:R-:W-:Y:S02]  /*f850*/  ISETP.GE.AND P0, PT, R14, RZ, PT ;  /* 0x000000ff0e00720c */ /* 0x000fe40003f06270 */
[----:B------:R-:W-:-:S11]  /*f860*/  MOV R3, 0x3fd774eb ;  /* 0x3fd774eb00037802 */ /* 0x000fd60000000f00 */
[----:B------:R-:W-:-:S04]  /*f870*/  @P0 FFMA.FTZ R2, R3, 0.93318945169448852539, -R2 ;  /* 0x3f6ee58103020823 */ /* 0x000fc80000010802 */
[----:B------:R-:W-:Y:S02]  /*f880*/  @!P0 FFMA.FTZ R2, R3, 0.93318945169448852539, R2 ;  /* 0x3f6ee58103028823 */ /* 0x000fe40000010002 */
.L_x_2109:
[----:B------:R-:W-:Y:S05]  /*f890*/  BSYNC B0 ;  /* 0x0000000000007941 */ /* 0x000fea0003800000 */
.L_x_2107:
        /* <DEDUP_REMOVED lines=27> */
.L_x_2079:
        /* <DEDUP_REMOVED lines=39> */
.L_x_2112:
[----:B------:R-:W-:Y:S05]  /*fcc0*/  BSYNC B0 ;  /* 0x0000000000007941 */ /* 0x000fea0003800000 */
.L_x_2111:
[----:B------:R-:W-:Y:S01]  /*fcd0*/  BSSY B3, `(.L_x_2113) ;  /* 0x0000007000037945 */ /* 0x000fe20003800000 */
[----:B------:R-:W-:Y:S01]  /*fce0*/  FFMA R2, R7, R4, R5 ;  /* 0x0000000407027223 */ /* 0x000fe20000000005 */
[----:B------:R-:W-:Y:S05]  /*fcf0*/  @!P0 BRA `(.L_x_2114) ;  /* 0x0000004000008947 */ /* 0x000fea0003800000 */
[----:B------:R-:W-:Y:S01]  /*fd00*/  HFMA2.MMA R3, -RZ, RZ, 1.875, 0 ;  /* 0x3f800000ff037435 */ /* 0x000fe200000001ff */
[----:B------:R-:W-:Y:S02]  /*fd10*/  MOV R4, R22 ;  /* 0x0000001600047202 */ /* 0x000fe40000000f00 */
[----:B------:R-:W-:-:S03]  /*fd20*/  MOV R0, 0xfd40 ;  /* 0x0000fd4000007802 */ /* 0x000fc60000000f00 */
[----:B-12--5:R-:W-:Y:S05]  /*fd30*/  CALL.REL.NOINC `($__internal_2_$__cuda_sm3x_div_rn_ftz_f32_slowpath) ;  /* 0x00006a0000007944 */ /* 0x026fea0003c00000 */
.L_x_2114:
[----:B------:R-:W-:Y:S05]  /*fd40*/  BSYNC B3 ;  /* 0x0000000000037941 */ /* 0x000fea0003800000 */
.L_x_2113:
        /* <DEDUP_REMOVED lines=18> */
.L_x_2116:
[----:B------:R-:W-:Y:S02]  /*fe70*/  ISETP.GE.AND P0, PT, R14, RZ, PT ;  /* 0x000000ff0e00720c */ /* 0x000fe40003f06270 */
[----:B------:R-:W-:-:S11]  /*fe80*/  MOV R3, 0x3fd774eb ;  /* 0x3fd774eb00037802 */ /* 0x000fd60000000f00 */
[----:B------:R-:W-:-:S04]  /*fe90*/  @P0 FFMA.FTZ R2, R3, 0.93318945169448852539, -R2 ;  /* 0x3f6ee58103020823 */ /* 0x000fc80000010802 */
[----:B------:R-:W-:Y:S02]  /*fea0*/  @!P0 FFMA.FTZ R2, R3, 0.93318945169448852539, R2 ;  /* 0x3f6ee58103028823 */ /* 0x000fe40000010002 */
.L_x_2117:
[----:B------:R-:W-:Y:S05]  /*feb0*/  BSYNC B0 ;  /* 0x0000000000007941 */ /* 0x000fea0003800000 */
.L_x_2115:
        /* <DEDUP_REMOVED lines=10> */
.L_x_2110:
        /* <DEDUP_REMOVED lines=12> */
[----:B-12--5:R-:W-:Y:S05]  /*10020*/  CALL.REL.NOINC `($__internal_2_$__cuda_sm3x_div_rn_ftz_f32_slowpath) ;  /* 0x0000671000007944 */ /* 0x026fea0003c00000 */
.L_x_2119:
[----:B------:R-:W-:Y:S05]  /*10030*/  BSYNC B3 ;  /* 0x0000000000037941 */ /* 0x000fea0003800000 */
.L_x_2118:
        /* <DEDUP_REMOVED lines=18> */
.L_x_2121:
[----:B------:R-:W-:Y:S02]  /*10160*/  ISETP.GE.AND P0, PT, R14, RZ, PT ;  /* 0x000000ff0e00720c */ /* 0x000fe40003f06270 */
[----:B------:R-:W-:-:S11]  /*10170*/  MOV R3, 0x3fd774eb ;  /* 0x3fd774eb00037802 */ /* 0x000fd60000000f00 */
[----:B------:R-:W-:-:S04]  /*10180*/  @P0 FFMA.FTZ R2, R3, 0.93318945169448852539, -R2 ;  /* 0x3f6ee58103020823 */ /* 0x000fc80000010802 */
[----:B------:R-:W-:Y:S02]  /*10190*/  @!P0 FFMA.FTZ R2, R3, 0.93318945169448852539, R2 ;  /* 0x3f6ee58103028823 */ /* 0x000fe40000010002 */
.L_x_2122:
[----:B------:R-:W-:Y:S05]  /*101a0*/  BSYNC B0 ;  /* 0x0000000000007941 */ /* 0x000fea0003800000 */
.L_x_2120:
        /* <DEDUP_REMOVED lines=11> */
.L_x_2078:
        /* <DEDUP_REMOVED lines=33> */
[----:B-12--5:R-:W-:Y:S05]  /*10470*/  CALL.REL.NOINC `($__internal_2_$__cuda_sm3x_div_rn_ftz_f32_slowpath) ;  /* 0x000062c000007944 */ /* 0x026fea0003c00000 */
[----:B0-----:R-:W-:Y:S02]  /*10480*/  MOV R0, R2 ;  /* 0x0000000200007202 */ /* 0x001fe40000000f00 */
.L_x_2124:
[----:B------:R-:W-:Y:S05]  /*10490*/  BSYNC B3 ;  /* 0x0000000000037941 */ /* 0x000fea0003800000 */
.L_x_2123:
        /* <DEDUP_REMOVED lines=18> */
.L_x_2126:
[----:B------:R-:W-:Y:S02]  /*105c0*/  ISETP.GE.AND P0, PT, R14, RZ, PT ;  /* 0x000000ff0e00720c */ /* 0x000fe40003f06270 */
[----:B------:R-:W-:-:S11]  /*105d0*/  MOV R3, 0x3fd774eb ;  /* 0x3fd774eb00037802 */ /* 0x000fd60000000f00 */
[----:B------:R-:W-:-:S04]  /*105e0*/  @P0 FFMA.FTZ R0, R3, 0.93318945169448852539, -R0 ;  /* 0x3f6ee58103000823 */ /* 0x000fc80000010800 */
[----:B------:R-:W-:Y:S02]  /*105f0*/  @!P0 FFMA.FTZ R0, R3, 0.93318945169448852539, R0 ;  /* 0x3f6ee58103008823 */ /* 0x000fe40000010000 */
.L_x_2127:
[----:B------:R-:W-:Y:S05]  /*10600*/  BSYNC B0 ;  /* 0x0000000000007941 */ /* 0x000fea0003800000 */
.L_x_2125:
        /* <DEDUP_REMOVED lines=11> */
.L_x_2077:
[C---:B------:R-:W-:Y:S01]  /*106c0*/  FADD.FTZ R0, |R15|.reuse, -RZ ;  /* 0x800000ff0f007221 */ /* 0x040fe20000010200 */
[C---:B------:R-:W-:Y:S01]  /*106d0*/  FSETP.GT.FTZ.AND P2, PT, |R15|.reuse, |R14|, PT ;  /* 0x4000000e0f00720b */ /* 0x040fe20003f54200 */
        /* <DEDUP_REMOVED lines=9> */
[----:B------:R-:W-:Y:S02]  /*10770*/  @P0 FMUL.FTZ R2, R15, 4 ;  /* 0x408000000f020820 */ /* 0x000fe40000410000 */
[----:B0-----:R-:W-:Y:S02]  /*10780*/  FFMA R4, R3, R0, R3 ;  /* 0x0000000003047223 */ /* 0x001fe40000000003 */
        /* <DEDUP_REMOVED lines=13> */
[----:B-12--5:R-:W-:Y:S05]  /*10860*/  CALL.REL.NOINC `($__internal_2_$__cuda_sm3x_div_rn_ftz_f32_slowpath) ;  /* 0x00005ed000007944 */ /* 0x026fea0003c00000 */
.L_x_2129:
[----:B------:R-:W-:Y:S05]  /*10870*/  BSYNC B3 ;  /* 0x0000000000037941 */ /* 0x000fea0003800000 */
.L_x_2128:
        /* <DEDUP_REMOVED lines=18> */
.L_x_2131:
[----:B------:R-:W-:Y:S02]  /*109a0*/  ISETP.GE.AND P0, PT, R14, RZ, PT ;  /* 0x000000ff0e00720c */ /* 0x000fe40003f06270 */
[----:B------:R-:W-:-:S11]  /*109b0*/  MOV R3, 0x3fd774eb ;  /* 0x3fd774eb00037802 */ /* 0x000fd60000000f00 */
[----:B------:R-:W-:-:S04]  /*109c0*/  @P0 FFMA.FTZ R2, R3, 0.93318945169448852539, -R2 ;  /* 0x3f6ee58103020823 */ /* 0x000fc80000010802 */
[----:B------:R-:W-:Y:S02]  /*109d0*/  @!P0 FFMA.FTZ R2, R3, 0.93318945169448852539, R2 ;  /* 0x3f6ee58103028823 */ /* 0x000fe40000010002 */
.L_x_2132:
[----:B------:R-:W-:Y:S05]  /*109e0*/  BSYNC B0 ;  /* 0x0000000000007941 */ /* 0x000fea0003800000 */
.L_x_2130:
        /* <DEDUP_REMOVED lines=12> */
.L_x_2089:
[----:B------:R-:W-:Y:S05]  /*10ab0*/  BSYNC B2 ;  /* 0x0000000000027941 */ /* 0x000fea0003800000 */
.L_x_2076:
        /* <DEDUP_REMOVED lines=42> */
.L_x_2136:
        /* <DEDUP_REMOVED lines=10> */
.L_x_2135:
[----:B------:R-:W-:-:S04]  /*10e00*/  FMUL.RZ R4, R4, 0.15915493667125701904 ;  /* 0x3e22f98304047820 */ /* 0x000fc8000040c000 */
[----:B------:R0:W3:Y:S08]  /*10e10*/  MUFU.SIN R15, R4 ;  /* 0x00000004000f7308 */ /* 0x0000f00000000400 */
[----:B------:R0:W4:Y:S01]  /*10e20*/  MUFU.COS R14, R4 ;  /* 0x00000004000e7308 */ /* 0x0001220000000000 */
[----:B------:R-:W-:Y:S05]  /*10e30*/  BRA `(.L_x_2137) ;  /* 0x0000003000007947 */ /* 0x000fea0003800000 */
.L_x_2134:
[----:B------:R-:W-:Y:S01]  /*10e40*/  FMUL.FTZ R14, R21, 1.4426950216293334961 ;  /* 0x3fb8aa3b150e7820 */ /* 0x000fe20000410000 */
[----:B------:R-:W-:-:S05]  /*10e50*/  MOV R15, R4 ;  /* 0x00000004000f7202 */ /* 0x000fca0000000f00 */
[----:B------:R-:W0:Y:S02]  /*10e60*/  MUFU.EX2 R14, R14 ;  /* 0x0000000e000e7308 */ /* 0x000e240000000800 */
.L_x_2137:
[----:B------:R-:W-:Y:S05]  /*10e70*/  BSYNC B0 ;  /* 0x0000000000007941 */ /* 0x000fea0003800000 */
.L_x_2133:
        /* <DEDUP_REMOVED lines=61> */
.L_x_2145:
[----:B------:R-:W-:Y:S05]  /*11250*/  BSYNC B0 ;  /* 0x0000000000007941 */ /* 0x000fea0003800000 */
.L_x_2144:
[----:B------:R-:W-:Y:S01]  /*11260*/  BSSY B3, `(.L_x_2146) ;  /* 0x0000007000037945 */ /* 0x000fe20003800000 */
[----:B------:R-:W-:Y:S01]  /*11270*/  FFMA R2, R7, R3, R2 ;  /* 0x0000000307027223 */ /* 0x000fe20000000002 */
[----:B------:R-:W-:Y:S05]  /*11280*/  @!P0 BRA `(.L_x_2147) ;  /* 0x0000004000008947 */ /* 0x000fea0003800000 */
[----:B------:R-:W-:Y:S02]  /*11290*/  MOV R4, R22 ;  /* 0x0000001600047202 */ /* 0x000fe40000000f00 */
[----:B------:R-:W-:Y:S02]  /*112a0*/  MOV R3, R23 ;  /* 0x0000001700037202 */ /* 0x000fe40000000f00 */
[----:B------:R-:W-:Y:S02]  /*112b0*/  MOV R0, 0x112d0 ;  /* 0x000112d000007802 */ /* 0x000fe40000000f00 */
[----:B-1234-:R-:W-:Y:S05]  /*112c0*/  CALL.REL.NOINC `($__internal_2_$__cuda_sm3x_div_rn_ftz_f32_slowpath) ;  /* 0x0000547000007944 */ /* 0x01efea0003c00000 */
.L_x_2147:
[----:B------:R-:W-:Y:S05]  /*112d0*/  BSYNC B3 ;  /* 0x0000000000037941 */ /* 0x000fea0003800000 */
.L_x_2146:
        /* <DEDUP_REMOVED lines=18> */
.L_x_2149:
[----:B------:R-:W-:Y:S02]  /*11400*/  ISETP.GE.AND P0, PT, R8, RZ, PT ;  /* 0x000000ff0800720c */ /* 0x000fe40003f06270 */
[----:B------:R-:W-:-:S11]  /*11410*/  MOV R3, 0x3fd774eb ;  /* 0x3fd774eb00037802 */ /* 0x000fd60000000f00 */
[----:B------:R-:W-:-:S04]  /*11420*/  @P0 FFMA.FTZ R2, R3, 0.93318945169448852539, -R2 ;  /* 0x3f6ee58103020823 */ /* 0x000fc80000010802 */
[----:B------:R-:W-:Y:S02]  /*11430*/  @!P0 FFMA.FTZ R2, R3, 0.93318945169448852539, R2 ;  /* 0x3f6ee58103028823 */ /* 0x000fe40000010002 */
.L_x_2150:
[----:B------:R-:W-:Y:S05]  /*11440*/  BSYNC B0 ;  /* 0x0000000000007941 */ /* 0x000fea0003800000 */
.L_x_2148:
        /* <DEDUP_REMOVED lines=12> */
.L_x_2143:
        /* <DEDUP_REMOVED lines=17> */
.L_x_2154:
[----:B------:R-:W-:Y:S05]  /*11620*/  BSYNC B3 ;  /* 0x0000000000037941 */ /* 0x000fea0003800000 */
.L_x_2153:
        /* <DEDUP_REMOVED lines=18> */
.L_x_2156:
[----:B------:R-:W-:Y:S02]  /*11750*/  ISETP.GE.AND P0, PT, R8, RZ, PT ;  /* 0x000000ff0800720c */ /* 0x000fe40003f06270 */
[----:B------:R-:W-:-:S11]  /*11760*/  MOV R3, 0x3fd774eb ;  /* 0x3fd774eb00037802 */ /* 0x000fd60000000f00 */
[----:B------:R-:W-:-:S04]  /*11770*/  @P0 FFMA.FTZ R2, R3, 0.93318945169448852539, -R2 ;  /* 0x3f6ee58103020823 */ /* 0x000fc80000010802 */
[----:B------:R-:W-:Y:S02]  /*11780*/  @!P0 FFMA.FTZ R2, R3, 0.93318945169448852539, R2 ;  /* 0x3f6ee58103028823 */ /* 0x000fe40000010002 */
.L_x_2157:
[----:B------:R-:W-:Y:S05]  /*11790*/  BSYNC B0 ;  /* 0x0000000000007941 */ /* 0x000fea0003800000 */
.L_x_2155:
        /* <DEDUP_REMOVED lines=13> */
.L_x_2152:
        /* <DEDUP_REMOVED lines=25> */
.L_x_2159:
        /* <DEDUP_REMOVED lines=40> */
.L_x_2158:
        /* <DEDUP_REMOVED lines=48> */
.L_x_2161:
[----:B------:R-:W-:Y:S05]  /*11f80*/  BSYNC B0 ;  /* 0x0000000000007941 */ /* 0x000fea0003800000 */
.L_x_2160:
[----:B------:R-:W-:Y:S01]  /*11f90*/  BSSY B3, `(.L_x_2162) ;  /* 0x0000007000037945 */ /* 0x000fe20003800000 */
[----:B------:R-:W-:Y:S01]  /*11fa0*/  FFMA R2, R7, R0, R2 ;  /* 0x0000000007027223 */ /* 0x000fe20000000002 */
[----:B------:R-:W-:Y:S05]  /*11fb0*/  @!P3 BRA `(.L_x_2163) ;  /* 0x000000400000b947 */ /* 0x000fea0003800000 */
[----:B------:R-:W-:Y:S02]  /*11fc0*/  MOV R4, R22 ;  /* 0x0000001600047202 */ /* 0x000fe40000000f00 */
[----:B------:R-:W-:Y:S02]  /*11fd0*/  MOV R3, R23 ;  /* 0x0000001700037202 */ /* 0x000fe40000000f00 */
[----:B------:R-:W-:Y:S02]  /*11fe0*/  MOV R0, 0x12000 ;  /* 0x0001200000007802 */ /* 0x000fe40000000f00 */
[----:B-1234-:R-:W-:Y:S05]  /*11ff0*/  CALL.REL.NOINC `($__internal_2_$__cuda_sm3x_div_rn_ftz_f32_slowpath) ;  /* 0x0000474000007944 */ /* 0x01efea0003c00000 */
.L_x_2163:
[----:B------:R-:W-:Y:S05]  /*12000*/  BSYNC B3 ;  /* 0x0000000000037941 */ /* 0x000fea0003800000 */
.L_x_2162:
        /* <DEDUP_REMOVED lines=18> */
.L_x_2165:
[----:B------:R-:W-:Y:S02]  /*12130*/  ISETP.GE.AND P0, PT, R8, RZ, PT ;  /* 0x000000ff0800720c */ /* 0x000fe40003f06270 */
[----:B------:R-:W-:-:S11]  /*12140*/  MOV R3, 0x3fd774eb ;  /* 0x3fd774eb00037802 */ /* 0x000fd60000000f00 */
[----:B------:R-:W-:-:S04]  /*12150*/  @P0 FFMA.FTZ R2, R3, 0.93318945169448852539, -R2 ;  /* 0x3f6ee58103020823 */ /* 0x000fc80000010802 */
[----:B------:R-:W-:Y:S02]  /*12160*/  @!P0 FFMA.FTZ R2, R3, 0.93318945169448852539, R2 ;  /* 0x3f6ee58103028823 */ /* 0x000fe40000010002 */
.L_x_2166:
[----:B------:R-:W-:Y:S05]  /*12170*/  BSYNC B0 ;  /* 0x0000000000007941 */ /* 0x000fea0003800000 */
.L_x_2164:
        /* <DEDUP_REMOVED lines=12> */
.L_x_2142:
        /* <DEDUP_REMOVED lines=13> */
.L_x_2168:
[----:B------:R-:W-:Y:S05]  /*12310*/  BSYNC B3 ;  /* 0x0000000000037941 */ /* 0x000fea0003800000 */
.L_x_2167:
        /* <DEDUP_REMOVED lines=18> */
.L_x_2170:
[----:B------:R-:W-:Y:S02]  /*12440*/  ISETP.GE.AND P0, PT, R8, RZ, PT ;  /* 0x000000ff0800720c */ /* 0x000fe40003f06270 */
[----:B------:R-:W-:-:S11]  /*12450*/  MOV R3, 0x3fd774eb ;  /* 0x3fd774eb00037802 */ /* 0x000fd60000000f00 */
[----:B------:R-:W-:-:S04]  /*12460*/  @P0 FFMA.FTZ R2, R3, 0.93318945169448852539, -R2 ;  /* 0x3f6ee58103020823 */ /* 0x000fc80000010802 */
[----:B------:R-:W-:Y:S02]  /*12470*/  @!P0 FFMA.FTZ R2, R3, 0.93318945169448852539, R2 ;  /* 0x3f6ee58103028823 */ /* 0x000fe40000010002 */
.L_x_2171:
[----:B------:R-:W-:Y:S05]  /*12480*/  BSYNC B0 ;  /* 0x0000000000007941 */ /* 0x000fea0003800000 */
.L_x_2169:
        /* <DEDUP_REMOVED lines=27> */
.L_x_2141:
        /* <DEDUP_REMOVED lines=39> */
.L_x_2174:
[----:B------:R-:W-:Y:S05]  /*128b0*/  BSYNC B0 ;  /* 0x0000000000007941 */ /* 0x000fea0003800000 */
.L_x_2173:
[----:B------:R-:W-:Y:S01]  /*128c0*/  BSSY B3, `(.L_x_2175) ;  /* 0x0000007000037945 */ /* 0x000fe20003800000 */
[----:B------:R-:W-:Y:S01]  /*128d0*/  FFMA R2, R7, R4, R5 ;  /* 0x0000000407027223 */ /* 0x000fe20000000005 */
[----:B------:R-:W-:Y:S05]  /*128e0*/  @!P0 BRA `(.L_x_2176) ;  /* 0x0000004000008947 */ /* 0x000fea0003800000 */
[----:B------:R-:W-:Y:S01]  /*128f0*/  HFMA2.MMA R3, -RZ, RZ, 1.875, 0 ;  /* 0x3f800000ff037435 */ /* 0x000fe200000001ff */
[----:B------:R-:W-:Y:S02]  /*12900*/  MOV R4, R22 ;  /* 0x0000001600047202 */ /* 0x000fe40000000f00 */
[----:B------:R-:W-:-:S03]  /*12910*/  MOV R0, 0x12930 ;  /* 0x0001293000007802 */ /* 0x000fc60000000f00 */
[----:B-1234-:R-:W-:Y:S05]  /*12920*/  CALL.REL.NOINC `($__internal_2_$__cuda_sm3x_div_rn_ftz_f32_slowpath) ;  /* 0x00003e1000007944 */ /* 0x01efea0003c00000 */
.L_x_2176:
[----:B------:R-:W-:Y:S05]  /*12930*/  BSYNC B3 ;  /* 0x0000000000037941 */ /* 0x000fea0003800000 */
.L_x_2175:
        /* <DEDUP_REMOVED lines=18> */
.L_x_2178:
[----:B------:R-:W-:Y:S02]  /*12a60*/  ISETP.GE.AND P0, PT, R8, RZ, PT ;  /* 0x000000ff0800720c */ /* 0x000fe40003f06270 */
[----:B------:R-:W-:-:S11]  /*12a70*/  MOV R3, 0x3fd774eb ;  /* 0x3fd774eb00037802 */ /* 0x000fd60000000f00 */
[----:B------:R-:W-:-:S04]  /*12a80*/  @P0 FFMA.FTZ R2, R3, 0.93318945169448852539, -R2 ;  /* 0x3f6ee58103020823 */ /* 0x000fc80000010802 */
[----:B------:R-:W-:Y:S02]  /*12a90*/  @!P0 FFMA.FTZ R2, R3, 0.93318945169448852539, R2 ;  /* 0x3f6ee58103028823 */ /* 0x000fe40000010002 */
.L_x_2179:
[----:B------:R-:W-:Y:S05]  /*12aa0*/  BSYNC B0 ;  /* 0x0000000000007941 */ /* 0x000fea0003800000 */
.L_x_2177:
        /* <DEDUP_REMOVED lines=10> */
.L_x_2172:
        /* <DEDUP_REMOVED lines=13> */
.L_x_2181:
[----:B------:R-:W-:Y:S05]  /*12c20*/  BSYNC B3 ;  /* 0x0000000000037941 */ /* 0x000fea0003800000 */
.L_x_2180:
        /* <DEDUP_REMOVED lines=18> */
.L_x_2183:
[----:B------:R-:W-:Y:S02]  /*12d50*/  ISETP.GE.AND P0, PT, R8, RZ, PT ;  /* 0x000000ff0800720c */ /* 0x000fe40003f06270 */
[----:B------:R-:W-:-:S11]  /*12d60*/  MOV R3, 0x3fd774eb ;  /* 0x3fd774eb00037802 */ /* 0x000fd60000000f00 */
[----:B------:R-:W-:-:S04]  /*12d70*/  @P0 FFMA.FTZ R2, R3, 0.93318945169448852539, -R2 ;  /* 0x3f6ee58103020823 */ /* 0x000fc80000010802 */
[----:B------:R-:W-:Y:S02]  /*12d80*/  @!P0 FFMA.FTZ R2, R3, 0.93318945169448852539, R2 ;  /* 0x3f6ee58103028823 */ /* 0x000fe40000010002 */
.L_x_2184:
[----:B------:R-:W-:Y:S05]  /*12d90*/  BSYNC B0 ;  /* 0x0000000000007941 */ /* 0x000fea0003800000 */
.L_x_2182:
        /* <DEDUP_REMOVED lines=11> */
.L_x_2140:
        /* <DEDUP_REMOVED lines=35> */
.L_x_2186:
[----:B------:R-:W-:Y:S05]  /*13080*/  BSYNC B3 ;  /* 0x0000000000037941 */ /* 0x000fea0003800000 */
.L_x_2185:
        /* <DEDUP_REMOVED lines=18> */
.L_x_2188:
[----:B------:R-:W-:Y:S02]  /*131b0*/  ISETP.GE.AND P0, PT, R8, RZ, PT ;  /* 0x000000ff0800720c */ /* 0x000fe40003f06270 */
[----:B------:R-:W-:-:S11]  /*131c0*/  MOV R3, 0x3fd774eb ;  /* 0x3fd774eb00037802 */ /* 0x000fd60000000f00 */
[----:B------:R-:W-:-:S04]  /*131d0*/  @P0 FFMA.FTZ R0, R3, 0.93318945169448852539, -R0 ;  /* 0x3f6ee58103000823 */ /* 0x000fc80000010800 */
[----:B------:R-:W-:Y:S02]  /*131e0*/  @!P0 FFMA.FTZ R0, R3, 0.93318945169448852539, R0 ;  /* 0x3f6ee58103008823 */ /* 0x000fe40000010000 */
.L_x_2189:
[----:B------:R-:W-:Y:S05]  /*131f0*/  BSYNC B0 ;  /* 0x0000000000007941 */ /* 0x000fea0003800000 */
.L_x_2187:
        /* <DEDUP_REMOVED lines=11> */
.L_x_2139:
[C---:B------:R-:W-:Y:S01]  /*132b0*/  FADD.FTZ R0, |R9|.reuse, -RZ ;  /* 0x800000ff09007221 */ /* 0x040fe20000010200 */
[C---:B------:R-:W-:Y:S01]  /*132c0*/  FSETP.GT.FTZ.AND P2, PT, |R9|.reuse, |R8|, PT ;  /* 0x400000080900720b */ /* 0x040fe20003f54200 */
        /* <DEDUP_REMOVED lines=25> */
.L_x_2191:
[----:B------:R-:W-:Y:S05]  /*13460*/  BSYNC B3 ;  /* 0x0000000000037941 */ /* 0x000fea0003800000 */
.L_x_2190:
        /* <DEDUP_REMOVED lines=18> */
.L_x_2193:
[----:B------:R-:W-:Y:S02]  /*13590*/  ISETP.GE.AND P0, PT, R8, RZ, PT ;  /* 0x000000ff0800720c */ /* 0x000fe40003f06270 */
[----:B------:R-:W-:-:S11]  /*135a0*/  MOV R3, 0x3fd774eb ;  /* 0x3fd774eb00037802 */ /* 0x000fd60000000f00 */
[----:B------:R-:W-:-:S04]  /*135b0*/  @P0 FFMA.FTZ R2, R3, 0.93318945169448852539, -R2 ;  /* 0x3f6ee58103020823 */ /* 0x000fc80000010802 */
[----:B------:R-:W-:Y:S02]  /*135c0*/  @!P0 FFMA.FTZ R2, R3, 0.93318945169448852539, R2 ;  /* 0x3f6ee58103028823 */ /* 0x000fe40000010002 */
.L_x_2194:
[----:B------:R-:W-:Y:S05]  /*135d0*/  BSYNC B0 ;  /* 0x0000000000007941 */ /* 0x000fea0003800000 */
.L_x_2192:
        /* <DEDUP_REMOVED lines=12> */
.L_x_2151:
[----:B------:R-:W-:Y:S05]  /*136a0*/  BSYNC B2 ;  /* 0x0000000000027941 */ /* 0x000fea0003800000 */
.L_x_2138:
        /* <DEDUP_REMOVED lines=42> */
.L_x_2198:
        /* <DEDUP_REMOVED lines=10> */
.L_x_2197:
[----:B------:R-:W-:-:S04]  /*139f0*/  FMUL.RZ R4, R4, 0.15915493667125701904 ;  /* 0x3e22f98304047820 */ /* 0x000fc8000040c000 */
[----:B------:R0:W4:Y:S08]  /*13a00*/  MUFU.SIN R9, R4 ;  /* 0x0000000400097308 */ /* 0x0001300000000400 */
[----:B------:R0:W3:Y:S01]  /*13a10*/  MUFU.COS R8, R4 ;  /* 0x0000000400087308 */ /* 0x0000e20000000000 */
[----:B------:R-:W-:Y:S05]  /*13a20*/  BRA `(.L_x_2199) ;  /* 0x0000003000007947 */ /* 0x000fea0003800000 */
.L_x_2196:
[----:B------:R-:W-:Y:S01]  /*13a30*/  FMUL.FTZ R8, R21, 1.4426950216293334961 ;  /* 0x3fb8aa3b15087820 */ /* 0x000fe20000410000 */
[----:B------:R-:W-:-:S05]  /*13a40*/  MOV R9, R4 ;  /* 0x0000000400097202 */ /* 0x000fca0000000f00 */
[----:B------:R-:W0:Y:S02]  /*13a50*/  MUFU.EX2 R8, R8 ;  /* 0x0000000800087308 */ /* 0x000e240000000800 */
.L_x_2199:
[----:B------:R-:W-:Y:S05]  /*13a60*/  BSYNC B0 ;  /* 0x0000000000007941 */ /* 0x000fea0003800000 */
.L_x_2195:
        /* <DEDUP_REMOVED lines=61> */
.L_x_2207:
[----:B------:R-:W-:Y:S05]  /*13e40*/  BSYNC B0 ;  /* 0x0000000000007941 */ /* 0x000fea0003800000 */
.L_x_2206:
[----:B------:R-:W-:Y:S01]  /*13e50*/  BSSY B3, `(.L_x_2208) ;  /* 0x0000007000037945 */ /* 0x000fe20003800000 */
[----:B------:R-:W-:Y:S01]  /*13e60*/  FFMA R2, R7, R3, R2 ;  /* 0x0000000307027223 */ /* 0x000fe20000000002 */
[----:B------:R-:W-:Y:S05]  /*13e70*/  @!P0 BRA `(.L_x_2209) ;  /* 0x0000004000008947 */ /* 0x000fea0003800000 */
[----:B------:R-:W-:Y:S02]  /*13e80*/  MOV R4, R22 ;  /* 0x0000001600047202 */ /* 0x000fe40000000f00 */
[----:B------:R-:W-:Y:S02]  /*13e90*/  MOV R3, R23 ;  /* 0x0000001700037202 */ /* 0x000fe40000000f00 */
[----:B------:R-:W-:Y:S02]  /*13ea0*/  MOV R0, 0x13ec0 ;  /* 0x00013ec000007802 */ /* 0x000fe40000000f00 */
[----:B-1234-:R-:W-:Y:S05]  /*13eb0*/  CALL.REL.NOINC `($__internal_2_$__cuda_sm3x_div_rn_ftz_f32_slowpath) ;  /* 0x0000288000007944 */ /* 0x01efea0003c00000 */
.L_x_2209:
[----:B------:R-:W-:Y:S05]  /*13ec0*/  BSYNC B3 ;  /* 0x0000000000037941 */ /* 0x000fea0003800000 */
.L_x_2208:
        /* <DEDUP_REMOVED lines=18> */
.L_x_2211:
[----:B------:R-:W-:Y:S02]  /*13ff0*/  ISETP.GE.AND P0, PT, R10, RZ, PT ;  /* 0x000000ff0a00720c */ /* 0x000fe40003f06270 */
[----:B------:R-:W-:-:S11]  /*14000*/  MOV R3, 0x3fd774eb ;  /* 0x3fd774eb00037802 */ /* 0x000fd60000000f00 */
[----:B------:R-:W-:-:S04]  /*14010*/  @P0 FFMA.FTZ R2, R3, 0.93318945169448852539, -R2 ;  /* 0x3f6ee58103020823 */ /* 0x000fc80000010802 */
[----:B------:R-:W-:Y:S02]  /*14020*/  @!P0 FFMA.FTZ R2, R3, 0.93318945169448852539, R2 ;  /* 0x3f6ee58103028823 */ /* 0x000fe40000010002 */
.L_x_2212:
[----:B------:R-:W-:Y:S05]  /*14030*/  BSYNC B0 ;  /* 0x0000000000007941 */ /* 0x000fea0003800000 */
.L_x_2210:
        /* <DEDUP_REMOVED lines=12> */
.L_x_2205:
        /* <DEDUP_REMOVED lines=17> */
.L_x_2216:
[----:B------:R-:W-:Y:S05]  /*14210*/  BSYNC B3 ;  /* 0x0000000000037941 */ /* 0x000fea0003800000 */
.L_x_2215:
        /* <DEDUP_REMOVED lines=18> */
.L_x_2218:
[----:B------:R-:W-:Y:S02]  /*14340*/  ISETP.GE.AND P0, PT, R10, RZ, PT ;  /* 0x000000ff0a00720c */ /* 0x000fe40003f06270 */
[----:B------:R-:W-:-:S11]  /*14350*/  MOV R3, 0x3fd774eb ;  /* 0x3fd774eb00037802 */ /* 0x000fd60000000f00 */
[----:B------:R-:W-:-:S04]  /*14360*/  @P0 FFMA.FTZ R2, R3, 0.93318945169448852539, -R2 ;  /* 0x3f6ee58103020823 */ /* 0x000fc80000010802 */
[----:B------:R-:W-:Y:S02]  /*14370*/  @!P0 FFMA.FTZ R2, R3, 0.93318945169448852539, R2 ;  /* 0x3f6ee58103028823 */ /* 0x000fe40000010002 */
.L_x_2219:
[----:B------:R-:W-:Y:S05]  /*14380*/  BSYNC B0 ;  /* 0x0000000000007941 */ /* 0x000fea0003800000 */
.L_x_2217:
        /* <DEDUP_REMOVED lines=13> */
.L_x_2214:
        /* <DEDUP_REMOVED lines=25> */
.L_x_2221:
        /* <DEDUP_REMOVED lines=40> */
.L_x_2220:
        /* <DEDUP_REMOVED lines=48> */
.L_x_2223:
[----:B------:R-:W-:Y:S05]  /*14b70*/  BSYNC B0 ;  /* 0x0000000000007941 */ /* 0x000fea0003800000 */
.L_x_2222:
[----:B------:R-:W-:Y:S01]  /*14b80*/  BSSY B3, `(.L_x_2224) ;  /* 0x0000007000037945 */ /* 0x000fe20003800000 */
[----:B------:R-:W-:Y:S01]  /*14b90*/  FFMA R2, R7, R0, R2 ;  /* 0x0000000007027223 */ /* 0x000fe20000000002 */
[----:B------:R-:W-:Y:S05]  /*14ba0*/  @!P3 BRA `(.L_x_2225) ;  /* 0x000000400000b947 */ /* 0x000fea0003800000 */
[----:B------:R-:W-:Y:S02]  /*14bb0*/  MOV R4, R22 ;  /* 0x0000001600047202 */ /* 0x000fe40000000f00 */
[----:B------:R-:W-:Y:S02]  /*14bc0*/  MOV R3, R23 ;  /* 0x0000001700037202 */ /* 0x000fe40000000f00 */
[----:B------:R-:W-:Y:S02]  /*14bd0*/  MOV R0, 0x14bf0 ;  /* 0x00014bf000007802 */ /* 0x000fe40000000f00 */
[----:B-1234-:R-:W-:Y:S05]  /*14be0*/  CALL.REL.NOINC `($__internal_2_$__cuda_sm3x_div_rn_ftz_f32_slowpath) ;  /* 0x00001b5000007944 */ /* 0x01efea0003c00000 */
.L_x_2225:
[----:B------:R-:W-:Y:S05]  /*14bf0*/  BSYNC B3 ;  /* 0x0000000000037941 */ /* 0x000fea0003800000 */
.L_x_2224:
        /* <DEDUP_REMOVED lines=18> */
.L_x_2227:
[----:B------:R-:W-:Y:S02]  /*14d20*/  ISETP.GE.AND P0, PT, R10, RZ, PT ;  /* 0x000000ff0a00720c */ /* 0x000fe40003f06270 */
[----:B------:R-:W-:-:S11]  /*14d30*/  MOV R3, 0x3fd774eb ;  /* 0x3fd774eb00037802 */ /* 0x000fd60000000f00 */
[----:B------:R-:W-:-:S04]  /*14d40*/  @P0 FFMA.FTZ R2, R3, 0.93318945169448852539, -R2 ;  /* 0x3f6ee58103020823 */ /* 0x000fc80000010802 */
[----:B------:R-:W-:Y:S02]  /*14d50*/  @!P0 FFMA.FTZ R2, R3, 0.93318945169448852539, R2 ;  /* 0x3f6ee58103028823 */ /* 0x000fe40000010002 */
.L_x_2228:
[----:B------:R-:W-:Y:S05]  /*14d60*/  BSYNC B0 ;  /* 0x0000000000007941 */ /* 0x000fea0003800000 */
.L_x_2226:
        /* <DEDUP_REMOVED lines=12> */
.L_x_2204:
        /* <DEDUP_REMOVED lines=13> */
.L_x_2230:
[----:B------:R-:W-:Y:S05]  /*14f00*/  BSYNC B3 ;  /* 0x0000000000037941 */ /* 0x000fea0003800000 */
.L_x_2229:
        /* <DEDUP_REMOVED lines=18> */
.L_x_2232:
[----:B------:R-:W-:Y:S02]  /*15030*/  ISETP.GE.AND P0, PT, R10, RZ, PT ;  /* 0x000000ff0a00720c */ /* 0x000fe40003f06270 */
[----:B------:R-:W-:-:S11]  /*15040*/  MOV R3, 0x3fd774eb ;  /* 0x3fd774eb00037802 */ /* 0x000fd60000000f00 */
[----:B------:R-:W-:-:S04]  /*15050*/  @P0 FFMA.FTZ R2, R3, 0.93318945169448852539, -R2 ;  /* 0x3f6ee58103020823 */ /* 0x000fc80000010802 */
[----:B------:R-:W-:Y:S02]  /*15060*/  @!P0 FFMA.FTZ R2, R3, 0.93318945169448852539, R2 ;  /* 0x3f6ee58103028823 */ /* 0x000fe40000010002 */
.L_x_2233:
[----:B------:R-:W-:Y:S05]  /*15070*/  BSYNC B0 ;  /* 0x0000000000007941 */ /* 0x000fea0003800000 */
.L_x_2231:
        /* <DEDUP_REMOVED lines=27> */
.L_x_2203:
        /* <DEDUP_REMOVED lines=39> */
.L_x_2236:
[----:B------:R-:W-:Y:S05]  /*154a0*/  BSYNC B0 ;  /* 0x0000000000007941 */ /* 0x000fea0003800000 */
.L_x_2235:
[----:B------:R-:W-:Y:S01]  /*154b0*/  BSSY B3, `(.L_x_2237) ;  /* 0x0000007000037945 */ /* 0x000fe20003800000 */
[----:B------:R-:W-:Y:S01]  /*154c0*/  FFMA R2, R7, R4, R5 ;  /* 0x0000000407027223 */ /* 0x000fe20000000005 */
[----:B------:R-:W-:Y:S05]  /*154d0*/  @!P0 BRA `(.L_x_2238) ;  /* 0x0000004000008947 */ /* 0x000fea0003800000 */
[----:B------:R-:W-:Y:S01]  /*154e0*/  HFMA2.MMA R3, -RZ, RZ, 1.875, 0 ;  /* 0x3f800000ff037435 */ /* 0x000fe200000001ff */
[----:B------:R-:W-:Y:S02]  /*154f0*/  MOV R4, R22 ;  /* 0x0000001600047202 */ /* 0x000fe40000000f00 */
[----:B------:R-:W-:-:S03]  /*15500*/  MOV R0, 0x15520 ;  /* 0x0001552000007802 */ /* 0x000fc60000000f00 */
[----:B-1234-:R-:W-:Y:S05]  /*15510*/  CALL.REL.NOINC `($__internal_2_$__cuda_sm3x_div_rn_ftz_f32_slowpath) ;  /* 0x0000122000007944 */ /* 0x01efea0003c00000 */
.L_x_2238:
[----:B------:R-:W-:Y:S05]  /*15520*/  BSYNC B3 ;  /* 0x0000000000037941 */ /* 0x000fea0003800000 */
.L_x_2237:
        /* <DEDUP_REMOVED lines=18> */
.L_x_2240:
[----:B------:R-:W-:Y:S02]  /*15650*/  ISETP.GE.AND P0, PT, R10, RZ, PT ;  /* 0x000000ff0a00720c */ /* 0x000fe40003f06270 */
[----:B------:R-:W-:-:S11]  /*15660*/  MOV R3, 0x3fd774eb ;  /* 0x3fd774eb00037802 */ /* 0x000fd60000000f00 */
[----:B------:R-:W-:-:S04]  /*15670*/  @P0 FFMA.FTZ R2, R3, 0.93318945169448852539, -R2 ;  /* 0x3f6ee58103020823 */ /* 0x000fc80000010802 */
[----:B------:R-:W-:Y:S02]  /*15680*/  @!P0 FFMA.FTZ R2, R3, 0.93318945169448852539, R2 ;  /* 0x3f6ee58103028823 */ /* 0x000fe40000010002 */
.L_x_2241:
[----:B------:R-:W-:Y:S05]  /*15690*/  BSYNC B0 ;  /* 0x0000000000007941 */ /* 0x000fea0003800000 */
.L_x_2239:
        /* <DEDUP_REMOVED lines=10> */
.L_x_2234:
        /* <DEDUP_REMOVED lines=13> */
.L_x_2243:
[----:B------:R-:W-:Y:S05]  /*15810*/  BSYNC B3 ;  /* 0x0000000000037941 */ /* 0x000fea0003800000 */
.L_x_2242:
        /* <DEDUP_REMOVED lines=18> */
.L_x_2245:
[----:B------:R-:W-:Y:S02]  /*15940*/  ISETP.GE.AND P0, PT, R10, RZ, PT ;  /* 0x000000ff0a00720c */ /* 0x000fe40003f06270 */
[----:B------:R-:W-:-:S11]  /*15950*/  MOV R3, 0x3fd774eb ;  /* 0x3fd774eb00037802 */ /* 0x000fd60000000f00 */
[----:B------:R-:W-:-:S04]  /*15960*/  @P0 FFMA.FTZ R2, R3, 0.93318945169448852539, -R2 ;  /* 0x3f6ee58103020823 */ /* 0x000fc80000010802 */
[----:B------:R-:W-:Y:S02]  /*15970*/  @!P0 FFMA.FTZ R2, R3, 0.93318945169448852539, R2 ;  /* 0x3f6ee58103028823 */ /* 0x000fe40000010002 */
.L_x_2246:
[----:B------:R-:W-:Y:S05]  /*15980*/  BSYNC B0 ;  /* 0x0000000000007941 */ /* 0x000fea0003800000 */
.L_x_2244:
        /* <DEDUP_REMOVED lines=11> */
.L_x_2202:
        /* <DEDUP_REMOVED lines=35> */
.L_x_2248:
[----:B------:R-:W-:Y:S05]  /*15c70*/  BSYNC B3 ;  /* 0x0000000000037941 */ /* 0x000fea0003800000 */
.L_x_2247:
        /* <DEDUP_REMOVED lines=18> */
.L_x_2250:
[----:B------:R-:W-:Y:S02]  /*15da0*/  ISETP.GE.AND P0, PT, R10, RZ, PT ;  /* 0x000000ff0a00720c */ /* 0x000fe40003f06270 */
[----:B------:R-:W-:-:S11]  /*15db0*/  MOV R3, 0x3fd774eb ;  /* 0x3fd774eb00037802 */ /* 0x000fd60000000f00 */
[----:B------:R-:W-:-:S04]  /*15dc0*/  @P0 FFMA.FTZ R0, R3, 0.93318945169448852539, -R0 ;  /* 0x3f6ee58103000823 */ /* 0x000fc80000010800 */
[----:B------:R-:W-:Y:S02]  /*15dd0*/  @!P0 FFMA.FTZ R0, R3, 0.93318945169448852539, R0 ;  /* 0x3f6ee58103008823 */ /* 0x000fe40000010000 */
.L_x_2251:
[----:B------:R-:W-:Y:S05]  /*15de0*/  BSYNC B0 ;  /* 0x0000000000007941 */ /* 0x000fea0003800000 */
.L_x_2249:
        /* <DEDUP_REMOVED lines=11> */
.L_x_2201:
        /* <DEDUP_REMOVED lines=27> */
.L_x_2253:
[----:B------:R-:W-:Y:S05]  /*16050*/  BSYNC B3 ;  /* 0x0000000000037941 */ /* 0x000fea0003800000 */
.L_x_2252:
        /* <DEDUP_REMOVED lines=18> */
.L_x_2255:
[----:B------:R-:W-:Y:S02]  /*16180*/  ISETP.GE.AND P0, PT, R10, RZ, PT ;  /* 0x000000ff0a00720c */ /* 0x000fe40003f06270 */
[----:B------:R-:W-:-:S11]  /*16190*/  MOV R3, 0x3fd774eb ;  /* 0x3fd774eb00037802 */ /* 0x000fd60000000f00 */
[----:B------:R-:W-:-:S04]  /*161a0*/  @P0 FFMA.FTZ R2, R3, 0.93318945169448852539, -R2 ;  /* 0x3f6ee58103020823 */ /* 0x000fc80000010802 */
[----:B------:R-:W-:Y:S02]  /*161b0*/  @!P0 FFMA.FTZ R2, R3, 0.93318945169448852539, R2 ;  /* 0x3f6ee58103028823 */ /* 0x000fe40000010002 */
.L_x_2256:
[----:B------:R-:W-:Y:S05]  /*161c0*/  BSYNC B0 ;  /* 0x0000000000007941 */ /* 0x000fea0003800000 */
.L_x_2254:
        /* <DEDUP_REMOVED lines=12> */
.L_x_2213:
[----:B------:R-:W-:Y:S05]  /*16290*/  BSYNC B2 ;  /* 0x0000000000027941 */ /* 0x000fea0003800000 */
.L_x_2200:
        /* <DEDUP_REMOVED lines=42> */
.L_x_2260:
        /* <DEDUP_REMOVED lines=10> */
.L_x_2259:
[----:B------:R-:W-:-:S04]  /*165e0*/  FMUL.RZ R4, R4, 0.15915493667125701904 ;  /* 0x3e22f98304047820 */ /* 0x000fc8000040c000 */
[----:B------:R0:W4:Y:S08]  /*165f0*/  MUFU.SIN R11, R4 ;  /* 0x00000004000b7308 */ /* 0x0001300000000400 */
[----:B------:R0:W3:Y:S01]  /*16600*/  MUFU.COS R10, R4 ;  /* 0x00000004000a7308 */ /* 0x0000e20000000000 */
[----:B------:R-:W-:Y:S05]  /*16610*/  BRA `(.L_x_2261) ;  /* 0x0000003000007947 */ /* 0x000fea0003800000 */
.L_x_2258:
[----:B------:R-:W-:Y:S01]  /*16620*/  FMUL.FTZ R10, R21, 1.4426950216293334961 ;  /* 0x3fb8aa3b150a7820 */ /* 0x000fe20000410000 */
[----:B------:R-:W-:-:S05]  /*16630*/  MOV R11, R4 ;  /* 0x00000004000b7202 */ /* 0x000fca0000000f00 */
[----:B------:R-:W0:Y:S02]  /*16640*/  MUFU.EX2 R10, R10 ;  /* 0x0000000a000a7308 */ /* 0x000e240000000800 */
.L_x_2261:
[----:B------:R-:W-:Y:S05]  /*16650*/  BSYNC B0 ;  /* 0x0000000000007941 */ /* 0x000fea0003800000 */
.L_x_2257:
        /* <DEDUP_REMOVED lines=14> */
        .weak           $__internal_2_$__cuda_sm3x_div_rn_ftz_f32_slowpath
        .type           $__internal_2_$__cuda_sm3x_div_rn_ftz_f32_slowpath,@function
        .size           $__internal_2_$__cuda_sm3x_div_rn_ftz_f32_slowpath,(.L_x_5359 - $__internal_2_$__cuda_sm3x_div_rn_ftz_f32_slowpath)
$__internal_2_$__cuda_sm3x_div_rn_ftz_f32_slowpath:
        /* <DEDUP_REMOVED lines=18> */
[----:B------:R-:W-:-:S04]  /*16860*/  FSETP.NEU.FTZ.AND P6, PT, R4, RZ, PT ;  /* 0x000000ff0400720b */ /* 0x000fc80003fdd000 */
[----:B------:R-:W-:Y:S02]  /*16870*/  P2R R6, PR, RZ, 0x40 ;  /* 0x00000040ff067803 */ /* 0x000fe40000000000 */
[----:B------:R-:W-:-:S05]  /*16880*/  P2R R6, PR, RZ, 0x2 ;  /* 0x00000002ff067803 */ /* 0x000fca0000000000 */
[----:B------:R-:W-:Y:S01]  /*16890*/  @!P1 BREAK !P0, B1 ;  /* 0x0000000000019942 */ /* 0x000fe20004000000 */
[----:B------:R-:W-:Y:S05]  /*168a0*/  @!P1 BRA !P0, `(.L_x_2267) ;  /* 0x0000033000009947 */ /* 0x000fea0004000000 */
[C---:B------:R-:W-:Y:S02]  /*168b0*/  FSETP.NEU.FTZ.AND P0, PT, |R4|.reuse, +INF , PT ;  /* 0x7f8000000400780b */ /* 0x040fe40003f1d200 */
[----:B------:R-:W-:Y:S02]  /*168c0*/  FSETP.NEU.FTZ.AND P6, PT, |R3|, +INF , PT ;  /* 0x7f8000000300780b */ /* 0x000fe40003fdd200 */
[----:B------:R-:W-:-:S04]  /*168d0*/  FSETP.NEU.FTZ.AND P1, PT, |R4|, +INF , PT ;  /* 0x7f8000000400780b */ /* 0x000fc80003f3d200 */
[----:B------:R-:W-:-:S07]  /*168e0*/  P2R R6, PR, RZ, 0x2 ;  /* 0x00000002ff067803 */ /* 0x000fce0000000000 */
[----:B------:R-:W-:Y:S01]  /*168f0*/  @!P6 BREAK !P0, B1 ;  /* 0x000000000001e942 */ /* 0x000fe20004000000 */
[----:B------:R-:W-:Y:S05]  /*16900*/  @!P6 BRA !P0, `(.L_x_2267) ;  /* 0x000002d00000e947 */ /* 0x000fea0004000000 */
[----:B------:R-:W-:-:S04]  /*16910*/  FSETP.NEU.FTZ.AND P0, PT, R4, RZ, PT ;  /* 0x000000ff0400720b */ /* 0x000fc80003f1d000 */
[----:B------:R-:W-:-:S13]  /*16920*/  PLOP3.LUT P0, PT, P6, P0, PT, 0x2a, 0x0 ;  /* 0x000000000000781c */ /* 0x000fda0003700572 */
[----:B------:R-:W-:Y:S01]  /*16930*/  @P0 BREAK B1 ;  /* 0x0000000000010942 */ /* 0x000fe20003800000 */
[----:B------:R-:W-:Y:S05]  /*16940*/  @P0 BRA `(.L_x_2268) ;  /* 0x0000027000000947 */ /* 0x000fea0003800000 */
[----:B------:R-:W-:-:S04]  /*16950*/  FSETP.NEU.FTZ.AND P6, PT, R3, RZ, PT ;  /* 0x000000ff0300720b */ /* 0x000fc80003fdd000 */
[----:B------:R-:W-:-:S13]  /*16960*/  PLOP3.LUT P0, PT, P1, P6, PT, 0x2a, 0x0 ;  /* 0x000000000000781c */ /* 0x000fda0000f0c572 */
[----:B------:R-:W-:Y:S01]  /*16970*/  @P0 BREAK B1 ;  /* 0x0000000000010942 */ /* 0x000fe20003800000 */
[----:B------:R-:W-:Y:S05]  /*16980*/  @P0 BRA `(.L_x_2269) ;  /* 0x0000020000000947 */ /* 0x000fea0003800000 */
.L_x_2265:
[----:B------:R-:W-:Y:S05]  /*16990*/  BSYNC B1 ;  /* 0x0000000000017941 */ /* 0x000fea0003800000 */
.L_x_2264:
[----:B------:R-:W-:Y:S01]  /*169a0*/  IADD3 R2, R2, -0x7f, RZ ;  /* 0xffffff8102027810 */ /* 0x000fe20007ffe0ff */
[----:B------:R-:W-:Y:S01]  /*169b0*/  BSSY B1, `(.L_x_2270) ;  /* 0x000001b000017945 */ /* 0x000fe20003800000 */
[----:B------:R-:W-:-:S03]  /*169c0*/  IADD3 R5, R5, -0x7f, RZ ;  /* 0xffffff8105057810 */ /* 0x000fc60007ffe0ff */
[----:B------:R-:W-:Y:S01]  /*169d0*/  IMAD R17, R2, -0x800000, R3 ;  /* 0xff80000002117824 */ /* 0x000fe200078e0203 */
[C---:B------:R-:W-:Y:S01]  /*169e0*/  IADD3 R2, R5.reuse, -R2, RZ ;  /* 0x8000000205027210 */ /* 0x040fe20007ffe0ff */
[----:B------:R-:W-:Y:S02]  /*169f0*/  IMAD R4, R5, -0x800000, R4 ;  /* 0xff80000005047824 */ /* 0x000fe400078e0204 */
        /* <DEDUP_REMOVED lines=21> */
.L_x_2271:
[----:B------:R-:W-:Y:S02]  /*16b50*/  LEA R3, R2, R3, 0x17 ;  /* 0x0000000302037211 */ /* 0x000fe400078eb8ff */
.L_x_2272:
[----:B------:R-:W-:Y:S05]  /*16b60*/  BSYNC B1 ;  /* 0x0000000000017941 */ /* 0x000fea0003800000 */
.L_x_2270:
[----:B------:R-:W-:Y:S01]  /*16b70*/  MOV R2, R3 ;  /* 0x0000000300027202 */ /* 0x000fe20000000f00 */
[----:B------:R-:W-:Y:S05]  /*16b80*/  BRA `(.L_x_2273) ;  /* 0x0000008000007947 */ /* 0x000fea0003800000 */
.L_x_2269:
[----:B------:R-:W-:-:S04]  /*16b90*/  LOP3.LUT R2, R3, 0x80000000, R4, 0x48, !PT ;  /* 0x8000000003027812 */ /* 0x000fc800078e4804 */
[----:B------:R-:W-:Y:S01]  /*16ba0*/  LOP3.LUT R2, R2, 0x7f800000, RZ, 0xfc, !PT ;  /* 0x7f80000002027812 */ /* 0x000fe200078efcff */
[----:B------:R-:W-:Y:S05]  /*16bb0*/  BRA `(.L_x_2273) ;  /* 0x0000005000007947 */ /* 0x000fea0003800000 */
.L_x_2268:
[----:B------:R-:W-:Y:S01]  /*16bc0*/  LOP3.LUT R2, R3, 0x80000000, R4, 0x48, !PT ;  /* 0x8000000003027812 */ /* 0x000fe200078e4804 */
[----:B------:R-:W-:Y:S05]  /*16bd0*/  BRA `(.L_x_2273) ;  /* 0x0000003000007947 */ /* 0x000fea0003800000 */
.L_x_2267:
[----:B------:R-:W0:Y:S01]  /*16be0*/  MUFU.RSQ R2, -QNAN ;  /* 0xffc0000000027908 */ /* 0x000e220000001400 */
[----:B------:R-:W-:Y:S05]  /*16bf0*/  BRA `(.L_x_2273) ;  /* 0x0000001000007947 */ /* 0x000fea0003800000 */
.L_x_2266:
[----:B------:R-:W-:Y:S02]  /*16c00*/  FADD.FTZ R2, R4, R3 ;  /* 0x0000000304027221 */ /* 0x000fe40000010000 */
.L_x_2273:
[----:B------:R-:W-:Y:S05]  /*16c10*/  BSYNC B0 ;  /* 0x0000000000007941 */ /* 0x000fea0003800000 */
.L_x_2263:
[----:B------:R-:W-:Y:S01]  /*16c20*/  HFMA2.MMA R5, -RZ, RZ, 0, 0 ;  /* 0x00000000ff057435 */ /* 0x000fe200000001ff */
[----:B------:R-:W-:-:S05]  /*16c30*/  MOV R4, R0 ;  /* 0x0000000000047202 */ /* 0x000fca0000000f00 */
[----:B------:R-:W-:Y:S05]  /*16c40*/  RET.REL.NODEC R4 `(_ZN2at6native57_GLOBAL__N__f3eca4a2_24_ForeachBinaryOpScalar_cu_86b9896c25multi_tensor_apply_kernelINS1_18TensorListMetadataILi2EEENS1_21BinaryOpScalarFunctorIN3c107complexIfEELi2ELi1ELi1EEEJNS1_13power_functorIS8_EES8_EEEvT_T0_DpT1_) ;  /* 0xfffe93b004007950 */ /* 0x000fea0003c3ffff */
.L_x_2274:
        /* <DEDUP_REMOVED lines=11> */
.L_x_5359:


//--------------------- .text._ZN2at6native57_GLOBAL__N__f3eca4a2_24_ForeachBinaryOpScalar_cu_86b9896c25multi_tensor_apply_kernelINS1_18TensorListMetadataILi2EEENS1_21BinaryOpScalarFunctorIN3c107complexIdEELi2ELi1ELi1EEEJNS1_13power_functorIS8_EES8_EEEvT_T0_DpT1_ --------------------------
	.section	.text._ZN2at6native57_GLOBAL__N__f3eca4a2_24_ForeachBinaryOpScalar_cu_86b9896c25multi_tensor_apply_kernelINS1_18TensorListMetadataILi2EEENS1_21BinaryOpScalarFunctorIN3c107complexIdEELi2ELi1ELi1EEEJNS1_13power_functorIS8_EES8_EEEvT_T0_DpT1_,"ax",@progbits
	.sectioninfo	@"SHI_REGISTERS=60"
	.align	128
.text._ZN2at6native57_GLOBAL__N__f3eca4a2_24_ForeachBinaryOpScalar_cu_86b9896c25multi_tensor_apply_kernelINS1_18TensorListMetadataILi2EEENS1_21BinaryOpScalarFunctorIN3c107complexIdEELi2ELi1ELi1EEEJNS1_13power_functorIS8_EES8_EEEvT_T0_DpT1_:
        .type           _ZN2at6native57_GLOBAL__N__f3eca4a2_24_ForeachBinaryOpScalar_cu_86b9896c25multi_tensor_apply_kernelINS1_18TensorListMetadataILi2EEENS1_21BinaryOpScalarFunctorIN3c107complexIdEELi2ELi1ELi1EEEJNS1_13power_functorIS8_EES8_EEEvT_T0_DpT1_,@function
        .size           _ZN2at6native57_GLOBAL__N__f3eca4a2_24_ForeachBinaryOpScalar_cu_86b9896c25multi_tensor_apply_kernelINS1_18TensorListMetadataILi2EEENS1_21BinaryOpScalarFunctorIN3c107complexIdEELi2ELi1ELi1EEEJNS1_13power_functorIS8_EES8_EEEvT_T0_DpT1_,(.L_x_5361 - _ZN2at6native57_GLOBAL__N__f3eca4a2_24_ForeachBinaryOpScalar_cu_86b9896c25multi_tensor_apply_kernelINS1_18TensorListMetadataILi2EEENS1_21BinaryOpScalarFunctorIN3c107complexIdEELi2ELi1ELi1EEEJNS1_13power_functorIS8_EES8_EEEvT_T0_DpT1_)
        .other          _ZN2at6native57_GLOBAL__N__f3eca4a2_24_ForeachBinaryOpScalar_cu_86b9896c25multi_tensor_apply_kernelINS1_18TensorListMetadataILi2EEENS1_21BinaryOpScalarFunctorIN3c107complexIdEELi2ELi1ELi1EEEJNS1_13power_functorIS8_EES8_EEEvT_T0_DpT1_,@"STO_CUDA_ENTRY STV_DEFAULT"
_ZN2at6native57_GLOBAL__N__f3eca4a2_24_ForeachBinaryOpScalar_cu_86b9896c25multi_tensor_apply_kernelINS1_18TensorListMetadataILi2EEENS1_21BinaryOpScalarFunctorIN3c107complexIdEELi2ELi1ELi1EEEJNS1_13power_functorIS8_EES8_EEEvT_T0_DpT1_:
[----:B------:R-:W-:-:S03]  /*0000*/  IMAD.MOV.U32 R1, RZ, RZ, c[0x0][0x28] ;  /* 0x00000a00ff017624 */ /* 0x000fc600078e00ff */
[----:B------:R-:W0:Y:S01]  /*0010*/  S2UR UR4, SR_CTAID.X ;  /* 0x00000000000479c3 */ /* 0x000e220000002500 */
[----:B------:R-:W-:Y:S01]  /*0020*/  UMOV UR5, 0x4 ;  /* 0x0000000400057882 */ /* 0x000fe20000000000 */
[----:B------:R-:W-:Y:S01]  /*0030*/  IADD3 R1, R1, -0x28, RZ ;  /* 0xffffffd801017810 */ /* 0x000fe20007ffe0ff */
        /* <DEDUP_REMOVED lines=9> */
[----:B------:R-:W-:Y:S02]  /*00d0*/  UIMAD.WIDE UR10, UR13, 0x100000, UR10 ;  /* 0x001000000d0a78a5 */ /* 0x000fe4000f8e020a */
[----:B------:R-:W-:Y:S02]  /*00e0*/  ULDC.64 UR6, c[0x0][UR12+0x560] ;  /* 0x000158000c067abb */ /* 0x000fe40008000a00 */
[----:B------:R-:W-:-:S02]  /*00f0*/  UIADD3 UR14, UP1, -UR4, UR6, URZ ;  /* 0x00000006040e7290 */ /* 0x000fc4000ff3e13f */
[----:B------:R-:W-:Y:S02]  /*0100*/  ULOP3.LUT UR4, UR10, 0x3f, UR8, 0xc8, !UPT ;  /* 0x0000003f0a047892 */ /* 0x000fe4000f8ec808 */
[----:B------:R-:W-:Y:S02]  /*0110*/  UIADD3.X UR5, ~UR5, UR7, URZ, UP1, !UPT ;  /* 0x0000000705057290 */ /* 0x000fe40008ffe53f */
        /* <DEDUP_REMOVED lines=13> */
.L_x_2672:
[----:B0-----:R-:W-:Y:S01]  /*01f0*/  IADD3 R5, P0, R36, UR6, RZ ;  /* 0x0000000624057c10 */ /* 0x001fe2000ff1e0ff */
[----:B------:R-:W-:Y:S01]  /*0200*/  IMAD R4, R0, 0x3, RZ ;  /* 0x0000000300047824 */ /* 0x000fe200078e02ff */
[----:B------:R-:W-:Y:S01]  /*0210*/  CS2R R10, SRZ ;  /* 0x00000000000a7805 */ /* 0x000fe2000001ff00 */
[----:B------:R-:W-:Y:S01]  /*0220*/  CS2R R8, SRZ ;  /* 0x0000000000087805 */ /* 0x000fe2000001ff00 */
[C---:B------:R-:W-:Y:S01]  /*0230*/  ISETP.GE.U32.AND P2, PT, R5.reuse, 0x10000, PT ;  /* 0x000100000500780c */ /* 0x040fe20003f46070 */
[----:B------:R-:W-:Y:S01]  /*0240*/  IMAD.X R6, RZ, RZ, UR7, P0 ;  /* 0x00000007ff067e24 */ /* 0x000fe200080e06ff */
[----:B------:R-:W-:-:S02]  /*0250*/  ISETP.LT.U32.AND P0, PT, R5, UR14, PT ;  /* 0x0000000e05007c0c */ /* 0x000fc4000bf01070 */
[----:B------:R-:W-:Y:S02]  /*0260*/  IADD3 R2, P5, R5, c[0x0][0x0], RZ ;  /* 0x0000000005027a10 */ /* 0x000fe40007fbe0ff */
[----:B------:R-:W-:Y:S02]  /*0270*/  ISETP.GE.U32.AND.EX P2, PT, R6, RZ, PT, P2 ;  /* 0x000000ff0600720c */ /* 0x000fe40003f46120 */
[----:B------:R-:W-:Y:S02]  /*0280*/  ISETP.GE.U32.AND P6, PT, R2, 0x10000, PT ;  /* 0x000100000200780c */ /* 0x000fe40003fc6070 */
[----:B------:R-:W-:Y:S02]  /*0290*/  ISETP.LT.AND.EX P2, PT, R6, UR5, !P2, P0 ;  /* 0x0000000506007c0c */ /* 0x000fe4000d741300 */
[-C--:B------:R-:W-:Y:S02]  /*02a0*/  IADD3 R3, P0, R4, R5.reuse, RZ ;  /* 0x0000000504037210 */ /* 0x080fe40007f1e0ff */
[----:B------:R-:W-:-:S02]  /*02b0*/  LEA R4, P4, R0, R5, 0x1 ;  /* 0x0000000500047211 */ /* 0x000fc400078808ff */
[----:B------:R-:W-:-:S03]  /*02c0*/  ISETP.LT.U32.AND P3, PT, R2, UR14, PT ;  /* 0x0000000e02007c0c */ /* 0x000fc6000bf61070 */
[----:B------:R-:W-:Y:S01]  /*02d0*/  IMAD.X R7, RZ, RZ, R6, P4 ;  /* 0x000000ffff077224 */ /* 0x000fe200020e0606 */
[----:B------:R-:W-:-:S03]  /*02e0*/  ISETP.LT.U32.AND P4, PT, R3, UR14, PT ;  /* 0x0000000e03007c0c */ /* 0x000fc6000bf81070 */
[----:B------:R-:W-:-:S04]  /*02f0*/  @P2 LEA R12, P1, R5, UR8, 0x4 ;  /* 0x00000008050c2c11 */ /* 0x000fc8000f8220ff */
[--C-:B------:R-:W-:Y:S01]  /*0300*/  @P2 LEA.HI.X R13, R5, UR9, R6.reuse, 0x4, P1 ;  /* 0x00000009050d2c11 */ /* 0x100fe200088f2406 */
[--C-:B------:R-:W-:Y:S01]  /*0310*/  IMAD.X R5, RZ, RZ, R6.reuse, P5 ;  /* 0x000000ffff057224 */ /* 0x100fe200028e0606 */
[C---:B------:R-:W-:Y:S01]  /*0320*/  ISETP.GE.U32.AND P1, PT, R4.reuse, 0x10000, PT ;  /* 0x000100000400780c */ /* 0x040fe20003f26070 */
[----:B------:R-:W-:Y:S01]  /*0330*/  IMAD.X R6, RZ, RZ, R6, P0 ;  /* 0x000000ffff067224 */ /* 0x000fe200000e0606 */
[----:B------:R-:W-:Y:S01]  /*0340*/  ISETP.GE.U32.AND P0, PT, R3, 0x10000, PT ;  /* 0x000100000300780c */ /* 0x000fe20003f06070 */
[----:B------:R0:W2:Y:S01]  /*0350*/  @P2 LDG.E.128 R8, [R12.64] ;  /* 0x0000000c0c082981 */ /* 0x0000a2000c1e1d00 */
[----:B------:R-:W-:Y:S02]  /*0360*/  ISETP.LT.U32.AND P5, PT, R4, UR14, PT ;  /* 0x0000000e04007c0c */ /* 0x000fe4000bfa1070 */
[----:B------:R-:W-:Y:S02]  /*0370*/  ISETP.GE.U32.AND.EX P6, PT, R5, RZ, PT, P6 ;  /* 0x000000ff0500720c */ /* 0x000fe40003fc6160 */
[----:B------:R-:W-:-:S02]  /*0380*/  ISETP.GE.U32.AND.EX P1, PT, R7, RZ, PT, P1 ;  /* 0x000000ff0700720c */ /* 0x000fc40003f26110 */
[C---:B------:R-:W-:Y:S02]  /*0390*/  ISETP.GE.U32.AND.EX P0, PT, R6.reuse, RZ, PT, P0 ;  /* 0x000000ff0600720c */ /* 0x040fe40003f06100 */
[----:B------:R-:W-:Y:S02]  /*03a0*/  ISETP.LT.AND.EX P6, PT, R5, UR5, !P6, P3 ;  /* 0x0000000505007c0c */ /* 0x000fe4000f7c1330 */
[----:B------:R-:W-:Y:S02]  /*03b0*/  ISETP.LT.AND.EX P5, PT, R7, UR5, !P1, P5 ;  /* 0x0000000507007c0c */ /* 0x000fe4000cfa1350 */
[----:B------:R-:W-:Y:S01]  /*03c0*/  ISETP.LT.AND.EX P4, PT, R6, UR5, !P0, P4 ;  /* 0x0000000506007c0c */ /* 0x000fe2000c781340 */
[----:B------:R-:W-:Y:S01]  /*03d0*/  CS2R R22, SRZ ;  /* 0x0000000000167805 */ /* 0x000fe2000001ff00 */
[----:B------:R-:W-:Y:S01]  /*03e0*/  CS2R R20, SRZ ;  /* 0x0000000000147805 */ /* 0x000fe2000001ff00 */
[----:B------:R-:W-:Y:S01]  /*03f0*/  CS2R R18, SRZ ;  /* 0x0000000000127805 */ /* 0x000fe2000001ff00 */
[----:B------:R-:W-:Y:S01]  /*0400*/  CS2R R16, SRZ ;  /* 0x0000000000107805 */ /* 0x000fe2000001ff00 */
[----:B------:R-:W-:Y:S01]  /*0410*/  CS2R R14, SRZ ;  /* 0x00000000000e7805 */ /* 0x000fe2000001ff00 */
[----:B0-----:R-:W-:Y:S01]  /*0420*/  CS2R R12, SRZ ;  /* 0x00000000000c7805 */ /* 0x001fe2000001ff00 */
[----:B------:R-:W-:Y:S01]  /*0430*/  BSSY B1, `(.L_x_2276) ;  /* 0x000057d000017945 */ /* 0x000fe20003800000 */
[----:B------:R-:W-:-:S02]  /*0440*/  P2R R37, PR, RZ, 0x40 ;  /* 0x00000040ff257803 */ /* 0x000fc40000000000 */
[----:B------:R-:W-:Y:S02]  /*0450*/  @P6 LEA R26, P0, R2, UR8, 0x4 ;  /* 0x00000008021a6c11 */ /* 0x000fe4000f8020ff */
[----:B------:R-:W-:Y:S02]  /*0460*/  @P5 LEA R28, P1, R4, UR8, 0x4 ;  /* 0x00000008041c5c11 */ /* 0x000fe4000f8220ff */
[C---:B------:R-:W-:Y:S02]  /*0470*/  @P4 LEA R30, P3, R3.reuse, UR8, 0x4 ;  /* 0x00000008031e4c11 */ /* 0x040fe4000f8620ff */
[----:B------:R-:W-:Y:S02]  /*0480*/  @P6 LEA.HI.X R27, R2, UR9, R5, 0x4, P0 ;  /* 0x00000009021b6c11 */ /* 0x000fe400080f2405 */
[----:B------:R-:W-:Y:S02]  /*0490*/  @P5 LEA.HI.X R29, R4, UR9, R7, 0x4, P1 ;  /* 0x00000009041d5c11 */ /* 0x000fe400088f2407 */
[----:B------:R-:W-:Y:S01]  /*04a0*/  @P4 LEA.HI.X R31, R3, UR9, R6, 0x4, P3 ;  /* 0x00000009031f4c11 */ /* 0x000fe200098f2406 */
[----:B------:R0:W5:Y:S04]  /*04b0*/  @P6 LDG.E.128 R20, [R26.64] ;  /* 0x0000000c1a146981 */ /* 0x000168000c1e1d00 */
[----:B------:R0:W5:Y:S04]  /*04c0*/  @P5 LDG.E.128 R16, [R28.64] ;  /* 0x0000000c1c105981 */ /* 0x000168000c1e1d00 */
[----:B------:R0:W5:Y:S01]  /*04d0*/  @P4 LDG.E.128 R12, [R30.64] ;  /* 0x0000000c1e0c4981 */ /* 0x000162000c1e1d00 */
[----:B--2---:R-:W1:-:S04]  /*04e0*/  DSETP.NAN.AND P0, PT, R8, R10, PT ;  /* 0x0000000a0800722a */ /* 0x004e480003f08000 */
[----:B------:R0:W2:-:S10]  /*04f0*/  DADD R24, -RZ, |R8| ;  /* 0x00000000ff187229 */ /* 0x0000940000000508 */
[----:B-1----:R-:W-:Y:S05]  /*0500*/  @P0 BRA `(.L_x_2277) ;  /* 0x00004db000000947 */ /* 0x002fea0003800000 */
[----:B0-2---:R-:W-:-:S04]  /*0510*/  DADD R30, -RZ, |R10| ;  /* 0x00000000ff1e7229 */ /* 0x005fc8000000050a */
[----:B------:R-:W0:-:S06]  /*0520*/  DSETP.GEU.AND P1, PT, |R8|, |R10|, PT ;  /* 0x4000000a0800722a */ /* 0x000e0c0003f2e200 */
        /* <DEDUP_REMOVED lines=15> */
[C---:B------:R-:W-:Y:S01]  /*0620*/  DADD R24, R48.reuse, -1 ;  /* 0xbff0000030187429 */ /* 0x040fe20000000000 */
[----:B------:R-:W-:Y:S03]  /*0630*/  BSSY B2, `(.L_x_2282) ;  /* 0x000006a000027945 */ /* 0x000fe60003800000 */
        /* <DEDUP_REMOVED lines=11> */
[----:B0-----:R-:W-:-:S05]  /*06f0*/  @!P0 IMAD.MOV.U32 R29, RZ, RZ, R25 ;  /* 0x000000ffff1d8224 */ /* 0x001fca00078e0019 */
[----:B------:R-:W-:-:S04]  /*0700*/  IADD3 R26, R29, -0x1, RZ ;  /* 0xffffffff1d1a7810 */ /* 0x000fc80007ffe0ff */
[----:B------:R-:W-:-:S13]  /*0710*/  ISETP.GE.U32.AND P3, PT, R26, 0x7fefffff, PT ;  /* 0x7fefffff1a00780c */ /* 0x000fda0003f66070 */
[----:B------:R-:W-:Y:S01]  /*0720*/  @P3 IMAD.MOV.U32 R26, RZ, RZ, 0x0 ;  /* 0x00000000ff1a3424 */ /* 0x000fe200078e00ff */
[----:B------:R-:W-:Y:S01]  /*0730*/  @P3 FSETP.NEU.FTZ.AND P6, PT, R25, RZ, PT ;  /* 0x000000ff1900320b */ /* 0x000fe20003fdd000 */
[----:B------:R-:W-:-:S06]  /*0740*/  @P3 IMAD.MOV.U32 R27, RZ, RZ, 0x7ff00000 ;  /* 0x7ff00000ff1b3424 */ /* 0x000fcc00078e00ff */
[----:B------:R-:W0:-:S10]  /*0750*/  @P3 DFMA R26, R24, R26, +INF ;  /* 0x7ff00000181a342b */ /* 0x000e14000000001a */
[----:B0-----:R-:W-:Y:S01]  /*0760*/  @P3 FSEL R44, R26, RZ, P6 ;  /* 0x000000ff1a2c3208 */ /* 0x001fe20003000000 */
[----:B------:R-:W-:Y:S01]  /*0770*/  IMAD.MOV.U32 R26, RZ, RZ, R28 ;  /* 0x000000ffff1a7224 */ /* 0x000fe200078e001c */
[----:B------:R-:W-:Y:S01]  /*0780*/  @P3 FSEL R45, R27, -QNAN , P6 ;  /* 0xfff000001b2d3808 */ /* 0x000fe20003000000 */
[----:B------:R-:W-:Y:S02]  /*0790*/  IMAD.MOV.U32 R28, RZ, RZ, -0x3ff ;  /* 0xfffffc01ff1c7424 */ /* 0x000fe400078e00ff */
[----:B------:R-:W-:Y:S02]  /*07a0*/  @!P0 IMAD.MOV.U32 R26, RZ, RZ, R24 ;  /* 0x000000ffff1a8224 */ /* 0x000fe400078e0018 */
[----:B------:R-:W-:Y:S01]  /*07b0*/  @!P0 IMAD.MOV.U32 R28, RZ, RZ, -0x435 ;  /* 0xfffffbcbff1c8424 */ /* 0x000fe200078e00ff */
[----:B------:R-:W-:Y:S05]  /*07c0*/  @P3 BRA `(.L_x_2284) ;  /* 0x0000050000003947 */ /* 0x000fea0003800000 */
[C---:B------:R-:W-:Y:S01]  /*07d0*/  LOP3.LUT R24, R29.reuse, 0x800fffff, RZ, 0xc0, !PT ;  /* 0x800fffff1d187812 */ /* 0x040fe200078ec0ff */
[----:B------:R-:W-:Y:S01]  /*07e0*/  IMAD.MOV.U32 R38, RZ, RZ, 0x3ae80f1e ;  /* 0x3ae80f1eff267424 */ /* 0x000fe200078e00ff */
[----:B------:R-:W-:Y:S01]  /*07f0*/  LEA.HI R28, R29, R28, RZ, 0xc ;  /* 0x0000001c1d1c7211 */ /* 0x000fe200078f60ff */
[----:B------:R-:W-:Y:S01]  /*0800*/  IMAD.MOV.U32 R39, RZ, RZ, 0x3eb1380b ;  /* 0x3eb1380bff277424 */ /* 0x000fe200078e00ff */
[----:B------:R-:W-:Y:S01]  /*0810*/  LOP3.LUT R25, R24, 0x3ff00000, RZ, 0xfc, !PT ;  /* 0x3ff0000018197812 */ /* 0x000fe200078efcff */
[----:B------:R-:W-:-:S02]  /*0820*/  IMAD.MOV.U32 R24, RZ, RZ, R26 ;  /* 0x000000ffff187224 */ /* 0x000fc400078e001a */
[----:B------:R-:W-:Y:S01]  /*0830*/  IMAD.MOV.U32 R26, RZ, RZ, RZ ;  /* 0x000000ffff1a7224 */ /* 0x000fe200078e00ff */
        /* <DEDUP_REMOVED lines=36> */
.L_x_2283:
[----:B------:R-:W0:Y:S01]  /*0a80*/  DADD R26, R44, 2 ;  /* 0x400000002c1a7429 */ /* 0x000e220000000000 */
[----:B------:R-:W-:Y:S01]  /*0a90*/  IMAD.MOV.U32 R24, RZ, RZ, 0x1 ;  /* 0x00000001ff187424 */ /* 0x000fe200078e00ff */
[----:B------:R-:W-:Y:S01]  /*0aa0*/  FSETP.GEU.AND P3, PT, |R45|, 6.5827683646048100446e-37, PT ;  /* 0x036000002d00780b */ /* 0x000fe20003f6e200 */
[----:B------:R-:W-:Y:S03]  /*0ab0*/  BSSY B3, `(.L_x_2285) ;  /* 0x0000012000037945 */ /* 0x000fe60003800000 */
        /* <DEDUP_REMOVED lines=16> */
[----:B-----5:R-:W-:Y:S05]  /*0bc0*/  CALL.REL.NOINC `($__internal_3_$__cuda_sm20_div_rn_f64_full) ;  /* 0x00038dc000007944 */ /* 0x020fea0003c00000 */
.L_x_2286:
[----:B------:R-:W-:Y:S05]  /*0bd0*/  BSYNC B3 ;  /* 0x0000000000037941 */ /* 0x000fea0003800000 */
.L_x_2285:
        /* <DEDUP_REMOVED lines=14> */
[----:B0-----:R0:W1:-:S06]  /*0cc0*/  DADD R44, R44, R30 ;  /* 0x000000002c2c7229 */ /* 0x00104c000000001e */
.L_x_2284:
[----:B------:R-:W-:Y:S05]  /*0cd0*/  BSYNC B2 ;  /* 0x0000000000027941 */ /* 0x000fea0003800000 */
.L_x_2282:
[----:B0-----:R-:W0:Y:S01]  /*0ce0*/  MUFU.RCP64H R25, R49 ;  /* 0x0000003100197308 */ /* 0x001e220000001800 */
[----:B------:R-:W-:Y:S01]  /*0cf0*/  IMAD.MOV.U32 R24, RZ, RZ, 0x1 ;  /* 0x00000001ff187424 */ /* 0x000fe200078e00ff */
[----:B------:R-:W-:Y:S01]  /*0d00*/  FSETP.GEU.AND P3, PT, |R47|, 6.5827683646048100446e-37, PT ;  /* 0x036000002f00780b */ /* 0x000fe20003f6e200 */
[----:B------:R-:W-:Y:S04]  /*0d10*/  BSSY B2, `(.L_x_2287) ;  /* 0x0000012000027945 */ /* 0x000fe80003800000 */
        /* <DEDUP_REMOVED lines=16> */
[----:B-1---5:R-:W-:Y:S05]  /*0e20*/  CALL.REL.NOINC `($__internal_3_$__cuda_sm20_div_rn_f64_full) ;  /* 0x00038b6000007944 */ /* 0x022fea0003c00000 */
.L_x_2288:
[----:B------:R-:W-:Y:S05]  /*0e30*/  BSYNC B2 ;  /* 0x0000000000027941 */ /* 0x000fea0003800000 */
.L_x_2287:
[----:B------:R-:W0:Y:S01]  /*0e40*/  DSETP.NEU.AND P0, PT, R48, RZ, PT ;  /* 0x000000ff3000722a */ /* 0x000e220003f0d000 */
[----:B------:R-:W-:-:S13]  /*0e50*/  BSSY B0, `(.L_x_2289) ;  /* 0x000002d000007945 */ /* 0x000fda0003800000 */
[----:B0-----:R-:W-:Y:S05]  /*0e60*/  @!P0 BRA `(.L_x_2290) ;  /* 0x0000028000008947 */ /* 0x001fea0003800000 */
[----:B------:R-:W0:Y:S01]  /*0e70*/  DMUL R26, R24, R24 ;  /* 0x00000018181a7228 */ /* 0x000e220000000000 */
[----:B------:R-:W-:Y:S01]  /*0e80*/  IMAD.MOV.U32 R28, RZ, RZ, 0x2a25ff7e ;  /* 0x2a25ff7eff1c7424 */ /* 0x000fe200078e00ff */
[----:B------:R-:W-:Y:S01]  /*0e90*/  ISETP.GE.AND P3, PT, R9, RZ, PT ;  /* 0x000000ff0900720c */ /* 0x000fe20003f66270 */
[----:B------:R-:W-:Y:S01]  /*0ea0*/  IMAD.MOV.U32 R29, RZ, RZ, 0x3ef53e1d ;  /* 0x3ef53e1dff1d7424 */ /* 0x000fe200078e00ff */
[----:B------:R-:W-:-:S05]  /*0eb0*/  DSETP.NEU.AND P0, PT, |R8|, |R10|, PT ;  /* 0x4000000a0800722a */ /* 0x000fca0003f0d200 */
        /* <DEDUP_REMOVED lines=35> */
.L_x_2290:
[----:B------:R-:W-:-:S04]  /*10f0*/  ISETP.GE.AND P0, PT, R9, RZ, PT ;  /* 0x000000ff0900720c */ /* 0x000fc80003f06270 */
[----:B------:R-:W-:Y:S02]  /*1100*/  FSEL R24, RZ, 3.37028055040000000000e+12, P0 ;  /* 0x54442d18ff187808 */ /* 0x000fe40000000000 */
[----:B------:R-:W-:Y:S02]  /*1110*/  FSEL R25, RZ, 2.1426990032196044922, P0 ;  /* 0x400921fbff197808 */ /* 0x000fe40000000000 */
.L_x_2291:
[----:B------:R-:W-:Y:S05]  /*1120*/  BSYNC B0 ;  /* 0x0000000000007941 */ /* 0x000fea0003800000 */
.L_x_2289:
[----:B------:R0:W2:Y:S02]  /*1130*/  DADD R8, |R8|, |R10| ;  /* 0x0000000008087229 */ /* 0x0000a4000000060a */
[----:B0-----:R-:W-:Y:S02]  /*1140*/  LOP3.LUT R11, R25, 0x80000000, R11, 0xb8, !PT ;  /* 0x80000000190b7812 */ /* 0x001fe400078eb80b */
[----:B-1----:R-:W-:-:S04]  /*1150*/  DMUL R44, R44, 0.5 ;  /* 0x3fe000002c2c7828 */ /* 0x002fc80000000000 */
[----:B--2---:R-:W0:-:S06]  /*1160*/  DSETP.GTU.AND P0, PT, |R8|, +INF , PT ;  /* 0x7ff000000800742a */ /* 0x004e0c0003f0c200 */
[----:B0-----:R-:W-:Y:S02]  /*1170*/  FSEL R8, R8, R24, P0 ;  /* 0x0000001808087208 */ /* 0x001fe40000000000 */
[----:B------:R-:W-:Y:S01]  /*1180*/  FSEL R9, R9, R11, P0 ;  /* 0x0000000b09097208 */ /* 0x000fe20000000000 */
[----:B------:R-:W-:Y:S05]  /*1190*/  BRA `(.L_x_2292) ;  /* 0x00004a6000007947 */ /* 0x000fea0003800000 */
.L_x_2281:
[----:B------:R-:W0:-:S06]  /*11a0*/  DMUL R24, R46, R46 ;  /* 0x0000002e2e187228 */ /* 0x000e0c0000000000 */
[----:B0-----:R-:W0:-:S06]  /*11b0*/  DFMA R26, R48, R48, R24 ;  /* 0x00000030301a722b */ /* 0x001e0c0000000018 */
[----:B0-----:R-:W0:-:S14]  /*11c0*/  DSETP.GTU.AND P0, PT, R26, c[0x2][0x148], PT ;  /* 0x008052001a00762a */ /* 0x001e1c0003f0c000 */
[----:B0-----:R-:W-:Y:S05]  /*11d0*/  @P0 BRA `(.L_x_2293) ;  /* 0x0000088000000947 */ /* 0x001fea0003800000 */
[----:B------:R-:W-:Y:S01]  /*11e0*/  ISETP.GT.AND P0, PT, R27, 0xfffff, PT ;  /* 0x000fffff1b00780c */ /* 0x000fe20003f04270 */
[----:B------:R-:W-:Y:S01]  /*11f0*/  IMAD.MOV.U32 R35, RZ, RZ, R27 ;  /* 0x000000ffff237224 */ /* 0x000fe200078e001b */
[----:B------:R-:W-:Y:S01]  /*1200*/  BSSY B0, `(.L_x_2294) ;  /* 0x0000045000007945 */ /* 0x000fe20003800000 */
[----:B------:R-:W-:Y:S02]  /*1210*/  IMAD.MOV.U32 R28, RZ, RZ, R26 ;  /* 0x000000ffff1c7224 */ /* 0x000fe400078e001a */
[----:B------:R-:W-:-:S08]  /*1220*/  IMAD.MOV.U32 R34, RZ, RZ, -0x3ff ;  /* 0xfffffc01ff227424 */ /* 0x000fd000078e00ff */
[----:B------:R-:W0:Y:S01]  /*1230*/  @!P0 DMUL R26, R26, 1.80143985094819840000e+16 ;  /* 0x435000001a1a8828 */ /* 0x000e220000000000 */
[----:B------:R-:W-:-:S09]  /*1240*/  @!P0 IMAD.MOV.U32 R34, RZ, RZ, -0x435 ;  /* 0xfffffbcbff228424 */ /* 0x000fd200078e00ff */
[----:B0-----:R-:W-:Y:S02]  /*1250*/  @!P0 IMAD.MOV.U32 R35, RZ, RZ, R27 ;  /* 0x000000ffff238224 */ /* 0x001fe400078e001b */
[----:B------:R-:W-:Y:S01]  /*1260*/  @!P0 IMAD.MOV.U32 R28, RZ, RZ, R26 ;  /* 0x000000ffff1c8224 */ /* 0x000fe200078e001a */
[----:B------:R-:W-:Y:S02]  /*1270*/  FSETP.GEU.AND P0, PT, |R47|, 6.5827683646048100446e-37, PT ;  /* 0x036000002f00780b */ /* 0x000fe40003f0e200 */
[----:B------:R-:W-:-:S04]  /*1280*/  IADD3 R24, R35, -0x1, RZ ;  /* 0xffffffff23187810 */ /* 0x000fc80007ffe0ff */
[----:B------:R-:W-:-:S13]  /*1290*/  ISETP.GE.U32.AND P3, PT, R24, 0x7fefffff, PT ;  /* 0x7fefffff1800780c */ /* 0x000fda0003f66070 */
        /* <DEDUP_REMOVED lines=31> */
[----:B------:R-:W-:Y:S02]  /*1490*/  DADD R34, R34, c[0x2][0x58] ;  /* 0x0080160022227629 */ /* 0x000fe40000000000 */
[----:B0-----:R-:W0:Y:S02]  /*14a0*/  MUFU.RCP64H R31, R39 ;  /* 0x00000027001f7308 */ /* 0x001e240000001800 */
[----:B0-----:R-:W0:-:S06]  /*14b0*/  DFMA R26, -R38, R30, 1 ;  /* 0x3ff00000261a742b */ /* 0x001e0c000000011e */
[----:B0-----:R-:W0:-:S04]  /*14c0*/  DFMA R32, R26, R26, R26 ;  /* 0x0000001a1a20722b */ /* 0x001e08000000001a */
[----:B------:R-:W-:-:S04]  /*14d0*/  DADD R26, R28, -1 ;  /* 0xbff000001c1a7429 */ /* 0x000fc80000000000 */
        /* <DEDUP_REMOVED lines=22> */
[----:B0-----:R0:W1:-:S06]  /*1640*/  DADD R44, R44, R26 ;  /* 0x000000002c2c7229 */ /* 0x00104c000000001a */
.L_x_2295:
[----:B------:R-:W-:Y:S05]  /*1650*/  BSYNC B0 ;  /* 0x0000000000007941 */ /* 0x000fea0003800000 */
.L_x_2294:
[----:B------:R-:W-:Y:S01]  /*1660*/  FSETP.GT.AND P3, PT, |R40|, 1.469367938527859385e-39, PT ;  /* 0x001000002800780b */ /* 0x000fe20003f64200 */
[----:B------:R-:W-:-:S12]  /*1670*/  BSSY B2, `(.L_x_2296) ;  /* 0x0000008000027945 */ /* 0x000fd80003800000 */
[----:B------:R-:W-:Y:S05]  /*1680*/  @P3 BRA P0, `(.L_x_2297) ;  /* 0x0000006000003947 */ /* 0x000fea0000000000 */
[----:B------:R-:W-:Y:S01]  /*1690*/  IMAD.MOV.U32 R24, RZ, RZ, R46 ;  /* 0x000000ffff187224 */ /* 0x000fe200078e002e */
[----:B------:R-:W-:Y:S01]  /*16a0*/  MOV R28, 0x16f0 ;  /* 0x000016f0001c7802 */ /* 0x000fe20000000f00 */
[----:B------:R-:W-:Y:S02]  /*16b0*/  IMAD.MOV.U32 R25, RZ, RZ, R47 ;  /* 0x000000ffff197224 */ /* 0x000fe400078e002f */
[----:B------:R-:W-:Y:S02]  /*16c0*/  IMAD.MOV.U32 R30, RZ, RZ, R48 ;  /* 0x000000ffff1e7224 */ /* 0x000fe400078e0030 */
[----:B0-----:R-:W-:Y:S02]  /*16d0*/  IMAD.MOV.U32 R27, RZ, RZ, R49 ;  /* 0x000000ffff1b7224 */ /* 0x001fe400078e0031 */
[----:B-1---5:R-:W-:Y:S05]  /*16e0*/  CALL.REL.NOINC `($__internal_3_$__cuda_sm20_div_rn_f64_full) ;  /* 0x000382a000007944 */ /* 0x022fea0003c00000 */
.L_x_2297:
[----:B------:R-:W-:Y:S05]  /*16f0*/  BSYNC B2 ;  /* 0x0000000000027941 */ /* 0x000fea0003800000 */
.L_x_2296:
[----:B------:R-:W2:Y:S01]  /*1700*/  DSETP.NEU.AND P0, PT, R48, RZ, PT ;  /* 0x000000ff3000722a */ /* 0x000ea20003f0d000 */
[----:B------:R-:W-:-:S13]  /*1710*/  BSSY B0, `(.L_x_2298) ;  /* 0x000002d000007945 */ /* 0x000fda0003800000 */
[----:B--2---:R-:W-:Y:S05]  /*1720*/  @!P0 BRA `(.L_x_2299) ;  /* 0x0000028000008947 */ /* 0x004fea0003800000 */
[----:B0-----:R-:W0:Y:S01]  /*1730*/  DMUL R26, R24, R24 ;  /* 0x00000018181a7228 */ /* 0x001e220000000000 */
        /* <DEDUP_REMOVED lines=39> */
.L_x_2299:
[----:B------:R-:W-:-:S04]  /*19b0*/  ISETP.GE.AND P0, PT, R9, RZ, PT ;  /* 0x000000ff0900720c */ /* 0x000fc80003f06270 */
[----:B------:R-:W-:Y:S02]  /*19c0*/  FSEL R24, RZ, 3.37028055040000000000e+12, P0 ;  /* 0x54442d18ff187808 */ /* 0x000fe40000000000 */
[----:B------:R-:W-:Y:S02]  /*19d0*/  FSEL R25, RZ, 2.1426990032196044922, P0 ;  /* 0x400921fbff197808 */ /* 0x000fe40000000000 */
.L_x_2300:
[----:B------:R-:W-:Y:S05]  /*19e0*/  BSYNC B0 ;  /* 0x0000000000007941 */ /* 0x000fea0003800000 */
.L_x_2298:
[----:B------:R2:W3:Y:S02]  /*19f0*/  DADD R8, |R8|, |R10| ;  /* 0x0000000008087229 */ /* 0x0004e4000000060a */
[----:B--2---:R-:W-:Y:S02]  /*1a00*/  LOP3.LUT R11, R25, 0x80000000, R11, 0xb8, !PT ;  /* 0x80000000190b7812 */ /* 0x004fe400078eb80b */
[----:B-1----:R-:W-:-:S04]  /*1a10*/  DMUL R44, R44, 0.5 ;  /* 0x3fe000002c2c7828 */ /* 0x002fc80000000000 */
[----:B---3--:R-:W1:-:S06]  /*1a20*/  DSETP.GTU.AND P0, PT, |R8|, +INF , PT ;  /* 0x7ff000000800742a */ /* 0x008e4c0003f0c200 */
[----:B-1----:R-:W-:Y:S02]  /*1a30*/  FSEL R8, R8, R24, P0 ;  /* 0x0000001808087208 */ /* 0x002fe40000000000 */
[----:B------:R-:W-:Y:S01]  /*1a40*/  FSEL R9, R9, R11, P0 ;  /* 0x0000000b09097208 */ /* 0x000fe20000000000 */
[----:B------:R-:W-:Y:S05]  /*1a50*/  BRA `(.L_x_2292) ;  /* 0x000041a000007947 */ /* 0x000fea0003800000 */
.L_x_2293:
[----:B------:R-:W-:Y:S01]  /*1a60*/  LOP3.LUT R31, R49, 0xfffffff8, RZ, 0xc0, !PT ;  /* 0xfffffff8311f7812 */ /* 0x000fe200078ec0ff */
[----:B------:R-:W-:Y:S01]  /*1a70*/  IMAD.MOV.U32 R30, RZ, RZ, RZ ;  /* 0x000000ffff1e7224 */ /* 0x000fe200078e00ff */
[----:B------:R-:W-:Y:S01]  /*1a80*/  LOP3.LUT R39, R47, 0xfffffff8, RZ, 0xc0, !PT ;  /* 0xfffffff82f277812 */ /* 0x000fe200078ec0ff */
[----:B------:R-:W-:Y:S01]  /*1a90*/  IMAD.MOV.U32 R38, RZ, RZ, RZ ;  /* 0x000000ffff267224 */ /* 0x000fe200078e00ff */
[----:B------:R-:W-:Y:S01]  /*1aa0*/  BSSY B0, `(.L_x_2301) ;  /* 0x0000069000007945 */ /* 0x000fe20003800000 */
[----:B------:R-:W-:Y:S02]  /*1ab0*/  IMAD.MOV.U32 R34, RZ, RZ, RZ ;  /* 0x000000ffff227224 */ /* 0x000fe400078e00ff */
[----:B------:R-:W0:Y:S01]  /*1ac0*/  DADD R40, R48, -R30 ;  /* 0x0000000030287229 */ /* 0x000e22000000081e */
[----:B------:R-:W-:-:S03]  /*1ad0*/  IMAD.MOV.U32 R42, RZ, RZ, RZ ;  /* 0x000000ffff2a7224 */ /* 0x000fc600078e00ff */
[----:B------:R-:W1:-:S04]  /*1ae0*/  DADD R44, R46, -R38 ;  /* 0x000000002e2c7229 */ /* 0x000e480000000826 */
[----:B------:R-:W-:Y:S02]  /*1af0*/  DMUL R50, R30, R30 ;  /* 0x0000001e1e327228 */ /* 0x000fe40000000000 */
[----:B0-----:R-:W-:Y:S02]  /*1b00*/  LOP3.LUT R35, R41, 0xfffffff8, RZ, 0xc0, !PT ;  /* 0xfffffff829237812 */ /* 0x001fe400078ec0ff */
[----:B------:R-:W-:Y:S02]  /*1b10*/  DMUL R56, R38, R38 ;  /* 0x0000002626387228 */ /* 0x000fe40000000000 */
[----:B-1----:R-:W-:Y:S02]  /*1b20*/  LOP3.LUT R43, R45, 0xfffffff8, RZ, 0xc0, !PT ;  /* 0xfffffff82d2b7812 */ /* 0x002fe400078ec0ff */
[----:B------:R-:W0:-:S04]  /*1b30*/  DADD R30, R30, R30 ;  /* 0x000000001e1e7229 */ /* 0x000e08000000001e */
[----:B------:R-:W1:-:S04]  /*1b40*/  DADD R38, R38, R38 ;  /* 0x0000000026267229 */ /* 0x000e480000000026 */
[----:B------:R-:W2:-:S04]  /*1b50*/  DADD R40, R40, -R34 ;  /* 0x0000000028287229 */ /* 0x000e880000000822 */
[----:B------:R-:W3:-:S04]  /*1b60*/  DADD R44, R44, -R42 ;  /* 0x000000002c2c7229 */ /* 0x000ec8000000082a */
[----:B0-----:R-:W-:-:S04]  /*1b70*/  DMUL R54, R34, R30 ;  /* 0x0000001e22367228 */ /* 0x001fc80000000000 */
[----:B------:R-:W-:-:S04]  /*1b80*/  DMUL R28, R34, R34 ;  /* 0x00000022221c7228 */ /* 0x000fc80000000000 */
[----:B-1----:R-:W-:-:S04]  /*1b90*/  DMUL R26, R42, R38 ;  /* 0x000000262a1a7228 */ /* 0x002fc80000000000 */
[----:B------:R-:W-:-:S04]  /*1ba0*/  DMUL R32, R42, R42 ;  /* 0x0000002a2a207228 */ /* 0x000fc80000000000 */
[----:B------:R-:W0:-:S04]  /*1bb0*/  DADD R34, R34, R34 ;  /* 0x0000000022227229 */ /* 0x000e080000000022 */
[----:B------:R-:W1:-:S04]  /*1bc0*/  DADD R42, R42, R42 ;  /* 0x000000002a2a7229 */ /* 0x000e48000000002a */
[----:B--2---:R2:W4:-:S04]  /*1bd0*/  DMUL R30, R40, R30 ;  /* 0x0000001e281e7228 */ /* 0x0045080000000000 */
[----:B---3--:R2:W3:-:S04]  /*1be0*/  DMUL R38, R44, R38 ;  /* 0x000000262c267228 */ /* 0x0084c80000000000 */
[----:B0-----:R2:W0:-:S04]  /*1bf0*/  DMUL R34, R40, R34 ;  /* 0x0000002228227228 */ /* 0x0014080000000000 */
[----:B-1----:R2:W1:-:S04]  /*1c00*/  DMUL R42, R44, R42 ;  /* 0x0000002a2c2a7228 */ /* 0x0024480000000000 */
[----:B------:R-:W0:-:S04]  /*1c10*/  DMUL R40, R40, R40 ;  /* 0x0000002828287228 */ /* 0x000e080000000000 */
[----:B-1234-:R-:W0:-:S04]  /*1c20*/  DMUL R44, R44, R44 ;  /* 0x0000002c2c2c7228 */ /* 0x01ee080000000000 */
.L_x_2302:
[----:B------:R-:W1:-:S06]  /*1c30*/  DSETP.GEU.AND P0, PT, R50, R56, PT ;  /* 0x000000383200722a */ /* 0x000e4c0003f0e000 */
[----:B-1----:R-:W-:Y:S02]  /*1c40*/  FSEL R24, R50, R56, !P0 ;  /* 0x0000003832187208 */ /* 0x002fe40004000000 */
[----:B------:R-:W-:Y:S02]  /*1c50*/  FSEL R25, R51, R57, !P0 ;  /* 0x0000003933197208 */ /* 0x000fe40004000000 */
[----:B------:R-:W-:Y:S02]  /*1c60*/  FSEL R51, R57, R51, !P0 ;  /* 0x0000003339337208 */ /* 0x000fe40004000000 */
[----:B------:R-:W-:Y:S02]  /*1c70*/  FSEL R50, R56, R50, !P0 ;  /* 0x0000003238327208 */ /* 0x000fe40004000000 */
[----:B------:R-:W1:-:S04]  /*1c80*/  DSETP.GEU.AND P3, PT, R24, R54, PT ;  /* 0x000000361800722a */ /* 0x000e480003f6e000 */
[----:B------:R2:W3:Y:S02]  /*1c90*/  DSETP.LT.OR P0, PT, R24, R54, !P0 ;  /* 0x000000361800722a */ /* 0x0004e40004701400 */
[----:B-1----:R-:W-:Y:S02]  /*1ca0*/  FSEL R56, R24, R54, !P3 ;  /* 0x0000003618387208 */ /* 0x002fe40005800000 */
[----:B------:R-:W-:Y:S02]  /*1cb0*/  FSEL R57, R25, R55, !P3 ;  /* 0x0000003719397208 */ /* 0x000fe40005800000 */
[----:B------:R-:W-:Y:S02]  /*1cc0*/  FSEL R52, R54, R24, !P3 ;  /* 0x0000001836347208 */ /* 0x000fe40005800000 */
[----:B--2---:R-:W-:Y:S02]  /*1cd0*/  FSEL R25, R55, R25, !P3 ;  /* 0x0000001937197208 */ /* 0x004fe40005800000 */
[----:B------:R-:W1:-:S04]  /*1ce0*/  DSETP.GEU.AND P3, PT, R56, R26, PT ;  /* 0x0000001a3800722a */ /* 0x000e480003f6e000 */
[----:B---3--:R2:W3:Y:S02]  /*1cf0*/  DSETP.LT.OR P0, PT, R56, R26, P0 ;  /* 0x0000001a3800722a */ /* 0x0084e40000701400 */
[----:B-1----:R-:W-:Y:S02]  /*1d00*/  FSEL R54, R56, R26, !P3 ;  /* 0x0000001a38367208 */ /* 0x002fe40005800000 */
[----:B------:R-:W-:Y:S02]  /*1d10*/  FSEL R55, R57, R27, !P3 ;  /* 0x0000001b39377208 */ /* 0x000fe40005800000 */
[----:B--2---:R-:W-:Y:S02]  /*1d20*/  FSEL R26, R26, R56, !P3 ;  /* 0x000000381a1a7208 */ /* 0x004fe40005800000 */
[----:B------:R-:W-:Y:S02]  /*1d30*/  FSEL R27, R27, R57, !P3 ;  /* 0x000000391b1b7208 */ /* 0x000fe40005800000 */
        /* <DEDUP_REMOVED lines=22> */
[----:B------:R-:W-:Y:S02]  /*1ea0*/  FSEL R24, R38, R56, !P3 ;  /* 0x0000003826187208 */ /* 0x000fe40005800000 */
[----:B--2---:R-:W-:Y:S02]  /*1eb0*/  FSEL R39, R39, R57, !P3 ;  /* 0x0000003927277208 */ /* 0x004fe40005800000 */
[----:B0-----:R-:W0:-:S04]  /*1ec0*/  DSETP.GEU.AND P3, PT, R54, R34, PT ;  /* 0x000000223600722a */ /* 0x001e080003f6e000 */
[----:B---3--:R1:W2:Y:S02]  /*1ed0*/  DSETP.LT.OR P0, PT, R54, R34, P0 ;  /* 0x000000223600722a */ /* 0x0082a40000701400 */
[----:B0-----:R-:W-:Y:S02]  /*1ee0*/  FSEL R56, R54, R34, !P3 ;  /* 0x0000002236387208 */ /* 0x001fe40005800000 */
[----:B------:R-:W-:Y:S02]  /*1ef0*/  FSEL R57, R55, R35, !P3 ;  /* 0x0000002337397208 */ /* 0x000fe40005800000 */
[----:B------:R-:W-:Y:S02]  /*1f00*/  FSEL R38, R34, R54, !P3 ;  /* 0x0000003622267208 */ /* 0x000fe40005800000 */
[----:B-1----:R-:W-:Y:S02]  /*1f10*/  FSEL R35, R35, R55, !P3 ;  /* 0x0000003723237208 */ /* 0x002fe40005800000 */
        /* <DEDUP_REMOVED lines=12> */
[----:B-1----:R-:W-:Y:S02]  /*1fe0*/  FSEL R54, R54, R40, !P3 ;  /* 0x0000002836367208 */ /* 0x002fe40005800000 */
[----:B------:R-:W-:-:S06]  /*1ff0*/  FSEL R55, R55, R41, !P3 ;  /* 0x0000002937377208 */ /* 0x000fcc0005800000 */
[----:B--2---:R-:W-:-:S04]  /*2000*/  DSETP.LT.OR P0, PT, R54, R44, P0 ;  /* 0x0000002c3600722a */ /* 0x004fc80000701400 */
[----:B------:R-:W0:-:S06]  /*2010*/  DSETP.GEU.AND P3, PT, R54, R44, PT ;  /* 0x0000002c3600722a */ /* 0x000e0c0003f6e000 */
[----:B0-----:R-:W-:Y:S02]  /*2020*/  FSEL R41, R45, R55, !P3 ;  /* 0x000000372d297208 */ /* 0x001fe40005800000 */
[----:B------:R-:W-:Y:S01]  /*2030*/  FSEL R45, R55, R45, !P3 ;  /* 0x0000002d372d7208 */ /* 0x000fe20005800000 */
[----:B------:R-:W-:Y:S01]  /*2040*/  IMAD.MOV.U32 R55, RZ, RZ, R27 ;  /* 0x000000ffff377224 */ /* 0x000fe200078e001b */
[----:B------:R-:W-:Y:S01]  /*2050*/  FSEL R40, R44, R54, !P3 ;  /* 0x000000362c287208 */ /* 0x000fe20005800000 */
[----:B------:R-:W-:Y:S01]  /*2060*/  IMAD.MOV.U32 R27, RZ, RZ, R29 ;  /* 0x000000ffff1b7224 */ /* 0x000fe200078e001d */
[----:B------:R-:W-:Y:S01]  /*2070*/  FSEL R44, R54, R44, !P3 ;  /* 0x0000002c362c7208 */ /* 0x000fe20005800000 */
[----:B------:R-:W-:Y:S02]  /*2080*/  IMAD.MOV.U32 R54, RZ, RZ, R26 ;  /* 0x000000ffff367224 */ /* 0x000fe400078e001a */
[----:B------:R-:W-:Y:S02]  /*2090*/  IMAD.MOV.U32 R29, RZ, RZ, R33 ;  /* 0x000000ffff1d7224 */ /* 0x000fe400078e0021 */
[----:B------:R-:W-:-:S02]  /*20a0*/  IMAD.MOV.U32 R26, RZ, RZ, R28 ;  /* 0x000000ffff1a7224 */ /* 0x000fc400078e001c */
[----:B------:R-:W-:Y:S02]  /*20b0*/  IMAD.MOV.U32 R33, RZ, RZ, R31 ;  /* 0x000000ffff217224 */ /* 0x000fe400078e001f */
[----:B------:R-:W-:Y:S02]  /*20c0*/  IMAD.MOV.U32 R28, RZ, RZ, R32 ;  /* 0x000000ffff1c7224 */ /* 0x000fe400078e0020 */
[----:B------:R-:W-:Y:S02]  /*20d0*/  IMAD.MOV.U32 R31, RZ, RZ, R39 ;  /* 0x000000ffff1f7224 */ /* 0x000fe400078e0027 */
[----:B------:R-:W-:Y:S02]  /*20e0*/  IMAD.MOV.U32 R32, RZ, RZ, R30 ;  /* 0x000000ffff207224 */ /* 0x000fe400078e001e */
[----:B------:R-:W-:Y:S02]  /*20f0*/  IMAD.MOV.U32 R39, RZ, RZ, R35 ;  /* 0x000000ffff277224 */ /* 0x000fe400078e0023 */
[----:B------:R-:W-:-:S02]  /*2100*/  IMAD.MOV.U32 R30, RZ, RZ, R24 ;  /* 0x000000ffff1e7224 */ /* 0x000fc400078e0018 */
[----:B------:R-:W-:Y:S01]  /*2110*/  IMAD.MOV.U32 R35, RZ, RZ, R53 ;  /* 0x000000ffff237224 */ /* 0x000fe200078e0035 */
[----:B------:R-:W-:Y:S05]  /*2120*/  @P0 BRA `(.L_x_2302) ;  /* 0xfffffb0000000947 */ /* 0x000fea000383ffff */
[----:B------:R-:W-:Y:S05]  /*2130*/  BSYNC B0 ;  /* 0x0000000000007941 */ /* 0x000fea0003800000 */
.L_x_2301:
[----:B------:R-:W0:Y:S01]  /*2140*/  DADD R50, R50, -1 ;  /* 0xbff0000032327429 */ /* 0x000e220000000000 */
[----:B------:R-:W-:Y:S05]  /*2150*/  BSSY B2, `(.L_x_2303) ;  /* 0x0000072000027945 */ /* 0x000fea0003800000 */
        /* <DEDUP_REMOVED lines=76> */
.L_x_2304:
        /* <DEDUP_REMOVED lines=21> */
.L_x_2307:
[----:B------:R-:W-:Y:S05]  /*2770*/  BSYNC B3 ;  /* 0x0000000000037941 */ /* 0x000fea0003800000 */
.L_x_2306:
        /* <DEDUP_REMOVED lines=15> */
.L_x_2305:
[----:B------:R-:W-:Y:S05]  /*2870*/  BSYNC B2 ;  /* 0x0000000000027941 */ /* 0x000fea0003800000 */
.L_x_2303:
        /* <DEDUP_REMOVED lines=21> */
.L_x_2309:
[----:B------:R-:W-:Y:S05]  /*29d0*/  BSYNC B2 ;  /* 0x0000000000027941 */ /* 0x000fea0003800000 */
.L_x_2308:
        /* <DEDUP_REMOVED lines=43> */
.L_x_2311:
[----:B------:R-:W-:-:S04]  /*2c90*/  ISETP.GE.AND P0, PT, R9, RZ, PT ;  /* 0x000000ff0900720c */ /* 0x000fc80003f06270 */
[----:B------:R-:W-:Y:S02]  /*2ca0*/  FSEL R24, RZ, 3.37028055040000000000e+12, P0 ;  /* 0x54442d18ff187808 */ /* 0x000fe40000000000 */
[----:B------:R-:W-:Y:S02]  /*2cb0*/  FSEL R25, RZ, 2.1426990032196044922, P0 ;  /* 0x400921fbff197808 */ /* 0x000fe40000000000 */
.L_x_2312:
[----:B------:R-:W-:Y:S05]  /*2cc0*/  BSYNC B0 ;  /* 0x0000000000007941 */ /* 0x000fea0003800000 */
.L_x_2310:
[----:B------:R0:W2:Y:S02]  /*2cd0*/  DADD R8, |R8|, |R10| ;  /* 0x0000000008087229 */ /* 0x0000a4000000060a */
[----:B0-----:R-:W-:Y:S02]  /*2ce0*/  LOP3.LUT R11, R25, 0x80000000, R11, 0xb8, !PT ;  /* 0x80000000190b7812 */ /* 0x001fe400078eb80b */
[----:B-1----:R-:W-:-:S04]  /*2cf0*/  DMUL R44, R44, 0.5 ;  /* 0x3fe000002c2c7828 */ /* 0x002fc80000000000 */
[----:B--2---:R-:W0:-:S06]  /*2d00*/  DSETP.GTU.AND P0, PT, |R8|, +INF , PT ;  /* 0x7ff000000800742a */ /* 0x004e0c0003f0c200 */
[----:B0-----:R-:W-:Y:S02]  /*2d10*/  FSEL R8, R8, R24, P0 ;  /* 0x0000001808087208 */ /* 0x001fe40000000000 */
[----:B------:R-:W-:Y:S01]  /*2d20*/  FSEL R9, R9, R11, P0 ;  /* 0x0000000b09097208 */ /* 0x000fe20000000000 */
[----:B------:R-:W-:Y:S05]  /*2d30*/  BRA `(.L_x_2292) ;  /* 0x00002ec000007947 */ /* 0x000fea0003800000 */
.L_x_2280:
[CC--:B------:R-:W-:Y:S01]  /*2d40*/  ISETP.GT.U32.AND P0, PT, R30.reuse, R24.reuse, PT ;  /* 0x000000181e00720c */ /* 0x0c0fe20003f04070 */
[----:B------:R-:W-:Y:S01]  /*2d50*/  IMAD.MOV.U32 R33, RZ, RZ, c[0x2][0x154] ;  /* 0x00805500ff217624 */ /* 0x000fe200078e00ff */
[----:B------:R-:W-:Y:S01]  /*2d60*/  ISETP.LT.U32.AND P3, PT, R30, R24, PT ;  /* 0x000000181e00720c */ /* 0x000fe20003f61070 */
[----:B------:R-:W-:Y:S01]  /*2d70*/  IMAD.MOV.U32 R40, RZ, RZ, 0x0 ;  /* 0x00000000ff287424 */ /* 0x000fe200078e00ff */
[CC--:B------:R-:W-:Y:S01]  /*2d80*/  ISETP.GT.U32.AND.EX P0, PT, R31.reuse, R25.reuse, PT, P0 ;  /* 0x000000191f00720c */ /* 0x0c0fe20003f04100 */
[----:B------:R-:W-:Y:S01]  /*2d90*/  IMAD.MOV.U32 R41, RZ, RZ, 0x3fd80000 ;  /* 0x3fd80000ff297424 */ /* 0x000fe200078e00ff */
[CC--:B------:R-:W-:Y:S01]  /*2da0*/  ISETP.LT.U32.AND.EX P3, PT, R31.reuse, R25.reuse, PT, P3 ;  /* 0x000000191f00720c */ /* 0x0c0fe20003f61130 */
[----:B------:R-:W-:Y:S01]  /*2db0*/  BSSY B0, `(.L_x_2313) ;  /* 0x0000068000007945 */ /* 0x000fe20003800000 */
[----:B------:R-:W-:-:S02]  /*2dc0*/  SEL R29, R31, R25, P0 ;  /* 0x000000191f1d7207 */ /* 0x000fc40000000000 */
[CC--:B------:R-:W-:Y:S02]  /*2dd0*/  SEL R26, R30.reuse, R24.reuse, P3 ;  /* 0x000000181e1a7207 */ /* 0x0c0fe40001800000 */
[----:B------:R-:W-:Y:S02]  /*2de0*/  LOP3.LUT R32, R29, 0xffc00000, RZ, 0xc0, !PT ;  /* 0xffc000001d207812 */ /* 0x000fe400078ec0ff */
[----:B------:R-:W-:Y:S02]  /*2df0*/  SEL R27, R31, R25, P3 ;  /* 0x000000191f1b7207 */ /* 0x000fe40001800000 */
[----:B------:R-:W-:Y:S01]  /*2e00*/  SEL R28, R30, R24, P0 ;  /* 0x000000181e1c7207 */ /* 0x000fe20000000000 */
[----:B------:R-:W-:Y:S01]  /*2e10*/  IMAD.MOV.U32 R24, RZ, RZ, RZ ;  /* 0x000000ffff187224 */ /* 0x000fe200078e00ff */
        /* <DEDUP_REMOVED lines=10> */
[----:B------:R-:W-:Y:S01]  /*2ec0*/  IMAD.MOV.U32 R30, RZ, RZ, RZ ;  /* 0x000000ffff1e7224 */ /* 0x000fe200078e00ff */
[----:B------:R-:W-:Y:S01]  /*2ed0*/  DSETP.NEU.AND P0, PT, R26, RZ, PT ;  /* 0x000000ff1a00722a */ /* 0x000fe20003f0d000 */
[----:B------:R-:W-:Y:S02]  /*2ee0*/  @P3 LOP3.LUT R35, R33, 0x80000, RZ, 0xfc, !PT ;  /* 0x0008000021233812 */ /* 0x000fe400078efcff */
[----:B------:R-:W-:Y:S01]  /*2ef0*/  LOP3.LUT R33, R32, 0x100000, RZ, 0xfc, !PT ;  /* 0x0010000020217812 */ /* 0x000fe200078efcff */
[----:B------:R-:W-:Y:S01]  /*2f00*/  IMAD.MOV.U32 R32, RZ, RZ, RZ ;  /* 0x000000ffff207224 */ /* 0x000fe200078e00ff */
[----:B------:R-:W0:Y:S01]  /*2f10*/  MUFU.RSQ64H R31, R35 ;  /* 0x00000023001f7308 */ /* 0x000e220000001c00 */
[----:B------:R-:W-:Y:S01]  /*2f20*/  ISETP.GE.U32.AND P3, PT, R27, 0x7ff00000, PT ;  /* 0x7ff000001b00780c */ /* 0x000fe20003f66070 */
[----:B0-----:R-:W0:-:S06]  /*2f30*/  DMUL R38, R30, R30 ;  /* 0x0000001e1e267228 */ /* 0x001e0c0000000000 */
[----:B0-----:R-:W0:-:S06]  /*2f40*/  DFMA R38, R34, -R38, 1 ;  /* 0x3ff000002226742b */ /* 0x001e0c0000000826 */
[----:B0-----:R-:W-:-:S04]  /*2f50*/  DFMA R40, R38, R40, 0.5 ;  /* 0x3fe000002628742b */ /* 0x001fc80000000028 */
[----:B------:R-:W0:-:S06]  /*2f60*/  DMUL R38, R30, R38 ;  /* 0x000000261e267228 */ /* 0x000e0c0000000000 */
[----:B0-----:R-:W0:-:S06]  /*2f70*/  DFMA R38, R40, R38, R30 ;  /* 0x000000262826722b */ /* 0x001e0c000000001e */
[----:B0-----:R-:W0:-:S06]  /*2f80*/  DMUL R38, R24, R38 ;  /* 0x0000002618267228 */ /* 0x001e0c0000000000 */
[----:B0-----:R-:W0:-:S10]  /*2f90*/  DMUL R38, R38, R32 ;  /* 0x0000002026267228 */ /* 0x001e140000000000 */
[----:B0-----:R-:W-:Y:S02]  /*2fa0*/  @!P3 FSEL R27, R29, R39, !P0 ;  /* 0x000000271d1bb208 */ /* 0x001fe40004000000 */
[----:B------:R-:W-:Y:S01]  /*2fb0*/  @!P3 FSEL R26, R28, R38, !P0 ;  /* 0x000000261c1ab208 */ /* 0x000fe20004000000 */
[----:B------:R-:W-:Y:S01]  /*2fc0*/  IMAD.MOV.U32 R38, RZ, RZ, -0x3ff ;  /* 0xfffffc01ff267424 */ /* 0x000fe200078e00ff */
[----:B------:R-:W-:Y:S01]  /*2fd0*/  ISETP.GT.AND P0, PT, R27, 0xfffff, PT ;  /* 0x000fffff1b00780c */ /* 0x000fe20003f04270 */
[----:B------:R-:W-:Y:S02]  /*2fe0*/  IMAD.MOV.U32 R29, RZ, RZ, R27 ;  /* 0x000000ffff1d7224 */ /* 0x000fe400078e001b */
[----:B------:R-:W-:-:S10]  /*2ff0*/  IMAD.MOV.U32 R28, RZ, RZ, R26 ;  /* 0x000000ffff1c7224 */ /* 0x000fd400078e001a */
        /* <DEDUP_REMOVED lines=50> */
[----:B-1----:R-:W1:-:S04]  /*3320*/  DADD R40, R38, R38 ;  /* 0x0000000026287229 */ /* 0x002e480000000026 */
[----:B0-----:R-:W0:-:S04]  /*3330*/  DFMA R44, R34, R44, c[0x2][0x28] ;  /* 0x00800a00222c762b */ /* 0x001e08000000002c */
[----:B-1----:R-:W1:-:S04]  /*3340*/  DFMA R40, R28, -R32, R40 ;  /* 0x800000201c28722b */ /* 0x002e480000000028 */
[----:B0-----:R-:W0:-:S04]  /*3350*/  DFMA R44, R34, R44, c[0x2][0x30] ;  /* 0x00800c00222c762b */ /* 0x001e08000000002c */
[----:B-1----:R-:W-:-:S04]  /*3360*/  DMUL R40, R30, R40 ;  /* 0x000000281e287228 */ /* 0x002fc80000000000 */
[----:B0-----:R-:W0:-:S06]  /*3370*/  DFMA R44, R34, R44, c[0x2][0x38] ;  /* 0x00800e00222c762b */ /* 0x001e0c000000002c */
[----:B0-----:R-:W0:-:S06]  /*3380*/  DFMA R44, R34, R44, c[0x2][0x40] ;  /* 0x00801000222c762b */ /* 0x001e0c000000002c */
[----:B0-----:R-:W0:-:S04]  /*3390*/  DFMA R38, R34, R44, c[0x2][0x48] ;  /* 0x008012002226762b */ /* 0x001e08000000002c */
[----:B------:R-:W1:-:S04]  /*33a0*/  DFMA R44, R26, c[0x2][0x60], R32 ;  /* 0x008018001a2c7a2b */ /* 0x000e480000000020 */
[----:B0-----:R-:W0:-:S04]  /*33b0*/  DFMA R38, R34, R38, c[0x2][0x50] ;  /* 0x008014002226762b */ /* 0x001e080000000026 */
[----:B-1----:R-:W1:-:S04]  /*33c0*/  DFMA R28, -R26, c[0x2][0x60], R44 ;  /* 0x008018001a1c7a2b */ /* 0x002e48000000012c */
[----:B0-----:R-:W0:-:S04]  /*33d0*/  DMUL R38, R34, R38 ;  /* 0x0000002622267228 */ /* 0x001e080000000000 */
[----:B-1----:R-:W-:-:S04]  /*33e0*/  DADD R28, -R32, R28 ;  /* 0x00000000201c7229 */ /* 0x002fc8000000011c */
[----:B0-----:R-:W0:-:S06]  /*33f0*/  DFMA R38, R32, R38, R40 ;  /* 0x000000262026722b */ /* 0x001e0c0000000028 */
[----:B0-----:R-:W0:-:S06]  /*3400*/  DADD R28, R38, -R28 ;  /* 0x00000000261c7229 */ /* 0x001e0c000000081c */
[----:B0-----:R-:W0:-:S06]  /*3410*/  DFMA R28, R26, c[0x2][0x68], R28 ;  /* 0x00801a001a1c7a2b */ /* 0x001e0c000000001c */
[----:B0-----:R0:W1:-:S06]  /*3420*/  DADD R44, R44, R28 ;  /* 0x000000002c2c7229 */ /* 0x00104c000000001c */
.L_x_2314:
[----:B------:R-:W-:Y:S05]  /*3430*/  BSYNC B0 ;  /* 0x0000000000007941 */ /* 0x000fea0003800000 */
.L_x_2313:
[----:B------:R-:W-:Y:S01]  /*3440*/  FSETP.GT.AND P3, PT, |R42|, 1.469367938527859385e-39, PT ;  /* 0x001000002a00780b */ /* 0x000fe20003f64200 */
[----:B------:R-:W-:-:S12]  /*3450*/  BSSY B2, `(.L_x_2315) ;  /* 0x0000008000027945 */ /* 0x000fd80003800000 */
[----:B------:R-:W-:Y:S05]  /*3460*/  @P3 BRA P0, `(.L_x_2316) ;  /* 0x0000006000003947 */ /* 0x000fea0000000000 */
[----:B------:R-:W-:Y:S01]  /*3470*/  IMAD.MOV.U32 R24, RZ, RZ, R46 ;  /* 0x000000ffff187224 */ /* 0x000fe200078e002e */
[----:B0-----:R-:W-:Y:S01]  /*3480*/  MOV R28, 0x34d0 ;  /* 0x000034d0001c7802 */ /* 0x001fe20000000f00 */
[----:B------:R-:W-:Y:S02]  /*3490*/  IMAD.MOV.U32 R25, RZ, RZ, R47 ;  /* 0x000000ffff197224 */ /* 0x000fe400078e002f */
[----:B------:R-:W-:Y:S02]  /*34a0*/  IMAD.MOV.U32 R30, RZ, RZ, R48 ;  /* 0x000000ffff1e7224 */ /* 0x000fe400078e0030 */
[----:B------:R-:W-:Y:S02]  /*34b0*/  IMAD.MOV.U32 R27, RZ, RZ, R49 ;  /* 0x000000ffff1b7224 */ /* 0x000fe400078e0031 */
[----:B-1---5:R-:W-:Y:S05]  /*34c0*/  CALL.REL.NOINC `($__internal_3_$__cuda_sm20_div_rn_f64_full) ;  /* 0x000364c000007944 */ /* 0x022fea0003c00000 */
.L_x_2316:
[----:B------:R-:W-:Y:S05]  /*34d0*/  BSYNC B2 ;  /* 0x0000000000027941 */ /* 0x000fea0003800000 */
.L_x_2315:
[----:B------:R-:W2:Y:S01]  /*34e0*/  DSETP.NEU.AND P0, PT, R48, RZ, PT ;  /* 0x000000ff3000722a */ /* 0x000ea20003f0d000 */
[----:B------:R-:W-:-:S13]  /*34f0*/  BSSY B0, `(.L_x_2317) ;  /* 0x000002d000007945 */ /* 0x000fda0003800000 */
[----:B--2---:R-:W-:Y:S05]  /*3500*/  @!P0 BRA `(.L_x_2318) ;  /* 0x0000028000008947 */ /* 0x004fea0003800000 */
[----:B------:R-:W2:Y:S01]  /*3510*/  DMUL R26, R24, R24 ;  /* 0x00000018181a7228 */ /* 0x000ea20000000000 */
[----:B0-----:R-:W-:Y:S01]  /*3520*/  IMAD.MOV.U32 R28, RZ, RZ, 0x2a25ff7e ;  /* 0x2a25ff7eff1c7424 */ /* 0x001fe200078e00ff */
[----:B------:R-:W-:Y:S01]  /*3530*/  ISETP.GE.AND P0, PT, R9, RZ, PT ;  /* 0x000000ff0900720c */ /* 0x000fe20003f06270 */
[----:B------:R-:W-:Y:S01]  /*3540*/  IMAD.MOV.U32 R29, RZ, RZ, 0x3ef53e1d ;  /* 0x3ef53e1dff1d7424 */ /* 0x000fe200078e00ff */
[----:B------:R-:W-:-:S05]  /*3550*/  DSETP.NEU.AND P3, PT, |R8|, |R10|, PT ;  /* 0x4000000a0800722a */ /* 0x000fca0003f6d200 */
[----:B--2---:R-:W0:-:S06]  /*3560*/  DFMA R28, R26, -R28, c[0x2][0xa8] ;  /* 0x00802a001a1c762b */ /* 0x004e0c000000081c */
        /* <DEDUP_REMOVED lines=34> */
.L_x_2318:
[----:B------:R-:W-:-:S04]  /*3790*/  ISETP.GE.AND P0, PT, R9, RZ, PT ;  /* 0x000000ff0900720c */ /* 0x000fc80003f06270 */
[----:B------:R-:W-:Y:S02]  /*37a0*/  FSEL R24, RZ, 3.37028055040000000000e+12, P0 ;  /* 0x54442d18ff187808 */ /* 0x000fe40000000000 */
[----:B------:R-:W-:Y:S02]  /*37b0*/  FSEL R25, RZ, 2.1426990032196044922, P0 ;  /* 0x400921fbff197808 */ /* 0x000fe40000000000 */
.L_x_2319:
[----:B------:R-:W-:Y:S05]  /*37c0*/  BSYNC B0 ;  /* 0x0000000000007941 */ /* 0x000fea0003800000 */
.L_x_2317:
[----:B------:R2:W3:Y:S02]  /*37d0*/  DADD R8, |R8|, |R10| ;  /* 0x0000000008087229 */ /* 0x0004e4000000060a */
[----:B--2---:R-:W-:-:S04]  /*37e0*/  LOP3.LUT R11, R25, 0x80000000, R11, 0xb8, !PT ;  /* 0x80000000190b7812 */ /* 0x004fc800078eb80b */
[----:B---3--:R-:W2:-:S06]  /*37f0*/  DSETP.GTU.AND P0, PT, |R8|, +INF , PT ;  /* 0x7ff000000800742a */ /* 0x008e8c0003f0c200 */
[----:B--2---:R-:W-:Y:S02]  /*3800*/  FSEL R8, R8, R24, P0 ;  /* 0x0000001808087208 */ /* 0x004fe40000000000 */
[----:B------:R-:W-:Y:S01]  /*3810*/  FSEL R9, R9, R11, P0 ;  /* 0x0000000b09097208 */ /* 0x000fe20000000000 */
[----:B------:R-:W-:Y:S05]  /*3820*/  BRA `(.L_x_2292) ;  /* 0x000023d000007947 */ /* 0x000fea0003800000 */
.L_x_2279:
[----:B------:R-:W0:-:S14]  /*3830*/  DSETP.GEU.AND P0, PT, R46, c[0x2][0x158], PT ;  /* 0x008056002e00762a */ /* 0x000e1c0003f0e000 */
[----:B0-----:R-:W-:Y:S05]  /*3840*/  @!P0 BRA `(.L_x_2320) ;  /* 0x0000095000008947 */ /* 0x001fea0003800000 */
[----:B------:R-:W0:Y:S01]  /*3850*/  DMUL R44, R46, R46 ;  /* 0x0000002e2e2c7228 */ /* 0x000e220000000000 */
[----:B------:R-:W-:Y:S09]  /*3860*/  BSSY B2, `(.L_x_2321) ;  /* 0x0000067000027945 */ /* 0x000ff20003800000 */
[----:B0-----:R-:W-:-:S02]  /*3870*/  FSETP.GEU.FTZ.AND P3, PT, R45, 1.7916666269302368164, PT ;  /* 0x3fe555552d00780b */ /* 0x001fc40003f7e000 */
        /* <DEDUP_REMOVED lines=64> */
.L_x_2322:
        /* <DEDUP_REMOVED lines=21> */
.L_x_2325:
[----:B------:R-:W-:Y:S05]  /*3dd0*/  BSYNC B3 ;  /* 0x0000000000037941 */ /* 0x000fea0003800000 */
.L_x_2324:
        /* <DEDUP_REMOVED lines=15> */
.L_x_2323:
[----:B------:R-:W-:Y:S05]  /*3ed0*/  BSYNC B2 ;  /* 0x0000000000027941 */ /* 0x000fea0003800000 */
.L_x_2321:
[----:B0-----:R-:W-:Y:S01]  /*3ee0*/  IMAD.MOV.U32 R24, RZ, RZ, 0x2a25ff7e ;  /* 0x2a25ff7eff187424 */ /* 0x001fe200078e00ff */
[----:B------:R-:W-:Y:S01]  /*3ef0*/  ISETP.GE.AND P0, PT, R9, RZ, PT ;  /* 0x000000ff0900720c */ /* 0x000fe20003f06270 */
[----:B------:R-:W-:Y:S01]  /*3f00*/  IMAD.MOV.U32 R25, RZ, RZ, 0x3ef53e1d ;  /* 0x3ef53e1dff197424 */ /* 0x000fe200078e00ff */
[----:B------:R-:W-:-:S04]  /*3f10*/  DSETP.NEU.AND P3, PT, |R8|, |R10|, PT ;  /* 0x4000000a0800722a */ /* 0x000fc80003f6d200 */
[----:B------:R0:W-:Y:S02]  /*3f20*/  DADD R8, |R8|, |R10| ;  /* 0x0000000008087229 */ /* 0x0001e4000000060a */
[----:B0-----:R-:W-:Y:S02]  /*3f30*/  IMAD.MOV.U32 R10, RZ, RZ, 0x7f3321d2 ;  /* 0x7f3321d2ff0a7424 */ /* 0x001fe400078e00ff */
[----:B------:R-:W0:-:S06]  /*3f40*/  DFMA R24, R44, -R24, c[0x2][0xa8] ;  /* 0x00802a002c18762b */ /* 0x000e0c0000000818 */
        /* <DEDUP_REMOVED lines=17> */
[----:B0-----:R-:W0:-:S04]  /*4060*/  DMUL R24, R44, R24 ;  /* 0x000000182c187228 */ /* 0x001e080000000000 */
[----:B-1----:R-:W-:-:S04]  /*4070*/  DMUL R44, R34, 0.5 ;  /* 0x3fe00000222c7828 */ /* 0x002fc80000000000 */
[----:B0-----:R-:W0:-:S06]  /*4080*/  DFMA R24, R46, R24, R46 ;  /* 0x000000182e18722b */ /* 0x001e0c000000002e */
[----:B0-----:R-:W0:-:S10]  /*4090*/  DADD R26, -RZ, -R24 ;  /* 0x00000000ff1a7229 */ /* 0x001e140000000918 */
[----:B0-----:R-:W-:Y:S02]  /*40a0*/  FSEL R28, R24, R26, !P0 ;  /* 0x0000001a181c7208 */ /* 0x001fe40004000000 */
[----:B------:R-:W-:Y:S01]  /*40b0*/  FSEL R29, R25, R27, !P0 ;  /* 0x0000001b191d7208 */ /* 0x000fe20004000000 */
[----:B------:R-:W0:-:S05]  /*40c0*/  DADD R26, -R24, c[0x2][0x140] ;  /* 0x00805000181a7629 */ /* 0x000e0a0000000100 */
[----:B------:R-:W1:-:S05]  /*40d0*/  DADD R28, R28, c[0x2][0x138] ;  /* 0x00804e001c1c7629 */ /* 0x000e4a0000000000 */
[----:B0-----:R-:W-:Y:S01]  /*40e0*/  FSEL R31, R26, R24, !P0 ;  /* 0x000000181a1f7208 */ /* 0x001fe20004000000 */
[----:B------:R-:W-:Y:S01]  /*40f0*/  IMAD.MOV.U32 R24, RZ, RZ, 0x4002d97c ;  /* 0x4002d97cff187424 */ /* 0x000fe200078e00ff */
[----:B------:R-:W-:-:S03]  /*4100*/  FSEL R27, R27, R25, !P0 ;  /* 0x000000191b1b7208 */ /* 0x000fc60004000000 */
[----:B-1----:R-:W-:Y:S02]  /*4110*/  FSEL R25, R28, R31, !P1 ;  /* 0x0000001f1c197208 */ /* 0x002fe40004800000 */
[----:B------:R-:W-:Y:S02]  /*4120*/  FSEL R29, R29, R27, !P1 ;  /* 0x0000001b1d1d7208 */ /* 0x000fe40004800000 */
[----:B------:R-:W-:Y:S02]  /*4130*/  @!P3 FSEL R29, R24, 1.8213495016098022461, !P0 ;  /* 0x3fe921fb181db808 */ /* 0x000fe40004000000 */
[----:B------:R-:W-:Y:S01]  /*4140*/  @!P3 FSEL R25, R10, 3.37028055040000000000e+12, !P0 ;  /* 0x54442d180a19b808 */ /* 0x000fe20004000000 */
[----:B------:R-:W0:Y:S01]  /*4150*/  DSETP.GTU.AND P0, PT, |R8|, +INF , PT ;  /* 0x7ff000000800742a */ /* 0x000e220003f0c200 */
[----:B------:R-:W-:-:S05]  /*4160*/  LOP3.LUT R11, R29, 0x80000000, R11, 0xb8, !PT ;  /* 0x800000001d0b7812 */ /* 0x000fca00078eb80b */
[----:B0-----:R-:W-:Y:S02]  /*4170*/  FSEL R8, R8, R25, P0 ;  /* 0x0000001908087208 */ /* 0x001fe40000000000 */
[----:B------:R-:W-:Y:S01]  /*4180*/  FSEL R9, R9, R11, P0 ;  /* 0x0000000b09097208 */ /* 0x000fe20000000000 */
[----:B------:R-:W-:Y:S05]  /*4190*/  BRA `(.L_x_2292) ;  /* 0x00001a6000007947 */ /* 0x000fea0003800000 */
.L_x_2320:
[----:B------:R-:W0:Y:S01]  /*41a0*/  DMUL R24, R46, R46 ;  /* 0x0000002e2e187228 */ /* 0x000e220000000000 */
[----:B------:R-:W-:Y:S01]  /*41b0*/  IMAD.MOV.U32 R26, RZ, RZ, 0x2a25ff7e ;  /* 0x2a25ff7eff1a7424 */ /* 0x000fe200078e00ff */
[----:B------:R-:W-:Y:S01]  /*41c0*/  ISETP.GE.AND P0, PT, R9, RZ, PT ;  /* 0x000000ff0900720c */ /* 0x000fe20003f06270 */
[----:B------:R-:W-:Y:S01]  /*41d0*/  IMAD.MOV.U32 R27, RZ, RZ, 0x3ef53e1d ;  /* 0x3ef53e1dff1b7424 */ /* 0x000fe200078e00ff */
[----:B------:R-:W-:-:S04]  /*41e0*/  DSETP.NEU.AND P3, PT, |R8|, |R10|, PT ;  /* 0x4000000a0800722a */ /* 0x000fc80003f6d200 */
[----:B------:R1:W-:Y:S02]  /*41f0*/  DADD R8, |R8|, |R10| ;  /* 0x0000000008087229 */ /* 0x0003e4000000060a */
[----:B-1----:R-:W-:Y:S02]  /*4200*/  IMAD.MOV.U32 R10, RZ, RZ, 0x7f3321d2 ;  /* 0x7f3321d2ff0a7424 */ /* 0x002fe400078e00ff */
[----:B0-----:R-:W0:-:S04]  /*4210*/  DFMA R26, R24, -R26, c[0x2][0xa8] ;  /* 0x00802a00181a762b */ /* 0x001e08000000081a */
[----:B------:R-:W1:-:S04]  /*4220*/  DMUL R44, R46, 0.5 ;  /* 0x3fe000002e2c7828 */ /* 0x000e480000000000 */
[----:B0-----:R-:W0:-:S04]  /*4230*/  DFMA R26, R26, R24, c[0x2][0xb0] ;  /* 0x00802c001a1a762b */ /* 0x001e080000000018 */
[----:B-1----:R-:W-:-:S04]  /*4240*/  DMUL R44, R46, R44 ;  /* 0x0000002c2e2c7228 */ /* 0x002fc80000000000 */
        /* <DEDUP_REMOVED lines=35> */
.L_x_2278:
[----:B------:R-:W0:Y:S01]  /*4480*/  MUFU.RCP64H R25, 2.718280792236328125 ;  /* 0x4005bf0a00197908 */ /* 0x000e220000001800 */
[----:B------:R-:W-:Y:S01]  /*4490*/  IMAD.MOV.U32 R28, RZ, RZ, -0x74eba897 ;  /* 0x8b145769ff1c7424 */ /* 0x000fe200078e00ff */
[----:B------:R-:W-:Y:S01]  /*44a0*/  FSETP.GEU.AND P3, PT, |R9|, 6.5827683646048100446e-37, PT ;  /* 0x036000000900780b */ /* 0x000fe20003f6e200 */
[----:B------:R-:W-:Y:S01]  /*44b0*/  IMAD.MOV.U32 R29, RZ, RZ, 0x4005bf0a ;  /* 0x4005bf0aff1d7424 */ /* 0x000fe200078e00ff */
[----:B------:R-:W-:Y:S01]  /*44c0*/  BSSY B2, `(.L_x_2326) ;  /* 0x0000013000027945 */ /* 0x000fe20003800000 */
[----:B------:R-:W-:-:S06]  /*44d0*/  IMAD.MOV.U32 R24, RZ, RZ, 0x1 ;  /* 0x00000001ff187424 */ /* 0x000fcc00078e00ff */
[----:B0-----:R-:W0:-:S06]  /*44e0*/  DFMA R26, R24, -R28, 1 ;  /* 0x3ff00000181a742b */ /* 0x001e0c000000081c */
[----:B0-----:R-:W0:-:S06]  /*44f0*/  DFMA R26, R26, R26, R26 ;  /* 0x0000001a1a1a722b */ /* 0x001e0c000000001a */
[----:B0-----:R-:W0:-:S06]  /*4500*/  DFMA R26, R24, R26, R24 ;  /* 0x0000001a181a722b */ /* 0x001e0c0000000018 */
[----:B0-----:R-:W0:-:S06]  /*4510*/  DFMA R24, R26, -R28, 1 ;  /* 0x3ff000001a18742b */ /* 0x001e0c000000081c */
[----:B0-----:R-:W0:-:S06]  /*4520*/  DFMA R24, R26, R24, R26 ;  /* 0x000000181a18722b */ /* 0x001e0c000000001a */
[----:B0-----:R-:W0:-:S06]  /*4530*/  DMUL R26, R24, R8 ;  /* 0x00000008181a7228 */ /* 0x001e0c0000000000 */
[----:B0-----:R-:W0:-:S06]  /*4540*/  DFMA R28, R26, c[0x2][0x160], R8 ;  /* 0x008058001a1c7a2b */ /* 0x001e0c0000000008 */
[----:B0-----:R-:W0:-:S10]  /*4550*/  DFMA R24, R24, R28, R26 ;  /* 0x0000001c1818722b */ /* 0x001e14000000001a */
[----:B0-----:R-:W-:-:S05]  /*4560*/  FFMA R26, RZ, 2.0897850990295410156, R25 ;  /* 0x4005bf0aff1a7823 */ /* 0x001fca0000000019 */
[----:B------:R-:W-:-:S13]  /*4570*/  FSETP.GT.AND P0, PT, |R26|, 1.469367938527859385e-39, PT ;  /* 0x001000001a00780b */ /* 0x000fda0003f04200 */
[----:B------:R-:W-:Y:S05]  /*4580*/  @P0 BRA P3, `(.L_x_2327) ;  /* 0x0000006000000947 */ /* 0x000fea0001800000 */
[----:B------:R-:W-:Y:S01]  /*4590*/  IMAD.MOV.U32 R24, RZ, RZ, R8 ;  /* 0x000000ffff187224 */ /* 0x000fe200078e0008 */
[----:B------:R-:W-:Y:S01]  /*45a0*/  MOV R28, 0x45f0 ;  /* 0x000045f0001c7802 */ /* 0x000fe20000000f00 */
[----:B------:R-:W-:Y:S02]  /*45b0*/  IMAD.MOV.U32 R25, RZ, RZ, R9 ;  /* 0x000000ffff197224 */ /* 0x000fe400078e0009 */
[----:B------:R-:W-:Y:S02]  /*45c0*/  IMAD.MOV.U32 R30, RZ, RZ, -0x74eba897 ;  /* 0x8b145769ff1e7424 */ /* 0x000fe400078e00ff */
[----:B------:R-:W-:Y:S02]  /*45d0*/  IMAD.MOV.U32 R27, RZ, RZ, 0x4005bf0a ;  /* 0x4005bf0aff1b7424 */ /* 0x000fe400078e00ff */
[----:B-----5:R-:W-:Y:S05]  /*45e0*/  CALL.REL.NOINC `($__internal_3_$__cuda_sm20_div_rn_f64_full) ;  /* 0x000353a000007944 */ /* 0x020fea0003c00000 */
.L_x_2327:
[----:B------:R-:W-:Y:S05]  /*45f0*/  BSYNC B2 ;  /* 0x0000000000027941 */ /* 0x000fea0003800000 */
.L_x_2326:
[----:B------:R-:W0:Y:S01]  /*4600*/  MUFU.RCP64H R27, 2.718280792236328125 ;  /* 0x4005bf0a001b7908 */ /* 0x000e220000001800 */
[----:B------:R-:W-:Y:S01]  /*4610*/  IMAD.MOV.U32 R28, RZ, RZ, -0x74eba897 ;  /* 0x8b145769ff1c7424 */ /* 0x000fe200078e00ff */
[----:B------:R-:W-:Y:S01]  /*4620*/  FSETP.GEU.AND P3, PT, |R11|, 6.5827683646048100446e-37, PT ;  /* 0x036000000b00780b */ /* 0x000fe20003f6e200 */
[----:B------:R-:W-:Y:S01]  /*4630*/  IMAD.MOV.U32 R29, RZ, RZ, 0x4005bf0a ;  /* 0x4005bf0aff1d7424 */ /* 0x000fe200078e00ff */
[----:B------:R-:W-:Y:S01]  /*4640*/  BSSY B2, `(.L_x_2328) ;  /* 0x0000016000027945 */ /* 0x000fe20003800000 */
[----:B------:R-:W-:Y:S01]  /*4650*/  IMAD.MOV.U32 R26, RZ, RZ, 0x1 ;  /* 0x00000001ff1a7424 */ /* 0x000fe200078e00ff */
[----:B------:R-:W-:-:S05]  /*4660*/  DADD R44, -RZ, |R24| ;  /* 0x00000000ff2c7229 */ /* 0x000fca0000000518 */
        /* <DEDUP_REMOVED lines=17> */
[----:B------:R-:W-:Y:S02]  /*4780*/  IMAD.MOV.U32 R26, RZ, RZ, R24 ;  /* 0x000000ffff1a7224 */ /* 0x000fe400078e0018 */
[----:B------:R-:W-:Y:S02]  /*4790*/  IMAD.MOV.U32 R27, RZ, RZ, R25 ;  /* 0x000000ffff1b7224 */ /* 0x000fe400078e0019 */
.L_x_2329:
[----:B------:R-:W-:Y:S05]  /*47a0*/  BSYNC B2 ;  /* 0x0000000000027941 */ /* 0x000fea0003800000 */
.L_x_2328:
[----:B------:R-:W0:Y:S01]  /*47b0*/  DADD R28, -RZ, |R26| ;  /* 0x00000000ff1c7229 */ /* 0x000e22000000051a */
[----:B------:R-:W-:Y:S01]  /*47c0*/  IMAD.MOV.U32 R33, RZ, RZ, c[0x2][0x154] ;  /* 0x00805500ff217624 */ /* 0x000fe200078e00ff */
[----:B------:R-:W-:Y:S01]  /*47d0*/  BSSY B0, `(.L_x_2330) ;  /* 0x000006e000007945 */ /* 0x000fe20003800000 */
[----:B------:R-:W-:-:S02]  /*47e0*/  IMAD.MOV.U32 R40, RZ, RZ, 0x0 ;  /* 0x00000000ff287424 */ /* 0x000fc400078e00ff */
[----:B------:R-:W-:-:S05]  /*47f0*/  IMAD.MOV.U32 R41, RZ, RZ, 0x3fd80000 ;  /* 0x3fd80000ff297424 */ /* 0x000fca00078e00ff */
        /* <DEDUP_REMOVED lines=107> */
.L_x_2331:
[----:B------:R-:W-:Y:S05]  /*4eb0*/  BSYNC B0 ;  /* 0x0000000000007941 */ /* 0x000fea0003800000 */
.L_x_2330:
        /* <DEDUP_REMOVED lines=9> */
.L_x_2333:
[----:B------:R-:W-:Y:S05]  /*4f50*/  BSYNC B2 ;  /* 0x0000000000027941 */ /* 0x000fea0003800000 */
.L_x_2332:
        /* <DEDUP_REMOVED lines=43> */
.L_x_2335:
[----:B------:R-:W-:-:S04]  /*5210*/  ISETP.GE.AND P0, PT, R9, RZ, PT ;  /* 0x000000ff0900720c */ /* 0x000fc80003f06270 */
[----:B------:R-:W-:Y:S02]  /*5220*/  FSEL R24, RZ, 3.37028055040000000000e+12, P0 ;  /* 0x54442d18ff187808 */ /* 0x000fe40000000000 */
[----:B------:R-:W-:Y:S02]  /*5230*/  FSEL R25, RZ, 2.1426990032196044922, P0 ;  /* 0x400921fbff197808 */ /* 0x000fe40000000000 */
.L_x_2336:
[----:B------:R-:W-:Y:S05]  /*5240*/  BSYNC B0 ;  /* 0x0000000000007941 */ /* 0x000fea0003800000 */
.L_x_2334:
[----:B------:R2:W3:Y:S02]  /*5250*/  DADD R8, |R8|, |R10| ;  /* 0x0000000008087229 */ /* 0x0004e4000000060a */
[----:B--2---:R-:W-:Y:S02]  /*5260*/  LOP3.LUT R11, R25, 0x80000000, R11, 0xb8, !PT ;  /* 0x80000000190b7812 */ /* 0x004fe400078eb80b */
[----:B-1----:R-:W-:-:S04]  /*5270*/  DADD R44, R44, 1 ;  /* 0x3ff000002c2c7429 */ /* 0x002fc80000000000 */
[----:B---3--:R-:W1:-:S06]  /*5280*/  DSETP.GTU.AND P0, PT, |R8|, +INF , PT ;  /* 0x7ff000000800742a */ /* 0x008e4c0003f0c200 */
[----:B-1----:R-:W-:Y:S02]  /*5290*/  FSEL R8, R8, R24, P0 ;  /* 0x0000001808087208 */ /* 0x002fe40000000000 */
[----:B------:R-:W-:Y:S01]  /*52a0*/  FSEL R9, R9, R11, P0 ;  /* 0x0000000b09097208 */ /* 0x000fe20000000000 */
[----:B------:R-:W-:Y:S05]  /*52b0*/  BRA `(.L_x_2292) ;  /* 0x0000094000007947 */ /* 0x000fea0003800000 */
.L_x_2277:
[----:B0-2---:R-:W0:Y:S01]  /*52c0*/  DSETP.GEU.AND P0, PT, |R10|, 1.4916681462400413487e-154, PT ;  /* 0x200000000a00742a */ /* 0x005e220003f0e200 */
[----:B------:R-:W-:Y:S01]  /*52d0*/  BSSY B0, `(.L_x_2337) ;  /* 0x0000055000007945 */ /* 0x000fe20003800000 */
[----:B------:R-:W-:Y:S02]  /*52e0*/  IMAD.MOV.U32 R38, RZ, RZ, -0x3ff ;  /* 0xfffffc01ff267424 */ /* 0x000fe400078e00ff */
[----:B------:R-:W-:-:S04]  /*52f0*/  DADD R34, -RZ, |R10| ;  /* 0x00000000ff227229 */ /* 0x000fc8000000050a */
[----:B0-----:R-:W0:-:S14]  /*5300*/  DSETP.LT.AND P0, PT, |R8|, 1.4916681462400413487e-154, !P0 ;  /* 0x200000000800742a */ /* 0x001e1c0004701200 */
[----:B0-----:R-:W0:-:S04]  /*5310*/  @P0 DMUL R28, R10, 4 ;  /* 0x401000000a1c0828 */ /* 0x001e080000000000 */
[----:B------:R-:W-:-:S04]  /*5320*/  @P0 DMUL R26, R8, 4 ;  /* 0x40100000081a0828 */ /* 0x000fc80000000000 */
[----:B0-----:R-:W0:-:S04]  /*5330*/  @P0 DMUL R30, R28, R28 ;  /* 0x0000001c1c1e0228 */ /* 0x001e080000000000 */
[----:B------:R-:W1:-:S04]  /*5340*/  @!P0 DMUL R32, R10, R10 ;  /* 0x0000000a0a208228 */ /* 0x000e480000000000 */
[----:B0-----:R-:W0:-:S04]  /*5350*/  @P0 DFMA R30, R26, R26, R30 ;  /* 0x0000001a1a1e022b */ /* 0x001e08000000001e */
[----:B-1----:R-:W-:-:S04]  /*5360*/  @!P0 DFMA R28, R8, R8, R32 ;  /* 0x00000008081c822b */ /* 0x002fc80000000020 */
[----:B0-----:R-:W0:-:S10]  /*5370*/  @P0 DMUL R28, R30, 0.0625 ;  /* 0x3fb000001e1c0828 */ /* 0x001e140000000000 */
        /* <DEDUP_REMOVED lines=9> */
[----:B------:R-:W-:Y:S01]  /*5410*/  @P0 IMAD.MOV.U32 R26, RZ, RZ, 0x0 ;  /* 0x00000000ff1a0424 */ /* 0x000fe200078e00ff */
[----:B------:R-:W-:Y:S01]  /*5420*/  @P0 FSETP.NEU.FTZ.AND P1, PT, R29, RZ, PT ;  /* 0x000000ff1d00020b */ /* 0x000fe20003f3d000 */
[----:B------:R-:W-:-:S06]  /*5430*/  @P0 IMAD.MOV.U32 R27, RZ, RZ, 0x7ff00000 ;  /* 0x7ff00000ff1b0424 */ /* 0x000fcc00078e00ff */
[----:B------:R-:W0:-:S10]  /*5440*/  @P0 DFMA R26, R28, R26, +INF ;  /* 0x7ff000001c1a042b */ /* 0x000e14000000001a */
[----:B0-----:R-:W-:Y:S01]  /*5450*/  @P0 FSEL R44, R26, RZ, P1 ;  /* 0x000000ff1a2c0208 */ /* 0x001fe20000800000 */
[----:B------:R-:W-:Y:S01]  /*5460*/  IMAD.MOV.U32 R26, RZ, RZ, 0x1 ;  /* 0x00000001ff1a7424 */ /* 0x000fe200078e00ff */
[----:B------:R-:W-:Y:S01]  /*5470*/  @P0 FSEL R45, R27, -QNAN , P1 ;  /* 0xfff000001b2d0808 */ /* 0x000fe20000800000 */
[----:B------:R-:W0:-:S06]  /*5480*/  DSETP.GT.AND P1, PT, |R10|, |R8|, PT ;  /* 0x400000080a00722a */ /* 0x000e0c0003f24200 */
[----:B0-----:R-:W-:Y:S02]  /*5490*/  FSEL R47, R35, R25, P1 ;  /* 0x00000019232f7208 */ /* 0x001fe40000800000 */
        /* <DEDUP_REMOVED lines=56> */
.L_x_2338:
[----:B------:R-:W-:Y:S05]  /*5820*/  BSYNC B0 ;  /* 0x0000000000007941 */ /* 0x000fea0003800000 */
.L_x_2337:
[----:B------:R-:W-:Y:S01]  /*5830*/  FSETP.GT.AND P0, PT, |R42|, 1.469367938527859385e-39, PT ;  /* 0x001000002a00780b */ /* 0x000fe20003f04200 */
[----:B------:R-:W-:-:S12]  /*5840*/  BSSY B2, `(.L_x_2339) ;  /* 0x0000008000027945 */ /* 0x000fd80003800000 */
[----:B------:R-:W-:Y:S05]  /*5850*/  @P0 BRA P3, `(.L_x_2340) ;  /* 0x0000006000000947 */ /* 0x000fea0001800000 */
[----:B------:R-:W-:Y:S01]  /*5860*/  IMAD.MOV.U32 R30, RZ, RZ, R46 ;  /* 0x000000ffff1e7224 */ /* 0x000fe200078e002e */
[----:B0-----:R-:W-:Y:S01]  /*5870*/  MOV R28, 0x58a0 ;  /* 0x000058a0001c7802 */ /* 0x001fe20000000f00 */
[----:B------:R-:W-:Y:S02]  /*5880*/  IMAD.MOV.U32 R27, RZ, RZ, R47 ;  /* 0x000000ffff1b7224 */ /* 0x000fe400078e002f */
[----:B-1---5:R-:W-:Y:S05]  /*5890*/  CALL.REL.NOINC `($__internal_3_$__cuda_sm20_div_rn_f64_full) ;  /* 0x000340f000007944 */ /* 0x022fea0003c00000 */
[----:B------:R-:W-:Y:S02]  /*58a0*/  IMAD.MOV.U32 R26, RZ, RZ, R24 ;  /* 0x000000ffff1a7224 */ /* 0x000fe400078e0018 */
[----:B------:R-:W-:Y:S02]  /*58b0*/  IMAD.MOV.U32 R27, RZ, RZ, R25 ;  /* 0x000000ffff1b7224 */ /* 0x000fe400078e0019 */
.L_x_2340:
[----:B------:R-:W-:Y:S05]  /*58c0*/  BSYNC B2 ;  /* 0x0000000000027941 */ /* 0x000fea0003800000 */
.L_x_2339:
[----:B------:R-:W2:Y:S01]  /*58d0*/  DMUL R24, R26, R26 ;  /* 0x0000001a1a187228 */ /* 0x000ea20000000000 */
[----:B0-----:R-:W-:Y:S01]  /*58e0*/  IMAD.MOV.U32 R28, RZ, RZ, 0x2a25ff7e ;  /* 0x2a25ff7eff1c7424 */ /* 0x001fe200078e00ff */
[----:B------:R-:W-:Y:S01]  /*58f0*/  ISETP.GE.AND P0, PT, R9, RZ, PT ;  /* 0x000000ff0900720c */ /* 0x000fe20003f06270 */
[----:B------:R-:W-:Y:S01]  /*5900*/  IMAD.MOV.U32 R29, RZ, RZ, 0x3ef53e1d ;  /* 0x3ef53e1dff1d7424 */ /* 0x000fe200078e00ff */
[----:B------:R-:W-:Y:S01]  /*5910*/  DSETP.NEU.AND P3, PT, R46, RZ, PT ;  /* 0x000000ff2e00722a */ /* 0x000fe20003f6d000 */
[----:B------:R-:W-:Y:S04]  /*5920*/  BSSY B0, `(.L_x_2341) ;  /* 0x0000028000007945 */ /* 0x000fe80003800000 */
        /* <DEDUP_REMOVED lines=25> */
[----:B0-----:R-:W-:Y:S02]  /*5ac0*/  FSEL R31, R24, R28, !P0 ;  /* 0x0000001c181f7208 */ /* 0x001fe40004000000 */
[----:B------:R-:W-:-:S03]  /*5ad0*/  FSEL R25, R25, R29, !P0 ;  /* 0x0000001d19197208 */ /* 0x000fc60004000000 */
[----:B--2---:R-:W-:Y:S02]  /*5ae0*/  FSEL R24, R26, R31, P1 ;  /* 0x0000001f1a187208 */ /* 0x004fe40000800000 */
[----:B------:R-:W-:Y:S01]  /*5af0*/  FSEL R25, R27, R25, P1 ;  /* 0x000000191b197208 */ /* 0x000fe20000800000 */
[----:B------:R-:W-:Y:S05]  /*5b00*/  @!P3 BRA `(.L_x_2342) ;  /* 0x000000700000b947 */ /* 0x000fea0003800000 */
[----:B------:R-:W0:-:S14]  /*5b10*/  DSETP.NEU.AND P1, PT, |R8|, |R10|, PT ;  /* 0x4000000a0800722a */ /* 0x000e1c0003f2d200 */
[----:B0-----:R-:W-:Y:S05]  /*5b20*/  @P1 BRA `(.L_x_2343) ;  /* 0x0000007000001947 */ /* 0x001fea0003800000 */
[----:B------:R-:W-:Y:S02]  /*5b30*/  IMAD.MOV.U32 R24, RZ, RZ, 0x7f3321d2 ;  /* 0x7f3321d2ff187424 */ /* 0x000fe400078e00ff */
[----:B------:R-:W-:-:S03]  /*5b40*/  IMAD.MOV.U32 R25, RZ, RZ, 0x4002d97c ;  /* 0x4002d97cff197424 */ /* 0x000fc600078e00ff */
[----:B------:R-:W-:Y:S02]  /*5b50*/  FSEL R24, R24, 3.37028055040000000000e+12, !P0 ;  /* 0x54442d1818187808 */ /* 0x000fe40004000000 */
[----:B------:R-:W-:Y:S01]  /*5b60*/  FSEL R25, R25, 1.8213495016098022461, !P0 ;  /* 0x3fe921fb19197808 */ /* 0x000fe20004000000 */
[----:B------:R-:W-:Y:S05]  /*5b70*/  BRA `(.L_x_2343) ;  /* 0x0000002000007947 */ /* 0x000fea0003800000 */
.L_x_2342:
[----:B------:R-:W-:Y:S02]  /*5b80*/  FSEL R24, RZ, 3.37028055040000000000e+12, P0 ;  /* 0x54442d18ff187808 */ /* 0x000fe40000000000 */
[----:B------:R-:W-:Y:S02]  /*5b90*/  FSEL R25, RZ, 2.1426990032196044922, P0 ;  /* 0x400921fbff197808 */ /* 0x000fe40000000000 */
.L_x_2343:
[----:B------:R-:W-:Y:S05]  /*5ba0*/  BSYNC B0 ;  /* 0x0000000000007941 */ /* 0x000fea0003800000 */
.L_x_2341:
[----:B------:R0:W2:Y:S02]  /*5bb0*/  DADD R8, |R8|, |R10| ;  /* 0x0000000008087229 */ /* 0x0000a4000000060a */
[----:B0-----:R-:W-:-:S04]  /*5bc0*/  LOP3.LUT R11, R25, 0x80000000, R11, 0xb8, !PT ;  /* 0x80000000190b7812 */ /* 0x001fc800078eb80b */
[----:B--2---:R-:W0:-:S06]  /*5bd0*/  DSETP.GTU.AND P0, PT, |R8|, +INF , PT ;  /* 0x7ff000000800742a */ /* 0x004e0c0003f0c200 */
[----:B0-----:R-:W-:Y:S02]  /*5be0*/  FSEL R8, R8, R24, P0 ;  /* 0x0000001808087208 */ /* 0x001fe40000000000 */
[----:B------:R-:W-:Y:S02]  /*5bf0*/  FSEL R9, R9, R11, P0 ;  /* 0x0000000b09097208 */ /* 0x000fe40000000000 */
.L_x_2292:
[----:B------:R-:W-:Y:S05]  /*5c00*/  BSYNC B1 ;  /* 0x0000000000017941 */ /* 0x000fea0003800000 */
.L_x_2276:
[C---:B------:R-:W2:Y:S01]  /*5c10*/  DMUL R42, R8.reuse, c[0x0][0xdb0] ;  /* 0x00036c00082a7a28 */ /* 0x040ea20000000000 */
[----:B------:R-:W-:Y:S03]  /*5c20*/  BSSY B1, `(.L_x_2344) ;  /* 0x00001ae000017945 */ /* 0x000fe60003800000 */
[----:B------:R-:W3:-:S04]  /*5c30*/  DMUL R24, R8, c[0x0][0xdb8] ;  /* 0x00036e0008187a28 */ /* 0x000ec80000000000 */
[----:B-12---:R-:W1:-:S04]  /*5c40*/  DFMA R42, R44, c[0x0][0xdb8], R42 ;  /* 0x00036e002c2a7a2b */ /* 0x006e48000000002a */
[----:B---3--:R2:W3:-:S06]  /*5c50*/  DFMA R24, R44, c[0x0][0xdb0], -R24 ;  /* 0x00036c002c187a2b */ /* 0x0084cc0000000818 */
        /* <DEDUP_REMOVED lines=15> */
[----:B0-----:R-:W-:Y:S01]  /*5d50*/  IMAD.MOV.U32 R28, RZ, RZ, 0x69ce2bdf ;  /* 0x69ce2bdfff1c7424 */ /* 0x001fe200078e00ff */
        /* <DEDUP_REMOVED lines=30> */
[----:B------:R-:W-:Y:S02]  /*5f40*/  @!P0 IMAD.MOV.U32 R8, RZ, RZ, R10 ;  /* 0x000000ffff088224 */ /* 0x000fe400078e000a */
[----:B------:R-:W-:-:S06]  /*5f50*/  @!P0 IMAD.MOV.U32 R10, RZ, RZ, RZ ;  /* 0x000000ffff0a8224 */ /* 0x000fcc00078e00ff */
[----:B------:R0:W1:-:S06]  /*5f60*/  @!P0 DMUL R44, R8, R10 ;  /* 0x0000000a082c8228 */ /* 0x00004c0000000000 */
.L_x_2350:
[----:B------:R-:W-:Y:S05]  /*5f70*/  BSYNC B0 ;  /* 0x0000000000007941 */ /* 0x000fea0003800000 */
.L_x_2349:
[----:B------:R-:W-:Y:S01]  /*5f80*/  BSSY B2, `(.L_x_2351) ;  /* 0x0000013000027945 */ /* 0x000fe20003800000 */
[----:B------:R-:W-:Y:S05]  /*5f90*/  @!P3 BRA `(.L_x_2352) ;  /* 0x000000f00000b947 */ /* 0x000fea0003800000 */
[----:B0-----:R-:W0:-:S04]  /*5fa0*/  DMUL R8, R42, c[0x2][0x1c0] ;  /* 0x008070002a087a28 */ /* 0x001e080000000000 */
[----:B------:R-:W-:Y:S02]  /*5fb0*/  DSETP.GE.AND P0, PT, |R42|, 2.14748364800000000000e+09, PT ;  /* 0x41e000002a00742a */ /* 0x000fe40003f06200 */
        /* <DEDUP_REMOVED lines=9> */
[----:B012--5:R-:W-:Y:S05]  /*6050*/  CALL.REL.NOINC `($_ZN2at6native57_GLOBAL__N__f3eca4a2_24_ForeachBinaryOpScalar_cu_86b9896c25multi_tensor_apply_kernelINS1_18TensorListMetadataILi2EEENS1_21BinaryOpScalarFunctorIN3c107complexIdEELi2ELi1ELi1EEEJNS1_13power_functorIS8_EES8_EEEvT_T0_DpT1_$__internal_trig_reduction_slowpathd) ;  /* 0x00033fa000007944 */ /* 0x027fea0003c00000 */
[----:B------:R-:W-:Y:S02]  /*6060*/  IMAD.MOV.U32 R46, RZ, RZ, R30 ;  /* 0x000000ffff2e7224 */ /* 0x000fe400078e001e */
[----:B------:R-:W-:Y:S01]  /*6070*/  IMAD.MOV.U32 R47, RZ, RZ, R31 ;  /* 0x000000ffff2f7224 */ /* 0x000fe200078e001f */
[----:B------:R-:W-:Y:S05]  /*6080*/  BRA `(.L_x_2353) ;  /* 0x0000002000007947 */ /* 0x000fea0003800000 */
.L_x_2352:
[----:B------:R2:W3:Y:S01]  /*6090*/  DMUL R46, RZ, R42 ;  /* 0x0000002aff2e7228 */ /* 0x0004e20000000000 */
[----:B------:R-:W-:-:S05]  /*60a0*/  IMAD.MOV.U32 R27, RZ, RZ, RZ ;  /* 0x000000ffff1b7224 */ /* 0x000fca00078e00ff */
.L_x_2353:
[----:B------:R-:W-:Y:S05]  /*60b0*/  BSYNC B2 ;  /* 0x0000000000027941 */ /* 0x000fea0003800000 */
.L_x_2351:
[----:B------:R-:W-:Y:S01]  /*60c0*/  IADD3 R32, R27, 0x1, RZ ;  /* 0x000000011b207810 */ /* 0x000fe20007ffe0ff */
[----:B------:R-:W-:-:S04]  /*60d0*/  IMAD.MOV.U32 R35, RZ, RZ, 0x8 ;  /* 0x00000008ff237424 */ /* 0x000fc800078e00ff */
[----:B0-----:R-:W-:-:S05]  /*60e0*/  IMAD.SHL.U32 R8, R32, 0x8, RZ ;  /* 0x0000000820087824 */ /* 0x001fca00078e00ff */
[----:B------:R-:W-:-:S05]  /*60f0*/  LOP3.LUT R8, R8, 0x8, RZ, 0xc0, !PT ;  /* 0x0000000808087812 */ /* 0x000fca00078ec0ff */
[----:B------:R-:W-:-:S05]  /*6100*/  IMAD.WIDE.U32 R34, R8, R35, c[0x4][0xe0] ;  /* 0x0100380008227625 */ /* 0x000fca00078e0023 */
[----:B------:R-:W4:Y:S04]  /*6110*/  LDG.E.128.CONSTANT R8, [R34.64] ;  /* 0x0000000c22087981 */ /* 0x000f28000c1e9d00 */
[----:B---3--:R-:W3:Y:S04]  /*6120*/  LDG.E.128.CONSTANT R24, [R34.64+0x10] ;  /* 0x0000100c22187981 */ /* 0x008ee8000c1e9d00 */
[----:B--2---:R-:W2:Y:S01]  /*6130*/  LDG.E.128.CONSTANT R28, [R34.64+0x20] ;  /* 0x0000200c221c7981 */ /* 0x004ea2000c1e9d00 */
[----:B------:R-:W-:Y:S01]  /*6140*/  R2P PR, R32, 0x3 ;  /* 0x0000000320007804 */ /* 0x000fe20000000000 */
[----:B------:R-:W-:Y:S01]  /*6150*/  IMAD.MOV.U32 R38, RZ, RZ, 0x79785eba ;  /* 0x79785ebaff267424 */ /* 0x000fe200078e00ff */
[----:B------:R-:W4:Y:S01]  /*6160*/  DMUL R32, R46, R46 ;  /* 0x0000002e2e207228 */ /* 0x000f220000000000 */
[----:B------:R-:W-:Y:S01]  /*6170*/  IMAD.MOV.U32 R39, RZ, RZ, 0x3de5db65 ;  /* 0x3de5db65ff277424 */ /* 0x000fe200078e00ff */
[----:B------:R-:W-:Y:S02]  /*6180*/  BSSY B2, `(.L_x_2354) ;  /* 0x000001f000027945 */ /* 0x000fe40003800000 */
[----:B------:R-:W-:-:S02]  /*6190*/  FSEL R38, -R38, 4.2945490664224492434e-19, !P0 ;  /* 0x20fd816426267808 */ /* 0x000fc40004000100 */
[----:B------:R-:W-:-:S06]  /*61a0*/  FSEL R39, R39, -0.082518599927425384521, !P0 ;  /* 0xbda8ff8327277808 */ /* 0x000fcc0004000000 */
[----:B----4-:R-:W0:-:S06]  /*61b0*/  DFMA R8, R32, R38, R8 ;  /* 0x000000262008722b */ /* 0x010e0c0000000008 */
[----:B0-----:R-:W3:-:S06]  /*61c0*/  DFMA R8, R32, R8, R10 ;  /* 0x000000082008722b */ /* 0x001ecc000000000a */
[----:B---3--:R-:W0:-:S06]  /*61d0*/  DFMA R8, R32, R8, R24 ;  /* 0x000000082008722b */ /* 0x008e0c0000000018 */
[----:B0-----:R-:W2:-:S06]  /*61e0*/  DFMA R8, R32, R8, R26 ;  /* 0x000000082008722b */ /* 0x001e8c000000001a */
[----:B--2---:R-:W0:-:S06]  /*61f0*/  DFMA R8, R32, R8, R28 ;  /* 0x000000082008722b */ /* 0x004e0c000000001c */
        /* <DEDUP_REMOVED lines=16> */
[----:B0123-5:R-:W-:Y:S05]  /*6300*/  CALL.REL.NOINC `($_ZN2at6native57_GLOBAL__N__f3eca4a2_24_ForeachBinaryOpScalar_cu_86b9896c25multi_tensor_apply_kernelINS1_18TensorListMetadataILi2EEENS1_21BinaryOpScalarFunctorIN3c107complexIdEELi2ELi1ELi1EEEJNS1_13power_functorIS8_EES8_EEEvT_T0_DpT1_$__internal_trig_reduction_slowpathd) ;  /* 0x00033cf000007944 */ /* 0x02ffea0003c00000 */
[----:B------:R-:W-:Y:S02]  /*6310*/  IMAD.MOV.U32 R34, RZ, RZ, R27 ;  /* 0x000000ffff227224 */ /* 0x000fe400078e001b */
[----:B------:R-:W-:Y:S02]  /*6320*/  IMAD.MOV.U32 R32, RZ, RZ, R30 ;  /* 0x000000ffff207224 */ /* 0x000fe400078e001e */
[----:B------:R-:W-:Y:S01]  /*6330*/  IMAD.MOV.U32 R33, RZ, RZ, R31 ;  /* 0x000000ffff217224 */ /* 0x000fe200078e001f */
[----:B------:R-:W-:Y:S05]  /*6340*/  BRA `(.L_x_2356) ;  /* 0x0000002000007947 */ /* 0x000fea0003800000 */
.L_x_2355:
[----:B------:R2:W3:Y:S01]  /*6350*/  DMUL R32, RZ, R42 ;  /* 0x0000002aff207228 */ /* 0x0004e20000000000 */
[----:B------:R-:W-:-:S05]  /*6360*/  IMAD.MOV.U32 R34, RZ, RZ, RZ ;  /* 0x000000ffff227224 */ /* 0x000fca00078e00ff */
.L_x_2356:
[----:B------:R-:W-:Y:S05]  /*6370*/  BSYNC B2 ;  /* 0x0000000000027941 */ /* 0x000fea0003800000 */
.L_x_2354:
[----:B------:R-:W-:Y:S02]  /*6380*/  IMAD.SHL.U32 R8, R34, 0x8, RZ ;  /* 0x0000000822087824 */ /* 0x000fe400078e00ff */
[----:B------:R-:W-:-:S03]  /*6390*/  IMAD.MOV.U32 R39, RZ, RZ, 0x8 ;  /* 0x00000008ff277424 */ /* 0x000fc600078e00ff */
[----:B------:R-:W-:-:S05]  /*63a0*/  LOP3.LUT R8, R8, 0x8, RZ, 0xc0, !PT ;  /* 0x0000000808087812 */ /* 0x000fca00078ec0ff */
[----:B------:R-:W-:-:S05]  /*63b0*/  IMAD.WIDE.U32 R38, R8, R39, c[0x4][0xe0] ;  /* 0x0100380008267625 */ /* 0x000fca00078e0027 */
[----:B--2---:R-:W2:Y:S04]  /*63c0*/  LDG.E.128.CONSTANT R8, [R38.64] ;  /* 0x0000000c26087981 */ /* 0x004ea8000c1e9d00 */
[----:B------:R-:W4:Y:S04]  /*63d0*/  LDG.E.128.CONSTANT R24, [R38.64+0x10] ;  /* 0x0000100c26187981 */ /* 0x000f28000c1e9d00 */
[----:B---3--:R-:W3:Y:S01]  /*63e0*/  LDG.E.128.CONSTANT R28, [R38.64+0x20] ;  /* 0x0000200c261c7981 */ /* 0x008ee2000c1e9d00 */
[----:B------:R-:W-:Y:S01]  /*63f0*/  R2P PR, R34, 0x3 ;  /* 0x0000000322007804 */ /* 0x000fe20000000000 */
[----:B------:R-:W-:Y:S01]  /*6400*/  IMAD.MOV.U32 R40, RZ, RZ, 0x79785eba ;  /* 0x79785ebaff287424 */ /* 0x000fe200078e00ff */
[----:B------:R-:W2:Y:S01]  /*6410*/  DMUL R34, R32, R32 ;  /* 0x0000002020227228 */ /* 0x000ea20000000000 */
[----:B------:R-:W-:-:S03]  /*6420*/  IMAD.MOV.U32 R41, RZ, RZ, 0x3de5db65 ;  /* 0x3de5db65ff297424 */ /* 0x000fc600078e00ff */
[----:B------:R-:W-:Y:S02]  /*6430*/  FSEL R40, -R40, 4.2945490664224492434e-19, !P0 ;  /* 0x20fd816428287808 */ /* 0x000fe40004000100 */
[----:B------:R-:W-:-:S06]  /*6440*/  FSEL R41, R41, -0.082518599927425384521, !P0 ;  /* 0xbda8ff8329297808 */ /* 0x000fcc0004000000 */
[----:B--2---:R-:W2:-:S06]  /*6450*/  DFMA R8, R34, R40, R8 ;  /* 0x000000282208722b */ /* 0x004e8c0000000008 */
[----:B--2---:R-:W4:-:S06]  /*6460*/  DFMA R8, R34, R8, R10 ;  /* 0x000000082208722b */ /* 0x004f0c000000000a */
[----:B----4-:R-:W2:-:S06]  /*6470*/  DFMA R8, R34, R8, R24 ;  /* 0x000000082208722b */ /* 0x010e8c0000000018 */
[----:B--2---:R-:W3:-:S06]  /*6480*/  DFMA R8, R34, R8, R26 ;  /* 0x000000082208722b */ /* 0x004ecc000000001a */
[----:B---3--:R-:W2:-:S06]  /*6490*/  DFMA R8, R34, R8, R28 ;  /* 0x000000082208722b */ /* 0x008e8c000000001c */
[----:B--2---:R-:W2:-:S06]  /*64a0*/  DFMA R8, R34, R8, R30 ;  /* 0x000000082208722b */ /* 0x004e8c000000001e */
[----:B--2---:R-:W-:-:S04]  /*64b0*/  DFMA R10, R8, R32, R32 ;  /* 0x00000020080a722b */ /* 0x004fc80000000020 */
[----:B------:R-:W2:-:S04]  /*64c0*/  @P0 DFMA R10, R34, R8, 1 ;  /* 0x3ff00000220a042b */ /* 0x000e880000000008 */
[----:B01----:R-:W-:-:S04]  /*64d0*/  DMUL R8, R46, R44 ;  /* 0x0000002c2e087228 */ /* 0x003fc80000000000 */
[----:B--2---:R-:W0:-:S06]  /*64e0*/  @P1 DFMA R10, R10, -1, RZ ;  /* 0xbff000000a0a182b */ /* 0x004e0c00000000ff */
[----:B0-----:R0:W1:Y:S01]  /*64f0*/  DMUL R10, R10, R44 ;  /* 0x0000002c0a0a7228 */ /* 0x0010620000000000 */
[----:B------:R-:W-:Y:S05]  /*6500*/  BRA `(.L_x_2357) ;  /* 0x000011f000007947 */ /* 0x000fea0003800000 */
.L_x_2348:
[----:B------:R-:W1:Y:S01]  /*6510*/  DADD R24, R24, c[0x2][0x1d8] ;  /* 0x0080760018187629 */ /* 0x000e620000000000 */
[----:B------:R-:W-:Y:S01]  /*6520*/  IMAD.MOV.U32 R8, RZ, RZ, 0x652b82fe ;  /* 0x652b82feff087424 */ /* 0x000fe200078e00ff */
[----:B------:R-:W-:Y:S01]  /*6530*/  BSSY B0, `(.L_x_2358) ;  /* 0x0000025000007945 */ /* 0x000fe20003800000 */
[----:B------:R-:W-:Y:S01]  /*6540*/  IMAD.MOV.U32 R9, RZ, RZ, 0x3ff71547 ;  /* 0x3ff71547ff097424 */ /* 0x000fe200078e00ff */
[----:B------:R-:W-:Y:S01]  /*6550*/  DSETP.NEU.AND P3, PT, |R42|, +INF , PT ;  /* 0x7ff000002a00742a */ /* 0x000fe20003f6d200 */
[----:B0-----:R-:W-:Y:S02]  /*6560*/  IMAD.MOV.U32 R28, RZ, RZ, 0x69ce2bdf ;  /* 0x69ce2bdfff1c7424 */ /* 0x001fe400078e00ff */
[----:B------:R-:W-:Y:S02]  /*6570*/  IMAD.MOV.U32 R29, RZ, RZ, 0x3e5ade15 ;  /* 0x3e5ade15ff1d7424 */ /* 0x000fe400078e00ff */
[----:B-1----:R-:W0:Y:S01]  /*6580*/  DFMA R8, R24, R8, 6.75539944105574400000e+15 ;  /* 0x433800001808742b */ /* 0x002e220000000008 */
        /* <DEDUP_REMOVED lines=31> */
.L_x_2359:
[----:B------:R-:W-:Y:S05]  /*6780*/  BSYNC B0 ;  /* 0x0000000000007941 */ /* 0x000fea0003800000 */
.L_x_2358:
        /* <DEDUP_REMOVED lines=17> */
.L_x_2361:
[----:B------:R2:W3:Y:S01]  /*68a0*/  DMUL R46, RZ, R42 ;  /* 0x0000002aff2e7228 */ /* 0x0004e20000000000 */
[----:B------:R-:W-:-:S05]  /*68b0*/  IMAD.MOV.U32 R27, RZ, RZ, RZ ;  /* 0x000000ffff1b7224 */ /* 0x000fca00078e00ff */
.L_x_2362:
[----:B------:R-:W-:Y:S05]  /*68c0*/  BSYNC B2 ;  /* 0x0000000000027941 */ /* 0x000fea0003800000 */
.L_x_2360:
        /* <DEDUP_REMOVED lines=41> */
.L_x_2364:
[----:B------:R2:W3:Y:S01]  /*6b60*/  DMUL R32, RZ, R42 ;  /* 0x0000002aff207228 */ /* 0x0004e20000000000 */
[----:B------:R-:W-:-:S05]  /*6b70*/  IMAD.MOV.U32 R34, RZ, RZ, RZ ;  /* 0x000000ffff227224 */ /* 0x000fca00078e00ff */
.L_x_2365:
[----:B------:R-:W-:Y:S05]  /*6b80*/  BSYNC B2 ;  /* 0x0000000000027941 */ /* 0x000fea0003800000 */
.L_x_2363:
        /* <DEDUP_REMOVED lines=14> */
[C---:B--2---:R2:W4:Y:S02]  /*6c70*/  DFMA R8, R34.reuse, R8, R10 ;  /* 0x000000082208722b */ /* 0x044524000000000a */
[C---:B-12---:R-:W-:Y:S02]  /*6c80*/  LEA.HI R11, R45.reuse, 0xffffff09, RZ, 0xc ;  /* 0xffffff092d0b7811 */ /* 0x046fe400078f60ff */
[----:B------:R-:W-:Y:S02]  /*6c90*/  LOP3.LUT R10, R45, 0xfffff, RZ, 0xc0, !PT ;  /* 0x000fffff2d0a7812 */ /* 0x000fe400078ec0ff */
[----:B----4-:R-:W1:Y:S02]  /*6ca0*/  DFMA R8, R34, R8, R24 ;  /* 0x000000082208722b */ /* 0x010e640000000018 */
[----:B------:R-:W-:Y:S01]  /*6cb0*/  LOP3.LUT R45, R10, 0x7fe00000, RZ, 0xfc, !PT ;  /* 0x7fe000000a2d7812 */ /* 0x000fe200078efcff */
[----:B------:R-:W-:-:S03]  /*6cc0*/  IMAD.MOV.U32 R10, RZ, RZ, RZ ;  /* 0x000000ffff0a7224 */ /* 0x000fc600078e00ff */
[----:B-1----:R-:W3:-:S04]  /*6cd0*/  DFMA R8, R34, R8, R26 ;  /* 0x000000082208722b */ /* 0x002ec8000000001a */
[----:B0-----:R-:W-:-:S04]  /*6ce0*/  DMUL R46, R44, R46 ;  /* 0x0000002e2c2e7228 */ /* 0x001fc80000000000 */
[----:B---3--:R-:W0:-:S06]  /*6cf0*/  DFMA R8, R34, R8, R28 ;  /* 0x000000082208722b */ /* 0x008e0c000000001c */
[----:B0-----:R-:W0:-:S06]  /*6d00*/  DFMA R8, R34, R8, R30 ;  /* 0x000000082208722b */ /* 0x001e0c000000001e */
[----:B0-----:R-:W-:-:S04]  /*6d10*/  DFMA R32, R8, R32, R32 ;  /* 0x000000200820722b */ /* 0x001fc80000000020 */
[----:B------:R0:W1:Y:S02]  /*6d20*/  @P0 DFMA R32, R34, R8, 1 ;  /* 0x3ff000002220042b */ /* 0x0000640000000008 */
[----:B0-----:R-:W-:-:S04]  /*6d30*/  LEA.HI R8, R11, R11, RZ, 0x1 ;  /* 0x0000000b0b087211 */ /* 0x001fc800078f08ff */
[----:B------:R-:W-:Y:S01]  /*6d40*/  SHF.R.S32.HI R8, RZ, 0x1, R8 ;  /* 0x00000001ff087819 */ /* 0x000fe20000011408 */
[----:B-1----:R-:W0:-:S03]  /*6d50*/  @P1 DFMA R32, R32, -1, RZ ;  /* 0xbff000002020182b */ /* 0x002e0600000000ff */
[----:B------:R-:W-:Y:S01]  /*6d60*/  LEA R9, R8, 0x3ff00000, 0x14 ;  /* 0x3ff0000008097811 */ /* 0x000fe200078ea0ff */
[----:B------:R-:W-:Y:S02]  /*6d70*/  IMAD.IADD R11, R11, 0x1, -R8 ;  /* 0x000000010b0b7824 */ /* 0x000fe400078e0a08 */
[----:B------:R-:W-:Y:S01]  /*6d80*/  IMAD.MOV.U32 R8, RZ, RZ, RZ ;  /* 0x000000ffff087224 */ /* 0x000fe200078e00ff */
[----:B0-----:R-:W0:Y:S02]  /*6d90*/  DMUL R32, R44, R32 ;  /* 0x000000202c207228 */ /* 0x001e240000000000 */
[----:B------:R-:W-:-:S03]  /*6da0*/  LEA R11, R11, 0x3ff00000, 0x14 ;  /* 0x3ff000000b0b7811 */ /* 0x000fc600078ea0ff */
[----:B------:R-:W1:-:S04]  /*6db0*/  DMUL R46, R8, R46 ;  /* 0x0000002e082e7228 */ /* 0x000e480000000000 */
[----:B0-----:R-:W0:-:S04]  /*6dc0*/  DMUL R32, R8, R32 ;  /* 0x0000002008207228 */ /* 0x001e080000000000 */
[----:B-1----:R1:W2:-:S04]  /*6dd0*/  DMUL R8, R10, R46 ;  /* 0x0000002e0a087228 */ /* 0x0022880000000000 */
[----:B0-----:R1:W0:Y:S01]  /*6de0*/  DMUL R10, R10, R32 ;  /* 0x000000200a0a7228 */ /* 0x0012220000000000 */
[----:B------:R-:W-:Y:S05]  /*6df0*/  BRA `(.L_x_2357) ;  /* 0x0000090000007947 */ /* 0x000fea0003800000 */
.L_x_2347:
        /* <DEDUP_REMOVED lines=11> */
.L_x_2366:
[----:B------:R-:W1:-:S10]  /*6eb0*/  DADD R8, R42, -R42 ;  /* 0x000000002a087229 */ /* 0x000e54000000082a */
[----:B-1----:R-:W-:Y:S02]  /*6ec0*/  IMAD.MOV.U32 R10, RZ, RZ, R8 ;  /* 0x000000ffff0a7224 */ /* 0x002fe400078e0008 */
[----:B------:R-:W-:Y:S01]  /*6ed0*/  IMAD.MOV.U32 R11, RZ, RZ, R9 ;  /* 0x000000ffff0b7224 */ /* 0x000fe200078e0009 */
[----:B------:R-:W-:Y:S05]  /*6ee0*/  BRA `(.L_x_2357) ;  /* 0x0000081000007947 */ /* 0x000fea0003800000 */
.L_x_2346:
[----:B------:R-:W1:Y:S01]  /*6ef0*/  DSETP.NEU.AND P3, PT, |R42|, +INF , PT ;  /* 0x7ff000002a00742a */ /* 0x000e620003f6d200 */
[----:B------:R-:W-:-:S13]  /*6f00*/  BSSY B2, `(.L_x_2367) ;  /* 0x0000013000027945 */ /* 0x000fda0003800000 */
[----:B-1----:R-:W-:Y:S05]  /*6f10*/  @!P3 BRA `(.L_x_2368) ;  /* 0x000000f00000b947 */ /* 0x002fea0003800000 */
[----:B------:R-:W1:-:S04]  /*6f20*/  DMUL R8, R42, c[0x2][0x1c0] ;  /* 0x008070002a087a28 */ /* 0x000e480000000000 */
[----:B------:R-:W-:Y:S02]  /*6f30*/  DSETP.GE.AND P0, PT, |R42|, 2.14748364800000000000e+09, PT ;  /* 0x41e000002a00742a */ /* 0x000fe40003f06200 */
[----:B01----:R-:W0:Y:S08]  /*6f40*/  F2I.F64 R27, R8 ;  /* 0x00000008001b7311 */ /* 0x003e300000301100 */
[----:B0-----:R-:W0:Y:S02]  /*6f50*/  I2F.F64 R32, R27 ;  /* 0x0000001b00207312 */ /* 0x001e240000201c00 */
[----:B0-----:R-:W0:-:S06]  /*6f60*/  DFMA R10, -R32, c[0x2][0x138], R42 ;  /* 0x00804e00200a7a2b */ /* 0x001e0c000000012a */
[----:B0-----:R-:W0:-:S06]  /*6f70*/  DFMA R10, -R32, c[0x2][0x1c8], R10 ;  /* 0x00807200200a7a2b */ /* 0x001e0c000000010a */
[----:B0-----:R0:W1:Y:S01]  /*6f80*/  DFMA R32, -R32, c[0x2][0x1d0], R10 ;  /* 0x0080740020207a2b */ /* 0x001062000000010a */
[----:B------:R-:W-:Y:S05]  /*6f90*/  @!P0 BRA `(.L_x_2369) ;  /* 0x0000009000008947 */ /* 0x000fea0003800000 */
[----:B------:R-:W-:Y:S01]  /*6fa0*/  IMAD.MOV.U32 R30, RZ, RZ, R42 ;  /* 0x000000ffff1e7224 */ /* 0x000fe200078e002a */
[----:B------:R-:W-:Y:S01]  /*6fb0*/  MOV R28, 0x6fe0 ;  /* 0x00006fe0001c7802 */ /* 0x000fe20000000f00 */
[----:B------:R-:W-:-:S03]  /*6fc0*/  IMAD.MOV.U32 R29, RZ, RZ, R43 ;  /* 0x000000ffff1d7224 */ /* 0x000fc600078e002b */
[----:B01---5:R-:W-:Y:S05]  /*6fd0*/  CALL.REL.NOINC `($_ZN2at6native57_GLOBAL__N__f3eca4a2_24_ForeachBinaryOpScalar_cu_86b9896c25multi_tensor_apply_kernelINS1_18TensorListMetadataILi2EEENS1_21BinaryOpScalarFunctorIN3c107complexIdEELi2ELi1ELi1EEEJNS1_13power_functorIS8_EES8_EEEvT_T0_DpT1_$__internal_trig_reduction_slowpathd) ;  /* 0x0003302000007944 */ /* 0x023fea0003c00000 */
[----:B------:R-:W-:Y:S02]  /*6fe0*/  IMAD.MOV.U32 R32, RZ, RZ, R30 ;  /* 0x000000ffff207224 */ /* 0x000fe400078e001e */
[----:B------:R-:W-:Y:S01]  /*6ff0*/  IMAD.MOV.U32 R33, RZ, RZ, R31 ;  /* 0x000000ffff217224 */ /* 0x000fe200078e001f */
[----:B------:R-:W-:Y:S05]  /*7000*/  BRA `(.L_x_2369) ;  /* 0x0000002000007947 */ /* 0x000fea0003800000 */
.L_x_2368:
[----:B------:R1:W2:Y:S01]  /*7010*/  DMUL R32, RZ, R42 ;  /* 0x0000002aff207228 */ /* 0x0002a20000000000 */
[----:B0-----:R-:W-:-:S05]  /*7020*/  IMAD.MOV.U32 R27, RZ, RZ, RZ ;  /* 0x000000ffff1b7224 */ /* 0x001fca00078e00ff */
.L_x_2369:
[----:B------:R-:W-:Y:S05]  /*7030*/  BSYNC B2 ;  /* 0x0000000000027941 */ /* 0x000fea0003800000 */
.L_x_2367:
[----:B------:R-:W-:Y:S01]  /*7040*/  IADD3 R34, R27, 0x1, RZ ;  /* 0x000000011b227810 */ /* 0x000fe20007ffe0ff */
[----:B------:R-:W-:-:S04]  /*7050*/  IMAD.MOV.U32 R39, RZ, RZ, 0x8 ;  /* 0x00000008ff277424 */ /* 0x000fc800078e00ff */
[----:B------:R-:W-:-:S05]  /*7060*/  IMAD.SHL.U32 R8, R34, 0x8, RZ ;  /* 0x0000000822087824 */ /* 0x000fca00078e00ff */
[----:B------:R-:W-:-:S05]  /*7070*/  LOP3.LUT R8, R8, 0x8, RZ, 0xc0, !PT ;  /* 0x0000000808087812 */ /* 0x000fca00078ec0ff */
[----:B------:R-:W-:-:S05]  /*7080*/  IMAD.WIDE.U32 R38, R8, R39, c[0x4][0xe0] ;  /* 0x0100380008267625 */ /* 0x000fca00078e0027 */
[----:B0-----:R-:W3:Y:S04]  /*7090*/  LDG.E.128.CONSTANT R8, [R38.64] ;  /* 0x0000000c26087981 */ /* 0x001ee8000c1e9d00 */
[----:B------:R-:W4:Y:S04]  /*70a0*/  LDG.E.128.CONSTANT R24, [R38.64+0x10] ;  /* 0x0000100c26187981 */ /* 0x000f28000c1e9d00 */
[----:B--2---:R-:W2:Y:S01]  /*70b0*/  LDG.E.128.CONSTANT R28, [R38.64+0x20] ;  /* 0x0000200c261c7981 */ /* 0x004ea2000c1e9d00 */
[----:B------:R-:W-:Y:S01]  /*70c0*/  R2P PR, R34, 0x3 ;  /* 0x0000000322007804 */ /* 0x000fe20000000000 */
[----:B------:R-:W-:Y:S01]  /*70d0*/  IMAD.MOV.U32 R40, RZ, RZ, 0x79785eba ;  /* 0x79785ebaff287424 */ /* 0x000fe200078e00ff */
[----:B-1----:R-:W3:Y:S01]  /*70e0*/  DMUL R34, R32, R32 ;  /* 0x0000002020227228 */ /* 0x002ee20000000000 */
[----:B------:R-:W-:Y:S01]  /*70f0*/  IMAD.MOV.U32 R41, RZ, RZ, 0x3de5db65 ;  /* 0x3de5db65ff297424 */ /* 0x000fe200078e00ff */
[----:B------:R-:W-:Y:S02]  /*7100*/  BSSY B2, `(.L_x_2370) ;  /* 0x000001f000027945 */ /* 0x000fe40003800000 */
[----:B------:R-:W-:-:S02]  /*7110*/  FSEL R40, -R40, 4.2945490664224492434e-19, !P0 ;  /* 0x20fd816428287808 */ /* 0x000fc40004000100 */
[----:B------:R-:W-:-:S06]  /*7120*/  FSEL R41, R41, -0.082518599927425384521, !P0 ;  /* 0xbda8ff8329297808 */ /* 0x000fcc0004000000 */
[----:B---3--:R-:W0:-:S06]  /*7130*/  DFMA R8, R34, R40, R8 ;  /* 0x000000282208722b */ /* 0x008e0c0000000008 */
[----:B0-----:R-:W4:-:S06]  /*7140*/  DFMA R8, R34, R8, R10 ;  /* 0x000000082208722b */ /* 0x001f0c000000000a */
[----:B----4-:R-:W0:-:S06]  /*7150*/  DFMA R8, R34, R8, R24 ;  /* 0x000000082208722b */ /* 0x010e0c0000000018 */
[----:B0-----:R-:W2:-:S06]  /*7160*/  DFMA R8, R34, R8, R26 ;  /* 0x000000082208722b */ /* 0x001e8c000000001a */
[----:B--2---:R-:W0:-:S06]  /*7170*/  DFMA R8, R34, R8, R28 ;  /* 0x000000082208722b */ /* 0x004e0c000000001c */
[----:B0-----:R-:W0:-:S06]  /*7180*/  DFMA R30, R34, R8, R30 ;  /* 0x00000008221e722b */ /* 0x001e0c000000001e */
[----:B0-----:R-:W-:-:S04]  /*7190*/  DFMA R8, R30, R32, R32 ;  /* 0x000000201e08722b */ /* 0x001fc80000000020 */
[----:B------:R-:W0:-:S06]  /*71a0*/  @P0 DFMA R8, R34, R30, 1 ;  /* 0x3ff000002208042b */ /* 0x000e0c000000001e */
[----:B0-----:R-:W0:Y:S01]  /*71b0*/  @P1 DFMA R8, R8, -1, RZ ;  /* 0xbff000000808182b */ /* 0x001e2200000000ff */
[----:B------:R-:W-:Y:S05]  /*71c0*/  @!P3 BRA `(.L_x_2371) ;  /* 0x000001000000b947 */ /* 0x000fea0003800000 */
[----:B------:R-:W1:-:S04]  /*71d0*/  DMUL R24, R42, c[0x2][0x1c0] ;  /* 0x008070002a187a28 */ /* 0x000e480000000000 */
[----:B------:R-:W-:Y:S02]  /*71e0*/  DSETP.GE.AND P0, PT, |R42|, 2.14748364800000000000e+09, PT ;  /* 0x41e000002a00742a */ /* 0x000fe40003f06200 */
        /* <DEDUP_REMOVED lines=9> */
[----:B012--5:R-:W-:Y:S05]  /*7280*/  CALL.REL.NOINC `($_ZN2at6native57_GLOBAL__N__f3eca4a2_24_ForeachBinaryOpScalar_cu_86b9896c25multi_tensor_apply_kernelINS1_18TensorListMetadataILi2EEENS1_21BinaryOpScalarFunctorIN3c107complexIdEELi2ELi1ELi1EEEJNS1_13power_functorIS8_EES8_EEEvT_T0_DpT1_$__internal_trig_reduction_slowpathd) ;  /* 0x00032d7000007944 */ /* 0x027fea0003c00000 */
[----:B------:R-:W-:Y:S02]  /*7290*/  IMAD.MOV.U32 R38, RZ, RZ, R27 ;  /* 0x000000ffff267224 */ /* 0x000fe400078e001b */
[----:B------:R-:W-:Y:S02]  /*72a0*/  IMAD.MOV.U32 R10, RZ, RZ, R30 ;  /* 0x000000ffff0a7224 */ /* 0x000fe400078e001e */
[----:B------:R-:W-:Y:S01]  /*72b0*/  IMAD.MOV.U32 R11, RZ, RZ, R31 ;  /* 0x000000ffff0b7224 */ /* 0x000fe200078e001f */
[----:B------:R-:W-:Y:S05]  /*72c0*/  BRA `(.L_x_2372) ;  /* 0x0000002000007947 */ /* 0x000fea0003800000 */
.L_x_2371:
[----:B------:R1:W2:Y:S01]  /*72d0*/  DMUL R10, RZ, R42 ;  /* 0x0000002aff0a7228 */ /* 0x0002a20000000000 */
[----:B------:R-:W-:-:S05]  /*72e0*/  IMAD.MOV.U32 R38, RZ, RZ, RZ ;  /* 0x000000ffff267224 */ /* 0x000fca00078e00ff */
.L_x_2372:
[----:B------:R-:W-:Y:S05]  /*72f0*/  BSYNC B2 ;  /* 0x0000000000027941 */ /* 0x000fea0003800000 */
.L_x_2370:
[----:B------:R-:W-:Y:S02]  /*7300*/  IMAD.SHL.U32 R24, R38, 0x8, RZ ;  /* 0x0000000826187824 */ /* 0x000fe400078e00ff */
[----:B------:R-:W-:-:S03]  /*7310*/  IMAD.MOV.U32 R41, RZ, RZ, 0x8 ;  /* 0x00000008ff297424 */ /* 0x000fc600078e00ff */
[----:B------:R-:W-:-:S05]  /*7320*/  LOP3.LUT R24, R24, 0x8, RZ, 0xc0, !PT ;  /* 0x0000000818187812 */ /* 0x000fca00078ec0ff */
[----:B------:R-:W-:-:S05]  /*7330*/  IMAD.WIDE.U32 R40, R24, R41, c[0x4][0xe0] ;  /* 0x0100380018287625 */ /* 0x000fca00078e0029 */
[----:B-1----:R-:W3:Y:S04]  /*7340*/  LDG.E.128.CONSTANT R24, [R40.64] ;  /* 0x0000000c28187981 */ /* 0x002ee8000c1e9d00 */
[----:B------:R-:W4:Y:S04]  /*7350*/  LDG.E.128.CONSTANT R28, [R40.64+0x10] ;  /* 0x0000100c281c7981 */ /* 0x000f28000c1e9d00 */
[----:B--2---:R-:W2:Y:S01]  /*7360*/  LDG.E.128.CONSTANT R32, [R40.64+0x20] ;  /* 0x0000200c28207981 */ /* 0x004ea2000c1e9d00 */
[----:B------:R-:W-:Y:S01]  /*7370*/  R2P PR, R38, 0x3 ;  /* 0x0000000326007804 */ /* 0x000fe20000000000 */
[----:B------:R-:W-:Y:S01]  /*7380*/  IMAD.MOV.U32 R42, RZ, RZ, 0x79785eba ;  /* 0x79785ebaff2a7424 */ /* 0x000fe200078e00ff */
[----:B------:R-:W3:Y:S01]  /*7390*/  DMUL R38, R10, R10 ;  /* 0x0000000a0a267228 */ /* 0x000ee20000000000 */
[----:B------:R-:W-:-:S03]  /*73a0*/  IMAD.MOV.U32 R43, RZ, RZ, 0x3de5db65 ;  /* 0x3de5db65ff2b7424 */ /* 0x000fc600078e00ff */
[----:B------:R-:W-:Y:S02]  /*73b0*/  FSEL R42, -R42, 4.2945490664224492434e-19, !P0 ;  /* 0x20fd81642a2a7808 */ /* 0x000fe40004000100 */
[----:B------:R-:W-:-:S06]  /*73c0*/  FSEL R43, R43, -0.082518599927425384521, !P0 ;  /* 0xbda8ff832b2b7808 */ /* 0x000fcc0004000000 */
[----:B---3--:R-:W1:-:S06]  /*73d0*/  DFMA R24, R38, R42, R24 ;  /* 0x0000002a2618722b */ /* 0x008e4c0000000018 */
[----:B-1----:R-:W4:-:S06]  /*73e0*/  DFMA R24, R38, R24, R26 ;  /* 0x000000182618722b */ /* 0x002f0c000000001a */
[----:B----4-:R-:W1:-:S06]  /*73f0*/  DFMA R24, R38, R24, R28 ;  /* 0x000000182618722b */ /* 0x010e4c000000001c */
[----:B-1----:R-:W2:-:S06]  /*7400*/  DFMA R24, R38, R24, R30 ;  /* 0x000000182618722b */ /* 0x002e8c000000001e */
[----:B--2---:R-:W1:-:S06]  /*7410*/  DFMA R24, R38, R24, R32 ;  /* 0x000000182618722b */ /* 0x004e4c0000000020 */
[----:B-1----:R-:W1:-:S06]  /*7420*/  DFMA R24, R38, R24, R34 ;  /* 0x000000182618722b */ /* 0x002e4c0000000022 */
[----:B-1----:R1:W2:-:S04]  /*7430*/  DFMA R10, R24, R10, R10 ;  /* 0x0000000a180a722b */ /* 0x002288000000000a */
[----:B------:R1:W3:Y:S01]  /*7440*/  @P0 DFMA R10, R38, R24, 1 ;  /* 0x3ff00000260a042b */ /* 0x0002e20000000018 */
[----:B------:R-:W-:Y:S05]  /*7450*/  @!P1 BRA `(.L_x_2357) ;  /* 0x000002a000009947 */ /* 0x000fea0003800000 */
[----:B--23--:R-:W2:Y:S01]  /*7460*/  DFMA R10, R10, -1, RZ ;  /* 0xbff000000a0a782b */ /* 0x00cea200000000ff */
[----:B------:R-:W-:Y:S05]  /*7470*/  BRA `(.L_x_2357) ;  /* 0x0000028000007947 */ /* 0x000fea0003800000 */
.L_x_2345:
[----:B--23--:R-:W-:Y:S01]  /*7480*/  IMAD.MOV.U32 R10, RZ, RZ, 0x652b82fe ;  /* 0x652b82feff0a7424 */ /* 0x00cfe200078e00ff */
[----:B------:R-:W-:Y:S01]  /*7490*/  FSETP.GEU.FTZ.AND P0, PT, |R25|, 4.1917929649353027344, PT ;  /* 0x4086232b1900780b */ /* 0x000fe20003f1e200 */
[----:B------:R-:W-:Y:S01]  /*74a0*/  IMAD.MOV.U32 R11, RZ, RZ, 0x3ff71547 ;  /* 0x3ff71547ff0b7424 */ /* 0x000fe200078e00ff */
[----:B------:R-:W-:Y:S01]  /*74b0*/  BSSY B0, `(.L_x_2373) ;  /* 0x0000022000007945 */ /* 0x000fe20003800000 */
[----:B0-----:R-:W-:Y:S02]  /*74c0*/  IMAD.MOV.U32 R28, RZ, RZ, 0x69ce2bdf ;  /* 0x69ce2bdfff1c7424 */ /* 0x001fe400078e00ff */
        /* <DEDUP_REMOVED lines=29> */
[----:B------:R-:W-:Y:S01]  /*76a0*/  @!P1 LEA R25, R10, 0x3ff00000, 0x14 ;  /* 0x3ff000000a199811 */ /* 0x000fe200078ea0ff */
[----:B------:R-:W-:-:S06]  /*76b0*/  @!P1 IMAD.MOV.U32 R10, RZ, RZ, R26 ;  /* 0x000000ffff0a9224 */ /* 0x000fcc00078e001a */
[----:B------:R0:W1:-:S06]  /*76c0*/  @!P1 DMUL R8, R10, R24 ;  /* 0x000000180a089228 */ /* 0x00004c0000000000 */
.L_x_2374:
[----:B------:R-:W-:Y:S05]  /*76d0*/  BSYNC B0 ;  /* 0x0000000000007941 */ /* 0x000fea0003800000 */
.L_x_2373:
[----:B0-----:R-:W-:Y:S02]  /*76e0*/  IMAD.MOV.U32 R10, RZ, RZ, R42 ;  /* 0x000000ffff0a7224 */ /* 0x001fe400078e002a */
[----:B------:R-:W-:Y:S02]  /*76f0*/  IMAD.MOV.U32 R11, RZ, RZ, R43 ;  /* 0x000000ffff0b7224 */ /* 0x000fe400078e002b */
.L_x_2357:
[----:B-12---:R-:W-:Y:S05]  /*7700*/  BSYNC B1 ;  /* 0x0000000000017941 */ /* 0x006fea0003800000 */
.L_x_2344:
[----:B-----5:R-:W1:Y:S01]  /*7710*/  DSETP.NAN.AND P0, PT, R20, R22, PT ;  /* 0x000000161400722a */ /* 0x020e620003f08000 */
[----:B------:R-:W-:Y:S03]  /*7720*/  BSSY B1, `(.L_x_2375) ;  /* 0x0000572000017945 */ /* 0x000fe60003800000 */
[----:B------:R2:W4:-:S10]  /*7730*/  DADD R24, -RZ, |R20| ;  /* 0x00000000ff187229 */ /* 0x0005140000000514 */
[----:B-1----:R-:W-:Y:S05]  /*7740*/  @P0 BRA `(.L_x_2376) ;  /* 0x00004db000000947 */ /* 0x002fea0003800000 */
[----:B--2-4-:R-:W-:-:S04]  /*7750*/  DADD R30, -RZ, |R22| ;  /* 0x00000000ff1e7229 */ /* 0x014fc80000000516 */
[----:B------:R-:W1:-:S06]  /*7760*/  DSETP.GEU.AND P1, PT, |R20|, |R22|, PT ;  /* 0x400000161400722a */ /* 0x000e4c0003f2e200 */
        /* <DEDUP_REMOVED lines=15> */
[C---:B------:R-:W-:Y:S01]  /*7860*/  DADD R24, R48.reuse, -1 ;  /* 0xbff0000030187429 */ /* 0x040fe20000000000 */
[----:B------:R-:W-:Y:S03]  /*7870*/  BSSY B2, `(.L_x_2381) ;  /* 0x000006a000027945 */ /* 0x000fe60003800000 */
[----:B0-----:R-:W0:-:S06]  /*7880*/  DADD R26, R48, 1 ;  /* 0x3ff00000301a7429 */ /* 0x001e0c0000000000 */
        /* <DEDUP_REMOVED lines=67> */
.L_x_2382:
        /* <DEDUP_REMOVED lines=20> */
[----:B---3--:R-:W-:Y:S05]  /*7e00*/  CALL.REL.NOINC `($__internal_3_$__cuda_sm20_div_rn_f64_full) ;  /* 0x00031b8000007944 */ /* 0x008fea0003c00000 */
.L_x_2385:
[----:B------:R-:W-:Y:S05]  /*7e10*/  BSYNC B3 ;  /* 0x0000000000037941 */ /* 0x000fea0003800000 */
.L_x_2384:
        /* <DEDUP_REMOVED lines=15> */
.L_x_2383:
[----:B------:R-:W-:Y:S05]  /*7f10*/  BSYNC B2 ;  /* 0x0000000000027941 */ /* 0x000fea0003800000 */
.L_x_2381:
        /* <DEDUP_REMOVED lines=20> */
[----:B-1-3--:R-:W-:Y:S05]  /*8060*/  CALL.REL.NOINC `($__internal_3_$__cuda_sm20_div_rn_f64_full) ;  /* 0x0003192000007944 */ /* 0x00afea0003c00000 */
.L_x_2387:
[----:B------:R-:W-:Y:S05]  /*8070*/  BSYNC B2 ;  /* 0x0000000000027941 */ /* 0x000fea0003800000 */
.L_x_2386:
        /* <DEDUP_REMOVED lines=43> */
.L_x_2389:
[----:B------:R-:W-:-:S04]  /*8330*/  ISETP.GE.AND P0, PT, R21, RZ, PT ;  /* 0x000000ff1500720c */ /* 0x000fc80003f06270 */
[----:B------:R-:W-:Y:S02]  /*8340*/  FSEL R24, RZ, 3.37028055040000000000e+12, P0 ;  /* 0x54442d18ff187808 */ /* 0x000fe40000000000 */
[----:B------:R-:W-:Y:S02]  /*8350*/  FSEL R25, RZ, 2.1426990032196044922, P0 ;  /* 0x400921fbff197808 */ /* 0x000fe40000000000 */
.L_x_2390:
[----:B------:R-:W-:Y:S05]  /*8360*/  BSYNC B0 ;  /* 0x0000000000007941 */ /* 0x000fea0003800000 */
.L_x_2388:
[----:B------:R0:W2:Y:S02]  /*8370*/  DADD R20, |R20|, |R22| ;  /* 0x0000000014147229 */ /* 0x0000a40000000616 */
[----:B0-----:R-:W-:Y:S02]  /*8380*/  LOP3.LUT R23, R25, 0x80000000, R23, 0xb8, !PT ;  /* 0x8000000019177812 */ /* 0x001fe400078eb817 */
[----:B-1----:R-:W-:-:S04]  /*8390*/  DMUL R44, R44, 0.5 ;  /* 0x3fe000002c2c7828 */ /* 0x002fc80000000000 */
[----:B--2---:R-:W0:-:S06]  /*83a0*/  DSETP.GTU.AND P0, PT, |R20|, +INF , PT ;  /* 0x7ff000001400742a */ /* 0x004e0c0003f0c200 */
[----:B0-----:R-:W-:Y:S02]  /*83b0*/  FSEL R20, R20, R24, P0 ;  /* 0x0000001814147208 */ /* 0x001fe40000000000 */
[----:B------:R-:W-:Y:S01]  /*83c0*/  FSEL R21, R21, R23, P0 ;  /* 0x0000001715157208 */ /* 0x000fe20000000000 */
[----:B------:R-:W-:Y:S05]  /*83d0*/  BRA `(.L_x_2391) ;  /* 0x00004a6000007947 */ /* 0x000fea0003800000 */
.L_x_2380:
[----:B------:R-:W1:-:S06]  /*83e0*/  DMUL R24, R46, R46 ;  /* 0x0000002e2e187228 */ /* 0x000e4c0000000000 */
[----:B01----:R-:W0:-:S06]  /*83f0*/  DFMA R26, R48, R48, R24 ;  /* 0x00000030301a722b */ /* 0x003e0c0000000018 */
        /* <DEDUP_REMOVED lines=73> */
.L_x_2394:
[----:B------:R-:W-:Y:S05]  /*8890*/  BSYNC B0 ;  /* 0x0000000000007941 */ /* 0x000fea0003800000 */
.L_x_2393:
        /* <DEDUP_REMOVED lines=8> */
[----:B-1-3--:R-:W-:Y:S05]  /*8920*/  CALL.REL.NOINC `($__internal_3_$__cuda_sm20_div_rn_f64_full) ;  /* 0x0003106000007944 */ /* 0x00afea0003c00000 */
.L_x_2396:
[----:B------:R-:W-:Y:S05]  /*8930*/  BSYNC B2 ;  /* 0x0000000000027941 */ /* 0x000fea0003800000 */
.L_x_2395:
        /* <DEDUP_REMOVED lines=43> */
.L_x_2398:
[----:B------:R-:W-:-:S04]  /*8bf0*/  ISETP.GE.AND P0, PT, R21, RZ, PT ;  /* 0x000000ff1500720c */ /* 0x000fc80003f06270 */
[----:B------:R-:W-:Y:S02]  /*8c00*/  FSEL R24, RZ, 3.37028055040000000000e+12, P0 ;  /* 0x54442d18ff187808 */ /* 0x000fe40000000000 */
[----:B------:R-:W-:Y:S02]  /*8c10*/  FSEL R25, RZ, 2.1426990032196044922, P0 ;  /* 0x400921fbff197808 */ /* 0x000fe40000000000 */
.L_x_2399:
[----:B------:R-:W-:Y:S05]  /*8c20*/  BSYNC B0 ;  /* 0x0000000000007941 */ /* 0x000fea0003800000 */
.L_x_2397:
[----:B------:R2:W4:Y:S02]  /*8c30*/  DADD R20, |R20|, |R22| ;  /* 0x0000000014147229 */ /* 0x0005240000000616 */
[----:B--2---:R-:W-:Y:S02]  /*8c40*/  LOP3.LUT R23, R25, 0x80000000, R23, 0xb8, !PT ;  /* 0x8000000019177812 */ /* 0x004fe400078eb817 */
[----:B-1----:R-:W-:-:S04]  /*8c50*/  DMUL R44, R44, 0.5 ;  /* 0x3fe000002c2c7828 */ /* 0x002fc80000000000 */
[----:B----4-:R-:W1:-:S06]  /*8c60*/  DSETP.GTU.AND P0, PT, |R20|, +INF , PT ;  /* 0x7ff000001400742a */ /* 0x010e4c0003f0c200 */
[----:B-1----:R-:W-:Y:S02]  /*8c70*/  FSEL R20, R20, R24, P0 ;  /* 0x0000001814147208 */ /* 0x002fe40000000000 */
[----:B------:R-:W-:Y:S01]  /*8c80*/  FSEL R21, R21, R23, P0 ;  /* 0x0000001715157208 */ /* 0x000fe20000000000 */
[----:B------:R-:W-:Y:S05]  /*8c90*/  BRA `(.L_x_2391) ;  /* 0x000041a000007947 */ /* 0x000fea0003800000 */
.L_x_2392:
        /* <DEDUP_REMOVED lines=16> */
[----:B------:R-:W4:-:S04]  /*8da0*/  DADD R44, R44, -R42 ;  /* 0x000000002c2c7229 */ /* 0x000f08000000082a */
[----:B0-----:R-:W-:-:S04]  /*8db0*/  DMUL R54, R34, R30 ;  /* 0x0000001e22367228 */ /* 0x001fc80000000000 */
[----:B------:R-:W-:-:S04]  /*8dc0*/  DMUL R28, R34, R34 ;  /* 0x00000022221c7228 */ /* 0x000fc80000000000 */
[----:B-1----:R-:W-:-:S04]  /*8dd0*/  DMUL R26, R42, R38 ;  /* 0x000000262a1a7228 */ /* 0x002fc80000000000 */
[----:B------:R-:W-:-:S04]  /*8de0*/  DMUL R32, R42, R42 ;  /* 0x0000002a2a207228 */ /* 0x000fc80000000000 */
[----:B------:R-:W0:-:S04]  /*8df0*/  DADD R34, R34, R34 ;  /* 0x0000000022227229 */ /* 0x000e080000000022 */
[----:B------:R-:W1:-:S04]  /*8e00*/  DADD R42, R42, R42 ;  /* 0x000000002a2a7229 */ /* 0x000e48000000002a */
[----:B--2---:R2:W3:-:S04]  /*8e10*/  DMUL R30, R40, R30 ;  /* 0x0000001e281e7228 */ /* 0x0044c80000000000 */
[----:B----4-:R2:W4:-:S04]  /*8e20*/  DMUL R38, R44, R38 ;  /* 0x000000262c267228 */ /* 0x0105080000000000 */
[----:B0-----:R2:W0:-:S04]  /*8e30*/  DMUL R34, R40, R34 ;  /* 0x0000002228227228 */ /* 0x0014080000000000 */
[----:B-1----:R2:W1:-:S04]  /*8e40*/  DMUL R42, R44, R42 ;  /* 0x0000002a2c2a7228 */ /* 0x0024480000000000 */
[----:B------:R-:W0:-:S04]  /*8e50*/  DMUL R40, R40, R40 ;  /* 0x0000002828287228 */ /* 0x000e080000000000 */
[----:B-1234-:R-:W0:-:S04]  /*8e60*/  DMUL R44, R44, R44 ;  /* 0x0000002c2c2c7228 */ /* 0x01ee080000000000 */
.L_x_2401:
        /* <DEDUP_REMOVED lines=81> */
.L_x_2400:
        /* <DEDUP_REMOVED lines=78> */
.L_x_2403:
        /* <DEDUP_REMOVED lines=20> */
[----:B------:R-:W-:Y:S05]  /*99a0*/  CALL.REL.NOINC `($__internal_3_$__cuda_sm20_div_rn_f64_full) ;  /* 0x0002ffe000007944 */ /* 0x000fea0003c00000 */
.L_x_2406:
[----:B------:R-:W-:Y:S05]  /*99b0*/  BSYNC B3 ;  /* 0x0000000000037941 */ /* 0x000fea0003800000 */
.L_x_2405:
        /* <DEDUP_REMOVED lines=15> */
.L_x_2404:
[----:B------:R-:W-:Y:S05]  /*9ab0*/  BSYNC B2 ;  /* 0x0000000000027941 */ /* 0x000fea0003800000 */
.L_x_2402:
        /* <DEDUP_REMOVED lines=20> */
[----:B-1----:R-:W-:Y:S05]  /*9c00*/  CALL.REL.NOINC `($__internal_3_$__cuda_sm20_div_rn_f64_full) ;  /* 0x0002fd8000007944 */ /* 0x002fea0003c00000 */
.L_x_2408:
[----:B------:R-:W-:Y:S05]  /*9c10*/  BSYNC B2 ;  /* 0x0000000000027941 */ /* 0x000fea0003800000 */
.L_x_2407:
        /* <DEDUP_REMOVED lines=43> */
.L_x_2410:
[----:B------:R-:W-:-:S04]  /*9ed0*/  ISETP.GE.AND P0, PT, R21, RZ, PT ;  /* 0x000000ff1500720c */ /* 0x000fc80003f06270 */
[----:B------:R-:W-:Y:S02]  /*9ee0*/  FSEL R24, RZ, 3.37028055040000000000e+12, P0 ;  /* 0x54442d18ff187808 */ /* 0x000fe40000000000 */
[----:B------:R-:W-:Y:S02]  /*9ef0*/  FSEL R25, RZ, 2.1426990032196044922, P0 ;  /* 0x400921fbff197808 */ /* 0x000fe40000000000 */
.L_x_2411:
[----:B------:R-:W-:Y:S05]  /*9f00*/  BSYNC B0 ;  /* 0x0000000000007941 */ /* 0x000fea0003800000 */
.L_x_2409:
[----:B------:R0:W2:Y:S02]  /*9f10*/  DADD R20, |R20|, |R22| ;  /* 0x0000000014147229 */ /* 0x0000a40000000616 */
[----:B0-----:R-:W-:Y:S02]  /*9f20*/  LOP3.LUT R23, R25, 0x80000000, R23, 0xb8, !PT ;  /* 0x8000000019177812 */ /* 0x001fe400078eb817 */
[----:B-1----:R-:W-:-:S04]  /*9f30*/  DMUL R44, R44, 0.5 ;  /* 0x3fe000002c2c7828 */ /* 0x002fc80000000000 */
[----:B--2---:R-:W0:-:S06]  /*9f40*/  DSETP.GTU.AND P0, PT, |R20|, +INF , PT ;  /* 0x7ff000001400742a */ /* 0x004e0c0003f0c200 */
[----:B0-----:R-:W-:Y:S02]  /*9f50*/  FSEL R20, R20, R24, P0 ;  /* 0x0000001814147208 */ /* 0x001fe40000000000 */
[----:B------:R-:W-:Y:S01]  /*9f60*/  FSEL R21, R21, R23, P0 ;  /* 0x0000001715157208 */ /* 0x000fe20000000000 */
[----:B------:R-:W-:Y:S05]  /*9f70*/  BRA `(.L_x_2391) ;  /* 0x00002ec000007947 */ /* 0x000fea0003800000 */
.L_x_2379:
        /* <DEDUP_REMOVED lines=8> */
[----:B0-----:R-:W-:-:S02]  /*a000*/  SEL R29, R31, R25, P0 ;  /* 0x000000191f1d7207 */ /* 0x001fc40000000000 */
        /* <DEDUP_REMOVED lines=102> */
.L_x_2413:
[----:B------:R-:W-:Y:S05]  /*a670*/  BSYNC B0 ;  /* 0x0000000000007941 */ /* 0x000fea0003800000 */
.L_x_2412:
        /* <DEDUP_REMOVED lines=8> */
[----:B-1-3--:R-:W-:Y:S05]  /*a700*/  CALL.REL.NOINC `($__internal_3_$__cuda_sm20_div_rn_f64_full) ;  /* 0x0002f28000007944 */ /* 0x00afea0003c00000 */
.L_x_2415:
[----:B------:R-:W-:Y:S05]  /*a710*/  BSYNC B2 ;  /* 0x0000000000027941 */ /* 0x000fea0003800000 */
.L_x_2414:
        /* <DEDUP_REMOVED lines=43> */
.L_x_2417:
[----:B------:R-:W-:-:S04]  /*a9d0*/  ISETP.GE.AND P0, PT, R21, RZ, PT ;  /* 0x000000ff1500720c */ /* 0x000fc80003f06270 */
[----:B------:R-:W-:Y:S02]  /*a9e0*/  FSEL R24, RZ, 3.37028055040000000000e+12, P0 ;  /* 0x54442d18ff187808 */ /* 0x000fe40000000000 */
[----:B------:R-:W-:Y:S02]  /*a9f0*/  FSEL R25, RZ, 2.1426990032196044922, P0 ;  /* 0x400921fbff197808 */ /* 0x000fe40000000000 */
.L_x_2418:
[----:B------:R-:W-:Y:S05]  /*aa00*/  BSYNC B0 ;  /* 0x0000000000007941 */ /* 0x000fea0003800000 */
.L_x_2416:
[----:B------:R2:W4:Y:S02]  /*aa10*/  DADD R20, |R20|, |R22| ;  /* 0x0000000014147229 */ /* 0x0005240000000616 */
[----:B--2---:R-:W-:-:S04]  /*aa20*/  LOP3.LUT R23, R25, 0x80000000, R23, 0xb8, !PT ;  /* 0x8000000019177812 */ /* 0x004fc800078eb817 */
[----:B----4-:R-:W2:-:S06]  /*aa30*/  DSETP.GTU.AND P0, PT, |R20|, +INF , PT ;  /* 0x7ff000001400742a */ /* 0x010e8c0003f0c200 */
[----:B--2---:R-:W-:Y:S02]  /*aa40*/  FSEL R20, R20, R24, P0 ;  /* 0x0000001814147208 */ /* 0x004fe40000000000 */
[----:B------:R-:W-:Y:S01]  /*aa50*/  FSEL R21, R21, R23, P0 ;  /* 0x0000001715157208 */ /* 0x000fe20000000000 */
[----:B------:R-:W-:Y:S05]  /*aa60*/  BRA `(.L_x_2391) ;  /* 0x000023d000007947 */ /* 0x000fea0003800000 */
.L_x_2378:
[----:B------:R-:W1:-:S14]  /*aa70*/  DSETP.GEU.AND P0, PT, R46, c[0x2][0x158], PT ;  /* 0x008056002e00762a */ /* 0x000e5c0003f0e000 */
[----:B-1----:R-:W-:Y:S05]  /*aa80*/  @!P0 BRA `(.L_x_2419) ;  /* 0x0000095000008947 */ /* 0x002fea0003800000 */
[----:B0-----:R-:W0:Y:S01]  /*aa90*/  DMUL R44, R46, R46 ;  /* 0x0000002e2e2c7228 */ /* 0x001e220000000000 */
        /* <DEDUP_REMOVED lines=66> */
.L_x_2421:
        /* <DEDUP_REMOVED lines=21> */
.L_x_2424:
[----:B------:R-:W-:Y:S05]  /*b010*/  BSYNC B3 ;  /* 0x0000000000037941 */ /* 0x000fea0003800000 */
.L_x_2423:
        /* <DEDUP_REMOVED lines=15> */
.L_x_2422:
[----:B------:R-:W-:Y:S05]  /*b110*/  BSYNC B2 ;  /* 0x0000000000027941 */ /* 0x000fea0003800000 */
.L_x_2420:
        /* <DEDUP_REMOVED lines=44> */
.L_x_2419:
[----:B------:R-:W1:Y:S01]  /*b3e0*/  DMUL R24, R46, R46 ;  /* 0x0000002e2e187228 */ /* 0x000e620000000000 */
[----:B0-----:R-:W-:Y:S01]  /*b3f0*/  IMAD.MOV.U32 R26, RZ, RZ, 0x2a25ff7e ;  /* 0x2a25ff7eff1a7424 */ /* 0x001fe200078e00ff */
[----:B------:R-:W-:Y:S01]  /*b400*/  ISETP.GE.AND P0, PT, R21, RZ, PT ;  /* 0x000000ff1500720c */ /* 0x000fe20003f06270 */
[----:B------:R-:W-:Y:S01]  /*b410*/  IMAD.MOV.U32 R27, RZ, RZ, 0x3ef53e1d ;  /* 0x3ef53e1dff1b7424 */ /* 0x000fe200078e00ff */
[----:B------:R-:W-:-:S04]  /*b420*/  DSETP.NEU.AND P3, PT, |R20|, |R22|, PT ;  /* 0x400000161400722a */ /* 0x000fc80003f6d200 */
[----:B------:R0:W-:Y:S02]  /*b430*/  DADD R20, |R20|, |R22| ;  /* 0x0000000014147229 */ /* 0x0001e40000000616 */
[----:B0-----:R-:W-:Y:S02]  /*b440*/  IMAD.MOV.U32 R22, RZ, RZ, 0x7f3321d2 ;  /* 0x7f3321d2ff167424 */ /* 0x001fe400078e00ff */
[----:B-1----:R-:W0:-:S04]  /*b450*/  DFMA R26, R24, -R26, c[0x2][0xa8] ;  /* 0x00802a00181a762b */ /* 0x002e08000000081a */
        /* <DEDUP_REMOVED lines=38> */
.L_x_2377:
[----:B------:R-:W1:Y:S01]  /*b6c0*/  MUFU.RCP64H R25, 2.718280792236328125 ;  /* 0x4005bf0a00197908 */ /* 0x000e620000001800 */
[----:B0-----:R-:W-:Y:S01]  /*b6d0*/  IMAD.MOV.U32 R26, RZ, RZ, -0x74eba897 ;  /* 0x8b145769ff1a7424 */ /* 0x001fe200078e00ff */
[----:B------:R-:W-:Y:S01]  /*b6e0*/  FSETP.GEU.AND P3, PT, |R21|, 6.5827683646048100446e-37, PT ;  /* 0x036000001500780b */ /* 0x000fe20003f6e200 */
[----:B------:R-:W-:Y:S01]  /*b6f0*/  IMAD.MOV.U32 R27, RZ, RZ, 0x4005bf0a ;  /* 0x4005bf0aff1b7424 */ /* 0x000fe200078e00ff */
[----:B------:R-:W-:Y:S01]  /*b700*/  BSSY B2, `(.L_x_2425) ;  /* 0x0000013000027945 */ /* 0x000fe20003800000 */
[----:B------:R-:W-:-:S06]  /*b710*/  IMAD.MOV.U32 R24, RZ, RZ, 0x1 ;  /* 0x00000001ff187424 */ /* 0x000fcc00078e00ff */
[----:B-1----:R-:W0:-:S06]  /*b720*/  DFMA R28, R24, -R26, 1 ;  /* 0x3ff00000181c742b */ /* 0x002e0c000000081a */
        /* <DEDUP_REMOVED lines=15> */
[----:B---3--:R-:W-:Y:S05]  /*b820*/  CALL.REL.NOINC `($__internal_3_$__cuda_sm20_div_rn_f64_full) ;  /* 0x0002e16000007944 */ /* 0x008fea0003c00000 */
.L_x_2426:
[----:B------:R-:W-:Y:S05]  /*b830*/  BSYNC B2 ;  /* 0x0000000000027941 */ /* 0x000fea0003800000 */
.L_x_2425:
        /* <DEDUP_REMOVED lines=24> */
[----:B------:R-:W-:Y:S02]  /*b9c0*/  IMAD.MOV.U32 R26, RZ, RZ, R24 ;  /* 0x000000ffff1a7224 */ /* 0x000fe400078e0018 */
[----:B------:R-:W-:Y:S02]  /*b9d0*/  IMAD.MOV.U32 R27, RZ, RZ, R25 ;  /* 0x000000ffff1b7224 */ /* 0x000fe400078e0019 */
.L_x_2428:
[----:B------:R-:W-:Y:S05]  /*b9e0*/  BSYNC B2 ;  /* 0x0000000000027941 */ /* 0x000fea0003800000 */
.L_x_2427:
        /* <DEDUP_REMOVED lines=112> */
.L_x_2430:
[----:B------:R-:W-:Y:S05]  /*c0f0*/  BSYNC B0 ;  /* 0x0000000000007941 */ /* 0x000fea0003800000 */
.L_x_2429:
        /* <DEDUP_REMOVED lines=9> */
.L_x_2432:
[----:B------:R-:W-:Y:S05]  /*c190*/  BSYNC B2 ;  /* 0x0000000000027941 */ /* 0x000fea0003800000 */
.L_x_2431:
        /* <DEDUP_REMOVED lines=43> */
.L_x_2434:
[----:B------:R-:W-:-:S04]  /*c450*/  ISETP.GE.AND P0, PT, R21, RZ, PT ;  /* 0x000000ff1500720c */ /* 0x000fc80003f06270 */
[----:B------:R-:W-:Y:S02]  /*c460*/  FSEL R24, RZ, 3.37028055040000000000e+12, P0 ;  /* 0x54442d18ff187808 */ /* 0x000fe40000000000 */
[----:B------:R-:W-:Y:S02]  /*c470*/  FSEL R25, RZ, 2.1426990032196044922, P0 ;  /* 0x400921fbff197808 */ /* 0x000fe40000000000 */
.L_x_2435:
[----:B------:R-:W-:Y:S05]  /*c480*/  BSYNC B0 ;  /* 0x0000000000007941 */ /* 0x000fea0003800000 */
.L_x_2433:
[----:B------:R2:W4:Y:S02]  /*c490*/  DADD R20, |R20|, |R22| ;  /* 0x0000000014147229 */ /* 0x0005240000000616 */
[----:B--2---:R-:W-:Y:S02]  /*c4a0*/  LOP3.LUT R23, R25, 0x80000000, R23, 0xb8, !PT ;  /* 0x8000000019177812 */ /* 0x004fe400078eb817 */
[----:B-1----:R-:W-:-:S04]  /*c4b0*/  DADD R44, R44, 1 ;  /* 0x3ff000002c2c7429 */ /* 0x002fc80000000000 */
[----:B----4-:R-:W1:-:S06]  /*c4c0*/  DSETP.GTU.AND P0, PT, |R20|, +INF , PT ;  /* 0x7ff000001400742a */ /* 0x010e4c0003f0c200 */
[----:B-1----:R-:W-:Y:S02]  /*c4d0*/  FSEL R20, R20, R24, P0 ;  /* 0x0000001814147208 */ /* 0x002fe40000000000 */
[----:B------:R-:W-:Y:S01]  /*c4e0*/  FSEL R21, R21, R23, P0 ;  /* 0x0000001715157208 */ /* 0x000fe20000000000 */
[----:B------:R-:W-:Y:S05]  /*c4f0*/  BRA `(.L_x_2391) ;  /* 0x0000094000007947 */ /* 0x000fea0003800000 */
.L_x_2376:
[----:B--2-4-:R-:W1:Y:S01]  /*c500*/  DSETP.GEU.AND P0, PT, |R22|, 1.4916681462400413487e-154, PT ;  /* 0x200000001600742a */ /* 0x014e620003f0e200 */
[----:B------:R-:W-:Y:S01]  /*c510*/  BSSY B0, `(.L_x_2436) ;  /* 0x0000055000007945 */ /* 0x000fe20003800000 */
[----:B------:R-:W-:Y:S02]  /*c520*/  IMAD.MOV.U32 R38, RZ, RZ, -0x3ff ;  /* 0xfffffc01ff267424 */ /* 0x000fe400078e00ff */
[----:B------:R-:W-:-:S04]  /*c530*/  DADD R34, -RZ, |R22| ;  /* 0x00000000ff227229 */ /* 0x000fc80000000516 */
[----:B-1----:R-:W1:-:S14]  /*c540*/  DSETP.LT.AND P0, PT, |R20|, 1.4916681462400413487e-154, !P0 ;  /* 0x200000001400742a */ /* 0x002e5c0004701200 */
[----:B01----:R-:W0:-:S04]  /*c550*/  @P0 DMUL R28, R22, 4 ;  /* 0x40100000161c0828 */ /* 0x003e080000000000 */
        /* <DEDUP_REMOVED lines=80> */
.L_x_2437:
[----:B------:R-:W-:Y:S05]  /*ca60*/  BSYNC B0 ;  /* 0x0000000000007941 */ /* 0x000fea0003800000 */
.L_x_2436:
[----:B------:R-:W-:Y:S01]  /*ca70*/  FSETP.GT.AND P0, PT, |R42|, 1.469367938527859385e-39, PT ;  /* 0x001000002a00780b */ /* 0x000fe20003f04200 */
[----:B------:R-:W-:-:S12]  /*ca80*/  BSSY B2, `(.L_x_2438) ;  /* 0x0000008000027945 */ /* 0x000fd80003800000 */
[----:B------:R-:W-:Y:S05]  /*ca90*/  @P0 BRA P3, `(.L_x_2439) ;  /* 0x0000006000000947 */ /* 0x000fea0001800000 */
[----:B------:R-:W-:Y:S01]  /*caa0*/  IMAD.MOV.U32 R30, RZ, RZ, R46 ;  /* 0x000000ffff1e7224 */ /* 0x000fe200078e002e */
[----:B0-----:R-:W-:Y:S01]  /*cab0*/  MOV R28, 0xcae0 ;  /* 0x0000cae0001c7802 */ /* 0x001fe20000000f00 */
[----:B------:R-:W-:Y:S02]  /*cac0*/  IMAD.MOV.U32 R27, RZ, RZ, R47 ;  /* 0x000000ffff1b7224 */ /* 0x000fe400078e002f */
[----:B-1-3--:R-:W-:Y:S05]  /*cad0*/  CALL.REL.NOINC `($__internal_3_$__cuda_sm20_div_rn_f64_full) ;  /* 0x0002ceb000007944 */ /* 0x00afea0003c00000 */
[----:B------:R-:W-:Y:S02]  /*cae0*/  IMAD.MOV.U32 R26, RZ, RZ, R24 ;  /* 0x000000ffff1a7224 */ /* 0x000fe400078e0018 */
[----:B------:R-:W-:Y:S02]  /*caf0*/  IMAD.MOV.U32 R27, RZ, RZ, R25 ;  /* 0x000000ffff1b7224 */ /* 0x000fe400078e0019 */
.L_x_2439:
[----:B------:R-:W-:Y:S05]  /*cb00*/  BSYNC B2 ;  /* 0x0000000000027941 */ /* 0x000fea0003800000 */
.L_x_2438:
        /* <DEDUP_REMOVED lines=43> */
.L_x_2441:
[----:B------:R-:W-:Y:S02]  /*cdc0*/  FSEL R24, RZ, 3.37028055040000000000e+12, P0 ;  /* 0x54442d18ff187808 */ /* 0x000fe40000000000 */
[----:B------:R-:W-:Y:S02]  /*cdd0*/  FSEL R25, RZ, 2.1426990032196044922, P0 ;  /* 0x400921fbff197808 */ /* 0x000fe40000000000 */
.L_x_2442:
[----:B------:R-:W-:Y:S05]  /*cde0*/  BSYNC B0 ;  /* 0x0000000000007941 */ /* 0x000fea0003800000 */
.L_x_2440:
[----:B------:R0:W2:Y:S02]  /*cdf0*/  DADD R20, |R20|, |R22| ;  /* 0x0000000014147229 */ /* 0x0000a40000000616 */
[----:B0-----:R-:W-:-:S04]  /*ce00*/  LOP3.LUT R23, R25, 0x80000000, R23, 0xb8, !PT ;  /* 0x8000000019177812 */ /* 0x001fc800078eb817 */
[----:B--2---:R-:W0:-:S06]  /*ce10*/  DSETP.GTU.AND P0, PT, |R20|, +INF , PT ;  /* 0x7ff000001400742a */ /* 0x004e0c0003f0c200 */
[----:B0-----:R-:W-:Y:S02]  /*ce20*/  FSEL R20, R20, R24, P0 ;  /* 0x0000001814147208 */ /* 0x001fe40000000000 */
[----:B------:R-:W-:Y:S02]  /*ce30*/  FSEL R21, R21, R23, P0 ;  /* 0x0000001715157208 */ /* 0x000fe40000000000 */
.L_x_2391:
[----:B------:R-:W-:Y:S05]  /*ce40*/  BSYNC B1 ;  /* 0x0000000000017941 */ /* 0x000fea0003800000 */
.L_x_2375:
[C---:B------:R-:W2:Y:S01]  /*ce50*/  DMUL R42, R20.reuse, c[0x0][0xdb0] ;  /* 0x00036c00142a7a28 */ /* 0x040ea20000000000 */
[----:B------:R-:W-:Y:S03]  /*ce60*/  BSSY B1, `(.L_x_2443) ;  /* 0x00001ae000017945 */ /* 0x000fe60003800000 */
[----:B------:R-:W4:-:S04]  /*ce70*/  DMUL R24, R20, c[0x0][0xdb8] ;  /* 0x00036e0014187a28 */ /* 0x000f080000000000 */
[----:B-12---:R-:W1:-:S04]  /*ce80*/  DFMA R42, R44, c[0x0][0xdb8], R42 ;  /* 0x00036e002c2a7a2b */ /* 0x006e48000000002a */
[----:B----4-:R2:W4:-:S06]  /*ce90*/  DFMA R24, R44, c[0x0][0xdb0], -R24 ;  /* 0x00036c002c187a2b */ /* 0x01050c0000000818 */
[----:B-1----:R-:W-:-:S04]  /*cea0*/  LOP3.LUT R21, R43, 0x7fffffff, RZ, 0xc0, !PT ;  /* 0x7fffffff2b157812 */ /* 0x002fc800078ec0ff */
[----:B------:R-:W-:-:S13]  /*ceb0*/  LOP3.LUT P0, RZ, R21, R42, RZ, 0xfc, !PT ;  /* 0x0000002a15ff7212 */ /* 0x000fda000780fcff */
[----:B------:R-:W-:Y:S05]  /*cec0*/  @!P0 BRA `(.L_x_2444) ;  /* 0x000017f000008947 */ /* 0x000fea0003800000 */
[----:B--2-4-:R-:W-:-:S04]  /*ced0*/  LOP3.LUT R23, R25, 0x7fffffff, RZ, 0xc0, !PT ;  /* 0x7fffffff19177812 */ /* 0x014fc800078ec0ff */
        /* <DEDUP_REMOVED lines=45> */
.L_x_2449:
[----:B------:R-:W-:Y:S05]  /*d1b0*/  BSYNC B0 ;  /* 0x0000000000007941 */ /* 0x000fea0003800000 */
.L_x_2448:
        /* <DEDUP_REMOVED lines=13> */
[----:B0123--:R-:W-:Y:S05]  /*d290*/  CALL.REL.NOINC `($_ZN2at6native57_GLOBAL__N__f3eca4a2_24_ForeachBinaryOpScalar_cu_86b9896c25multi_tensor_apply_kernelINS1_18TensorListMetadataILi2EEENS1_21BinaryOpScalarFunctorIN3c107complexIdEELi2ELi1ELi1EEEJNS1_13power_functorIS8_EES8_EEEvT_T0_DpT1_$__internal_trig_reduction_slowpathd) ;  /* 0x0002cd6000007944 */ /* 0x00ffea0003c00000 */
[----:B------:R-:W-:Y:S02]  /*d2a0*/  IMAD.MOV.U32 R46, RZ, RZ, R30 ;  /* 0x000000ffff2e7224 */ /* 0x000fe400078e001e */
[----:B------:R-:W-:Y:S01]  /*d2b0*/  IMAD.MOV.U32 R47, RZ, RZ, R31 ;  /* 0x000000ffff2f7224 */ /* 0x000fe200078e001f */
[----:B------:R-:W-:Y:S05]  /*d2c0*/  BRA `(.L_x_2452) ;  /* 0x0000002000007947 */ /* 0x000fea0003800000 */
.L_x_2451:
[----:B------:R2:W4:Y:S01]  /*d2d0*/  DMUL R46, RZ, R42 ;  /* 0x0000002aff2e7228 */ /* 0x0005220000000000 */
[----:B------:R-:W-:-:S05]  /*d2e0*/  IMAD.MOV.U32 R27, RZ, RZ, RZ ;  /* 0x000000ffff1b7224 */ /* 0x000fca00078e00ff */
.L_x_2452:
[----:B------:R-:W-:Y:S05]  /*d2f0*/  BSYNC B2 ;  /* 0x0000000000027941 */ /* 0x000fea0003800000 */
.L_x_2450:
[----:B------:R-:W-:Y:S01]  /*d300*/  IADD3 R32, R27, 0x1, RZ ;  /* 0x000000011b207810 */ /* 0x000fe20007ffe0ff */
[----:B------:R-:W-:-:S04]  /*d310*/  IMAD.MOV.U32 R35, RZ, RZ, 0x8 ;  /* 0x00000008ff237424 */ /* 0x000fc800078e00ff */
[----:B0-----:R-:W-:-:S05]  /*d320*/  IMAD.SHL.U32 R20, R32, 0x8, RZ ;  /* 0x0000000820147824 */ /* 0x001fca00078e00ff */
[----:B------:R-:W-:-:S05]  /*d330*/  LOP3.LUT R20, R20, 0x8, RZ, 0xc0, !PT ;  /* 0x0000000814147812 */ /* 0x000fca00078ec0ff */
[----:B------:R-:W-:-:S05]  /*d340*/  IMAD.WIDE.U32 R34, R20, R35, c[0x4][0xe0] ;  /* 0x0100380014227625 */ /* 0x000fca00078e0023 */
[----:B------:R-:W5:Y:S04]  /*d350*/  LDG.E.128.CONSTANT R20, [R34.64] ;  /* 0x0000000c22147981 */ /* 0x000f68000c1e9d00 */
[----:B----4-:R-:W4:Y:S04]  /*d360*/  LDG.E.128.CONSTANT R24, [R34.64+0x10] ;  /* 0x0000100c22187981 */ /* 0x010f28000c1e9d00 */
[----:B---3--:R-:W3:Y:S01]  /*d370*/  LDG.E.128.CONSTANT R28, [R34.64+0x20] ;  /* 0x0000200c221c7981 */ /* 0x008ee2000c1e9d00 */
[----:B------:R-:W-:Y:S01]  /*d380*/  R2P PR, R32, 0x3 ;  /* 0x0000000320007804 */ /* 0x000fe20000000000 */
[----:B------:R-:W-:Y:S01]  /*d390*/  IMAD.MOV.U32 R38, RZ, RZ, 0x79785eba ;  /* 0x79785ebaff267424 */ /* 0x000fe200078e00ff */
[----:B--2---:R-:W5:Y:S01]  /*d3a0*/  DMUL R32, R46, R46 ;  /* 0x0000002e2e207228 */ /* 0x004f620000000000 */
        /* <DEDUP_REMOVED lines=25> */
[----:B0123--:R-:W-:Y:S05]  /*d540*/  CALL.REL.NOINC `($_ZN2at6native57_GLOBAL__N__f3eca4a2_24_ForeachBinaryOpScalar_cu_86b9896c25multi_tensor_apply_kernelINS1_18TensorListMetadataILi2EEENS1_21BinaryOpScalarFunctorIN3c107complexIdEELi2ELi1ELi1EEEJNS1_13power_functorIS8_EES8_EEEvT_T0_DpT1_$__internal_trig_reduction_slowpathd) ;  /* 0x0002cab000007944 */ /* 0x00ffea0003c00000 */
[----:B------:R-:W-:Y:S02]  /*d550*/  IMAD.MOV.U32 R34, RZ, RZ, R27 ;  /* 0x000000ffff227224 */ /* 0x000fe400078e001b */
[----:B------:R-:W-:Y:S02]  /*d560*/  IMAD.MOV.U32 R32, RZ, RZ, R30 ;  /* 0x000000ffff207224 */ /* 0x000fe400078e001e */
[----:B------:R-:W-:Y:S01]  /*d570*/  IMAD.MOV.U32 R33, RZ, RZ, R31 ;  /* 0x000000ffff217224 */ /* 0x000fe200078e001f */
[----:B------:R-:W-:Y:S05]  /*d580*/  BRA `(.L_x_2455) ;  /* 0x0000002000007947 */ /* 0x000fea0003800000 */
.L_x_2454:
[----:B------:R2:W3:Y:S01]  /*d590*/  DMUL R32, RZ, R42 ;  /* 0x0000002aff207228 */ /* 0x0004e20000000000 */
[----:B------:R-:W-:-:S05]  /*d5a0*/  IMAD.MOV.U32 R34, RZ, RZ, RZ ;  /* 0x000000ffff227224 */ /* 0x000fca00078e00ff */
.L_x_2455:
[----:B------:R-:W-:Y:S05]  /*d5b0*/  BSYNC B2 ;  /* 0x0000000000027941 */ /* 0x000fea0003800000 */
.L_x_2453:
        /* <DEDUP_REMOVED lines=19> */
[----:B--2---:R-:W-:-:S04]  /*d6f0*/  DFMA R22, R20, R32, R32 ;  /* 0x000000201416722b */ /* 0x004fc80000000020 */
[----:B------:R-:W2:-:S04]  /*d700*/  @P0 DFMA R22, R34, R20, 1 ;  /* 0x3ff000002216042b */ /* 0x000e880000000014 */
[----:B01----:R-:W-:-:S04]  /*d710*/  DMUL R20, R46, R44 ;  /* 0x0000002c2e147228 */ /* 0x003fc80000000000 */
[----:B--2---:R-:W0:-:S06]  /*d720*/  @P1 DFMA R22, R22, -1, RZ ;  /* 0xbff000001616182b */ /* 0x004e0c00000000ff */
[----:B0-----:R0:W1:Y:S01]  /*d730*/  DMUL R22, R22, R44 ;  /* 0x0000002c16167228 */ /* 0x0010620000000000 */
[----:B------:R-:W-:Y:S05]  /*d740*/  BRA `(.L_x_2456) ;  /* 0x000011f000007947 */ /* 0x000fea0003800000 */
.L_x_2447:
        /* <DEDUP_REMOVED lines=39> */
.L_x_2458:
[----:B------:R-:W-:Y:S05]  /*d9c0*/  BSYNC B0 ;  /* 0x0000000000007941 */ /* 0x000fea0003800000 */
.L_x_2457:
        /* <DEDUP_REMOVED lines=17> */
.L_x_2460:
[----:B------:R2:W4:Y:S01]  /*dae0*/  DMUL R46, RZ, R42 ;  /* 0x0000002aff2e7228 */ /* 0x0005220000000000 */
[----:B------:R-:W-:-:S05]  /*daf0*/  IMAD.MOV.U32 R27, RZ, RZ, RZ ;  /* 0x000000ffff1b7224 */ /* 0x000fca00078e00ff */
.L_x_2461:
[----:B------:R-:W-:Y:S05]  /*db00*/  BSYNC B2 ;  /* 0x0000000000027941 */ /* 0x000fea0003800000 */
.L_x_2459:
        /* <DEDUP_REMOVED lines=41> */
.L_x_2463:
[----:B------:R2:W3:Y:S01]  /*dda0*/  DMUL R32, RZ, R42 ;  /* 0x0000002aff207228 */ /* 0x0004e20000000000 */
[----:B------:R-:W-:-:S05]  /*ddb0*/  IMAD.MOV.U32 R34, RZ, RZ, RZ ;  /* 0x000000ffff227224 */ /* 0x000fca00078e00ff */
.L_x_2464:
[----:B------:R-:W-:Y:S05]  /*ddc0*/  BSYNC B2 ;  /* 0x0000000000027941 */ /* 0x000fea0003800000 */
.L_x_2462:
        /* <DEDUP_REMOVED lines=20> */
[----:B-1----:R-:W5:-:S04]  /*df10*/  DFMA R20, R34, R20, R26 ;  /* 0x000000142214722b */ /* 0x002f48000000001a */
[----:B0-----:R-:W-:-:S04]  /*df20*/  DMUL R46, R44, R46 ;  /* 0x0000002e2c2e7228 */ /* 0x001fc80000000000 */
[----:B-----5:R-:W0:-:S06]  /*df30*/  DFMA R20, R34, R20, R28 ;  /* 0x000000142214722b */ /* 0x020e0c000000001c */
        /* <DEDUP_REMOVED lines=16> */
.L_x_2446:
        /* <DEDUP_REMOVED lines=11> */
.L_x_2465:
[----:B------:R-:W1:-:S10]  /*e0f0*/  DADD R20, R42, -R42 ;  /* 0x000000002a147229 */ /* 0x000e54000000082a */
[----:B-1----:R-:W-:Y:S02]  /*e100*/  IMAD.MOV.U32 R22, RZ, RZ, R20 ;  /* 0x000000ffff167224 */ /* 0x002fe400078e0014 */
[----:B------:R-:W-:Y:S01]  /*e110*/  IMAD.MOV.U32 R23, RZ, RZ, R21 ;  /* 0x000000ffff177224 */ /* 0x000fe200078e0015 */
[----:B------:R-:W-:Y:S05]  /*e120*/  BRA `(.L_x_2456) ;  /* 0x0000081000007947 */ /* 0x000fea0003800000 */
.L_x_2445:
        /* <DEDUP_REMOVED lines=14> */
[----:B01-3--:R-:W-:Y:S05]  /*e210*/  CALL.REL.NOINC `($_ZN2at6native57_GLOBAL__N__f3eca4a2_24_ForeachBinaryOpScalar_cu_86b9896c25multi_tensor_apply_kernelINS1_18TensorListMetadataILi2EEENS1_21BinaryOpScalarFunctorIN3c107complexIdEELi2ELi1ELi1EEEJNS1_13power_functorIS8_EES8_EEEvT_T0_DpT1_$__internal_trig_reduction_slowpathd) ;  /* 0x0002bde000007944 */ /* 0x00bfea0003c00000 */
[----:B------:R-:W-:Y:S02]  /*e220*/  IMAD.MOV.U32 R32, RZ, RZ, R30 ;  /* 0x000000ffff207224 */ /* 0x000fe400078e001e */
[----:B------:R-:W-:Y:S01]  /*e230*/  IMAD.MOV.U32 R33, RZ, RZ, R31 ;  /* 0x000000ffff217224 */ /* 0x000fe200078e001f */
[----:B------:R-:W-:Y:S05]  /*e240*/  BRA `(.L_x_2468) ;  /* 0x0000002000007947 */ /* 0x000fea0003800000 */
.L_x_2467:
[----:B------:R1:W2:Y:S01]  /*e250*/  DMUL R32, RZ, R42 ;  /* 0x0000002aff207228 */ /* 0x0002a20000000000 */
[----:B0-----:R-:W-:-:S05]  /*e260*/  IMAD.MOV.U32 R27, RZ, RZ, RZ ;  /* 0x000000ffff1b7224 */ /* 0x001fca00078e00ff */
.L_x_2468:
[----:B------:R-:W-:Y:S05]  /*e270*/  BSYNC B2 ;  /* 0x0000000000027941 */ /* 0x000fea0003800000 */
.L_x_2466:
[----:B------:R-:W-:Y:S01]  /*e280*/  IADD3 R34, R27, 0x1, RZ ;  /* 0x000000011b227810 */ /* 0x000fe20007ffe0ff */
[----:B------:R-:W-:-:S04]  /*e290*/  IMAD.MOV.U32 R39, RZ, RZ, 0x8 ;  /* 0x00000008ff277424 */ /* 0x000fc800078e00ff */
[----:B------:R-:W-:-:S05]  /*e2a0*/  IMAD.SHL.U32 R20, R34, 0x8, RZ ;  /* 0x0000000822147824 */ /* 0x000fca00078e00ff */
[----:B------:R-:W-:-:S05]  /*e2b0*/  LOP3.LUT R20, R20, 0x8, RZ, 0xc0, !PT ;  /* 0x0000000814147812 */ /* 0x000fca00078ec0ff */
[----:B------:R-:W-:-:S05]  /*e2c0*/  IMAD.WIDE.U32 R38, R20, R39, c[0x4][0xe0] ;  /* 0x0100380014267625 */ /* 0x000fca00078e0027 */
[----:B0-----:R-:W4:Y:S04]  /*e2d0*/  LDG.E.128.CONSTANT R20, [R38.64] ;  /* 0x0000000c26147981 */ /* 0x001f28000c1e9d00 */
[----:B------:R-:W5:Y:S04]  /*e2e0*/  LDG.E.128.CONSTANT R24, [R38.64+0x10] ;  /* 0x0000100c26187981 */ /* 0x000f68000c1e9d00 */
[----:B---3--:R-:W3:Y:S01]  /*e2f0*/  LDG.E.128.CONSTANT R28, [R38.64+0x20] ;  /* 0x0000200c261c7981 */ /* 0x008ee2000c1e9d00 */
[----:B------:R-:W-:Y:S01]  /*e300*/  R2P PR, R34, 0x3 ;  /* 0x0000000322007804 */ /* 0x000fe20000000000 */
[----:B------:R-:W-:Y:S01]  /*e310*/  IMAD.MOV.U32 R40, RZ, RZ, 0x79785eba ;  /* 0x79785ebaff287424 */ /* 0x000fe200078e00ff */
[----:B-12---:R-:W4:Y:S01]  /*e320*/  DMUL R34, R32, R32 ;  /* 0x0000002020227228 */ /* 0x006f220000000000 */
[----:B------:R-:W-:Y:S01]  /*e330*/  IMAD.MOV.U32 R41, RZ, RZ, 0x3de5db65 ;  /* 0x3de5db65ff297424 */ /* 0x000fe200078e00ff */
        /* <DEDUP_REMOVED lines=24> */
[----:B012---:R-:W-:Y:S05]  /*e4c0*/  CALL.REL.NOINC `($_ZN2at6native57_GLOBAL__N__f3eca4a2_24_ForeachBinaryOpScalar_cu_86b9896c25multi_tensor_apply_kernelINS1_18TensorListMetadataILi2EEENS1_21BinaryOpScalarFunctorIN3c107complexIdEELi2ELi1ELi1EEEJNS1_13power_functorIS8_EES8_EEEvT_T0_DpT1_$__internal_trig_reduction_slowpathd) ;  /* 0x0002bb3000007944 */ /* 0x007fea0003c00000 */
[----:B------:R-:W-:Y:S02]  /*e4d0*/  IMAD.MOV.U32 R38, RZ, RZ, R27 ;  /* 0x000000ffff267224 */ /* 0x000fe400078e001b */
[----:B------:R-:W-:Y:S02]  /*e4e0*/  IMAD.MOV.U32 R22, RZ, RZ, R30 ;  /* 0x000000ffff167224 */ /* 0x000fe400078e001e */
[----:B------:R-:W-:Y:S01]  /*e4f0*/  IMAD.MOV.U32 R23, RZ, RZ, R31 ;  /* 0x000000ffff177224 */ /* 0x000fe200078e001f */
[----:B------:R-:W-:Y:S05]  /*e500*/  BRA `(.L_x_2471) ;  /* 0x0000002000007947 */ /* 0x000fea0003800000 */
.L_x_2470:
[----:B------:R1:W2:Y:S01]  /*e510*/  DMUL R22, RZ, R42 ;  /* 0x0000002aff167228 */ /* 0x0002a20000000000 */
[----:B------:R-:W-:-:S05]  /*e520*/  IMAD.MOV.U32 R38, RZ, RZ, RZ ;  /* 0x000000ffff267224 */ /* 0x000fca00078e00ff */
.L_x_2471:
[----:B------:R-:W-:Y:S05]  /*e530*/  BSYNC B2 ;  /* 0x0000000000027941 */ /* 0x000fea0003800000 */
.L_x_2469:
[----:B------:R-:W-:Y:S02]  /*e540*/  IMAD.SHL.U32 R24, R38, 0x8, RZ ;  /* 0x0000000826187824 */ /* 0x000fe400078e00ff */
[----:B------:R-:W-:-:S03]  /*e550*/  IMAD.MOV.U32 R41, RZ, RZ, 0x8 ;  /* 0x00000008ff297424 */ /* 0x000fc600078e00ff */
[----:B------:R-:W-:-:S05]  /*e560*/  LOP3.LUT R24, R24, 0x8, RZ, 0xc0, !PT ;  /* 0x0000000818187812 */ /* 0x000fca00078ec0ff */
[----:B------:R-:W-:-:S05]  /*e570*/  IMAD.WIDE.U32 R40, R24, R41, c[0x4][0xe0] ;  /* 0x0100380018287625 */ /* 0x000fca00078e0029 */
[----:B-1----:R-:W3:Y:S04]  /*e580*/  LDG.E.128.CONSTANT R24, [R40.64] ;  /* 0x0000000c28187981 */ /* 0x002ee8000c1e9d00 */
[----:B------:R-:W4:Y:S04]  /*e590*/  LDG.E.128.CONSTANT R28, [R40.64+0x10] ;  /* 0x0000100c281c7981 */ /* 0x000f28000c1e9d00 */
[----:B------:R-:W5:Y:S01]  /*e5a0*/  LDG.E.128.CONSTANT R32, [R40.64+0x20] ;  /* 0x0000200c28207981 */ /* 0x000f62000c1e9d00 */
[----:B------:R-:W-:Y:S01]  /*e5b0*/  R2P PR, R38, 0x3 ;  /* 0x0000000326007804 */ /* 0x000fe20000000000 */
[----:B------:R-:W-:Y:S01]  /*e5c0*/  IMAD.MOV.U32 R42, RZ, RZ, 0x79785eba ;  /* 0x79785ebaff2a7424 */ /* 0x000fe200078e00ff */
[----:B--2---:R-:W3:Y:S01]  /*e5d0*/  DMUL R38, R22, R22 ;  /* 0x0000001616267228 */ /* 0x004ee20000000000 */
[----:B------:R-:W-:-:S03]  /*e5e0*/  IMAD.MOV.U32 R43, RZ, RZ, 0x3de5db65 ;  /* 0x3de5db65ff2b7424 */ /* 0x000fc600078e00ff */
[----:B------:R-:W-:Y:S02]  /*e5f0*/  FSEL R42, -R42, 4.2945490664224492434e-19, !P0 ;  /* 0x20fd81642a2a7808 */ /* 0x000fe40004000100 */
[----:B------:R-:W-:-:S06]  /*e600*/  FSEL R43, R43, -0.082518599927425384521, !P0 ;  /* 0xbda8ff832b2b7808 */ /* 0x000fcc0004000000 */
[----:B---3--:R-:W1:-:S06]  /*e610*/  DFMA R24, R38, R42, R24 ;  /* 0x0000002a2618722b */ /* 0x008e4c0000000018 */
[----:B-1----:R-:W4:-:S06]  /*e620*/  DFMA R24, R38, R24, R26 ;  /* 0x000000182618722b */ /* 0x002f0c000000001a */
[----:B----4-:R-:W1:-:S06]  /*e630*/  DFMA R24, R38, R24, R28 ;  /* 0x000000182618722b */ /* 0x010e4c000000001c */
[----:B-1----:R-:W5:-:S06]  /*e640*/  DFMA R24, R38, R24, R30 ;  /* 0x000000182618722b */ /* 0x002f4c000000001e */
[----:B-----5:R-:W1:-:S06]  /*e650*/  DFMA R24, R38, R24, R32 ;  /* 0x000000182618722b */ /* 0x020e4c0000000020 */
[----:B-1----:R-:W1:-:S06]  /*e660*/  DFMA R24, R38, R24, R34 ;  /* 0x000000182618722b */ /* 0x002e4c0000000022 */
[----:B-1----:R1:W2:-:S04]  /*e670*/  DFMA R22, R24, R22, R22 ;  /* 0x000000161816722b */ /* 0x0022880000000016 */
[----:B------:R1:W3:Y:S01]  /*e680*/  @P0 DFMA R22, R38, R24, 1 ;  /* 0x3ff000002616042b */ /* 0x0002e20000000018 */
[----:B------:R-:W-:Y:S05]  /*e690*/  @!P1 BRA `(.L_x_2456) ;  /* 0x000002a000009947 */ /* 0x000fea0003800000 */
[----:B--23--:R-:W2:Y:S01]  /*e6a0*/  DFMA R22, R22, -1, RZ ;  /* 0xbff000001616782b */ /* 0x00cea200000000ff */
[----:B------:R-:W-:Y:S05]  /*e6b0*/  BRA `(.L_x_2456) ;  /* 0x0000028000007947 */ /* 0x000fea0003800000 */
.L_x_2444:
[----:B--2-4-:R-:W-:Y:S01]  /*e6c0*/  IMAD.MOV.U32 R22, RZ, RZ, 0x652b82fe ;  /* 0x652b82feff167424 */ /* 0x014fe200078e00ff */
        /* <DEDUP_REMOVED lines=36> */
.L_x_2473:
[----:B------:R-:W-:Y:S05]  /*e910*/  BSYNC B0 ;  /* 0x0000000000007941 */ /* 0x000fea0003800000 */
.L_x_2472:
[----:B0-----:R-:W-:Y:S02]  /*e920*/  IMAD.MOV.U32 R22, RZ, RZ, R42 ;  /* 0x000000ffff167224 */ /* 0x001fe400078e002a */
[----:B------:R-:W-:Y:S02]  /*e930*/  IMAD.MOV.U32 R23, RZ, RZ, R43 ;  /* 0x000000ffff177224 */ /* 0x000fe400078e002b */
.L_x_2456:
[----:B-12---:R-:W-:Y:S05]  /*e940*/  BSYNC B1 ;  /* 0x0000000000017941 */ /* 0x006fea0003800000 */
.L_x_2443:
[----:B------:R-:W1:Y:S01]  /*e950*/  DSETP.NAN.AND P0, PT, R16, R18, PT ;  /* 0x000000121000722a */ /* 0x000e620003f08000 */
        /* <DEDUP_REMOVED lines=90> */
.L_x_2481:
        /* <DEDUP_REMOVED lines=21> */
.L_x_2484:
[----:B------:R-:W-:Y:S05]  /*f050*/  BSYNC B3 ;  /* 0x0000000000037941 */ /* 0x000fea0003800000 */
.L_x_2483:
        /* <DEDUP_REMOVED lines=15> */
.L_x_2482:
[----:B------:R-:W-:Y:S05]  /*f150*/  BSYNC B2 ;  /* 0x0000000000027941 */ /* 0x000fea0003800000 */
.L_x_2480:
        /* <DEDUP_REMOVED lines=21> */
.L_x_2486:
[----:B------:R-:W-:Y:S05]  /*f2b0*/  BSYNC B2 ;  /* 0x0000000000027941 */ /* 0x000fea0003800000 */
.L_x_2485:
        /* <DEDUP_REMOVED lines=43> */
.L_x_2488:
[----:B------:R-:W-:-:S04]  /*f570*/  ISETP.GE.AND P0, PT, R17, RZ, PT ;  /* 0x000000ff1100720c */ /* 0x000fc80003f06270 */
[----:B------:R-:W-:Y:S02]  /*f580*/  FSEL R24, RZ, 3.37028055040000000000e+12, P0 ;  /* 0x54442d18ff187808 */ /* 0x000fe40000000000 */
[----:B------:R-:W-:Y:S02]  /*f590*/  FSEL R25, RZ, 2.1426990032196044922, P0 ;  /* 0x400921fbff197808 */ /* 0x000fe40000000000 */
.L_x_2489:
[----:B------:R-:W-:Y:S05]  /*f5a0*/  BSYNC B0 ;  /* 0x0000000000007941 */ /* 0x000fea0003800000 */
.L_x_2487:
[----:B------:R0:W2:Y:S02]  /*f5b0*/  DADD R16, |R16|, |R18| ;  /* 0x0000000010107229 */ /* 0x0000a40000000612 */
[----:B0-----:R-:W-:Y:S02]  /*f5c0*/  LOP3.LUT R19, R25, 0x80000000, R19, 0xb8, !PT ;  /* 0x8000000019137812 */ /* 0x001fe400078eb813 */
[----:B-1----:R-:W-:-:S04]  /*f5d0*/  DMUL R44, R44, 0.5 ;  /* 0x3fe000002c2c7828 */ /* 0x002fc80000000000 */
[----:B--2---:R-:W0:-:S06]  /*f5e0*/  DSETP.GTU.AND P0, PT, |R16|, +INF , PT ;  /* 0x7ff000001000742a */ /* 0x004e0c0003f0c200 */
[----:B0-----:R-:W-:Y:S02]  /*f5f0*/  FSEL R16, R16, R24, P0 ;  /* 0x0000001810107208 */ /* 0x001fe40000000000 */
[----:B------:R-:W-:Y:S01]  /*f600*/  FSEL R17, R17, R19, P0 ;  /* 0x0000001311117208 */ /* 0x000fe20000000000 */
[----:B------:R-:W-:Y:S05]  /*f610*/  BRA `(.L_x_2490) ;  /* 0x00004a6000007947 */ /* 0x000fea0003800000 */
.L_x_2479:
        /* <DEDUP_REMOVED lines=75> */
.L_x_2493:
[----:B------:R-:W-:Y:S05]  /*fad0*/  BSYNC B0 ;  /* 0x0000000000007941 */ /* 0x000fea0003800000 */
.L_x_2492:
        /* <DEDUP_REMOVED lines=9> */
.L_x_2495:
[----:B------:R-:W-:Y:S05]  /*fb70*/  BSYNC B2 ;  /* 0x0000000000027941 */ /* 0x000fea0003800000 */
.L_x_2494:
        /* <DEDUP_REMOVED lines=43> */
.L_x_2497:
[----:B------:R-:W-:-:S04]  /*fe30*/  ISETP.GE.AND P0, PT, R17, RZ, PT ;  /* 0x000000ff1100720c */ /* 0x000fc80003f06270 */
[----:B------:R-:W-:Y:S02]  /*fe40*/  FSEL R24, RZ, 3.37028055040000000000e+12, P0 ;  /* 0x54442d18ff187808 */ /* 0x000fe40000000000 */
[----:B------:R-:W-:Y:S02]  /*fe50*/  FSEL R25, RZ, 2.1426990032196044922, P0 ;  /* 0x400921fbff197808 */ /* 0x000fe40000000000 */
.L_x_2498:
[----:B------:R-:W-:Y:S05]  /*fe60*/  BSYNC B0 ;  /* 0x0000000000007941 */ /* 0x000fea0003800000 */
.L_x_2496:
[----:B------:R2:W4:Y:S02]  /*fe70*/  DADD R16, |R16|, |R18| ;  /* 0x0000000010107229 */ /* 0x0005240000000612 */
[----:B--2---:R-:W-:Y:S02]  /*fe80*/  LOP3.LUT R19, R25, 0x80000000, R19, 0xb8, !PT ;  /* 0x8000000019137812 */ /* 0x004fe400078eb813 */
[----:B-1----:R-:W-:-:S04]  /*fe90*/  DMUL R44, R44, 0.5 ;  /* 0x3fe000002c2c7828 */ /* 0x002fc80000000000 */
[----:B----4-:R-:W1:-:S06]  /*fea0*/  DSETP.GTU.AND P0, PT, |R16|, +INF , PT ;  /* 0x7ff000001000742a */ /* 0x010e4c0003f0c200 */
[----:B-1----:R-:W-:Y:S02]  /*feb0*/  FSEL R16, R16, R24, P0 ;  /* 0x0000001810107208 */ /* 0x002fe40000000000 */
[----:B------:R-:W-:Y:S01]  /*fec0*/  FSEL R17, R17, R19, P0 ;  /* 0x0000001311117208 */ /* 0x000fe20000000000 */
[----:B------:R-:W-:Y:S05]  /*fed0*/  BRA `(.L_x_2490) ;  /* 0x000041a000007947 */ /* 0x000fea0003800000 */
.L_x_2491:
        /* <DEDUP_REMOVED lines=29> */
.L_x_2500:
        /* <DEDUP_REMOVED lines=81> */
.L_x_2499:
        /* <DEDUP_REMOVED lines=78> */
.L_x_2502:
        /* <DEDUP_REMOVED lines=21> */
.L_x_2505:
[----:B------:R-:W-:Y:S05]  /*10bf0*/  BSYNC B3 ;  /* 0x0000000000037941 */ /* 0x000fea0003800000 */
.L_x_2504:
        /* <DEDUP_REMOVED lines=15> */
.L_x_2503:
[----:B------:R-:W-:Y:S05]  /*10cf0*/  BSYNC B2 ;  /* 0x0000000000027941 */ /* 0x000fea0003800000 */
.L_x_2501:
        /* <DEDUP_REMOVED lines=21> */
.L_x_2507:
[----:B------:R-:W-:Y:S05]  /*10e50*/  BSYNC B2 ;  /* 0x0000000000027941 */ /* 0x000fea0003800000 */
.L_x_2506:
        /* <DEDUP_REMOVED lines=43> */
.L_x_2509:
[----:B------:R-:W-:-:S04]  /*11110*/  ISETP.GE.AND P0, PT, R17, RZ, PT ;  /* 0x000000ff1100720c */ /* 0x000fc80003f06270 */
[----:B------:R-:W-:Y:S02]  /*11120*/  FSEL R24, RZ, 3.37028055040000000000e+12, P0 ;  /* 0x54442d18ff187808 */ /* 0x000fe40000000000 */
[----:B------:R-:W-:Y:S02]  /*11130*/  FSEL R25, RZ, 2.1426990032196044922, P0 ;  /* 0x400921fbff197808 */ /* 0x000fe40000000000 */
.L_x_2510:
[----:B------:R-:W-:Y:S05]  /*11140*/  BSYNC B0 ;  /* 0x0000000000007941 */ /* 0x000fea0003800000 */
.L_x_2508:
[----:B------:R0:W2:Y:S02]  /*11150*/  DADD R16, |R16|, |R18| ;  /* 0x0000000010107229 */ /* 0x0000a40000000612 */
[----:B0-----:R-:W-:Y:S02]  /*11160*/  LOP3.LUT R19, R25, 0x80000000, R19, 0xb8, !PT ;  /* 0x8000000019137812 */ /* 0x001fe400078eb813 */
[----:B-1----:R-:W-:-:S04]  /*11170*/  DMUL R44, R44, 0.5 ;  /* 0x3fe000002c2c7828 */ /* 0x002fc80000000000 */
[----:B--2---:R-:W0:-:S06]  /*11180*/  DSETP.GTU.AND P0, PT, |R16|, +INF , PT ;  /* 0x7ff000001000742a */ /* 0x004e0c0003f0c200 */
[----:B0-----:R-:W-:Y:S02]  /*11190*/  FSEL R16, R16, R24, P0 ;  /* 0x0000001810107208 */ /* 0x001fe40000000000 */
[----:B------:R-:W-:Y:S01]  /*111a0*/  FSEL R17, R17, R19, P0 ;  /* 0x0000001311117208 */ /* 0x000fe20000000000 */
[----:B------:R-:W-:Y:S05]  /*111b0*/  BRA `(.L_x_2490) ;  /* 0x00002ec000007947 */ /* 0x000fea0003800000 */
.L_x_2478:
        /* <DEDUP_REMOVED lines=111> */
.L_x_2512:
[----:B------:R-:W-:Y:S05]  /*118b0*/  BSYNC B0 ;  /* 0x0000000000007941 */ /* 0x000fea0003800000 */
.L_x_2511:
        /* <DEDUP_REMOVED lines=9> */
.L_x_2514:
[----:B------:R-:W-:Y:S05]  /*11950*/  BSYNC B2 ;  /* 0x0000000000027941 */ /* 0x000fea0003800000 */
.L_x_2513:
        /* <DEDUP_REMOVED lines=43> */
.L_x_2516:
[----:B------:R-:W-:-:S04]  /*11c10*/  ISETP.GE.AND P0, PT, R17, RZ, PT ;  /* 0x000000ff1100720c */ /* 0x000fc80003f06270 */
[----:B------:R-:W-:Y:S02]  /*11c20*/  FSEL R24, RZ, 3.37028055040000000000e+12, P0 ;  /* 0x54442d18ff187808 */ /* 0x000fe40000000000 */
[----:B------:R-:W-:Y:S02]  /*11c30*/  FSEL R25, RZ, 2.1426990032196044922, P0 ;  /* 0x400921fbff197808 */ /* 0x000fe40000000000 */
.L_x_2517:
[----:B------:R-:W-:Y:S05]  /*11c40*/  BSYNC B0 ;  /* 0x0000000000007941 */ /* 0x000fea0003800000 */
.L_x_2515:
[----:B------:R2:W4:Y:S02]  /*11c50*/  DADD R16, |R16|, |R18| ;  /* 0x0000000010107229 */ /* 0x0005240000000612 */
[----:B--2---:R-:W-:-:S04]  /*11c60*/  LOP3.LUT R19, R25, 0x80000000, R19, 0xb8, !PT ;  /* 0x8000000019137812 */ /* 0x004fc800078eb813 */
[----:B----4-:R-:W2:-:S06]  /*11c70*/  DSETP.GTU.AND P0, PT, |R16|, +INF , PT ;  /* 0x7ff000001000742a */ /* 0x010e8c0003f0c200 */
[----:B--2---:R-:W-:Y:S02]  /*11c80*/  FSEL R16, R16, R24, P0 ;  /* 0x0000001810107208 */ /* 0x004fe40000000000 */
[----:B------:R-:W-:Y:S01]  /*11c90*/  FSEL R17, R17, R19, P0 ;  /* 0x0000001311117208 */ /* 0x000fe20000000000 */
[----:B------:R-:W-:Y:S05]  /*11ca0*/  BRA `(.L_x_2490) ;  /* 0x000023d000007947 */ /* 0x000fea0003800000 */
.L_x_2477:
        /* <DEDUP_REMOVED lines=69> */
.L_x_2520:
        /* <DEDUP_REMOVED lines=21> */
.L_x_2523:
[----:B------:R-:W-:Y:S05]  /*12250*/  BSYNC B3 ;  /* 0x0000000000037941 */ /* 0x000fea0003800000 */
.L_x_2522:
        /* <DEDUP_REMOVED lines=15> */
.L_x_2521:
[----:B------:R-:W-:Y:S05]  /*12350*/  BSYNC B2 ;  /* 0x0000000000027941 */ /* 0x000fea0003800000 */
.L_x_2519:
        /* <DEDUP_REMOVED lines=44> */
.L_x_2518:
        /* <DEDUP_REMOVED lines=46> */
.L_x_2476:
        /* <DEDUP_REMOVED lines=23> */
.L_x_2525:
[----:B------:R-:W-:Y:S05]  /*12a70*/  BSYNC B2 ;  /* 0x0000000000027941 */ /* 0x000fea0003800000 */
.L_x_2524:
        /* <DEDUP_REMOVED lines=26> */
.L_x_2527:
[----:B------:R-:W-:Y:S05]  /*12c20*/  BSYNC B2 ;  /* 0x0000000000027941 */ /* 0x000fea0003800000 */
.L_x_2526:
        /* <DEDUP_REMOVED lines=112> */
.L_x_2529:
[----:B------:R-:W-:Y:S05]  /*13330*/  BSYNC B0 ;  /* 0x0000000000007941 */ /* 0x000fea0003800000 */
.L_x_2528:
        /* <DEDUP_REMOVED lines=9> */
.L_x_2531:
[----:B------:R-:W-:Y:S05]  /*133d0*/  BSYNC B2 ;  /* 0x0000000000027941 */ /* 0x000fea0003800000 */
.L_x_2530:
        /* <DEDUP_REMOVED lines=43> */
.L_x_2533:
[----:B------:R-:W-:-:S04]  /*13690*/  ISETP.GE.AND P0, PT, R17, RZ, PT ;  /* 0x000000ff1100720c */ /* 0x000fc80003f06270 */
[----:B------:R-:W-:Y:S02]  /*136a0*/  FSEL R24, RZ, 3.37028055040000000000e+12, P0 ;  /* 0x54442d18ff187808 */ /* 0x000fe40000000000 */
[----:B------:R-:W-:Y:S02]  /*136b0*/  FSEL R25, RZ, 2.1426990032196044922, P0 ;  /* 0x400921fbff197808 */ /* 0x000fe40000000000 */
.L_x_2534:
[----:B------:R-:W-:Y:S05]  /*136c0*/  BSYNC B0 ;  /* 0x0000000000007941 */ /* 0x000fea0003800000 */
.L_x_2532:
[----:B------:R2:W4:Y:S02]  /*136d0*/  DADD R16, |R16|, |R18| ;  /* 0x0000000010107229 */ /* 0x0005240000000612 */
[----:B--2---:R-:W-:Y:S02]  /*136e0*/  LOP3.LUT R19, R25, 0x80000000, R19, 0xb8, !PT ;  /* 0x8000000019137812 */ /* 0x004fe400078eb813 */
[----:B-1----:R-:W-:-:S04]  /*136f0*/  DADD R44, R44, 1 ;  /* 0x3ff000002c2c7429 */ /* 0x002fc80000000000 */
[----:B----4-:R-:W1:-:S06]  /*13700*/  DSETP.GTU.AND P0, PT, |R16|, +INF , PT ;  /* 0x7ff000001000742a */ /* 0x010e4c0003f0c200 */
[----:B-1----:R-:W-:Y:S02]  /*13710*/  FSEL R16, R16, R24, P0 ;  /* 0x0000001810107208 */ /* 0x002fe40000000000 */
[----:B------:R-:W-:Y:S01]  /*13720*/  FSEL R17, R17, R19, P0 ;  /* 0x0000001311117208 */ /* 0x000fe20000000000 */
[----:B------:R-:W-:Y:S05]  /*13730*/  BRA `(.L_x_2490) ;  /* 0x0000094000007947 */ /* 0x000fea0003800000 */
.L_x_2475:
        /* <DEDUP_REMOVED lines=86> */
.L_x_2536:
[----:B------:R-:W-:Y:S05]  /*13ca0*/  BSYNC B0 ;  /* 0x0000000000007941 */ /* 0x000fea0003800000 */
.L_x_2535:
        /* <DEDUP_REMOVED lines=9> */
.L_x_2538:
[----:B------:R-:W-:Y:S05]  /*13d40*/  BSYNC B2 ;  /* 0x0000000000027941 */ /* 0x000fea0003800000 */
.L_x_2537:
        /* <DEDUP_REMOVED lines=43> */
.L_x_2540:
[----:B------:R-:W-:Y:S02]  /*14000*/  FSEL R24, RZ, 3.37028055040000000000e+12, P0 ;  /* 0x54442d18ff187808 */ /* 0x000fe40000000000 */
[----:B------:R-:W-:Y:S02]  /*14010*/  FSEL R25, RZ, 2.1426990032196044922, P0 ;  /* 0x400921fbff197808 */ /* 0x000fe40000000000 */
.L_x_2541:
[----:B------:R-:W-:Y:S05]  /*14020*/  BSYNC B0 ;  /* 0x0000000000007941 */ /* 0x000fea0003800000 */
.L_x_2539:
[----:B------:R0:W2:Y:S02]  /*14030*/  DADD R16, |R16|, |R18| ;  /* 0x0000000010107229 */ /* 0x0000a40000000612 */
[----:B0-----:R-:W-:-:S04]  /*14040*/  LOP3.LUT R19, R25, 0x80000000, R19, 0xb8, !PT ;  /* 0x8000000019137812 */ /* 0x001fc800078eb813 */
[----:B--2---:R-:W0:-:S06]  /*14050*/  DSETP.GTU.AND P0, PT, |R16|, +INF , PT ;  /* 0x7ff000001000742a */ /* 0x004e0c0003f0c200 */
[----:B0-----:R-:W-:Y:S02]  /*14060*/  FSEL R16, R16, R24, P0 ;  /* 0x0000001810107208 */ /* 0x001fe40000000000 */
[----:B------:R-:W-:Y:S02]  /*14070*/  FSEL R17, R17, R19, P0 ;  /* 0x0000001311117208 */ /* 0x000fe40000000000 */
.L_x_2490:
[----:B------:R-:W-:Y:S05]  /*14080*/  BSYNC B1 ;  /* 0x0000000000017941 */ /* 0x000fea0003800000 */
.L_x_2474:
        /* <DEDUP_REMOVED lines=54> */
.L_x_2548:
[----:B------:R-:W-:Y:S05]  /*143f0*/  BSYNC B0 ;  /* 0x0000000000007941 */ /* 0x000fea0003800000 */
.L_x_2547:
        /* <DEDUP_REMOVED lines=17> */
.L_x_2550:
[----:B------:R2:W4:Y:S01]  /*14510*/  DMUL R46, RZ, R42 ;  /* 0x0000002aff2e7228 */ /* 0x0005220000000000 */
[----:B------:R-:W-:-:S05]  /*14520*/  IMAD.MOV.U32 R27, RZ, RZ, RZ ;  /* 0x000000ffff1b7224 */ /* 0x000fca00078e00ff */
.L_x_2551:
[----:B------:R-:W-:Y:S05]  /*14530*/  BSYNC B2 ;  /* 0x0000000000027941 */ /* 0x000fea0003800000 */
.L_x_2549:
        /* <DEDUP_REMOVED lines=41> */
.L_x_2553:
[----:B------:R2:W3:Y:S01]  /*147d0*/  DMUL R32, RZ, R42 ;  /* 0x0000002aff207228 */ /* 0x0004e20000000000 */
[----:B------:R-:W-:-:S05]  /*147e0*/  IMAD.MOV.U32 R34, RZ, RZ, RZ ;  /* 0x000000ffff227224 */ /* 0x000fca00078e00ff */
.L_x_2554:
[----:B------:R-:W-:Y:S05]  /*147f0*/  BSYNC B2 ;  /* 0x0000000000027941 */ /* 0x000fea0003800000 */
.L_x_2552:
        /* <DEDUP_REMOVED lines=25> */
.L_x_2546:
        /* <DEDUP_REMOVED lines=39> */
.L_x_2557:
[----:B------:R-:W-:Y:S05]  /*14c00*/  BSYNC B0 ;  /* 0x0000000000007941 */ /* 0x000fea0003800000 */
.L_x_2556:
        /* <DEDUP_REMOVED lines=17> */
.L_x_2559:
[----:B------:R2:W4:Y:S01]  /*14d20*/  DMUL R46, RZ, R42 ;  /* 0x0000002aff2e7228 */ /* 0x0005220000000000 */
[----:B------:R-:W-:-:S05]  /*14d30*/  IMAD.MOV.U32 R27, RZ, RZ, RZ ;  /* 0x000000ffff1b7224 */ /* 0x000fca00078e00ff */
.L_x_2560:
[----:B------:R-:W-:Y:S05]  /*14d40*/  BSYNC B2 ;  /* 0x0000000000027941 */ /* 0x000fea0003800000 */
.L_x_2558:
        /* <DEDUP_REMOVED lines=41> */
.L_x_2562:
[----:B------:R2:W3:Y:S01]  /*14fe0*/  DMUL R32, RZ, R42 ;  /* 0x0000002aff207228 */ /* 0x0004e20000000000 */
[----:B------:R-:W-:-:S05]  /*14ff0*/  IMAD.MOV.U32 R34, RZ, RZ, RZ ;  /* 0x000000ffff227224 */ /* 0x000fca00078e00ff */
.L_x_2563:
[----:B------:R-:W-:Y:S05]  /*15000*/  BSYNC B2 ;  /* 0x0000000000027941 */ /* 0x000fea0003800000 */
.L_x_2561:
        /* <DEDUP_REMOVED lines=39> */
.L_x_2545:
        /* <DEDUP_REMOVED lines=11> */
.L_x_2564:
[----:B------:R-:W1:-:S10]  /*15330*/  DADD R16, R42, -R42 ;  /* 0x000000002a107229 */ /* 0x000e54000000082a */
[----:B-1----:R-:W-:Y:S02]  /*15340*/  IMAD.MOV.U32 R18, RZ, RZ, R16 ;  /* 0x000000ffff127224 */ /* 0x002fe400078e0010 */
[----:B------:R-:W-:Y:S01]  /*15350*/  IMAD.MOV.U32 R19, RZ, RZ, R17 ;  /* 0x000000ffff137224 */ /* 0x000fe200078e0011 */
[----:B------:R-:W-:Y:S05]  /*15360*/  BRA `(.L_x_2555) ;  /* 0x0000081000007947 */ /* 0x000fea0003800000 */
.L_x_2544:
        /* <DEDUP_REMOVED lines=18> */
.L_x_2566:
[----:B------:R1:W2:Y:S01]  /*15490*/  DMUL R32, RZ, R42 ;  /* 0x0000002aff207228 */ /* 0x0002a20000000000 */
[----:B0-----:R-:W-:-:S05]  /*154a0*/  IMAD.MOV.U32 R27, RZ, RZ, RZ ;  /* 0x000000ffff1b7224 */ /* 0x001fca00078e00ff */
.L_x_2567:
[----:B------:R-:W-:Y:S05]  /*154b0*/  BSYNC B2 ;  /* 0x0000000000027941 */ /* 0x000fea0003800000 */
.L_x_2565:
        /* <DEDUP_REMOVED lines=41> */
.L_x_2569:
[----:B------:R1:W2:Y:S01]  /*15750*/  DMUL R18, RZ, R42 ;  /* 0x0000002aff127228 */ /* 0x0002a20000000000 */
[----:B------:R-:W-:-:S05]  /*15760*/  IMAD.MOV.U32 R38, RZ, RZ, RZ ;  /* 0x000000ffff267224 */ /* 0x000fca00078e00ff */
.L_x_2570:
[----:B------:R-:W-:Y:S05]  /*15770*/  BSYNC B2 ;  /* 0x0000000000027941 */ /* 0x000fea0003800000 */
.L_x_2568:
        /* <DEDUP_REMOVED lines=24> */
.L_x_2543:
        /* <DEDUP_REMOVED lines=37> */
.L_x_2572:
[----:B------:R-:W-:Y:S05]  /*15b50*/  BSYNC B0 ;  /* 0x0000000000007941 */ /* 0x000fea0003800000 */
.L_x_2571:
[----:B0-----:R-:W-:Y:S02]  /*15b60*/  IMAD.MOV.U32 R18, RZ, RZ, R42 ;  /* 0x000000ffff127224 */ /* 0x001fe400078e002a */
[----:B------:R-:W-:Y:S02]  /*15b70*/  IMAD.MOV.U32 R19, RZ, RZ, R43 ;  /* 0x000000ffff137224 */ /* 0x000fe400078e002b */
.L_x_2555:
[----:B-12---:R-:W-:Y:S05]  /*15b80*/  BSYNC B1 ;  /* 0x0000000000017941 */ /* 0x006fea0003800000 */
.L_x_2542:
        /* <DEDUP_REMOVED lines=91> */
.L_x_2580:
        /* <DEDUP_REMOVED lines=21> */
.L_x_2583:
[----:B------:R-:W-:Y:S05]  /*16290*/  BSYNC B3 ;  /* 0x0000000000037941 */ /* 0x000fea0003800000 */
.L_x_2582:
        /* <DEDUP_REMOVED lines=15> */
.L_x_2581:
[----:B------:R-:W-:Y:S05]  /*16390*/  BSYNC B2 ;  /* 0x0000000000027941 */ /* 0x000fea0003800000 */
.L_x_2579:
        /* <DEDUP_REMOVED lines=21> */
.L_x_2585:
[----:B------:R-:W-:Y:S05]  /*164f0*/  BSYNC B2 ;  /* 0x0000000000027941 */ /* 0x000fea0003800000 */
.L_x_2584:
        /* <DEDUP_REMOVED lines=43> */
.L_x_2587:
[----:B------:R-:W-:-:S04]  /*167b0*/  ISETP.GE.AND P0, PT, R13, RZ, PT ;  /* 0x000000ff0d00720c */ /* 0x000fc80003f06270 */
[----:B------:R-:W-:Y:S02]  /*167c0*/  FSEL R24, RZ, 3.37028055040000000000e+12, P0 ;  /* 0x54442d18ff187808 */ /* 0x000fe40000000000 */
[----:B------:R-:W-:Y:S02]  /*167d0*/  FSEL R25, RZ, 2.1426990032196044922, P0 ;  /* 0x400921fbff197808 */ /* 0x000fe40000000000 */
.L_x_2588:
[----:B------:R-:W-:Y:S05]  /*167e0*/  BSYNC B0 ;  /* 0x0000000000007941 */ /* 0x000fea0003800000 */
.L_x_2586:
[----:B------:R0:W2:Y:S02]  /*167f0*/  DADD R12, |R12|, |R14| ;  /* 0x000000000c0c7229 */ /* 0x0000a4000000060e */
[----:B0-----:R-:W-:Y:S02]  /*16800*/  LOP3.LUT R15, R25, 0x80000000, R15, 0xb8, !PT ;  /* 0x80000000190f7812 */ /* 0x001fe400078eb80f */
[----:B-1----:R-:W-:-:S04]  /*16810*/  DMUL R44, R44, 0.5 ;  /* 0x3fe000002c2c7828 */ /* 0x002fc80000000000 */
[----:B--2---:R-:W0:-:S06]  /*16820*/  DSETP.GTU.AND P0, PT, |R12|, +INF , PT ;  /* 0x7ff000000c00742a */ /* 0x004e0c0003f0c200 */
[----:B0-----:R-:W-:Y:S02]  /*16830*/  FSEL R12, R12, R24, P0 ;  /* 0x000000180c0c7208 */ /* 0x001fe40000000000 */
[----:B------:R-:W-:Y:S01]  /*16840*/  FSEL R13, R13, R15, P0 ;  /* 0x0000000f0d0d7208 */ /* 0x000fe20000000000 */
[----:B------:R-:W-:Y:S05]  /*16850*/  BRA `(.L_x_2589) ;  /* 0x00004a6000007947 */ /* 0x000fea0003800000 */
.L_x_2578:
        /* <DEDUP_REMOVED lines=75> */
.L_x_2592:
[----:B------:R-:W-:Y:S05]  /*16d10*/  BSYNC B0 ;  /* 0x0000000000007941 */ /* 0x000fea0003800000 */
.L_x_2591:
        /* <DEDUP_REMOVED lines=9> */
.L_x_2594:
[----:B------:R-:W-:Y:S05]  /*16db0*/  BSYNC B2 ;  /* 0x0000000000027941 */ /* 0x000fea0003800000 */
.L_x_2593:
        /* <DEDUP_REMOVED lines=43> */
.L_x_2596:
[----:B------:R-:W-:-:S04]  /*17070*/  ISETP.GE.AND P0, PT, R13, RZ, PT ;  /* 0x000000ff0d00720c */ /* 0x000fc80003f06270 */
[----:B------:R-:W-:Y:S02]  /*17080*/  FSEL R24, RZ, 3.37028055040000000000e+12, P0 ;  /* 0x54442d18ff187808 */ /* 0x000fe40000000000 */
[----:B------:R-:W-:Y:S02]  /*17090*/  FSEL R25, RZ, 2.1426990032196044922, P0 ;  /* 0x400921fbff197808 */ /* 0x000fe40000000000 */
.L_x_2597:
[----:B------:R-:W-:Y:S05]  /*170a0*/  BSYNC B0 ;  /* 0x0000000000007941 */ /* 0x000fea0003800000 */
.L_x_2595:
[----:B------:R2:W4:Y:S02]  /*170b0*/  DADD R12, |R12|, |R14| ;  /* 0x000000000c0c7229 */ /* 0x000524000000060e */
[----:B--2---:R-:W-:Y:S02]  /*170c0*/  LOP3.LUT R15, R25, 0x80000000, R15, 0xb8, !PT ;  /* 0x80000000190f7812 */ /* 0x004fe400078eb80f */
[----:B-1----:R-:W-:-:S04]  /*170d0*/  DMUL R44, R44, 0.5 ;  /* 0x3fe000002c2c7828 */ /* 0x002fc80000000000 */
[----:B----4-:R-:W1:-:S06]  /*170e0*/  DSETP.GTU.AND P0, PT, |R12|, +INF , PT ;  /* 0x7ff000000c00742a */ /* 0x010e4c0003f0c200 */
[----:B-1----:R-:W-:Y:S02]  /*170f0*/  FSEL R12, R12, R24, P0 ;  /* 0x000000180c0c7208 */ /* 0x002fe40000000000 */
[----:B------:R-:W-:Y:S01]  /*17100*/  FSEL R13, R13, R15, P0 ;  /* 0x0000000f0d0d7208 */ /* 0x000fe20000000000 */
[----:B------:R-:W-:Y:S05]  /*17110*/  BRA `(.L_x_2589) ;  /* 0x000041a000007947 */ /* 0x000fea0003800000 */
.L_x_2590:
        /* <DEDUP_REMOVED lines=29> */
.L_x_2599:
        /* <DEDUP_REMOVED lines=81> */
.L_x_2598:
        /* <DEDUP_REMOVED lines=78> */
.L_x_2601:
        /* <DEDUP_REMOVED lines=21> */
.L_x_2604:
[----:B------:R-:W-:Y:S05]  /*17e30*/  BSYNC B3 ;  /* 0x0000000000037941 */ /* 0x000fea0003800000 */
.L_x_2603:
        /* <DEDUP_REMOVED lines=15> */
.L_x_2602:
[----:B------:R-:W-:Y:S05]  /*17f30*/  BSYNC B2 ;  /* 0x0000000000027941 */ /* 0x000fea0003800000 */
.L_x_2600:
        /* <DEDUP_REMOVED lines=21> */
.L_x_2606:
[----:B------:R-:W-:Y:S05]  /*18090*/  BSYNC B2 ;  /* 0x0000000000027941 */ /* 0x000fea0003800000 */
.L_x_2605:
        /* <DEDUP_REMOVED lines=43> */
.L_x_2608:
[----:B------:R-:W-:-:S04]  /*18350*/  ISETP.GE.AND P0, PT, R13, RZ, PT ;  /* 0x000000ff0d00720c */ /* 0x000fc80003f06270 */
[----:B------:R-:W-:Y:S02]  /*18360*/  FSEL R24, RZ, 3.37028055040000000000e+12, P0 ;  /* 0x54442d18ff187808 */ /* 0x000fe40000000000 */
[----:B------:R-:W-:Y:S02]  /*18370*/  FSEL R25, RZ, 2.1426990032196044922, P0 ;  /* 0x400921fbff197808 */ /* 0x000fe40000000000 */
.L_x_2609:
[----:B------:R-:W-:Y:S05]  /*18380*/  BSYNC B0 ;  /* 0x0000000000007941 */ /* 0x000fea0003800000 */
.L_x_2607:
[----:B------:R0:W2:Y:S02]  /*18390*/  DADD R12, |R12|, |R14| ;  /* 0x000000000c0c7229 */ /* 0x0000a4000000060e */
[----:B0-----:R-:W-:Y:S02]  /*183a0*/  LOP3.LUT R15, R25, 0x80000000, R15, 0xb8, !PT ;  /* 0x80000000190f7812 */ /* 0x001fe400078eb80f */
[----:B-1----:R-:W-:-:S04]  /*183b0*/  DMUL R44, R44, 0.5 ;  /* 0x3fe000002c2c7828 */ /* 0x002fc80000000000 */
[----:B--2---:R-:W0:-:S06]  /*183c0*/  DSETP.GTU.AND P0, PT, |R12|, +INF , PT ;  /* 0x7ff000000c00742a */ /* 0x004e0c0003f0c200 */
[----:B0-----:R-:W-:Y:S02]  /*183d0*/  FSEL R12, R12, R24, P0 ;  /* 0x000000180c0c7208 */ /* 0x001fe40000000000 */
[----:B------:R-:W-:Y:S01]  /*183e0*/  FSEL R13, R13, R15, P0 ;  /* 0x0000000f0d0d7208 */ /* 0x000fe20000000000 */
[----:B------:R-:W-:Y:S05]  /*183f0*/  BRA `(.L_x_2589) ;  /* 0x00002ec000007947 */ /* 0x000fea0003800000 */
.L_x_2577:
        /* <DEDUP_REMOVED lines=111> */
.L_x_2611:
[----:B------:R-:W-:Y:S05]  /*18af0*/  BSYNC B0 ;  /* 0x0000000000007941 */ /* 0x000fea0003800000 */
.L_x_2610:
        /* <DEDUP_REMOVED lines=9> */
.L_x_2613:
[----:B------:R-:W-:Y:S05]  /*18b90*/  BSYNC B2 ;  /* 0x0000000000027941 */ /* 0x000fea0003800000 */
.L_x_2612:
        /* <DEDUP_REMOVED lines=43> */
.L_x_2615:
[----:B------:R-:W-:-:S04]  /*18e50*/  ISETP.GE.AND P0, PT, R13, RZ, PT ;  /* 0x000000ff0d00720c */ /* 0x000fc80003f06270 */
[----:B------:R-:W-:Y:S02]  /*18e60*/  FSEL R24, RZ, 3.37028055040000000000e+12, P0 ;  /* 0x54442d18ff187808 */ /* 0x000fe40000000000 */
[----:B------:R-:W-:Y:S02]  /*18e70*/  FSEL R25, RZ, 2.1426990032196044922, P0 ;  /* 0x400921fbff197808 */ /* 0x000fe40000000000 */
.L_x_2616:
[----:B------:R-:W-:Y:S05]  /*18e80*/  BSYNC B0 ;  /* 0x0000000000007941 */ /* 0x000fea0003800000 */
.L_x_2614:
[----:B------:R2:W4:Y:S02]  /*18e90*/  DADD R12, |R12|, |R14| ;  /* 0x000000000c0c7229 */ /* 0x000524000000060e */
[----:B--2---:R-:W-:-:S04]  /*18ea0*/  LOP3.LUT R15, R25, 0x80000000, R15, 0xb8, !PT ;  /* 0x80000000190f7812 */ /* 0x004fc800078eb80f */
[----:B----4-:R-:W2:-:S06]  /*18eb0*/  DSETP.GTU.AND P0, PT, |R12|, +INF , PT ;  /* 0x7ff000000c00742a */ /* 0x010e8c0003f0c200 */
[----:B--2---:R-:W-:Y:S02]  /*18ec0*/  FSEL R12, R12, R24, P0 ;  /* 0x000000180c0c7208 */ /* 0x004fe40000000000 */
[----:B------:R-:W-:Y:S01]  /*18ed0*/  FSEL R13, R13, R15, P0 ;  /* 0x0000000f0d0d7208 */ /* 0x000fe20000000000 */
[----:B------:R-:W-:Y:S05]  /*18ee0*/  BRA `(.L_x_2589) ;  /* 0x000023d000007947 */ /* 0x000fea0003800000 */
.L_x_2576:
        /* <DEDUP_REMOVED lines=69> */
.L_x_2619:
        /* <DEDUP_REMOVED lines=21> */
.L_x_2622:
[----:B------:R-:W-:Y:S05]  /*19490*/  BSYNC B3 ;  /* 0x0000000000037941 */ /* 0x000fea0003800000 */
.L_x_2621:
        /* <DEDUP_REMOVED lines=15> */
.L_x_2620:
[----:B------:R-:W-:Y:S05]  /*19590*/  BSYNC B2 ;  /* 0x0000000000027941 */ /* 0x000fea0003800000 */
.L_x_2618:
        /* <DEDUP_REMOVED lines=44> */
.L_x_2617:
        /* <DEDUP_REMOVED lines=46> */
.L_x_2575:
        /* <DEDUP_REMOVED lines=23> */
.L_x_2624:
[----:B------:R-:W-:Y:S05]  /*19cb0*/  BSYNC B2 ;  /* 0x0000000000027941 */ /* 0x000fea0003800000 */
.L_x_2623:
        /* <DEDUP_REMOVED lines=26> */
.L_x_2626:
[----:B------:R-:W-:Y:S05]  /*19e60*/  BSYNC B2 ;  /* 0x0000000000027941 */ /* 0x000fea0003800000 */
.L_x_2625:
        /* <DEDUP_REMOVED lines=112> */
.L_x_2628:
[----:B------:R-:W-:Y:S05]  /*1a570*/  BSYNC B0 ;  /* 0x0000000000007941 */ /* 0x000fea0003800000 */
.L_x_2627:
        /* <DEDUP_REMOVED lines=9> */
.L_x_2630:
[----:B------:R-:W-:Y:S05]  /*1a610*/  BSYNC B2 ;  /* 0x0000000000027941 */ /* 0x000fea0003800000 */
.L_x_2629:
        /* <DEDUP_REMOVED lines=43> */
.L_x_2632:
[----:B------:R-:W-:-:S04]  /*1a8d0*/  ISETP.GE.AND P0, PT, R13, RZ, PT ;  /* 0x000000ff0d00720c */ /* 0x000fc80003f06270 */
[----:B------:R-:W-:Y:S02]  /*1a8e0*/  FSEL R24, RZ, 3.37028055040000000000e+12, P0 ;  /* 0x54442d18ff187808 */ /* 0x000fe40000000000 */
[----:B------:R-:W-:Y:S02]  /*1a8f0*/  FSEL R25, RZ, 2.1426990032196044922, P0 ;  /* 0x400921fbff197808 */ /* 0x000fe40000000000 */
.L_x_2633:
[----:B------:R-:W-:Y:S05]  /*1a900*/  BSYNC B0 ;  /* 0x0000000000007941 */ /* 0x000fea0003800000 */
.L_x_2631:
[----:B------:R2:W4:Y:S02]  /*1a910*/  DADD R12, |R12|, |R14| ;  /* 0x000000000c0c7229 */ /* 0x000524000000060e */
[----:B--2---:R-:W-:Y:S02]  /*1a920*/  LOP3.LUT R15, R25, 0x80000000, R15, 0xb8, !PT ;  /* 0x80000000190f7812 */ /* 0x004fe400078eb80f */
[----:B-1----:R-:W-:-:S04]  /*1a930*/  DADD R44, R44, 1 ;  /* 0x3ff000002c2c7429 */ /* 0x002fc80000000000 */
[----:B----4-:R-:W1:-:S06]  /*1a940*/  DSETP.GTU.AND P0, PT, |R12|, +INF , PT ;  /* 0x7ff000000c00742a */ /* 0x010e4c0003f0c200 */
[----:B-1----:R-:W-:Y:S02]  /*1a950*/  FSEL R12, R12, R24, P0 ;  /* 0x000000180c0c7208 */ /* 0x002fe40000000000 */
[----:B------:R-:W-:Y:S01]  /*1a960*/  FSEL R13, R13, R15, P0 ;  /* 0x0000000f0d0d7208 */ /* 0x000fe20000000000 */
[----:B------:R-:W-:Y:S05]  /*1a970*/  BRA `(.L_x_2589) ;  /* 0x0000094000007947 */ /* 0x000fea0003800000 */
.L_x_2574:
        /* <DEDUP_REMOVED lines=86> */
.L_x_2635:
[----:B------:R-:W-:Y:S05]  /*1aee0*/  BSYNC B0 ;  /* 0x0000000000007941 */ /* 0x000fea0003800000 */
.L_x_2634:
        /* <DEDUP_REMOVED lines=9> */
.L_x_2637:
[----:B------:R-:W-:Y:S05]  /*1af80*/  BSYNC B2 ;  /* 0x0000000000027941 */ /* 0x000fea0003800000 */
.L_x_2636:
        /* <DEDUP_REMOVED lines=43> */
.L_x_2639:
[----:B------:R-:W-:Y:S02]  /*1b240*/  FSEL R24, RZ, 3.37028055040000000000e+12, P0 ;  /* 0x54442d18ff187808 */ /* 0x000fe40000000000 */
[----:B------:R-:W-:Y:S02]  /*1b250*/  FSEL R25, RZ, 2.1426990032196044922, P0 ;  /* 0x400921fbff197808 */ /* 0x000fe40000000000 */
.L_x_2640:
[----:B------:R-:W-:Y:S05]  /*1b260*/  BSYNC B0 ;  /* 0x0000000000007941 */ /* 0x000fea0003800000 */
.L_x_2638:
[----:B------:R0:W2:Y:S02]  /*1b270*/  DADD R12, |R12|, |R14| ;  /* 0x000000000c0c7229 */ /* 0x0000a4000000060e */
[----:B0-----:R-:W-:-:S04]  /*1b280*/  LOP3.LUT R15, R25, 0x80000000, R15, 0xb8, !PT ;  /* 0x80000000190f7812 */ /* 0x001fc800078eb80f */
[----:B--2---:R-:W0:-:S06]  /*1b290*/  DSETP.GTU.AND P0, PT, |R12|, +INF , PT ;  /* 0x7ff000000c00742a */ /* 0x004e0c0003f0c200 */
[----:B0-----:R-:W-:Y:S02]  /*1b2a0*/  FSEL R12, R12, R24, P0 ;  /* 0x000000180c0c7208 */ /* 0x001fe40000000000 */
[----:B------:R-:W-:Y:S02]  /*1b2b0*/  FSEL R13, R13, R15, P0 ;  /* 0x0000000f0d0d7208 */ /* 0x000fe40000000000 */
.L_x_2589:
[----:B------:R-:W-:Y:S05]  /*1b2c0*/  BSYNC B1 ;  /* 0x0000000000017941 */ /* 0x000fea0003800000 */
.L_x_2573:
        /* <DEDUP_REMOVED lines=54> */
.L_x_2647:
[----:B------:R-:W-:Y:S05]  /*1b630*/  BSYNC B0 ;  /* 0x0000000000007941 */ /* 0x000fea0003800000 */
.L_x_2646:
        /* <DEDUP_REMOVED lines=17> */
.L_x_2649:
[----:B------:R2:W4:Y:S01]  /*1b750*/  DMUL R46, RZ, R42 ;  /* 0x0000002aff2e7228 */ /* 0x0005220000000000 */
[----:B------:R-:W-:-:S05]  /*1b760*/  IMAD.MOV.U32 R27, RZ, RZ, RZ ;  /* 0x000000ffff1b7224 */ /* 0x000fca00078e00ff */
.L_x_2650:
[----:B------:R-:W-:Y:S05]  /*1b770*/  BSYNC B2 ;  /* 0x0000000000027941 */ /* 0x000fea0003800000 */
.L_x_2648:
        /* <DEDUP_REMOVED lines=41> */
.L_x_2652:
[----:B------:R2:W3:Y:S01]  /*1ba10*/  DMUL R32, RZ, R42 ;  /* 0x0000002aff207228 */ /* 0x0004e20000000000 */
[----:B------:R-:W-:-:S05]  /*1ba20*/  IMAD.MOV.U32 R34, RZ, RZ, RZ ;  /* 0x000000ffff227224 */ /* 0x000fca00078e00ff */
.L_x_2653:
[----:B------:R-:W-:Y:S05]  /*1ba30*/  BSYNC B2 ;  /* 0x0000000000027941 */ /* 0x000fea0003800000 */
.L_x_2651:
        /* <DEDUP_REMOVED lines=25> */
.L_x_2645:
        /* <DEDUP_REMOVED lines=39> */
.L_x_2656:
[----:B------:R-:W-:Y:S05]  /*1be40*/  BSYNC B0 ;  /* 0x0000000000007941 */ /* 0x000fea0003800000 */
.L_x_2655:
        /* <DEDUP_REMOVED lines=17> */
.L_x_2658:
[----:B------:R2:W4:Y:S01]  /*1bf60*/  DMUL R46, RZ, R42 ;  /* 0x0000002aff2e7228 */ /* 0x0005220000000000 */
[----:B------:R-:W-:-:S05]  /*1bf70*/  IMAD.MOV.U32 R27, RZ, RZ, RZ ;  /* 0x000000ffff1b7224 */ /* 0x000fca00078e00ff */
.L_x_2659:
[----:B------:R-:W-:Y:S05]  /*1bf80*/  BSYNC B2 ;  /* 0x0000000000027941 */ /* 0x000fea0003800000 */
.L_x_2657:
        /* <DEDUP_REMOVED lines=41> */
.L_x_2661:
[----:B------:R2:W3:Y:S01]  /*1c220*/  DMUL R32, RZ, R42 ;  /* 0x0000002aff207228 */ /* 0x0004e20000000000 */
[----:B------:R-:W-:-:S05]  /*1c230*/  IMAD.MOV.U32 R34, RZ, RZ, RZ ;  /* 0x000000ffff227224 */ /* 0x000fca00078e00ff */
.L_x_2662:
[----:B------:R-:W-:Y:S05]  /*1c240*/  BSYNC B2 ;  /* 0x0000000000027941 */ /* 0x000fea0003800000 */
.L_x_2660:
        /* <DEDUP_REMOVED lines=39> */
.L_x_2644:
        /* <DEDUP_REMOVED lines=11> */
.L_x_2663:
[----:B------:R-:W1:-:S10]  /*1c570*/  DADD R12, R42, -R42 ;  /* 0x000000002a0c7229 */ /* 0x000e54000000082a */
[----:B-1----:R-:W-:Y:S02]  /*1c580*/  IMAD.MOV.U32 R14, RZ, RZ, R12 ;  /* 0x000000ffff0e7224 */ /* 0x002fe400078e000c */
[----:B------:R-:W-:Y:S01]  /*1c590*/  IMAD.MOV.U32 R15, RZ, RZ, R13 ;  /* 0x000000ffff0f7224 */ /* 0x000fe200078e000d */
[----:B------:R-:W-:Y:S05]  /*1c5a0*/  BRA `(.L_x_2654) ;  /* 0x0000081000007947 */ /* 0x000fea0003800000 */
.L_x_2643:
        /* <DEDUP_REMOVED lines=18> */
.L_x_2665:
[----:B------:R1:W2:Y:S01]  /*1c6d0*/  DMUL R32, RZ, R42 ;  /* 0x0000002aff207228 */ /* 0x0002a20000000000 */
[----:B0-----:R-:W-:-:S05]  /*1c6e0*/  IMAD.MOV.U32 R27, RZ, RZ, RZ ;  /* 0x000000ffff1b7224 */ /* 0x001fca00078e00ff */
.L_x_2666:
[----:B------:R-:W-:Y:S05]  /*1c6f0*/  BSYNC B2 ;  /* 0x0000000000027941 */ /* 0x000fea0003800000 */
.L_x_2664:
        /* <DEDUP_REMOVED lines=41> */
.L_x_2668:
[----:B------:R1:W2:Y:S01]  /*1c990*/  DMUL R14, RZ, R42 ;  /* 0x0000002aff0e7228 */ /* 0x0002a20000000000 */
[----:B------:R-:W-:-:S05]  /*1c9a0*/  IMAD.MOV.U32 R38, RZ, RZ, RZ ;  /* 0x000000ffff267224 */ /* 0x000fca00078e00ff */
.L_x_2669:
[----:B------:R-:W-:Y:S05]  /*1c9b0*/  BSYNC B2 ;  /* 0x0000000000027941 */ /* 0x000fea0003800000 */
.L_x_2667:
        /* <DEDUP_REMOVED lines=24> */
.L_x_2642:
        /* <DEDUP_REMOVED lines=37> */
.L_x_2671:
[----:B------:R-:W-:Y:S05]  /*1cd90*/  BSYNC B0 ;  /* 0x0000000000007941 */ /* 0x000fea0003800000 */
.L_x_2670:
[----:B0-----:R-:W-:Y:S02]  /*1cda0*/  IMAD.MOV.U32 R14, RZ, RZ, R42 ;  /* 0x000000ffff0e7224 */ /* 0x001fe400078e002a */
[----:B------:R-:W-:Y:S02]  /*1cdb0*/  IMAD.MOV.U32 R15, RZ, RZ, R43 ;  /* 0x000000ffff0f7224 */ /* 0x000fe400078e002b */
.L_x_2654:
[----:B-12---:R-:W-:Y:S05]  /*1cdc0*/  BSYNC B1 ;  /* 0x0000000000017941 */ /* 0x006fea0003800000 */
.L_x_2641:
[----:B------:R-:W-:Y:S01]  /*1cdd0*/  ISETP.NE.AND P6, PT, R37, RZ, PT ;  /* 0x000000ff2500720c */ /* 0x000fe20003fc5270 */
[----:B------:R-:W-:Y:S01]  /*1cde0*/  ULDC UR4, c[0x0][0x0] ;  /* 0x0000000000047ab9 */ /* 0x000fe20000000800 */
[----:B------:R-:W-:-:S04]  /*1cdf0*/  @P2 IADD3 R25, P0, R36, UR6, RZ ;  /* 0x0000000624192c10 */ /* 0x000fc8000ff1e0ff */
[----:B------:R-:W-:Y:S01]  /*1ce00*/  @P2 LEA R24, P3, R25, UR10, 0x4 ;  /* 0x0000000a19182c11 */ /* 0x000fe2000f8620ff */
[----:B------:R-:W-:Y:S01]  /*1ce10*/  @P2 IMAD.X R30, RZ, RZ, UR7, P0 ;  /* 0x00000007ff1e2e24 */ /* 0x000fe200080e06ff */
[----:B0-----:R-:W-:Y:S01]  /*1ce20*/  @P5 LEA R28, P0, R4, UR10, 0x4 ;  /* 0x0000000a041c5c11 */ /* 0x001fe2000f8020ff */
[----:B------:R-:W-:-:S03]  /*1ce30*/  UIMAD.WIDE.U32 UR6, UR4, 0x4, UR6 ;  /* 0x00000004040678a5 */ /* 0x000fc6000f8e0006 */
[----:B------:R-:W-:Y:S01]  /*1ce40*/  @P2 LEA.HI.X R25, R25, UR11, R30, 0x4, P3 ;  /* 0x0000000b19192c11 */ /* 0x000fe200098f241e */
[----:B------:R-:W-:Y:S01]  /*1ce50*/  UISETP.LT.U32.AND UP1, UPT, UR6, UR14, UPT ;  /* 0x0000000e0600728c */ /* 0x000fe2000bf21070 */
[C---:B------:R-:W-:Y:S01]  /*1ce60*/  @P6 LEA R26, P1, R2.reuse, UR10, 0x4 ;  /* 0x0000000a021a6c11 */ /* 0x040fe2000f8220ff */
[----:B------:R-:W-:Y:S01]  /*1ce70*/  UISETP.GE.U32.AND UP0, UPT, UR6, 0x10000, UPT ;  /* 0x000100000600788c */ /* 0x000fe2000bf06070 */
[C---:B------:R-:W-:Y:S01]  /*1ce80*/  @P4 LEA R30, P3, R3.reuse, UR10, 0x4 ;  /* 0x0000000a031e4c11 */ /* 0x040fe2000f8620ff */
[----:B---3--:R0:W-:Y:S01]  /*1ce90*/  @P2 STG.E.128 [R24.64], R8 ;  /* 0x0000000818002986 */ /* 0x0081e2000c101d0c */
[----:B------:R-:W-:Y:S01]  /*1cea0*/  @P6 LEA.HI.X R27, R2, UR11, R5, 0x4, P1 ;  /* 0x0000000b021b6c11 */ /* 0x000fe200088f2405 */
[----:B------:R-:W-:Y:S01]  /*1ceb0*/  UISETP.GE.U32.AND.EX UP0, UPT, UR7, URZ, UPT, UP0 ;  /* 0x0000003f0700728c */ /* 0x000fe2000bf06100 */
[----:B------:R-:W-:Y:S01]  /*1cec0*/  @P5 LEA.HI.X R29, R4, UR11, R7, 0x4, P0 ;  /* 0x0000000b041d5c11 */ /* 0x000fe200080f2407 */
[----:B------:R-:W-:Y:S01]  /*1ced0*/  IMAD.U32 R2, RZ, RZ, UR6 ;  /* 0x00000006ff027e24 */ /* 0x000fe2000f8e00ff */
[----:B------:R-:W-:Y:S01]  /*1cee0*/  @P4 LEA.HI.X R31, R3, UR11, R6, 0x4, P3 ;  /* 0x0000000b031f4c11 */ /* 0x000fe200098f2406 */
[----:B------:R0:W-:Y:S01]  /*1cef0*/  @P6 STG.E.128 [R26.64], R20 ;  /* 0x000000141a006986 */ /* 0x0001e2000c101d0c */
[----:B------:R-:W-:Y:S01]  /*1cf00*/  IMAD.U32 R3, RZ, RZ, UR7 ;  /* 0x00000007ff037e24 */ /* 0x000fe2000f8e00ff */
[----:B------:R-:W-:-:S02]  /*1cf10*/  PLOP3.LUT P0, PT, PT, PT, UP1, 0x80, 0x0 ;  /* 0x000000000000781c */ /* 0x000fc40003f0f018 */
[----:B------:R0:W-:Y:S01]  /*1cf20*/  @P5 STG.E.128 [R28.64], R16 ;  /* 0x000000101c005986 */ /* 0x0001e2000c101d0c */
[----:B------:R-:W-:Y:S02]  /*1cf30*/  PLOP3.LUT P1, PT, PT, PT, UP0, 0x80, 0x0 ;  /* 0x000000000000781c */ /* 0x000fe40003f2f008 */
[----:B------:R-:W-:Y:S01]  /*1cf40*/  ISETP.LT.AND.EX P0, PT, R3, UR5, PT, P0 ;  /* 0x0000000503007c0c */ /* 0x000fe2000bf01300 */
[----:B------:R0:W-:-:S12]  /*1cf50*/  @P4 STG.E.128 [R30.64], R12 ;  /* 0x0000000c1e004986 */ /* 0x0001d8000c101d0c */
[----:B------:R-:W-:Y:S05]  /*1cf60*/  @!P1 BRA P0, `(.L_x_2672) ;  /* 0xfffe328000009947 */ /* 0x000fea000003ffff */
[----:B------:R-:W-:Y:S05]  /*1cf70*/  EXIT ;  /* 0x000000000000794d */ /* 0x000fea0003800000 */
.L_x_2275:
[----:B------:R-:W0:Y:S02]  /*1cf80*/  S2R R3, SR_TID.X ;  /* 0x0000000000037919 */ /* 0x000e240000002100 */
[----:B0-----:R-:W-:-:S05]  /*1cf90*/  IMAD.WIDE.U32 R4, R3, 0x4, RZ ;  /* 0x0000000403047825 */ /* 0x001fca00078e00ff */
[----:B------:R-:W-:-:S04]  /*1cfa0*/  ISETP.GE.U32.AND P0, PT, R4, UR14, PT ;  /* 0x0000000e04007c0c */ /* 0x000fc8000bf06070 */
[----:B------:R-:W-:-:S04]  /*1cfb0*/  ISETP.GE.AND.EX P0, PT, R5, UR5, PT, P0 ;  /* 0x0000000505007c0c */ /* 0x000fc8000bf06300 */
[----:B------:R-:W-:-:S13]  /*1cfc0*/  ISETP.GT.U32.OR P0, PT, R3, 0x3fff, P0 ;  /* 0x00003fff0300780c */ /* 0x000fda0000704470 */
[----:B------:R-:W-:Y:S05]  /*1cfd0*/  @P0 EXIT ;  /* 0x000000000000094d */ /* 0x000fea0003800000 */
[----:B------:R-:W-:Y:S02]  /*1cfe0*/  IMAD.MOV.U32 R0, RZ, RZ, RZ ;  /* 0x000000ffff007224 */ /* 0x000fe400078e00ff */
.L_x_3069:
[----:B0-----:R-:W-:-:S04]  /*1cff0*/  LEA R20, P0, R3, UR8, 0x6 ;  /* 0x0000000803147c11 */ /* 0x001fc8000f8030ff */
[----:B------:R-:W-:-:S05]  /*1d000*/  LEA.HI.X R21, R3, UR9, R0, 0x6, P0 ;  /* 0x0000000903157c11 */ /* 0x000fca00080f3400 */
[----:B------:R-:W2:Y:S04]  /*1d010*/  LDG.E.128 R8, [R20.64] ;  /* 0x0000000c14087981 */ /* 0x000ea8000c1e1d00 */
[----:B------:R0:W5:Y:S04]  /*1d020*/  LDG.E.128 R12, [R20.64+0x10] ;  /* 0x0000100c140c7981 */ /* 0x000168000c1e1d00 */
[----:B------:R0:W5:Y:S04]  /*1d030*/  LDG.E.128 R16, [R20.64+0x20] ;  /* 0x0000200c14107981 */ /* 0x000168000c1e1d00 */
[----:B------:R0:W5:Y:S01]  /*1d040*/  LDG.E.128 R4, [R20.64+0x30] ;  /* 0x0000300c14047981 */ /* 0x000162000c1e1d00 */
[----:B------:R-:W-:Y:S01]  /*1d050*/  BSSY B1, `(.L_x_2673) ;  /* 0x0000572000017945 */ /* 0x000fe20003800000 */
        /* <DEDUP_REMOVED lines=30> */
[--C-:B------:R-:W-:Y:S02]  /*1d240*/  IMAD.MOV.U32 R24, RZ, RZ, R30.reuse ;  /* 0x000000ffff187224 */ /* 0x100fe400078e001e */
[----:B------:R-:W-:Y:S02]  /*1d250*/  IMAD.MOV.U32 R25, RZ, RZ, R31 ;  /* 0x000000ffff197224 */ /* 0x000fe400078e001f */
[----:B------:R-:W-:-:S08]  /*1d260*/  IMAD.MOV.U32 R26, RZ, RZ, R30 ;  /* 0x000000ffff1a7224 */ /* 0x000fd000078e001e */
        /* <DEDUP_REMOVED lines=10> */
[----:B------:R-:W0:-:S10]  /*1d310*/  @P2 DFMA R22, R24, R22, +INF ;  /* 0x7ff000001816242b */ /* 0x000e140000000016 */
[----:B0-----:R-:W-:Y:S02]  /*1d320*/  @P2 FSEL R22, R22, RZ, P3 ;  /* 0x000000ff16162208 */ /* 0x001fe40001800000 */
[----:B------:R-:W-:Y:S01]  /*1d330*/  @P2 FSEL R23, R23, -QNAN , P3 ;  /* 0xfff0000017172808 */ /* 0x000fe20001800000 */
[----:B------:R-:W-:Y:S05]  /*1d340*/  @P2 BRA `(.L_x_2681) ;  /* 0x000004f000002947 */ /* 0x000fea0003800000 */
[C---:B------:R-:W-:Y:S01]  /*1d350*/  LOP3.LUT R22, R31.reuse, 0x800fffff, RZ, 0xc0, !PT ;  /* 0x800fffff1f167812 */ /* 0x040fe200078ec0ff */
[----:B------:R-:W-:Y:S01]  /*1d360*/  IMAD.MOV.U32 R24, RZ, RZ, RZ ;  /* 0x000000ffff187224 */ /* 0x000fe200078e00ff */
[----:B------:R-:W-:Y:S01]  /*1d370*/  LEA.HI R2, R31, R2, RZ, 0xc ;  /* 0x000000021f027211 */ /* 0x000fe200078f60ff */
[----:B------:R-:W-:Y:S01]  /*1d380*/  IMAD.MOV.U32 R34, RZ, RZ, 0x3ae80f1e ;  /* 0x3ae80f1eff227424 */ /* 0x000fe200078e00ff */
[----:B------:R-:W-:Y:S01]  /*1d390*/  LOP3.LUT R27, R22, 0x3ff00000, RZ, 0xfc, !PT ;  /* 0x3ff00000161b7812 */ /* 0x000fe200078efcff */
[----:B------:R-:W-:-:S03]  /*1d3a0*/  IMAD.MOV.U32 R35, RZ, RZ, 0x3eb1380b ;  /* 0x3eb1380bff237424 */ /* 0x000fc600078e00ff */
[----:B------:R-:W-:-:S13]  /*1d3b0*/  ISETP.GE.AND P0, PT, R27, 0x3ff6a09f, PT ;  /* 0x3ff6a09f1b00780c */ /* 0x000fda0003f06270 */
[----:B------:R-:W-:Y:S02]  /*1d3c0*/  @P0 IADD3 R23, R27, -0x100000, RZ ;  /* 0xfff000001b170810 */ /* 0x000fe40007ffe0ff */
[----:B------:R-:W-:-:S03]  /*1d3d0*/  @P0 IADD3 R2, R2, 0x1, RZ ;  /* 0x0000000102020810 */ /* 0x000fc60007ffe0ff */
[----:B------:R-:W-:-:S06]  /*1d3e0*/  @P0 IMAD.MOV.U32 R27, RZ, RZ, R23 ;  /* 0x000000ffff1b0224 */ /* 0x000fcc00078e0017 */
[----:B------:R-:W0:-:S04]  /*1d3f0*/  DADD R32, R26, 1 ;  /* 0x3ff000001a207429 */ /* 0x000e080000000000 */
[----:B------:R-:W-:Y:S02]  /*1d400*/  DADD R26, R26, -1 ;  /* 0xbff000001a1a7429 */ /* 0x000fe40000000000 */
[----:B0-----:R-:W0:Y:S02]  /*1d410*/  MUFU.RCP64H R25, R33 ;  /* 0x0000002100197308 */ /* 0x001e240000001800 */
[----:B0-----:R0:W1:Y:S02]  /*1d420*/  DFMA R22, -R32, R24, 1 ;  /* 0x3ff000002016742b */ /* 0x0010640000000118 */
[----:B0-----:R-:W-:Y:S01]  /*1d430*/  LOP3.LUT R32, R2, 0x80000000, RZ, 0x3c, !PT ;  /* 0x8000000002207812 */ /* 0x001fe200078e3cff */
[----:B------:R-:W-:-:S03]  /*1d440*/  IMAD.MOV.U32 R33, RZ, RZ, 0x43300000 ;  /* 0x43300000ff217424 */ /* 0x000fc600078e00ff */
[----:B-1----:R-:W0:-:S04]  /*1d450*/  DFMA R22, R22, R22, R22 ;  /* 0x000000161616722b */ /* 0x002e080000000016 */
[----:B------:R-:W-:-:S04]  /*1d460*/  DADD R32, R32, c[0x2][0x58] ;  /* 0x0080160020207629 */ /* 0x000fc80000000000 */
        /* <DEDUP_REMOVED lines=24> */
.L_x_2680:
        /* <DEDUP_REMOVED lines=21> */
.L_x_2683:
[----:B------:R-:W-:Y:S05]  /*1d740*/  BSYNC B3 ;  /* 0x0000000000037941 */ /* 0x000fea0003800000 */
.L_x_2682:
        /* <DEDUP_REMOVED lines=15> */
.L_x_2681:
[----:B------:R-:W-:Y:S05]  /*1d840*/  BSYNC B2 ;  /* 0x0000000000027941 */ /* 0x000fea0003800000 */
.L_x_2679:
[----:B------:R-:W2:Y:S01]  /*1d850*/  MUFU.RCP64H R25, R37 ;  /* 0x0000002500197308 */ /* 0x000ea20000001800 */
[----:B------:R-:W-:Y:S01]  /*1d860*/  IMAD.MOV.U32 R24, RZ, RZ, 0x1 ;  /* 0x00000001ff187424 */ /* 0x000fe200078e00ff */
[----:B------:R-:W-:Y:S01]  /*1d870*/  FSETP.GEU.AND P2, PT, |R21|, 6.5827683646048100446e-37, PT ;  /* 0x036000001500780b */ /* 0x000fe20003f4e200 */
[----:B------:R-:W-:Y:S04]  /*1d880*/  BSSY B2, `(.L_x_2684) ;  /* 0x0000012000027945 */ /* 0x000fe80003800000 */
[----:B0-2---:R-:W0:-:S06]  /*1d890*/  DFMA R26, -R36, R24, 1 ;  /* 0x3ff00000241a742b */ /* 0x005e0c0000000118 */
        /* <DEDUP_REMOVED lines=16> */
.L_x_2685:
[----:B------:R-:W-:Y:S05]  /*1d9a0*/  BSYNC B2 ;  /* 0x0000000000027941 */ /* 0x000fea0003800000 */
.L_x_2684:
        /* <DEDUP_REMOVED lines=43> */
.L_x_2687:
[----:B------:R-:W-:-:S04]  /*1dc60*/  ISETP.GE.AND P0, PT, R9, RZ, PT ;  /* 0x000000ff0900720c */ /* 0x000fc80003f06270 */
[----:B------:R-:W-:Y:S02]  /*1dc70*/  FSEL R20, RZ, 3.37028055040000000000e+12, P0 ;  /* 0x54442d18ff147808 */ /* 0x000fe40000000000 */
[----:B------:R-:W-:Y:S02]  /*1dc80*/  FSEL R21, RZ, 2.1426990032196044922, P0 ;  /* 0x400921fbff157808 */ /* 0x000fe40000000000 */
.L_x_2688:
[----:B------:R-:W-:Y:S05]  /*1dc90*/  BSYNC B0 ;  /* 0x0000000000007941 */ /* 0x000fea0003800000 */
.L_x_2686:
[----:B------:R0:W2:Y:S02]  /*1dca0*/  DADD R8, |R8|, |R10| ;  /* 0x0000000008087229 */ /* 0x0000a4000000060a */
[----:B0-----:R-:W-:Y:S02]  /*1dcb0*/  LOP3.LUT R11, R21, 0x80000000, R11, 0xb8, !PT ;  /* 0x80000000150b7812 */ /* 0x001fe400078eb80b */
[----:B-1----:R-:W-:-:S04]  /*1dcc0*/  DMUL R22, R22, 0.5 ;  /* 0x3fe0000016167828 */ /* 0x002fc80000000000 */
[----:B--2---:R-:W0:-:S06]  /*1dcd0*/  DSETP.GTU.AND P0, PT, |R8|, +INF , PT ;  /* 0x7ff000000800742a */ /* 0x004e0c0003f0c200 */
[----:B0-----:R-:W-:Y:S02]  /*1dce0*/  FSEL R8, R8, R20, P0 ;  /* 0x0000001408087208 */ /* 0x001fe40000000000 */
[----:B------:R-:W-:Y:S01]  /*1dcf0*/  FSEL R9, R9, R11, P0 ;  /* 0x0000000b09097208 */ /* 0x000fe20000000000 */
[----:B------:R-:W-:Y:S05]  /*1dd00*/  BRA `(.L_x_2689) ;  /* 0x00004a6000007947 */ /* 0x000fea0003800000 */
.L_x_2678:
[----:B------:R-:W0:-:S06]  /*1dd10*/  DMUL R22, R20, R20 ;  /* 0x0000001414167228 */ /* 0x000e0c0000000000 */
[----:B0-----:R-:W0:-:S06]  /*1dd20*/  DFMA R22, R36, R36, R22 ;  /* 0x000000242416722b */ /* 0x001e0c0000000016 */
[----:B0-----:R-:W0:-:S14]  /*1dd30*/  DSETP.GTU.AND P0, PT, R22, c[0x2][0x148], PT ;  /* 0x008052001600762a */ /* 0x001e1c0003f0c000 */
[----:B0-----:R-:W-:Y:S05]  /*1dd40*/  @P0 BRA `(.L_x_2690) ;  /* 0x000008b000000947 */ /* 0x001fea0003800000 */
[----:B------:R-:W0:Y:S01]  /*1dd50*/  MUFU.RCP64H R25, R37 ;  /* 0x0000002500197308 */ /* 0x000e220000001800 */
[----:B------:R-:W-:Y:S01]  /*1dd60*/  IMAD.MOV.U32 R27, RZ, RZ, R23 ;  /* 0x000000ffff1b7224 */ /* 0x000fe200078e0017 */
[----:B------:R-:W-:Y:S01]  /*1dd70*/  BSSY B0, `(.L_x_2691) ;  /* 0x0000049000007945 */ /* 0x000fe20003800000 */
[----:B------:R-:W-:Y:S01]  /*1dd80*/  IMAD.MOV.U32 R24, RZ, RZ, 0x1 ;  /* 0x00000001ff187424 */ /* 0x000fe200078e00ff */
[----:B------:R-:W-:Y:S01]  /*1dd90*/  FSETP.GEU.AND P5, PT, |R21|, 6.5827683646048100446e-37, PT ;  /* 0x036000001500780b */ /* 0x000fe20003fae200 */
[----:B------:R-:W-:Y:S01]  /*1dda0*/  IMAD.MOV.U32 R26, RZ, RZ, R22 ;  /* 0x000000ffff1a7224 */ /* 0x000fe200078e0016 */
[----:B------:R-:W-:Y:S01]  /*1ddb0*/  ISETP.GT.AND P0, PT, R27, 0xfffff, PT ;  /* 0x000fffff1b00780c */ /* 0x000fe20003f04270 */
[----:B------:R-:W-:Y:S02]  /*1ddc0*/  IMAD.MOV.U32 R33, RZ, RZ, R27 ;  /* 0x000000ffff217224 */ /* 0x000fe400078e001b */
[----:B------:R-:W-:Y:S01]  /*1ddd0*/  IMAD.MOV.U32 R32, RZ, RZ, R26 ;  /* 0x000000ffff207224 */ /* 0x000fe200078e001a */
[----:B0-----:R-:W0:-:S09]  /*1dde0*/  DFMA R22, -R36, R24, 1 ;  /* 0x3ff000002416742b */ /* 0x001e120000000118 */
[----:B------:R-:W-:-:S04]  /*1ddf0*/  @!P0 DMUL R26, R26, 1.80143985094819840000e+16 ;  /* 0x435000001a1a8828 */ /* 0x000fc80000000000 */
[----:B0-----:R-:W0:-:S06]  /*1de00*/  DFMA R22, R22, R22, R22 ;  /* 0x000000161616722b */ /* 0x001e0c0000000016 */
[----:B0-----:R-:W0:Y:S01]  /*1de10*/  DFMA R22, R24, R22, R24 ;  /* 0x000000161816722b */ /* 0x001e220000000018 */
[----:B------:R-:W-:Y:S02]  /*1de20*/  @!P0 IMAD.MOV.U32 R33, RZ, RZ, R27 ;  /* 0x000000ffff218224 */ /* 0x000fe400078e001b */
[----:B------:R-:W-:-:S03]  /*1de30*/  @!P0 IMAD.MOV.U32 R32, RZ, RZ, R26 ;  /* 0x000000ffff208224 */ /* 0x000fc600078e001a */
[----:B0-----:R-:W0:Y:S01]  /*1de40*/  DFMA R24, -R36, R22, 1 ;  /* 0x3ff000002418742b */ /* 0x001e220000000116 */
[----:B------:R-:W-:-:S04]  /*1de50*/  IADD3 R2, R33, -0x1, RZ ;  /* 0xffffffff21027810 */ /* 0x000fc80007ffe0ff */
[----:B------:R-:W-:Y:S01]  /*1de60*/  ISETP.GE.U32.AND P2, PT, R2, 0x7fefffff, PT ;  /* 0x7fefffff0200780c */ /* 0x000fe20003f46070 */
[----:B0-----:R-:W0:-:S06]  /*1de70*/  DFMA R24, R22, R24, R22 ;  /* 0x000000181618722b */ /* 0x001e0c0000000016 */
[----:B0-----:R-:W0:-:S06]  /*1de80*/  DMUL R28, R20, R24 ;  /* 0x00000018141c7228 */ /* 0x001e0c0000000000 */
[----:B0-----:R-:W0:Y:S01]  /*1de90*/  DFMA R30, -R36, R28, R20 ;  /* 0x0000001c241e722b */ /* 0x001e220000000114 */
[----:B------:R-:W-:Y:S01]  /*1dea0*/  @P2 IMAD.MOV.U32 R22, RZ, RZ, 0x0 ;  /* 0x00000000ff162424 */ /* 0x000fe200078e00ff */
[----:B------:R-:W-:Y:S01]  /*1deb0*/  @P2 FSETP.NEU.FTZ.AND P3, PT, R27, RZ, PT ;  /* 0x000000ff1b00220b */ /* 0x000fe20003f7d000 */
[----:B------:R-:W-:-:S03]  /*1dec0*/  @P2 IMAD.MOV.U32 R23, RZ, RZ, 0x7ff00000 ;  /* 0x7ff00000ff172424 */ /* 0x000fc600078e00ff */
[----:B0-----:R-:W0:-:S04]  /*1ded0*/  DFMA R24, R24, R30, R28 ;  /* 0x0000001e1818722b */ /* 0x001e08000000001c */
[----:B------:R-:W1:-:S06]  /*1dee0*/  @P2 DFMA R22, R26, R22, +INF ;  /* 0x7ff000001a16242b */ /* 0x000e4c0000000016 */
[----:B0-----:R-:W-:-:S04]  /*1def0*/  FFMA R2, RZ, R37, R25 ;  /* 0x00000025ff027223 */ /* 0x001fc80000000019 */
[----:B-1----:R-:W-:Y:S02]  /*1df00*/  @P2 FSEL R22, R22, RZ, P3 ;  /* 0x000000ff16162208 */ /* 0x002fe40001800000 */
[----:B------:R-:W-:Y:S01]  /*1df10*/  FSETP.GT.AND P4, PT, |R2|, 1.469367938527859385e-39, PT ;  /* 0x001000000200780b */ /* 0x000fe20003f84200 */
[----:B------:R-:W-:Y:S01]  /*1df20*/  IMAD.MOV.U32 R2, RZ, RZ, -0x3ff ;  /* 0xfffffc01ff027424 */ /* 0x000fe200078e00ff */
[----:B------:R-:W-:Y:S01]  /*1df30*/  @P2 FSEL R23, R23, -QNAN , P3 ;  /* 0xfff0000017172808 */ /* 0x000fe20001800000 */
[----:B------:R-:W-:Y:S01]  /*1df40*/  @!P0 IMAD.MOV.U32 R2, RZ, RZ, -0x435 ;  /* 0xfffffbcbff028424 */ /* 0x000fe200078e00ff */
[----:B------:R-:W-:Y:S05]  /*1df50*/  @P2 BRA `(.L_x_2692) ;  /* 0x000002a000002947 */ /* 0x000fea0003800000 */
[C---:B------:R-:W-:Y:S01]  /*1df60*/  LOP3.LUT R22, R33.reuse, 0x800fffff, RZ, 0xc0, !PT ;  /* 0x800fffff21167812 */ /* 0x040fe200078ec0ff */
[----:B------:R-:W-:Y:S01]  /*1df70*/  IMAD.MOV.U32 R26, RZ, RZ, RZ ;  /* 0x000000ffff1a7224 */ /* 0x000fe200078e00ff */
[----:B------:R-:W-:Y:S01]  /*1df80*/  LEA.HI R33, R33, R2, RZ, 0xc ;  /* 0x0000000221217211 */ /* 0x000fe200078f60ff */
[----:B------:R-:W-:Y:S01]  /*1df90*/  IMAD.MOV.U32 R38, RZ, RZ, 0x3ae80f1e ;  /* 0x3ae80f1eff267424 */ /* 0x000fe200078e00ff */
[----:B------:R-:W-:Y:S01]  /*1dfa0*/  LOP3.LUT R23, R22, 0x3ff00000, RZ, 0xfc, !PT ;  /* 0x3ff0000016177812 */ /* 0x000fe200078efcff */
[----:B------:R-:W-:-:S02]  /*1dfb0*/  IMAD.MOV.U32 R22, RZ, RZ, R32 ;  /* 0x000000ffff167224 */ /* 0x000fc400078e0020 */
        /* <DEDUP_REMOVED lines=36> */
.L_x_2692:
[----:B------:R-:W-:Y:S05]  /*1e200*/  BSYNC B0 ;  /* 0x0000000000007941 */ /* 0x000fea0003800000 */
.L_x_2691:
[----:B------:R-:W-:Y:S01]  /*1e210*/  BSSY B2, `(.L_x_2693) ;  /* 0x0000008000027945 */ /* 0x000fe20003800000 */
[----:B------:R-:W-:Y:S05]  /*1e220*/  @P4 BRA P5, `(.L_x_2694) ;  /* 0x0000006000004947 */ /* 0x000fea0002800000 */
[----:B------:R-:W-:Y:S01]  /*1e230*/  IMAD.MOV.U32 R24, RZ, RZ, R20 ;  /* 0x000000ffff187224 */ /* 0x000fe200078e0014 */
[----:B------:R-:W-:Y:S01]  /*1e240*/  MOV R28, 0x1e290 ;  /* 0x0001e290001c7802 */ /* 0x000fe20000000f00 */
[----:B------:R-:W-:Y:S02]  /*1e250*/  IMAD.MOV.U32 R25, RZ, RZ, R21 ;  /* 0x000000ffff197224 */ /* 0x000fe400078e0015 */
[----:B------:R-:W-:Y:S02]  /*1e260*/  IMAD.MOV.U32 R30, RZ, RZ, R36 ;  /* 0x000000ffff1e7224 */ /* 0x000fe400078e0024 */
[----:B------:R-:W-:Y:S02]  /*1e270*/  IMAD.MOV.U32 R27, RZ, RZ, R37 ;  /* 0x000000ffff1b7224 */ /* 0x000fe400078e0025 */
[----:B01---5:R-:W-:Y:S05]  /*1e280*/  CALL.REL.NOINC `($__internal_3_$__cuda_sm20_div_rn_f64_full) ;  /* 0x0001b70000007944 */ /* 0x023fea0003c00000 */
.L_x_2694:
[----:B------:R-:W-:Y:S05]  /*1e290*/  BSYNC B2 ;  /* 0x0000000000027941 */ /* 0x000fea0003800000 */
.L_x_2693:
[----:B------:R-:W2:Y:S01]  /*1e2a0*/  DSETP.NEU.AND P0, PT, R36, RZ, PT ;  /* 0x000000ff2400722a */ /* 0x000ea20003f0d000 */
[----:B------:R-:W-:-:S13]  /*1e2b0*/  BSSY B0, `(.L_x_2695) ;  /* 0x000002d000007945 */ /* 0x000fda0003800000 */
[----:B--2---:R-:W-:Y:S05]  /*1e2c0*/  @!P0 BRA `(.L_x_2696) ;  /* 0x0000028000008947 */ /* 0x004fea0003800000 */
[----:B------:R-:W2:Y:S01]  /*1e2d0*/  DMUL R20, R24, R24 ;  /* 0x0000001818147228 */ /* 0x000ea20000000000 */
[----:B------:R-:W-:Y:S01]  /*1e2e0*/  IMAD.MOV.U32 R26, RZ, RZ, 0x2a25ff7e ;  /* 0x2a25ff7eff1a7424 */ /* 0x000fe200078e00ff */
[----:B------:R-:W-:Y:S01]  /*1e2f0*/  ISETP.GE.AND P0, PT, R9, RZ, PT ;  /* 0x000000ff0900720c */ /* 0x000fe20003f06270 */
[----:B------:R-:W-:Y:S01]  /*1e300*/  IMAD.MOV.U32 R27, RZ, RZ, 0x3ef53e1d ;  /* 0x3ef53e1dff1b7424 */ /* 0x000fe200078e00ff */
[----:B------:R-:W-:-:S05]  /*1e310*/  DSETP.NEU.AND P2, PT, |R8|, |R10|, PT ;  /* 0x4000000a0800722a */ /* 0x000fca0003f4d200 */
[----:B--2---:R-:W2:-:S06]  /*1e320*/  DFMA R26, R20, -R26, c[0x2][0xa8] ;  /* 0x00802a00141a762b */ /* 0x004e8c000000081a */
[----:B--2---:R-:W2:-:S06]  /*1e330*/  DFMA R26, R20, R26, c[0x2][0xb0] ;  /* 0x00802c00141a762b */ /* 0x004e8c000000001a */
        /* <DEDUP_REMOVED lines=16> */
[----:B--2---:R-:W2:-:S06]  /*1e440*/  DMUL R26, R20, R26 ;  /* 0x0000001a141a7228 */ /* 0x004e8c0000000000 */
[----:B--2---:R-:W2:-:S06]  /*1e450*/  DFMA R26, R26, R24, R24 ;  /* 0x000000181a1a722b */ /* 0x004e8c0000000018 */
[----:B--2---:R-:W2:-:S04]  /*1e460*/  DADD R20, -RZ, -R26 ;  /* 0x00000000ff147229 */ /* 0x004e88000000091a */
[----:B------:R-:W3:-:S06]  /*1e470*/  DADD R24, -R26, c[0x2][0x140] ;  /* 0x008050001a187629 */ /* 0x000ecc0000000100 */
[----:B--2---:R-:W-:Y:S02]  /*1e480*/  FSEL R20, R26, R20, !P0 ;  /* 0x000000141a147208 */ /* 0x004fe40004000000 */
[----:B------:R-:W-:Y:S02]  /*1e490*/  FSEL R21, R27, R21, !P0 ;  /* 0x000000151b157208 */ /* 0x000fe40004000000 */
[----:B---3--:R-:W-:Y:S02]  /*1e4a0*/  FSEL R29, R24, R26, !P0 ;  /* 0x0000001a181d7208 */ /* 0x008fe40004000000 */
[----:B------:R-:W-:Y:S02]  /*1e4b0*/  FSEL R25, R25, R27, !P0 ;  /* 0x0000001b19197208 */ /* 0x000fe40004000000 */
[----:B------:R-:W2:-:S10]  /*1e4c0*/  DADD R20, R20, c[0x2][0x138] ;  /* 0x00804e0014147629 */ /* 0x000e940000000000 */
[----:B--2---:R-:W-:Y:S02]  /*1e4d0*/  FSEL R20, R20, R29, !P1 ;  /* 0x0000001d14147208 */ /* 0x004fe40004800000 */
[----:B------:R-:W-:Y:S01]  /*1e4e0*/  FSEL R21, R21, R25, !P1 ;  /* 0x0000001915157208 */ /* 0x000fe20004800000 */
[----:B------:R-:W-:Y:S05]  /*1e4f0*/  @P2 BRA `(.L_x_2697) ;  /* 0x0000008000002947 */ /* 0x000fea0003800000 */
[----:B------:R-:W-:Y:S02]  /*1e500*/  IMAD.MOV.U32 R20, RZ, RZ, 0x7f3321d2 ;  /* 0x7f3321d2ff147424 */ /* 0x000fe400078e00ff */
[----:B------:R-:W-:-:S03]  /*1e510*/  IMAD.MOV.U32 R2, RZ, RZ, 0x4002d97c ;  /* 0x4002d97cff027424 */ /* 0x000fc600078e00ff */
[----:B------:R-:W-:Y:S02]  /*1e520*/  FSEL R20, R20, 3.37028055040000000000e+12, !P0 ;  /* 0x54442d1814147808 */ /* 0x000fe40004000000 */
[----:B------:R-:W-:Y:S01]  /*1e530*/  FSEL R21, R2, 1.8213495016098022461, !P0 ;  /* 0x3fe921fb02157808 */ /* 0x000fe20004000000 */
[----:B------:R-:W-:Y:S05]  /*1e540*/  BRA `(.L_x_2697) ;  /* 0x0000003000007947 */ /* 0x000fea0003800000 */
.L_x_2696:
[----:B------:R-:W-:-:S04]  /*1e550*/  ISETP.GE.AND P0, PT, R9, RZ, PT ;  /* 0x000000ff0900720c */ /* 0x000fc80003f06270 */
[----:B------:R-:W-:Y:S02]  /*1e560*/  FSEL R20, RZ, 3.37028055040000000000e+12, P0 ;  /* 0x54442d18ff147808 */ /* 0x000fe40000000000 */
[----:B------:R-:W-:Y:S02]  /*1e570*/  FSEL R21, RZ, 2.1426990032196044922, P0 ;  /* 0x400921fbff157808 */ /* 0x000fe40000000000 */
.L_x_2697:
[----:B------:R-:W-:Y:S05]  /*1e580*/  BSYNC B0 ;  /* 0x0000000000007941 */ /* 0x000fea0003800000 */
.L_x_2695:
[----:B------:R2:W3:Y:S02]  /*1e590*/  DADD R8, |R8|, |R10| ;  /* 0x0000000008087229 */ /* 0x0004e4000000060a */
[----:B--2---:R-:W-:Y:S02]  /*1e5a0*/  LOP3.LUT R11, R21, 0x80000000, R11, 0xb8, !PT ;  /* 0x80000000150b7812 */ /* 0x004fe400078eb80b */
[----:B-1----:R-:W-:-:S04]  /*1e5b0*/  DMUL R22, R22, 0.5 ;  /* 0x3fe0000016167828 */ /* 0x002fc80000000000 */
[----:B---3--:R-:W1:-:S06]  /*1e5c0*/  DSETP.GTU.AND P0, PT, |R8|, +INF , PT ;  /* 0x7ff000000800742a */ /* 0x008e4c0003f0c200 */
[----:B-1----:R-:W-:Y:S02]  /*1e5d0*/  FSEL R8, R8, R20, P0 ;  /* 0x0000001408087208 */ /* 0x002fe40000000000 */
[----:B------:R-:W-:Y:S01]  /*1e5e0*/  FSEL R9, R9, R11, P0 ;  /* 0x0000000b09097208 */ /* 0x000fe20000000000 */
[----:B------:R-:W-:Y:S05]  /*1e5f0*/  BRA `(.L_x_2689) ;  /* 0x0000417000007947 */ /* 0x000fea0003800000 */
.L_x_2690:
[----:B------:R-:W-:Y:S01]  /*1e600*/  LOP3.LUT R23, R37, 0xfffffff8, RZ, 0xc0, !PT ;  /* 0xfffffff825177812 */ /* 0x000fe200078ec0ff */
[----:B------:R-:W-:Y:S01]  /*1e610*/  IMAD.MOV.U32 R22, RZ, RZ, RZ ;  /* 0x000000ffff167224 */ /* 0x000fe200078e00ff */
[----:B------:R-:W-:Y:S01]  /*1e620*/  LOP3.LUT R29, R21, 0xfffffff8, RZ, 0xc0, !PT ;  /* 0xfffffff8151d7812 */ /* 0x000fe200078ec0ff */
[----:B------:R-:W-:Y:S01]  /*1e630*/  IMAD.MOV.U32 R28, RZ, RZ, RZ ;  /* 0x000000ffff1c7224 */ /* 0x000fe200078e00ff */
[----:B------:R-:W-:Y:S01]  /*1e640*/  BSSY B0, `(.L_x_2698) ;  /* 0x0000065000007945 */ /* 0x000fe20003800000 */
[----:B------:R-:W-:Y:S02]  /*1e650*/  IMAD.MOV.U32 R26, RZ, RZ, RZ ;  /* 0x000000ffff1a7224 */ /* 0x000fe400078e00ff */
[----:B------:R-:W0:-:S04]  /*1e660*/  DADD R24, R36, -R22 ;  /* 0x0000000024187229 */ /* 0x000e080000000816 */
[----:B------:R-:W1:-:S04]  /*1e670*/  DADD R42, R20, -R28 ;  /* 0x00000000142a7229 */ /* 0x000e48000000081c */
[C---:B------:R-:W-:Y:S02]  /*1e680*/  DMUL R52, R28.reuse, R28 ;  /* 0x0000001c1c347228 */ /* 0x040fe40000000000 */
[----:B0-----:R-:W-:Y:S02]  /*1e690*/  LOP3.LUT R27, R25, 0xfffffff8, RZ, 0xc0, !PT ;  /* 0xfffffff8191b7812 */ /* 0x001fe400078ec0ff */
[----:B------:R1:W-:Y:S02]  /*1e6a0*/  DADD R34, R28, R28 ;  /* 0x000000001c227229 */ /* 0x0003e4000000001c */
[----:B-1----:R-:W-:Y:S02]  /*1e6b0*/  LOP3.LUT R29, R43, 0xfffffff8, RZ, 0xc0, !PT ;  /* 0xfffffff82b1d7812 */ /* 0x002fe400078ec0ff */
[----:B------:R-:W0:-:S04]  /*1e6c0*/  DADD R38, R22, R22 ;  /* 0x0000000016267229 */ /* 0x000e080000000016 */
[----:B------:R-:W-:-:S04]  /*1e6d0*/  DMUL R46, R22, R22 ;  /* 0x00000016162e7228 */ /* 0x000fc80000000000 */
[----:B------:R-:W1:-:S04]  /*1e6e0*/  DADD R30, R24, -R26 ;  /* 0x00000000181e7229 */ /* 0x000e48000000081a */
[----:B------:R-:W2:-:S04]  /*1e6f0*/  DADD R42, R42, -R28 ;  /* 0x000000002a2a7229 */ /* 0x000e88000000081c */
[----:B0-----:R-:W-:-:S04]  /*1e700*/  DMUL R22, R26, R38 ;  /* 0x000000261a167228 */ /* 0x001fc80000000000 */
[----:B------:R-:W-:-:S04]  /*1e710*/  DMUL R44, R26, R26 ;  /* 0x0000001a1a2c7228 */ /* 0x000fc80000000000 */
[----:B------:R-:W-:-:S04]  /*1e720*/  DMUL R24, R28, R34 ;  /* 0x000000221c187228 */ /* 0x000fc80000000000 */
[----:B------:R-:W-:-:S04]  /*1e730*/  DMUL R40, R28, R28 ;  /* 0x0000001c1c287228 */ /* 0x000fc80000000000 */
[----:B------:R-:W0:-:S04]  /*1e740*/  DADD R26, R26, R26 ;  /* 0x000000001a1a7229 */ /* 0x000e08000000001a */
[----:B------:R-:W3:-:S04]  /*1e750*/  DADD R28, R28, R28 ;  /* 0x000000001c1c7229 */ /* 0x000ec8000000001c */
[----:B-1----:R1:W4:-:S04]  /*1e760*/  DMUL R38, R30, R38 ;  /* 0x000000261e267228 */ /* 0x0023080000000000 */
[----:B--2---:R1:W2:-:S04]  /*1e770*/  DMUL R34, R42, R34 ;  /* 0x000000222a227228 */ /* 0x0042880000000000 */
[----:B0-----:R1:W0:-:S04]  /*1e780*/  DMUL R32, R30, R26 ;  /* 0x0000001a1e207228 */ /* 0x0012080000000000 */
[----:B---3--:R1:W3:-:S04]  /*1e790*/  DMUL R48, R42, R28 ;  /* 0x0000001c2a307228 */ /* 0x0082c80000000000 */
[----:B------:R-:W0:-:S04]  /*1e7a0*/  DMUL R30, R30, R30 ;  /* 0x0000001e1e1e7228 */ /* 0x000e080000000000 */
[----:B-1234-:R-:W0:-:S04]  /*1e7b0*/  DMUL R42, R42, R42 ;  /* 0x0000002a2a2a7228 */ /* 0x01ee080000000000 */
.L_x_2699:
        /* <DEDUP_REMOVED lines=18> */
[----:B---3--:R-:W2:Y:S02]  /*1e8e0*/  DSETP.LT.OR P0, PT, R46, R44, P0 ;  /* 0x0000002c2e00722a */ /* 0x008ea40000701400 */
        /* <DEDUP_REMOVED lines=22> */
[----:B0-----:R-:W0:-:S04]  /*1ea50*/  DSETP.GEU.AND P4, PT, R46, R32, PT ;  /* 0x000000202e00722a */ /* 0x001e080003f8e000 */
        /* <DEDUP_REMOVED lines=13> */
[----:B------:R-:W0:Y:S01]  /*1eb30*/  DSETP.GEU.AND P3, PT, R50, R30, PT ;  /* 0x0000001e3200722a */ /* 0x000e220003f6e000 */
[----:B------:R-:W-:-:S02]  /*1eb40*/  IMAD.MOV.U32 R22, RZ, RZ, R24 ;  /* 0x000000ffff167224 */ /* 0x000fc400078e0018 */
[----:B------:R-:W-:Y:S01]  /*1eb50*/  IMAD.MOV.U32 R23, RZ, RZ, R25 ;  /* 0x000000ffff177224 */ /* 0x000fe200078e0019 */
[----:B--2---:R1:W2:Y:S01]  /*1eb60*/  DSETP.LT.OR P0, PT, R50, R30, P0 ;  /* 0x0000001e3200722a */ /* 0x0042a20000701400 */
[----:B------:R-:W-:Y:S01]  /*1eb70*/  IMAD.MOV.U32 R24, RZ, RZ, R2 ;  /* 0x000000ffff187224 */ /* 0x000fe200078e0002 */
[----:B0-----:R-:W-:Y:S01]  /*1eb80*/  FSEL R46, R50, R30, !P3 ;  /* 0x0000001e322e7208 */ /* 0x001fe20005800000 */
[----:B------:R-:W-:Y:S01]  /*1eb90*/  IMAD.MOV.U32 R25, RZ, RZ, R29 ;  /* 0x000000ffff197224 */ /* 0x000fe200078e001d */
[----:B------:R-:W-:Y:S02]  /*1eba0*/  FSEL R47, R51, R31, !P3 ;  /* 0x0000001f332f7208 */ /* 0x000fe40005800000 */
[----:B-1----:R-:W-:Y:S02]  /*1ebb0*/  FSEL R30, R30, R50, !P3 ;  /* 0x000000321e1e7208 */ /* 0x002fe40005800000 */
[----:B------:R-:W-:Y:S02]  /*1ebc0*/  FSEL R49, R31, R51, !P3 ;  /* 0x000000331f317208 */ /* 0x000fe40005800000 */
[----:B--2---:R-:W-:Y:S01]  /*1ebd0*/  DSETP.LT.OR P0, PT, R46, R42, P0 ;  /* 0x0000002a2e00722a */ /* 0x004fe20000701400 */
[----:B------:R-:W-:-:S03]  /*1ebe0*/  IMAD.MOV.U32 R48, RZ, RZ, R30 ;  /* 0x000000ffff307224 */ /* 0x000fc600078e001e */
        /* <DEDUP_REMOVED lines=8> */
[----:B------:R-:W-:Y:S01]  /*1ec70*/  IMAD.MOV.U32 R42, RZ, RZ, R26 ;  /* 0x000000ffff2a7224 */ /* 0x000fe200078e001a */
[----:B------:R-:W-:Y:S05]  /*1ec80*/  @P0 BRA `(.L_x_2699) ;  /* 0xfffffb3000000947 */ /* 0x000fea000383ffff */
[----:B------:R-:W-:Y:S05]  /*1ec90*/  BSYNC B0 ;  /* 0x0000000000007941 */ /* 0x000fea0003800000 */
.L_x_2698:
        /* <DEDUP_REMOVED lines=77> */
.L_x_2701:
        /* <DEDUP_REMOVED lines=21> */
.L_x_2704:
[----:B------:R-:W-:Y:S05]  /*1f2c0*/  BSYNC B3 ;  /* 0x0000000000037941 */ /* 0x000fea0003800000 */
.L_x_2703:
        /* <DEDUP_REMOVED lines=15> */
.L_x_2702:
[----:B------:R-:W-:Y:S05]  /*1f3c0*/  BSYNC B2 ;  /* 0x0000000000027941 */ /* 0x000fea0003800000 */
.L_x_2700:
        /* <DEDUP_REMOVED lines=21> */
.L_x_2706:
[----:B------:R-:W-:Y:S05]  /*1f520*/  BSYNC B2 ;  /* 0x0000000000027941 */ /* 0x000fea0003800000 */
.L_x_2705:
        /* <DEDUP_REMOVED lines=43> */
.L_x_2708:
[----:B------:R-:W-:-:S04]  /*1f7e0*/  ISETP.GE.AND P0, PT, R9, RZ, PT ;  /* 0x000000ff0900720c */ /* 0x000fc80003f06270 */
[----:B------:R-:W-:Y:S02]  /*1f7f0*/  FSEL R20, RZ, 3.37028055040000000000e+12, P0 ;  /* 0x54442d18ff147808 */ /* 0x000fe40000000000 */
[----:B------:R-:W-:Y:S02]  /*1f800*/  FSEL R21, RZ, 2.1426990032196044922, P0 ;  /* 0x400921fbff157808 */ /* 0x000fe40000000000 */
.L_x_2709:
[----:B------:R-:W-:Y:S05]  /*1f810*/  BSYNC B0 ;  /* 0x0000000000007941 */ /* 0x000fea0003800000 */
.L_x_2707:
[----:B------:R0:W2:Y:S02]  /*1f820*/  DADD R8, |R8|, |R10| ;  /* 0x0000000008087229 */ /* 0x0000a4000000060a */
[----:B0-----:R-:W-:Y:S02]  /*1f830*/  LOP3.LUT R11, R21, 0x80000000, R11, 0xb8, !PT ;  /* 0x80000000150b7812 */ /* 0x001fe400078eb80b */
[----:B-1----:R-:W-:-:S04]  /*1f840*/  DMUL R22, R22, 0.5 ;  /* 0x3fe0000016167828 */ /* 0x002fc80000000000 */
[----:B--2---:R-:W0:-:S06]  /*1f850*/  DSETP.GTU.AND P0, PT, |R8|, +INF , PT ;  /* 0x7ff000000800742a */ /* 0x004e0c0003f0c200 */
[----:B0-----:R-:W-:Y:S02]  /*1f860*/  FSEL R8, R8, R20, P0 ;  /* 0x0000001408087208 */ /* 0x001fe40000000000 */
[----:B------:R-:W-:Y:S01]  /*1f870*/  FSEL R9, R9, R11, P0 ;  /* 0x0000000b09097208 */ /* 0x000fe20000000000 */
[----:B------:R-:W-:Y:S05]  /*1f880*/  BRA `(.L_x_2689) ;  /* 0x00002ee000007947 */ /* 0x000fea0003800000 */
.L_x_2677:
        /* <DEDUP_REMOVED lines=14> */
[----:B------:R-:W-:Y:S02]  /*1f970*/  IADD3 R27, -R2, 0x7fd00000, RZ ;  /* 0x7fd00000021b7810 */ /* 0x000fe40007ffe1ff */
[----:B------:R-:W-:-:S02]  /*1f980*/  ISETP.GE.U32.AND P3, PT, R25, 0x7ff00000, PT ;  /* 0x7ff000001900780c */ /* 0x000fc40003f66070 */
[----:B------:R-:W-:Y:S02]  /*1f990*/  FSETP.GEU.AND P5, PT, |R21|, 6.5827683646048100446e-37, PT ;  /* 0x036000001500780b */ /* 0x000fe40003fae200 */
[----:B------:R-:W0:-:S04]  /*1f9a0*/  DMUL R28, R26, R24 ;  /* 0x000000181a1c7228 */ /* 0x000e080000000000 */
[----:B------:R-:W-:-:S04]  /*1f9b0*/  DMUL R26, R26, R22 ;  /* 0x000000161a1a7228 */ /* 0x000fc80000000000 */
[----:B0-----:R-:W0:-:S06]  /*1f9c0*/  DMUL R28, R28, R28 ;  /* 0x0000001c1c1c7228 */ /* 0x001e0c0000000000 */
[----:B0-----:R-:W0:-:S06]  /*1f9d0*/  DFMA R26, R26, R26, R28 ;  /* 0x0000001a1a1a722b */ /* 0x001e0c000000001c */
[----:B0-----:R-:W0:-:S04]  /*1f9e0*/  DSETP.MIN.AND P0, P2, R26, c[0x2][0x150], PT ;  /* 0x008054001a00762a */ /* 0x001e080003a00000 */
[----:B------:R-:W-:-:S05]  /*1f9f0*/  IMAD.MOV.U32 R28, RZ, RZ, R27 ;  /* 0x000000ffff1c7224 */ /* 0x000fca00078e001b */
[----:B0-----:R-:W-:Y:S01]  /*1fa00*/  FSEL R29, R28, c[0x2][0x154], P0 ;  /* 0x008055001c1d7a08 */ /* 0x001fe20000000000 */
[----:B------:R-:W-:-:S04]  /*1fa10*/  IMAD.MOV.U32 R28, RZ, RZ, R26 ;  /* 0x000000ffff1c7224 */ /* 0x000fc800078e001a */
[----:B------:R-:W-:Y:S01]  /*1fa20*/  @P2 LOP3.LUT R29, R30, 0x80000, RZ, 0xfc, !PT ;  /* 0x000800001e1d2812 */ /* 0x000fe200078efcff */
[----:B------:R-:W-:Y:S01]  /*1fa30*/  IMAD.MOV.U32 R30, RZ, RZ, RZ ;  /* 0x000000ffff1e7224 */ /* 0x000fe200078e00ff */
[----:B------:R-:W-:Y:S01]  /*1fa40*/  SEL R28, R28, c[0x2][0x150], P0 ;  /* 0x008054001c1c7a07 */ /* 0x000fe20000000000 */
[----:B------:R-:W-:Y:S01]  /*1fa50*/  DSETP.NEU.AND P2, PT, R24, RZ, PT ;  /* 0x000000ff1800722a */ /* 0x000fe20003f4d000 */
[----:B------:R-:W0:Y:S03]  /*1fa60*/  MUFU.RSQ64H R31, R29 ;  /* 0x0000001d001f7308 */ /* 0x000e260000001c00 */
[----:B0-----:R-:W0:-:S06]  /*1fa70*/  DMUL R32, R30, R30 ;  /* 0x0000001e1e207228 */ /* 0x001e0c0000000000 */
[----:B0-----:R-:W0:-:S06]  /*1fa80*/  DFMA R32, R28, -R32, 1 ;  /* 0x3ff000001c20742b */ /* 0x001e0c0000000820 */
[----:B0-----:R-:W-:-:S04]  /*1fa90*/  DFMA R34, R32, R34, 0.5 ;  /* 0x3fe000002022742b */ /* 0x001fc80000000022 */
[----:B------:R-:W0:-:S06]  /*1faa0*/  DMUL R32, R30, R32 ;  /* 0x000000201e207228 */ /* 0x000e0c0000000000 */
[----:B0-----:R0:W1:Y:S02]  /*1fab0*/  DFMA R32, R34, R32, R30 ;  /* 0x000000202220722b */ /* 0x001064000000001e */
[----:B0-----:R-:W-:-:S04]  /*1fac0*/  LOP3.LUT R31, R2, 0x100000, RZ, 0xfc, !PT ;  /* 0x00100000021f7812 */ /* 0x001fc800078efcff */
[----:B-1----:R0:W1:Y:S02]  /*1fad0*/  DMUL R32, R26, R32 ;  /* 0x000000201a207228 */ /* 0x0020640000000000 */
[----:B0-----:R-:W0:Y:S01]  /*1fae0*/  MUFU.RCP64H R27, R37 ;  /* 0x00000025001b7308 */ /* 0x001e220000001800 */
[----:B------:R-:W-:-:S03]  /*1faf0*/  IMAD.MOV.U32 R26, RZ, RZ, 0x1 ;  /* 0x00000001ff1a7424 */ /* 0x000fc600078e00ff */
[----:B-1----:R-:W1:-:S10]  /*1fb00*/  DMUL R32, R32, R30 ;  /* 0x0000001e20207228 */ /* 0x002e540000000000 */
[----:B-1----:R-:W-:Y:S01]  /*1fb10*/  @!P3 FSEL R25, R23, R33, !P2 ;  /* 0x000000211719b208 */ /* 0x002fe20005000000 */
[----:B0-----:R-:W0:Y:S01]  /*1fb20*/  DFMA R28, -R36, R26, 1 ;  /* 0x3ff00000241c742b */ /* 0x001e22000000011a */
[----:B------:R-:W-:Y:S02]  /*1fb30*/  @!P3 FSEL R24, R22, R32, !P2 ;  /* 0x000000201618b208 */ /* 0x000fe40005000000 */
[----:B------:R-:W-:-:S03]  /*1fb40*/  ISETP.GT.AND P0, PT, R25, 0xfffff, PT ;  /* 0x000fffff1900780c */ /* 0x000fc60003f04270 */
[----:B0-----:R-:W0:-:S06]  /*1fb50*/  DFMA R28, R28, R28, R28 ;  /* 0x0000001c1c1c722b */ /* 0x001e0c000000001c */
[----:B0-----:R0:W1:Y:S02]  /*1fb60*/  DFMA R26, R26, R28, R26 ;  /* 0x0000001c1a1a722b */ /* 0x001064000000001a */
[----:B0-----:R-:W-:Y:S02]  /*1fb70*/  IMAD.MOV.U32 R28, RZ, RZ, R24 ;  /* 0x000000ffff1c7224 */ /* 0x001fe400078e0018 */
[----:B------:R-:W-:Y:S02]  /*1fb80*/  IMAD.MOV.U32 R29, RZ, RZ, R25 ;  /* 0x000000ffff1d7224 */ /* 0x000fe400078e0019 */
[----:B-1----:R-:W0:-:S04]  /*1fb90*/  DFMA R22, -R36, R26, 1 ;  /* 0x3ff000002416742b */ /* 0x002e08000000011a */
[----:B------:R-:W1:-:S04]  /*1fba0*/  @!P0 DMUL R28, R28, 1.80143985094819840000e+16 ;  /* 0x435000001c1c8828 */ /* 0x000e480000000000 */
[----:B0-----:R-:W0:-:S06]  /*1fbb0*/  DFMA R22, R26, R22, R26 ;  /* 0x000000161a16722b */ /* 0x001e0c000000001a */
[----:B-1----:R-:W-:Y:S01]  /*1fbc0*/  @!P0 IMAD.MOV.U32 R25, RZ, RZ, R29 ;  /* 0x000000ffff198224 */ /* 0x002fe200078e001d */
[----:B0-----:R-:W0:Y:S01]  /*1fbd0*/  DMUL R26, R20, R22 ;  /* 0x00000016141a7228 */ /* 0x001e220000000000 */
[----:B------:R-:W-:-:S03]  /*1fbe0*/  @!P0 IMAD.MOV.U32 R24, RZ, RZ, R28 ;  /* 0x000000ffff188224 */ /* 0x000fc600078e001c */
[----:B------:R-:W-:Y:S02]  /*1fbf0*/  IADD3 R2, R25, -0x1, RZ ;  /* 0xffffffff19027810 */ /* 0x000fe40007ffe0ff */
[----:B0-----:R-:W0:Y:S02]  /*1fc00*/  DFMA R30, -R36, R26, R20 ;  /* 0x0000001a241e722b */ /* 0x001e240000000114 */
[----:B------:R-:W-:-:S04]  /*1fc10*/  ISETP.GE.U32.AND P2, PT, R2, 0x7fefffff, PT ;  /* 0x7fefffff0200780c */ /* 0x000fc80003f46070 */
[----:B0-----:R0:W1:-:S09]  /*1fc20*/  DFMA R26, R22, R30, R26 ;  /* 0x0000001e161a722b */ /* 0x001052000000001a */
[----:B0-----:R-:W-:Y:S01]  /*1fc30*/  @P2 IMAD.MOV.U32 R22, RZ, RZ, 0x0 ;  /* 0x00000000ff162424 */ /* 0x001fe200078e00ff */
[----:B------:R-:W-:Y:S01]  /*1fc40*/  @P2 FSETP.NEU.FTZ.AND P3, PT, R29, RZ, PT ;  /* 0x000000ff1d00220b */ /* 0x000fe20003f7d000 */
[----:B------:R-:W-:Y:S02]  /*1fc50*/  @P2 IMAD.MOV.U32 R23, RZ, RZ, 0x7ff00000 ;  /* 0x7ff00000ff172424 */ /* 0x000fe400078e00ff */
[----:B-1----:R-:W-:-:S04]  /*1fc60*/  FFMA R2, RZ, R37, R27 ;  /* 0x00000025ff027223 */ /* 0x002fc8000000001b */
[----:B------:R-:W0:Y:S01]  /*1fc70*/  @P2 DFMA R22, R28, R22, +INF ;  /* 0x7ff000001c16242b */ /* 0x000e220000000016 */
[----:B------:R-:W-:Y:S01]  /*1fc80*/  FSETP.GT.AND P4, PT, |R2|, 1.469367938527859385e-39, PT ;  /* 0x001000000200780b */ /* 0x000fe20003f84200 */
[----:B------:R-:W-:Y:S02]  /*1fc90*/  IMAD.MOV.U32 R2, RZ, RZ, -0x3ff ;  /* 0xfffffc01ff027424 */ /* 0x000fe400078e00ff */
[----:B------:R-:W-:-:S06]  /*1fca0*/  @!P0 IMAD.MOV.U32 R2, RZ, RZ, -0x435 ;  /* 0xfffffbcbff028424 */ /* 0x000fcc00078e00ff */
        /* <DEDUP_REMOVED lines=45> */
.L_x_2711:
[----:B------:R-:W-:Y:S05]  /*1ff80*/  BSYNC B0 ;  /* 0x0000000000007941 */ /* 0x000fea0003800000 */
.L_x_2710:
        /* <DEDUP_REMOVED lines=8> */
[----:B------:R-:W-:Y:S02]  /*20010*/  IMAD.MOV.U32 R26, RZ, RZ, R24 ;  /* 0x000000ffff1a7224 */ /* 0x000fe400078e0018 */
[----:B------:R-:W-:Y:S02]  /*20020*/  IMAD.MOV.U32 R27, RZ, RZ, R25 ;  /* 0x000000ffff1b7224 */ /* 0x000fe400078e0019 */
.L_x_2713:
[----:B------:R-:W-:Y:S05]  /*20030*/  BSYNC B2 ;  /* 0x0000000000027941 */ /* 0x000fea0003800000 */
.L_x_2712:
        /* <DEDUP_REMOVED lines=43> */
.L_x_2715:
[----:B------:R-:W-:-:S04]  /*202f0*/  ISETP.GE.AND P0, PT, R9, RZ, PT ;  /* 0x000000ff0900720c */ /* 0x000fc80003f06270 */
[----:B------:R-:W-:Y:S02]  /*20300*/  FSEL R20, RZ, 3.37028055040000000000e+12, P0 ;  /* 0x54442d18ff147808 */ /* 0x000fe40000000000 */
[----:B------:R-:W-:Y:S02]  /*20310*/  FSEL R21, RZ, 2.1426990032196044922, P0 ;  /* 0x400921fbff157808 */ /* 0x000fe40000000000 */
.L_x_2716:
[----:B------:R-:W-:Y:S05]  /*20320*/  BSYNC B0 ;  /* 0x0000000000007941 */ /* 0x000fea0003800000 */
.L_x_2714:
[----:B------:R2:W3:Y:S02]  /*20330*/  DADD R8, |R8|, |R10| ;  /* 0x0000000008087229 */ /* 0x0004e4000000060a */
[----:B--2---:R-:W-:-:S04]  /*20340*/  LOP3.LUT R11, R21, 0x80000000, R11, 0xb8, !PT ;  /* 0x80000000150b7812 */ /* 0x004fc800078eb80b */
[----:B---3--:R-:W2:-:S06]  /*20350*/  DSETP.GTU.AND P0, PT, |R8|, +INF , PT ;  /* 0x7ff000000800742a */ /* 0x008e8c0003f0c200 */
[----:B--2---:R-:W-:Y:S02]  /*20360*/  FSEL R8, R8, R20, P0 ;  /* 0x0000001408087208 */ /* 0x004fe40000000000 */
[----:B------:R-:W-:Y:S01]  /*20370*/  FSEL R9, R9, R11, P0 ;  /* 0x0000000b09097208 */ /* 0x000fe20000000000 */
[----:B------:R-:W-:Y:S05]  /*20380*/  BRA `(.L_x_2689) ;  /* 0x000023e000007947 */ /* 0x000fea0003800000 */
.L_x_2676:
        /* <DEDUP_REMOVED lines=68> */
.L_x_2719:
        /* <DEDUP_REMOVED lines=21> */
.L_x_2722:
[----:B------:R-:W-:Y:S05]  /*20920*/  BSYNC B3 ;  /* 0x0000000000037941 */ /* 0x000fea0003800000 */
.L_x_2721:
        /* <DEDUP_REMOVED lines=15> */
.L_x_2720:
[----:B------:R-:W-:Y:S05]  /*20a20*/  BSYNC B2 ;  /* 0x0000000000027941 */ /* 0x000fea0003800000 */
.L_x_2718:
[----:B------:R-:W-:Y:S01]  /*20a30*/  IMAD.MOV.U32 R26, RZ, RZ, 0x2a25ff7e ;  /* 0x2a25ff7eff1a7424 */ /* 0x000fe200078e00ff */
[----:B------:R-:W-:Y:S01]  /*20a40*/  ISETP.GE.AND P0, PT, R9, RZ, PT ;  /* 0x000000ff0900720c */ /* 0x000fe20003f06270 */
[----:B------:R-:W-:Y:S01]  /*20a50*/  IMAD.MOV.U32 R27, RZ, RZ, 0x3ef53e1d ;  /* 0x3ef53e1dff1b7424 */ /* 0x000fe200078e00ff */
[----:B------:R-:W-:Y:S01]  /*20a60*/  DSETP.NEU.AND P2, PT, |R8|, |R10|, PT ;  /* 0x4000000a0800722a */ /* 0x000fe20003f4d200 */
[----:B------:R-:W-:-:S03]  /*20a70*/  IMAD.MOV.U32 R2, RZ, RZ, 0x7f3321d2 ;  /* 0x7f3321d2ff027424 */ /* 0x000fc600078e00ff */
[----:B------:R-:W-:-:S04]  /*20a80*/  DADD R8, |R8|, |R10| ;  /* 0x0000000008087229 */ /* 0x000fc8000000060a */
[----:B------:R-:W2:-:S06]  /*20a90*/  DFMA R26, R22, -R26, c[0x2][0xa8] ;  /* 0x00802a00161a762b */ /* 0x000e8c000000081a */
        /* <DEDUP_REMOVED lines=19> */
[----:B--2---:R-:W2:-:S10]  /*20bd0*/  DADD R20, -RZ, -R26 ;  /* 0x00000000ff147229 */ /* 0x004e94000000091a */
[----:B0-2---:R-:W-:Y:S02]  /*20be0*/  FSEL R22, R26, R20, !P0 ;  /* 0x000000141a167208 */ /* 0x005fe40004000000 */
[----:B------:R-:W-:Y:S01]  /*20bf0*/  FSEL R23, R27, R21, !P0 ;  /* 0x000000151b177208 */ /* 0x000fe20004000000 */
[----:B------:R-:W0:-:S05]  /*20c00*/  DADD R20, -R26, c[0x2][0x140] ;  /* 0x008050001a147629 */ /* 0x000e0a0000000100 */
[----:B------:R-:W2:-:S05]  /*20c10*/  DADD R22, R22, c[0x2][0x138] ;  /* 0x00804e0016167629 */ /* 0x000e8a0000000000 */
[----:B0-----:R-:W-:Y:S02]  /*20c20*/  FSEL R27, R21, R27, !P0 ;  /* 0x0000001b151b7208 */ /* 0x001fe40004000000 */
[----:B------:R-:W-:Y:S01]  /*20c30*/  FSEL R21, R20, R26, !P0 ;  /* 0x0000001a14157208 */ /* 0x000fe20004000000 */
[----:B------:R-:W-:Y:S02]  /*20c40*/  IMAD.MOV.U32 R20, RZ, RZ, 0x4002d97c ;  /* 0x4002d97cff147424 */ /* 0x000fe400078e00ff */
[----:B--2---:R-:W-:Y:S02]  /*20c50*/  FSEL R10, R23, R27, !P1 ;  /* 0x0000001b170a7208 */ /* 0x004fe40004800000 */
[----:B------:R-:W-:Y:S01]  /*20c60*/  FSEL R21, R22, R21, !P1 ;  /* 0x0000001516157208 */ /* 0x000fe20004800000 */
[----:B------:R-:W0:Y:S01]  /*20c70*/  DSETP.GTU.AND P1, PT, |R8|, +INF , PT ;  /* 0x7ff000000800742a */ /* 0x000e220003f2c200 */
[----:B------:R-:W-:Y:S02]  /*20c80*/  @!P2 FSEL R10, R20, 1.8213495016098022461, !P0 ;  /* 0x3fe921fb140aa808 */ /* 0x000fe40004000000 */
[----:B------:R-:W-:Y:S01]  /*20c90*/  @!P2 FSEL R21, R2, 3.37028055040000000000e+12, !P0 ;  /* 0x54442d180215a808 */ /* 0x000fe20004000000 */
[----:B-1----:R1:W2:Y:S01]  /*20ca0*/  DMUL R22, R24, 0.5 ;  /* 0x3fe0000018167828 */ /* 0x0022a20000000000 */
[----:B------:R-:W-:-:S02]  /*20cb0*/  LOP3.LUT R11, R10, 0x80000000, R11, 0xb8, !PT ;  /* 0x800000000a0b7812 */ /* 0x000fc400078eb80b */
[----:B0-----:R-:W-:Y:S02]  /*20cc0*/  FSEL R8, R8, R21, P1 ;  /* 0x0000001508087208 */ /* 0x001fe40000800000 */
[----:B------:R-:W-:Y:S01]  /*20cd0*/  FSEL R9, R9, R11, P1 ;  /* 0x0000000b09097208 */ /* 0x000fe20000800000 */
[----:B------:R-:W-:Y:S05]  /*20ce0*/  BRA `(.L_x_2689) ;  /* 0x00001a8000007947 */ /* 0x000fea0003800000 */
.L_x_2717:
[----:B------:R-:W0:Y:S01]  /*20cf0*/  DMUL R22, R20, R20 ;  /* 0x0000001414167228 */ /* 0x000e220000000000 */
[----:B------:R-:W-:Y:S01]  /*20d00*/  IMAD.MOV.U32 R24, RZ, RZ, 0x2a25ff7e ;  /* 0x2a25ff7eff187424 */ /* 0x000fe200078e00ff */
[----:B------:R-:W-:Y:S01]  /*20d10*/  ISETP.GE.AND P0, PT, R9, RZ, PT ;  /* 0x000000ff0900720c */ /* 0x000fe20003f06270 */
[----:B------:R-:W-:Y:S01]  /*20d20*/  IMAD.MOV.U32 R25, RZ, RZ, 0x3ef53e1d ;  /* 0x3ef53e1dff197424 */ /* 0x000fe200078e00ff */
[----:B------:R-:W-:Y:S01]  /*20d30*/  DSETP.NEU.AND P2, PT, |R8|, |R10|, PT ;  /* 0x4000000a0800722a */ /* 0x000fe20003f4d200 */
[----:B------:R-:W-:-:S03]  /*20d40*/  IMAD.MOV.U32 R2, RZ, RZ, 0x7f3321d2 ;  /* 0x7f3321d2ff027424 */ /* 0x000fc600078e00ff */
[----:B------:R-:W-:-:S04]  /*20d50*/  DADD R8, |R8|, |R10| ;  /* 0x0000000008087229 */ /* 0x000fc8000000060a */
        /* <DEDUP_REMOVED lines=25> */
[----:B0-----:R-:W-:Y:S02]  /*20ef0*/  FSEL R23, R23, R25, !P0 ;  /* 0x0000001917177208 */ /* 0x001fe40004000000 */
[----:B------:R-:W-:Y:S01]  /*20f00*/  FSEL R25, R22, R24, !P0 ;  /* 0x0000001816197208 */ /* 0x000fe20004000000 */
[----:B------:R-:W-:Y:S02]  /*20f10*/  IMAD.MOV.U32 R24, RZ, RZ, 0x4002d97c ;  /* 0x4002d97cff187424 */ /* 0x000fe400078e00ff */
[----:B-1----:R-:W-:Y:S01]  /*20f20*/  FSEL R10, R27, R23, !P1 ;  /* 0x000000171b0a7208 */ /* 0x002fe20004800000 */
[----:B------:R-:W0:Y:S01]  /*20f30*/  DMUL R22, R20, 0.5 ;  /* 0x3fe0000014167828 */ /* 0x000e220000000000 */
[----:B------:R-:W-:Y:S02]  /*20f40*/  FSEL R27, R26, R25, !P1 ;  /* 0x000000191a1b7208 */ /* 0x000fe40004800000 */
[----:B------:R-:W-:Y:S01]  /*20f50*/  @!P2 FSEL R10, R24, 1.8213495016098022461, !P0 ;  /* 0x3fe921fb180aa808 */ /* 0x000fe20004000000 */
[----:B------:R-:W1:Y:S01]  /*20f60*/  DSETP.GTU.AND P1, PT, |R8|, +INF , PT ;  /* 0x7ff000000800742a */ /* 0x000e620003f2c200 */
[----:B------:R-:W-:-:S02]  /*20f70*/  @!P2 FSEL R27, R2, 3.37028055040000000000e+12, !P0 ;  /* 0x54442d18021ba808 */ /* 0x000fc40004000000 */
[----:B------:R-:W-:Y:S01]  /*20f80*/  LOP3.LUT R11, R10, 0x80000000, R11, 0xb8, !PT ;  /* 0x800000000a0b7812 */ /* 0x000fe200078eb80b */
[----:B0-----:R0:W2:Y:S02]  /*20f90*/  DMUL R22, R20, R22 ;  /* 0x0000001614167228 */ /* 0x0010a40000000000 */
[----:B-1----:R-:W-:Y:S02]  /*20fa0*/  FSEL R8, R8, R27, P1 ;  /* 0x0000001b08087208 */ /* 0x002fe40000800000 */
[----:B------:R-:W-:Y:S01]  /*20fb0*/  FSEL R9, R9, R11, P1 ;  /* 0x0000000b09097208 */ /* 0x000fe20000800000 */
[----:B------:R-:W-:Y:S05]  /*20fc0*/  BRA `(.L_x_2689) ;  /* 0x000017a000007947 */ /* 0x000fea0003800000 */
.L_x_2675:
        /* <DEDUP_REMOVED lines=23> */
.L_x_2724:
[----:B------:R-:W-:Y:S05]  /*21140*/  BSYNC B2 ;  /* 0x0000000000027941 */ /* 0x000fea0003800000 */
.L_x_2723:
        /* <DEDUP_REMOVED lines=13> */
[----:B0-----:R-:W0:-:S04]  /*21220*/  DFMA R26, R28, R26, R22 ;  /* 0x0000001a1c1a722b */ /* 0x001e080000000016 */
[----:B------:R1:W2:-:S06]  /*21230*/  DADD R22, -RZ, |R24| ;  /* 0x00000000ff167229 */ /* 0x00028c0000000518 */
[----:B0-----:R-:W-:-:S05]  /*21240*/  FFMA R2, RZ, 2.0897850990295410156, R27 ;  /* 0x4005bf0aff027823 */ /* 0x001fca000000001b */
[----:B------:R-:W-:-:S13]  /*21250*/  FSETP.GT.AND P0, PT, |R2|, 1.469367938527859385e-39, PT ;  /* 0x001000000200780b */ /* 0x000fda0003f04200 */
[----:B------:R-:W-:Y:S05]  /*21260*/  @P0 BRA P2, `(.L_x_2726) ;  /* 0x0000008000000947 */ /* 0x000fea0001000000 */
[----:B-12---:R-:W-:Y:S01]  /*21270*/  IMAD.MOV.U32 R24, RZ, RZ, R10 ;  /* 0x000000ffff187224 */ /* 0x006fe200078e000a */
[----:B------:R-:W-:Y:S01]  /*21280*/  MOV R28, 0x212d0 ;  /* 0x000212d0001c7802 */ /* 0x000fe20000000f00 */
[----:B------:R-:W-:Y:S02]  /*21290*/  IMAD.MOV.U32 R25, RZ, RZ, R11 ;  /* 0x000000ffff197224 */ /* 0x000fe400078e000b */
[----:B------:R-:W-:Y:S02]  /*212a0*/  IMAD.MOV.U32 R30, RZ, RZ, -0x74eba897 ;  /* 0x8b145769ff1e7424 */ /* 0x000fe400078e00ff */
[----:B------:R-:W-:Y:S02]  /*212b0*/  IMAD.MOV.U32 R27, RZ, RZ, 0x4005bf0a ;  /* 0x4005bf0aff1b7424 */ /* 0x000fe400078e00ff */
[----:B-----5:R-:W-:Y:S05]  /*212c0*/  CALL.REL.NOINC `($__internal_3_$__cuda_sm20_div_rn_f64_full) ;  /* 0x000186c000007944 */ /* 0x020fea0003c00000 */
[----:B------:R-:W-:Y:S02]  /*212d0*/  IMAD.MOV.U32 R26, RZ, RZ, R24 ;  /* 0x000000ffff1a7224 */ /* 0x000fe400078e0018 */
[----:B------:R-:W-:Y:S02]  /*212e0*/  IMAD.MOV.U32 R27, RZ, RZ, R25 ;  /* 0x000000ffff1b7224 */ /* 0x000fe400078e0019 */
.L_x_2726:
[----:B-12---:R-:W-:Y:S05]  /*212f0*/  BSYNC B2 ;  /* 0x0000000000027941 */ /* 0x006fea0003800000 */
.L_x_2725:
[----:B------:R-:W0:Y:S01]  /*21300*/  DADD R28, -RZ, |R26| ;  /* 0x00000000ff1c7229 */ /* 0x000e22000000051a */
[----:B------:R-:W-:Y:S01]  /*21310*/  IMAD.MOV.U32 R30, RZ, RZ, c[0x2][0x154] ;  /* 0x00805500ff1e7624 */ /* 0x000fe200078e00ff */
[----:B------:R-:W-:Y:S01]  /*21320*/  BSSY B0, `(.L_x_2727) ;  /* 0x000006e000007945 */ /* 0x000fe20003800000 */
[----:B------:R-:W-:Y:S01]  /*21330*/  IMAD.MOV.U32 R34, RZ, RZ, 0x0 ;  /* 0x00000000ff227424 */ /* 0x000fe200078e00ff */
[----:B------:R-:W-:Y:S01]  /*21340*/  FSETP.GEU.AND P5, PT, |R21|, 6.5827683646048100446e-37, PT ;  /* 0x036000001500780b */ /* 0x000fe20003fae200 */
        /* <DEDUP_REMOVED lines=11> */
[----:B------:R-:W-:Y:S02]  /*21400*/  IADD3 R23, -R2, 0x7fd00000, RZ ;  /* 0x7fd0000002177810 */ /* 0x000fe40007ffe1ff */
[----:B------:R-:W-:-:S04]  /*21410*/  ISETP.GE.U32.AND P3, PT, R25, 0x7ff00000, PT ;  /* 0x7ff000001900780c */ /* 0x000fc80003f66070 */
        /* <DEDUP_REMOVED lines=94> */
.L_x_2728:
[----:B------:R-:W-:Y:S05]  /*21a00*/  BSYNC B0 ;  /* 0x0000000000007941 */ /* 0x000fea0003800000 */
.L_x_2727:
        /* <DEDUP_REMOVED lines=10> */
.L_x_2730:
[----:B------:R-:W-:Y:S05]  /*21ab0*/  BSYNC B2 ;  /* 0x0000000000027941 */ /* 0x000fea0003800000 */
.L_x_2729:
        /* <DEDUP_REMOVED lines=43> */
.L_x_2732:
[----:B------:R-:W-:-:S04]  /*21d70*/  ISETP.GE.AND P0, PT, R9, RZ, PT ;  /* 0x000000ff0900720c */ /* 0x000fc80003f06270 */
[----:B------:R-:W-:Y:S02]  /*21d80*/  FSEL R20, RZ, 3.37028055040000000000e+12, P0 ;  /* 0x54442d18ff147808 */ /* 0x000fe40000000000 */
[----:B------:R-:W-:Y:S02]  /*21d90*/  FSEL R21, RZ, 2.1426990032196044922, P0 ;  /* 0x400921fbff157808 */ /* 0x000fe40000000000 */
.L_x_2733:
[----:B------:R-:W-:Y:S05]  /*21da0*/  BSYNC B0 ;  /* 0x0000000000007941 */ /* 0x000fea0003800000 */
.L_x_2731:
[----:B------:R2:W3:Y:S02]  /*21db0*/  DADD R8, |R8|, |R10| ;  /* 0x0000000008087229 */ /* 0x0004e4000000060a */
[----:B--2---:R-:W-:Y:S02]  /*21dc0*/  LOP3.LUT R11, R21, 0x80000000, R11, 0xb8, !PT ;  /* 0x80000000150b7812 */ /* 0x004fe400078eb80b */
[----:B-1----:R-:W-:-:S04]  /*21dd0*/  DADD R22, R22, 1 ;  /* 0x3ff0000016167429 */ /* 0x002fc80000000000 */
[----:B---3--:R-:W1:-:S06]  /*21de0*/  DSETP.GTU.AND P0, PT, |R8|, +INF , PT ;  /* 0x7ff000000800742a */ /* 0x008e4c0003f0c200 */
[----:B-1----:R-:W-:Y:S02]  /*21df0*/  FSEL R8, R8, R20, P0 ;  /* 0x0000001408087208 */ /* 0x002fe40000000000 */
[----:B------:R-:W-:Y:S01]  /*21e00*/  FSEL R9, R9, R11, P0 ;  /* 0x0000000b09097208 */ /* 0x000fe20000000000 */
[----:B------:R-:W-:Y:S05]  /*21e10*/  BRA `(.L_x_2689) ;  /* 0x0000095000007947 */ /* 0x000fea0003800000 */
.L_x_2674:
[----:B0-2---:R-:W0:Y:S01]  /*21e20*/  DSETP.GEU.AND P0, PT, |R10|, 1.4916681462400413487e-154, PT ;  /* 0x200000000a00742a */ /* 0x005e220003f0e200 */
[----:B------:R-:W-:Y:S01]  /*21e30*/  IMAD.MOV.U32 R30, RZ, RZ, 0x1 ;  /* 0x00000001ff1e7424 */ /* 0x000fe200078e00ff */
[----:B------:R-:W-:Y:S02]  /*21e40*/  BSSY B0, `(.L_x_2734) ;  /* 0x0000056000007945 */ /* 0x000fe40003800000 */
[----:B------:R-:W-:-:S04]  /*21e50*/  DADD R32, -RZ, |R10| ;  /* 0x00000000ff207229 */ /* 0x000fc8000000050a */
[----:B0-----:R-:W0:-:S04]  /*21e60*/  DSETP.LT.AND P0, PT, |R8|, 1.4916681462400413487e-154, !P0 ;  /* 0x200000000800742a */ /* 0x001e080004701200 */
[----:B------:R-:W-:-:S10]  /*21e70*/  DSETP.GT.AND P1, PT, |R10|, |R8|, PT ;  /* 0x400000080a00722a */ /* 0x000fd40003f24200 */
[----:B0-----:R-:W0:-:S04]  /*21e80*/  @P0 DMUL R20, R10, 4 ;  /* 0x401000000a140828 */ /* 0x001e080000000000 */
[----:B------:R-:W-:-:S04]  /*21e90*/  @P0 DMUL R22, R8, 4 ;  /* 0x4010000008160828 */ /* 0x000fc80000000000 */
[----:B0-----:R0:W1:Y:S02]  /*21ea0*/  @P0 DMUL R24, R20, R20 ;  /* 0x0000001414180228 */ /* 0x0010640000000000 */
[----:B0-----:R-:W-:Y:S02]  /*21eb0*/  FSEL R21, R33, R27, P1 ;  /* 0x0000001b21157208 */ /* 0x001fe40000800000 */
[----:B------:R-:W0:Y:S01]  /*21ec0*/  @!P0 DMUL R28, R10, R10 ;  /* 0x0000000a0a1c8228 */ /* 0x000e220000000000 */
[----:B------:R-:W-:Y:S01]  /*21ed0*/  FSEL R20, R32, R26, P1 ;  /* 0x0000001a20147208 */ /* 0x000fe20000800000 */
[----:B------:R-:W2:Y:S01]  /*21ee0*/  MUFU.RCP64H R31, R21 ;  /* 0x00000015001f7308 */ /* 0x000ea20000001800 */
[----:B------:R-:W-:Y:S01]  /*21ef0*/  FSEL R26, R26, R32, P1 ;  /* 0x000000201a1a7208 */ /* 0x000fe20000800000 */
[----:B-1----:R-:W1:Y:S01]  /*21f00*/  @P0 DFMA R24, R22, R22, R24 ;  /* 0x000000161618022b */ /* 0x002e620000000018 */
[----:B------:R-:W-:-:S03]  /*21f10*/  FSEL R27, R27, R33, P1 ;  /* 0x000000211b1b7208 */ /* 0x000fc60000800000 */
[----:B0-----:R-:W-:Y:S01]  /*21f20*/  @!P0 DFMA R28, R8, R8, R28 ;  /* 0x00000008081c822b */ /* 0x001fe2000000001c */
[----:B------:R-:W-:-:S03]  /*21f30*/  FSETP.GEU.AND P5, PT, |R27|, 6.5827683646048100446e-37, PT ;  /* 0x036000001b00780b */ /* 0x000fc60003fae200 */
[----:B-1----:R-:W0:-:S04]  /*21f40*/  @P0 DMUL R28, R24, 0.0625 ;  /* 0x3fb00000181c0828 */ /* 0x002e080000000000 */
[----:B--2---:R-:W1:-:S06]  /*21f50*/  DFMA R22, -R20, R30, 1 ;  /* 0x3ff000001416742b */ /* 0x004e4c000000011e */
[----:B0-----:R-:W-:Y:S01]  /*21f60*/  ISETP.GT.AND P0, PT, R29, 0xfffff, PT ;  /* 0x000fffff1d00780c */ /* 0x001fe20003f04270 */
[----:B------:R-:W-:Y:S01]  /*21f70*/  IMAD.MOV.U32 R34, RZ, RZ, R28 ;  /* 0x000000ffff227224 */ /* 0x000fe200078e001c */
[----:B-1----:R-:W0:Y:S01]  /*21f80*/  DFMA R22, R22, R22, R22 ;  /* 0x000000161616722b */ /* 0x002e220000000016 */
[----:B------:R-:W-:-:S05]  /*21f90*/  IMAD.MOV.U32 R35, RZ, RZ, R29 ;  /* 0x000000ffff237224 */ /* 0x000fca00078e001d */
[----:B0-----:R-:W0:-:S05]  /*21fa0*/  DFMA R22, R30, R22, R30 ;  /* 0x000000161e16722b */ /* 0x001e0a000000001e */
[----:B------:R-:W1:-:S04]  /*21fb0*/  @!P0 DMUL R28, R28, 1.80143985094819840000e+16 ;  /* 0x435000001c1c8828 */ /* 0x000e480000000000 */
[----:B0-----:R-:W0:-:S06]  /*21fc0*/  DFMA R24, -R20, R22, 1 ;  /* 0x3ff000001418742b */ /* 0x001e0c0000000116 */
[----:B-1----:R-:W-:Y:S01]  /*21fd0*/  @!P0 IMAD.MOV.U32 R35, RZ, RZ, R29 ;  /* 0x000000ffff238224 */ /* 0x002fe200078e001d */
[----:B0-----:R-:W0:Y:S01]  /*21fe0*/  DFMA R24, R22, R24, R22 ;  /* 0x000000181618722b */ /* 0x001e220000000016 */
[----:B------:R-:W-:-:S03]  /*21ff0*/  @!P0 IMAD.MOV.U32 R34, RZ, RZ, R28 ;  /* 0x000000ffff228224 */ /* 0x000fc600078e001c */
[----:B------:R-:W-:Y:S02]  /*22000*/  IADD3 R2, R35, -0x1, RZ ;  /* 0xffffffff23027810 */ /* 0x000fe40007ffe0ff */
[----:B0-----:R-:W0:Y:S02]  /*22010*/  DMUL R22, R24, R26 ;  /* 0x0000001a18167228 */ /* 0x001e240000000000 */
[----:B------:R-:W-:-:S04]  /*22020*/  ISETP.GE.U32.AND P2, PT, R2, 0x7fefffff, PT ;  /* 0x7fefffff0200780c */ /* 0x000fc80003f46070 */
[----:B0-----:R-:W0:-:S06]  /*22030*/  DFMA R30, -R20, R22, R26 ;  /* 0x00000016141e722b */ /* 0x001e0c000000011a */
[----:B0-----:R0:W1:-:S03]  /*22040*/  DFMA R24, R24, R30, R22 ;  /* 0x0000001e1818722b */ /* 0x0010460000000016 */
[----:B0-----:R-:W-:Y:S01]  /*22050*/  @P2 IMAD.MOV.U32 R22, RZ, RZ, 0x0 ;  /* 0x00000000ff162424 */ /* 0x001fe200078e00ff */
[----:B------:R-:W-:Y:S01]  /*22060*/  @P2 FSETP.NEU.FTZ.AND P3, PT, R29, RZ, PT ;  /* 0x000000ff1d00220b */ /* 0x000fe20003f7d000 */
[----:B------:R-:W-:-:S05]  /*22070*/  @P2 IMAD.MOV.U32 R23, RZ, RZ, 0x7ff00000 ;  /* 0x7ff00000ff172424 */ /* 0x000fca00078e00ff */
[----:B-1----:R-:W-:Y:S01]  /*22080*/  FFMA R2, RZ, R21, R25 ;  /* 0x00000015ff027223 */ /* 0x002fe20000000019 */
[----:B------:R-:W0:-:S04]  /*22090*/  @P2 DFMA R22, R28, R22, +INF ;  /* 0x7ff000001c16242b */ /* 0x000e080000000016 */
[----:B------:R-:W-:Y:S01]  /*220a0*/  FSETP.GT.AND P4, PT, |R2|, 1.469367938527859385e-39, PT ;  /* 0x001000000200780b */ /* 0x000fe20003f84200 */
[----:B------:R-:W-:Y:S02]  /*220b0*/  IMAD.MOV.U32 R2, RZ, RZ, -0x3ff ;  /* 0xfffffc01ff027424 */ /* 0x000fe400078e00ff */
[----:B------:R-:W-:-:S03]  /*220c0*/  @!P0 IMAD.MOV.U32 R2, RZ, RZ, -0x435 ;  /* 0xfffffbcbff028424 */ /* 0x000fc600078e00ff */
        /* <DEDUP_REMOVED lines=45> */
.L_x_2735:
[----:B------:R-:W-:Y:S05]  /*223a0*/  BSYNC B0 ;  /* 0x0000000000007941 */ /* 0x000fea0003800000 */
.L_x_2734:
        /* <DEDUP_REMOVED lines=8> */
.L_x_2737:
[----:B------:R-:W-:Y:S05]  /*22430*/  BSYNC B2 ;  /* 0x0000000000027941 */ /* 0x000fea0003800000 */
.L_x_2736:
[----:B------:R-:W2:Y:S01]  /*22440*/  DMUL R26, R24, R24 ;  /* 0x00000018181a7228 */ /* 0x000ea20000000000 */
[----:B------:R-:W-:Y:S01]  /*22450*/  IMAD.MOV.U32 R28, RZ, RZ, 0x2a25ff7e ;  /* 0x2a25ff7eff1c7424 */ /* 0x000fe200078e00ff */
[----:B------:R-:W-:Y:S01]  /*22460*/  ISETP.GE.AND P2, PT, R9, RZ, PT ;  /* 0x000000ff0900720c */ /* 0x000fe20003f46270 */
[----:B------:R-:W-:Y:S01]  /*22470*/  IMAD.MOV.U32 R29, RZ, RZ, 0x3ef53e1d ;  /* 0x3ef53e1dff1d7424 */ /* 0x000fe200078e00ff */
[----:B------:R-:W-:Y:S01]  /*22480*/  DSETP.NEU.AND P0, PT, R20, RZ, PT ;  /* 0x000000ff1400722a */ /* 0x000fe20003f0d000 */
[----:B------:R-:W-:Y:S04]  /*22490*/  BSSY B0, `(.L_x_2738) ;  /* 0x0000028000007945 */ /* 0x000fe80003800000 */
        /* <DEDUP_REMOVED lines=21> */
[----:B--2---:R-:W-:Y:S02]  /*225f0*/  FSEL R26, R28, R24, !P2 ;  /* 0x000000181c1a7208 */ /* 0x004fe40005000000 */
[----:B------:R-:W-:Y:S01]  /*22600*/  FSEL R27, R29, R25, !P2 ;  /* 0x000000191d1b7208 */ /* 0x000fe20005000000 */
[----:B------:R-:W2:-:S05]  /*22610*/  DADD R24, -R28, c[0x2][0x140] ;  /* 0x008050001c187629 */ /* 0x000e8a0000000100 */
[----:B------:R-:W3:-:S05]  /*22620*/  DADD R26, R26, c[0x2][0x138] ;  /* 0x00804e001a1a7629 */ /* 0x000eca0000000000 */
[----:B--2---:R-:W-:Y:S02]  /*22630*/  FSEL R21, R24, R28, !P2 ;  /* 0x0000001c18157208 */ /* 0x004fe40005000000 */
[----:B------:R-:W-:-:S03]  /*22640*/  FSEL R25, R25, R29, !P2 ;  /* 0x0000001d19197208 */ /* 0x000fc60005000000 */
[----:B---3--:R-:W-:Y:S02]  /*22650*/  FSEL R20, R26, R21, P1 ;  /* 0x000000151a147208 */ /* 0x008fe40000800000 */
[----:B------:R-:W-:Y:S01]  /*22660*/  FSEL R21, R27, R25, P1 ;  /* 0x000000191b157208 */ /* 0x000fe20000800000 */
[----:B------:R-:W-:Y:S05]  /*22670*/  @!P0 BRA `(.L_x_2739) ;  /* 0x0000007000008947 */ /* 0x000fea0003800000 */
[----:B------:R-:W2:-:S14]  /*22680*/  DSETP.NEU.AND P0, PT, |R8|, |R10|, PT ;  /* 0x4000000a0800722a */ /* 0x000e9c0003f0d200 */
[----:B--2---:R-:W-:Y:S05]  /*22690*/  @P0 BRA `(.L_x_2740) ;  /* 0x0000007000000947 */ /* 0x004fea0003800000 */
[----:B------:R-:W-:Y:S02]  /*226a0*/  IMAD.MOV.U32 R20, RZ, RZ, 0x7f3321d2 ;  /* 0x7f3321d2ff147424 */ /* 0x000fe400078e00ff */
[----:B------:R-:W-:-:S03]  /*226b0*/  IMAD.MOV.U32 R2, RZ, RZ, 0x4002d97c ;  /* 0x4002d97cff027424 */ /* 0x000fc600078e00ff */
[----:B------:R-:W-:Y:S02]  /*226c0*/  FSEL R20, R20, 3.37028055040000000000e+12, !P2 ;  /* 0x54442d1814147808 */ /* 0x000fe40005000000 */
[----:B------:R-:W-:Y:S01]  /*226d0*/  FSEL R21, R2, 1.8213495016098022461, !P2 ;  /* 0x3fe921fb02157808 */ /* 0x000fe20005000000 */
[----:B------:R-:W-:Y:S05]  /*226e0*/  BRA `(.L_x_2740) ;  /* 0x0000002000007947 */ /* 0x000fea0003800000 */
.L_x_2739:
[----:B------:R-:W-:Y:S02]  /*226f0*/  FSEL R20, RZ, 3.37028055040000000000e+12, P2 ;  /* 0x54442d18ff147808 */ /* 0x000fe40001000000 */
[----:B------:R-:W-:Y:S02]  /*22700*/  FSEL R21, RZ, 2.1426990032196044922, P2 ;  /* 0x400921fbff157808 */ /* 0x000fe40001000000 */
.L_x_2740:
[----:B------:R-:W-:Y:S05]  /*22710*/  BSYNC B0 ;  /* 0x0000000000007941 */ /* 0x000fea0003800000 */
.L_x_2738:
[----:B------:R2:W3:Y:S02]  /*22720*/  DADD R8, |R8|, |R10| ;  /* 0x0000000008087229 */ /* 0x0004e4000000060a */
[----:B--2---:R-:W-:-:S04]  /*22730*/  LOP3.LUT R11, R21, 0x80000000, R11, 0xb8, !PT ;  /* 0x80000000150b7812 */ /* 0x004fc800078eb80b */
[----:B---3--:R-:W2:-:S06]  /*22740*/  DSETP.GTU.AND P0, PT, |R8|, +INF , PT ;  /* 0x7ff000000800742a */ /* 0x008e8c0003f0c200 */
[----:B--2---:R-:W-:Y:S02]  /*22750*/  FSEL R8, R8, R20, P0 ;  /* 0x0000001408087208 */ /* 0x004fe40000000000 */
[----:B------:R-:W-:Y:S02]  /*22760*/  FSEL R9, R9, R11, P0 ;  /* 0x0000000b09097208 */ /* 0x000fe40000000000 */
.L_x_2689:
[----:B012---:R-:W-:Y:S05]  /*22770*/  BSYNC B1 ;  /* 0x0000000000017941 */ /* 0x007fea0003800000 */
.L_x_2673:
[C---:B------:R-:W0:Y:S01]  /*22780*/  DMUL R20, R8.reuse, c[0x0][0xdb0] ;  /* 0x00036c0008147a28 */ /* 0x040e220000000000 */
[----:B------:R-:W-:Y:S03]  /*22790*/  BSSY B1, `(.L_x_2741) ;  /* 0x00001ac000017945 */ /* 0x000fe60003800000 */
[----:B------:R-:W1:-:S04]  /*227a0*/  DMUL R8, R8, c[0x0][0xdb8] ;  /* 0x00036e0008087a28 */ /* 0x000e480000000000 */
[----:B0-----:R-:W0:-:S04]  /*227b0*/  DFMA R20, R22, c[0x0][0xdb8], R20 ;  /* 0x00036e0016147a2b */ /* 0x001e080000000014 */
[----:B-1----:R1:W2:-:S06]  /*227c0*/  DFMA R22, R22, c[0x0][0xdb0], -R8 ;  /* 0x00036c0016167a2b */ /* 0x00228c0000000808 */
[----:B0-----:R-:W-:-:S04]  /*227d0*/  LOP3.LUT R11, R21, 0x7fffffff, RZ, 0xc0, !PT ;  /* 0x7fffffff150b7812 */ /* 0x001fc800078ec0ff */
[----:B------:R-:W-:-:S13]  /*227e0*/  LOP3.LUT P0, RZ, R11, R20, RZ, 0xfc, !PT ;  /* 0x000000140bff7212 */ /* 0x000fda000780fcff */
[----:B------:R-:W-:Y:S05]  /*227f0*/  @!P0 BRA `(.L_x_2742) ;  /* 0x000017d000008947 */ /* 0x000fea0003800000 */
[----:B-12---:R-:W-:-:S04]  /*22800*/  LOP3.LUT R9, R23, 0x7fffffff, RZ, 0xc0, !PT ;  /* 0x7fffffff17097812 */ /* 0x006fc800078ec0ff */
        /* <DEDUP_REMOVED lines=43> */
[----:B------:R0:W1:-:S06]  /*22ac0*/  @!P0 DMUL R10, R8, R22 ;  /* 0x00000016080a8228 */ /* 0x00004c0000000000 */
.L_x_2747:
[----:B------:R-:W-:Y:S05]  /*22ad0*/  BSYNC B0 ;  /* 0x0000000000007941 */ /* 0x000fea0003800000 */
.L_x_2746:
        /* <DEDUP_REMOVED lines=17> */
.L_x_2749:
[----:B0-----:R0:W2:Y:S01]  /*22bf0*/  DMUL R8, RZ, R20 ;  /* 0x00000014ff087228 */ /* 0x0010a20000000000 */
[----:B------:R-:W-:-:S05]  /*22c00*/  IMAD.MOV.U32 R27, RZ, RZ, RZ ;  /* 0x000000ffff1b7224 */ /* 0x000fca00078e00ff */
.L_x_2750:
[----:B------:R-:W-:Y:S05]  /*22c10*/  BSYNC B2 ;  /* 0x0000000000027941 */ /* 0x000fea0003800000 */
.L_x_2748:
[----:B------:R-:W-:Y:S01]  /*22c20*/  IADD3 R36, R27, 0x1, RZ ;  /* 0x000000011b247810 */ /* 0x000fe20007ffe0ff */
[----:B------:R-:W-:-:S04]  /*22c30*/  IMAD.MOV.U32 R23, RZ, RZ, 0x8 ;  /* 0x00000008ff177424 */ /* 0x000fc800078e00ff */
[----:B------:R-:W-:-:S05]  /*22c40*/  IMAD.SHL.U32 R2, R36, 0x8, RZ ;  /* 0x0000000824027824 */ /* 0x000fca00078e00ff */
[----:B------:R-:W-:-:S05]  /*22c50*/  LOP3.LUT R2, R2, 0x8, RZ, 0xc0, !PT ;  /* 0x0000000802027812 */ /* 0x000fca00078ec0ff */
[----:B------:R-:W-:-:S05]  /*22c60*/  IMAD.WIDE.U32 R22, R2, R23, c[0x4][0xe0] ;  /* 0x0100380002167625 */ /* 0x000fca00078e0017 */
[----:B------:R-:W3:Y:S04]  /*22c70*/  LDG.E.128.CONSTANT R32, [R22.64] ;  /* 0x0000000c16207981 */ /* 0x000ee8000c1e9d00 */
[----:B0-----:R-:W4:Y:S04]  /*22c80*/  LDG.E.128.CONSTANT R24, [R22.64+0x10] ;  /* 0x0000100c16187981 */ /* 0x001f28000c1e9d00 */
[----:B--2---:R-:W2:Y:S01]  /*22c90*/  LDG.E.128.CONSTANT R28, [R22.64+0x20] ;  /* 0x0000200c161c7981 */ /* 0x004ea2000c1e9d00 */
[----:B------:R-:W-:Y:S01]  /*22ca0*/  R2P PR, R36, 0x3 ;  /* 0x0000000324007804 */ /* 0x000fe20000000000 */
[----:B------:R-:W-:Y:S01]  /*22cb0*/  IMAD.MOV.U32 R36, RZ, RZ, 0x79785eba ;  /* 0x79785ebaff247424 */ /* 0x000fe200078e00ff */
[----:B------:R-:W3:Y:S01]  /*22cc0*/  DMUL R38, R8, R8 ;  /* 0x0000000808267228 */ /* 0x000ee20000000000 */
        /* <DEDUP_REMOVED lines=30> */
.L_x_2752:
[----:B------:R2:W3:Y:S01]  /*22eb0*/  DMUL R32, RZ, R20 ;  /* 0x00000014ff207228 */ /* 0x0004e20000000000 */
[----:B------:R-:W-:-:S05]  /*22ec0*/  IMAD.MOV.U32 R2, RZ, RZ, RZ ;  /* 0x000000ffff027224 */ /* 0x000fca00078e00ff */
.L_x_2753:
[----:B------:R-:W-:Y:S05]  /*22ed0*/  BSYNC B2 ;  /* 0x0000000000027941 */ /* 0x000fea0003800000 */
.L_x_2751:
[----:B--2---:R-:W-:Y:S02]  /*22ee0*/  IMAD.SHL.U32 R20, R2, 0x8, RZ ;  /* 0x0000000802147824 */ /* 0x004fe400078e00ff */
[----:B------:R-:W-:-:S03]  /*22ef0*/  IMAD.MOV.U32 R35, RZ, RZ, 0x8 ;  /* 0x00000008ff237424 */ /* 0x000fc600078e00ff */
[----:B------:R-:W-:-:S05]  /*22f00*/  LOP3.LUT R20, R20, 0x8, RZ, 0xc0, !PT ;  /* 0x0000000814147812 */ /* 0x000fca00078ec0ff */
[----:B------:R-:W-:-:S05]  /*22f10*/  IMAD.WIDE.U32 R34, R20, R35, c[0x4][0xe0] ;  /* 0x0100380014227625 */ /* 0x000fca00078e0023 */
[----:B------:R-:W2:Y:S04]  /*22f20*/  LDG.E.128.CONSTANT R28, [R34.64] ;  /* 0x0000000c221c7981 */ /* 0x000ea8000c1e9d00 */
[----:B------:R-:W4:Y:S04]  /*22f30*/  LDG.E.128.CONSTANT R20, [R34.64+0x10] ;  /* 0x0000100c22147981 */ /* 0x000f28000c1e9d00 */
[----:B---3--:R-:W3:Y:S01]  /*22f40*/  LDG.E.128.CONSTANT R24, [R34.64+0x20] ;  /* 0x0000200c22187981 */ /* 0x008ee2000c1e9d00 */
[----:B------:R-:W-:Y:S01]  /*22f50*/  R2P PR, R2, 0x3 ;  /* 0x0000000302007804 */ /* 0x000fe20000000000 */
[----:B------:R-:W-:Y:S01]  /*22f60*/  IMAD.MOV.U32 R36, RZ, RZ, 0x79785eba ;  /* 0x79785ebaff247424 */ /* 0x000fe200078e00ff */
[----:B------:R-:W2:Y:S01]  /*22f70*/  DMUL R38, R32, R32 ;  /* 0x0000002020267228 */ /* 0x000ea20000000000 */
[----:B------:R-:W-:-:S03]  /*22f80*/  IMAD.MOV.U32 R2, RZ, RZ, 0x3de5db65 ;  /* 0x3de5db65ff027424 */ /* 0x000fc600078e00ff */
[----:B------:R-:W-:Y:S01]  /*22f90*/  FSEL R36, -R36, 4.2945490664224492434e-19, !P0 ;  /* 0x20fd816424247808 */ /* 0x000fe20004000100 */
[----:B01----:R-:W-:Y:S01]  /*22fa0*/  DMUL R8, R8, R10 ;  /* 0x0000000a08087228 */ /* 0x003fe20000000000 */
[----:B------:R-:W-:-:S06]  /*22fb0*/  FSEL R37, R2, -0.082518599927425384521, !P0 ;  /* 0xbda8ff8302257808 */ /* 0x000fcc0004000000 */
[----:B--2---:R-:W0:-:S06]  /*22fc0*/  DFMA R28, R38, R36, R28 ;  /* 0x00000024261c722b */ /* 0x004e0c000000001c */
[----:B0-----:R-:W4:-:S06]  /*22fd0*/  DFMA R28, R38, R28, R30 ;  /* 0x0000001c261c722b */ /* 0x001f0c000000001e */
[----:B----4-:R-:W0:-:S06]  /*22fe0*/  DFMA R20, R38, R28, R20 ;  /* 0x0000001c2614722b */ /* 0x010e0c0000000014 */
[----:B0-----:R-:W3:-:S06]  /*22ff0*/  DFMA R20, R38, R20, R22 ;  /* 0x000000142614722b */ /* 0x001ecc0000000016 */
[----:B---3--:R-:W0:-:S06]  /*23000*/  DFMA R20, R38, R20, R24 ;  /* 0x000000142614722b */ /* 0x008e0c0000000018 */
[----:B0-----:R-:W0:-:S06]  /*23010*/  DFMA R20, R38, R20, R26 ;  /* 0x000000142614722b */ /* 0x001e0c000000001a */
[----:B0-----:R-:W-:-:S04]  /*23020*/  DFMA R32, R20, R32, R32 ;  /* 0x000000201420722b */ /* 0x001fc80000000020 */
[----:B------:R-:W0:-:S06]  /*23030*/  @P0 DFMA R32, R38, R20, 1 ;  /* 0x3ff000002620042b */ /* 0x000e0c0000000014 */
[----:B0-----:R-:W0:-:S06]  /*23040*/  @P1 DFMA R32, R32, -1, RZ ;  /* 0xbff000002020182b */ /* 0x001e0c00000000ff */
[----:B0-----:R0:W1:Y:S01]  /*23050*/  DMUL R10, R32, R10 ;  /* 0x0000000a200a7228 */ /* 0x0010620000000000 */
[----:B------:R-:W-:Y:S05]  /*23060*/  BRA `(.L_x_2754) ;  /* 0x000011e000007947 */ /* 0x000fea0003800000 */
.L_x_2745:
        /* <DEDUP_REMOVED lines=38> */
.L_x_2756:
[----:B------:R-:W-:Y:S05]  /*232d0*/  BSYNC B0 ;  /* 0x0000000000007941 */ /* 0x000fea0003800000 */
.L_x_2755:
        /* <DEDUP_REMOVED lines=17> */
.L_x_2758:
[----:B0-----:R0:W2:Y:S01]  /*233f0*/  DMUL R8, RZ, R20 ;  /* 0x00000014ff087228 */ /* 0x0010a20000000000 */
[----:B------:R-:W-:-:S05]  /*23400*/  IMAD.MOV.U32 R27, RZ, RZ, RZ ;  /* 0x000000ffff1b7224 */ /* 0x000fca00078e00ff */
.L_x_2759:
[----:B------:R-:W-:Y:S05]  /*23410*/  BSYNC B2 ;  /* 0x0000000000027941 */ /* 0x000fea0003800000 */
.L_x_2757:
        /* <DEDUP_REMOVED lines=41> */
.L_x_2761:
[----:B------:R2:W3:Y:S01]  /*236b0*/  DMUL R32, RZ, R20 ;  /* 0x00000014ff207228 */ /* 0x0004e20000000000 */
[----:B------:R-:W-:-:S05]  /*236c0*/  IMAD.MOV.U32 R2, RZ, RZ, RZ ;  /* 0x000000ffff027224 */ /* 0x000fca00078e00ff */
.L_x_2762:
[----:B------:R-:W-:Y:S05]  /*236d0*/  BSYNC B2 ;  /* 0x0000000000027941 */ /* 0x000fea0003800000 */
.L_x_2760:
        /* <DEDUP_REMOVED lines=11> */
[----:B------:R-:W-:Y:S02]  /*23790*/  FSEL R36, -R36, 4.2945490664224492434e-19, !P0 ;  /* 0x20fd816424247808 */ /* 0x000fe40004000100 */
[----:B------:R-:W-:Y:S02]  /*237a0*/  FSEL R37, R2, -0.082518599927425384521, !P0 ;  /* 0xbda8ff8302257808 */ /* 0x000fe40004000000 */
[----:B-1----:R-:W-:-:S04]  /*237b0*/  LOP3.LUT R2, R11, 0xfffff, RZ, 0xc0, !PT ;  /* 0x000fffff0b027812 */ /* 0x002fc800078ec0ff */
[----:B--2---:R-:W1:-:S06]  /*237c0*/  DFMA R28, R38, R36, R28 ;  /* 0x00000024261c722b */ /* 0x004e4c000000001c */
[----:B-1----:R-:W4:-:S06]  /*237d0*/  DFMA R28, R38, R28, R30 ;  /* 0x0000001c261c722b */ /* 0x002f0c000000001e */
[----:B----4-:R-:W1:-:S06]  /*237e0*/  DFMA R20, R38, R28, R20 ;  /* 0x0000001c2614722b */ /* 0x010e4c0000000014 */
[C---:B-1----:R1:W3:Y:S02]  /*237f0*/  DFMA R20, R38.reuse, R20, R22 ;  /* 0x000000142614722b */ /* 0x0422e40000000016 */
[----:B-1----:R-:W-:Y:S02]  /*23800*/  LEA.HI R22, R11, 0xffffff09, RZ, 0xc ;  /* 0xffffff090b167811 */ /* 0x002fe400078f60ff */
[----:B------:R-:W-:Y:S02]  /*23810*/  LOP3.LUT R11, R2, 0x7fe00000, RZ, 0xfc, !PT ;  /* 0x7fe00000020b7812 */ /* 0x000fe400078efcff */
[----:B---3--:R-:W1:-:S06]  /*23820*/  DFMA R20, R38, R20, R24 ;  /* 0x000000142614722b */ /* 0x008e4c0000000018 */
[----:B-1----:R-:W1:-:S06]  /*23830*/  DFMA R20, R38, R20, R26 ;  /* 0x000000142614722b */ /* 0x002e4c000000001a */
[----:B-1----:R-:W-:-:S04]  /*23840*/  DFMA R32, R20, R32, R32 ;  /* 0x000000201420722b */ /* 0x002fc80000000020 */
[----:B------:R1:W2:Y:S02]  /*23850*/  @P0 DFMA R32, R38, R20, 1 ;  /* 0x3ff000002620042b */ /* 0x0002a40000000014 */
[----:B-1----:R-:W-:-:S04]  /*23860*/  LEA.HI R20, R22, R22, RZ, 0x1 ;  /* 0x0000001616147211 */ /* 0x002fc800078f08ff */
[----:B--2---:R-:W1:Y:S01]  /*23870*/  @P1 DFMA R32, R32, -1, RZ ;  /* 0xbff000002020182b */ /* 0x004e6200000000ff */
[----:B------:R-:W-:-:S03]  /*23880*/  SHF.R.S32.HI R23, RZ, 0x1, R20 ;  /* 0x00000001ff177819 */ /* 0x000fc60000011414 */
[C---:B0-----:R0:W2:Y:S02]  /*23890*/  DMUL R20, R10.reuse, R8 ;  /* 0x000000080a147228 */ /* 0x0410a40000000000 */
[----:B0-----:R-:W-:Y:S01]  /*238a0*/  LEA R9, R23, 0x3ff00000, 0x14 ;  /* 0x3ff0000017097811 */ /* 0x001fe200078ea0ff */
[----:B------:R-:W-:Y:S01]  /*238b0*/  IMAD.MOV.U32 R8, RZ, RZ, RZ ;  /* 0x000000ffff087224 */ /* 0x000fe200078e00ff */
[----:B-1----:R0:W1:Y:S02]  /*238c0*/  DMUL R32, R10, R32 ;  /* 0x000000200a207228 */ /* 0x0020640000000000 */
[----:B0-----:R-:W-:-:S03]  /*238d0*/  IMAD.IADD R10, R22, 0x1, -R23 ;  /* 0x00000001160a7824 */ /* 0x001fc600078e0a17 */
[C---:B--2---:R-:W0:Y:S02]  /*238e0*/  DMUL R20, R8.reuse, R20 ;  /* 0x0000001408147228 */ /* 0x044e240000000000 */
[----:B------:R-:W-:Y:S01]  /*238f0*/  LEA R11, R10, 0x3ff00000, 0x14 ;  /* 0x3ff000000a0b7811 */ /* 0x000fe200078ea0ff */
[----:B------:R-:W-:Y:S01]  /*23900*/  IMAD.MOV.U32 R10, RZ, RZ, RZ ;  /* 0x000000ffff0a7224 */ /* 0x000fe200078e00ff */
[----:B-1----:R-:W1:-:S05]  /*23910*/  DMUL R32, R8, R32 ;  /* 0x0000002008207228 */ /* 0x002e4a0000000000 */
[----:B0-----:R0:W2:-:S04]  /*23920*/  DMUL R8, R10, R20 ;  /* 0x000000140a087228 */ /* 0x0010880000000000 */
[----:B-1----:R0:W1:Y:S01]  /*23930*/  DMUL R10, R10, R32 ;  /* 0x000000200a0a7228 */ /* 0x0020620000000000 */
[----:B------:R-:W-:Y:S05]  /*23940*/  BRA `(.L_x_2754) ;  /* 0x0000090000007947 */ /* 0x000fea0003800000 */
.L_x_2744:
[----:B------:R-:W-:-:S04]  /*23950*/  ISETP.NE.AND P0, PT, R9, 0x7ff00000, PT ;  /* 0x7ff000000900780c */ /* 0x000fc80003f05270 */
[----:B------:R-:W-:-:S13]  /*23960*/  ISETP.NE.OR P0, PT, R22, RZ, P0 ;  /* 0x000000ff1600720c */ /* 0x000fda0000705670 */
[----:B------:R-:W-:Y:S05]  /*23970*/  @P0 BRA `(.L_x_2763) ;  /* 0x0000008000000947 */ /* 0x000fea0003800000 */
[----:B------:R-:W-:Y:S01]  /*23980*/  ISETP.GE.AND P0, PT, R23, RZ, PT ;  /* 0x000000ff1700720c */ /* 0x000fe20003f06270 */
[----:B------:R-:W-:Y:S01]  /*23990*/  CS2R R8, SRZ ;  /* 0x0000000000087805 */ /* 0x000fe2000001ff00 */
[----:B------:R-:W-:-:S11]  /*239a0*/  CS2R R10, SRZ ;  /* 0x00000000000a7805 */ /* 0x000fd6000001ff00 */
[----:B------:R-:W-:Y:S05]  /*239b0*/  @!P0 BRA `(.L_x_2754) ;  /* 0x0000089000008947 */ /* 0x000fea0003800000 */
[----:B------:R0:W1:Y:S01]  /*239c0*/  DADD R10, R20, -R20 ;  /* 0x00000000140a7229 */ /* 0x0000620000000814 */
[----:B------:R-:W-:Y:S02]  /*239d0*/  IMAD.MOV.U32 R8, RZ, RZ, R22 ;  /* 0x000000ffff087224 */ /* 0x000fe400078e0016 */
[----:B------:R-:W-:Y:S01]  /*239e0*/  IMAD.MOV.U32 R9, RZ, RZ, R23 ;  /* 0x000000ffff097224 */ /* 0x000fe200078e0017 */
[----:B------:R-:W-:Y:S05]  /*239f0*/  BRA `(.L_x_2754) ;  /* 0x0000085000007947 */ /* 0x000fea0003800000 */
.L_x_2763:
[----:B------:R-:W0:-:S10]  /*23a00*/  DADD R8, R20, -R20 ;  /* 0x0000000014087229 */ /* 0x000e140000000814 */
[----:B0-----:R-:W-:Y:S02]  /*23a10*/  IMAD.MOV.U32 R10, RZ, RZ, R8 ;  /* 0x000000ffff0a7224 */ /* 0x001fe400078e0008 */
[----:B------:R-:W-:Y:S01]  /*23a20*/  IMAD.MOV.U32 R11, RZ, RZ, R9 ;  /* 0x000000ffff0b7224 */ /* 0x000fe200078e0009 */
[----:B------:R-:W-:Y:S05]  /*23a30*/  BRA `(.L_x_2754) ;  /* 0x0000081000007947 */ /* 0x000fea0003800000 */
.L_x_2743:
[----:B------:R-:W0:Y:S01]  /*23a40*/  DSETP.NEU.AND P2, PT, |R20|, +INF , PT ;  /* 0x7ff000001400742a */ /* 0x000e220003f4d200 */
[----:B------:R-:W-:-:S13]  /*23a50*/  BSSY B2, `(.L_x_2764) ;  /* 0x0000013000027945 */ /* 0x000fda0003800000 */
[----:B0-----:R-:W-:Y:S05]  /*23a60*/  @!P2 BRA `(.L_x_2765) ;  /* 0x000000f00000a947 */ /* 0x001fea0003800000 */
[----:B------:R-:W0:-:S04]  /*23a70*/  DMUL R8, R20, c[0x2][0x1c0] ;  /* 0x0080700014087a28 */ /* 0x000e080000000000 */
[----:B------:R-:W-:Y:S02]  /*23a80*/  DSETP.GE.AND P0, PT, |R20|, 2.14748364800000000000e+09, PT ;  /* 0x41e000001400742a */ /* 0x000fe40003f06200 */
[----:B0-----:R-:W0:Y:S08]  /*23a90*/  F2I.F64 R27, R8 ;  /* 0x00000008001b7311 */ /* 0x001e300000301100 */
        /* <DEDUP_REMOVED lines=12> */
.L_x_2765:
[----:B------:R0:W1:Y:S01]  /*23b60*/  DMUL R22, RZ, R20 ;  /* 0x00000014ff167228 */ /* 0x0000620000000000 */
[----:B------:R-:W-:-:S05]  /*23b70*/  IMAD.MOV.U32 R27, RZ, RZ, RZ ;  /* 0x000000ffff1b7224 */ /* 0x000fca00078e00ff */
.L_x_2766:
[----:B------:R-:W-:Y:S05]  /*23b80*/  BSYNC B2 ;  /* 0x0000000000027941 */ /* 0x000fea0003800000 */
.L_x_2764:
[----:B------:R-:W-:Y:S01]  /*23b90*/  IADD3 R34, R27, 0x1, RZ ;  /* 0x000000011b227810 */ /* 0x000fe20007ffe0ff */
[----:B------:R-:W-:-:S04]  /*23ba0*/  IMAD.MOV.U32 R33, RZ, RZ, 0x8 ;  /* 0x00000008ff217424 */ /* 0x000fc800078e00ff */
[----:B------:R-:W-:-:S05]  /*23bb0*/  IMAD.SHL.U32 R2, R34, 0x8, RZ ;  /* 0x0000000822027824 */ /* 0x000fca00078e00ff */
[----:B------:R-:W-:-:S05]  /*23bc0*/  LOP3.LUT R2, R2, 0x8, RZ, 0xc0, !PT ;  /* 0x0000000802027812 */ /* 0x000fca00078ec0ff */
[----:B------:R-:W-:-:S05]  /*23bd0*/  IMAD.WIDE.U32 R32, R2, R33, c[0x4][0xe0] ;  /* 0x0100380002207625 */ /* 0x000fca00078e0021 */
[----:B------:R-:W2:Y:S04]  /*23be0*/  LDG.E.128.CONSTANT R28, [R32.64] ;  /* 0x0000000c201c7981 */ /* 0x000ea8000c1e9d00 */
[----:B------:R-:W3:Y:S04]  /*23bf0*/  LDG.E.128.CONSTANT R24, [R32.64+0x10] ;  /* 0x0000100c20187981 */ /* 0x000ee8000c1e9d00 */
[----:B0-----:R-:W4:Y:S01]  /*23c00*/  LDG.E.128.CONSTANT R8, [R32.64+0x20] ;  /* 0x0000200c20087981 */ /* 0x001f22000c1e9d00 */
[----:B------:R-:W-:Y:S01]  /*23c10*/  R2P PR, R34, 0x3 ;  /* 0x0000000322007804 */ /* 0x000fe20000000000 */
[----:B------:R-:W-:Y:S01]  /*23c20*/  IMAD.MOV.U32 R34, RZ, RZ, 0x79785eba ;  /* 0x79785ebaff227424 */ /* 0x000fe200078e00ff */
[----:B-1----:R-:W2:Y:S01]  /*23c30*/  DMUL R36, R22, R22 ;  /* 0x0000001616247228 */ /* 0x002ea20000000000 */
[----:B------:R-:W-:Y:S01]  /*23c40*/  IMAD.MOV.U32 R2, RZ, RZ, 0x3de5db65 ;  /* 0x3de5db65ff027424 */ /* 0x000fe200078e00ff */
[----:B------:R-:W-:Y:S02]  /*23c50*/  BSSY B2, `(.L_x_2767) ;  /* 0x000001f000027945 */ /* 0x000fe40003800000 */
[----:B------:R-:W-:-:S02]  /*23c60*/  FSEL R34, -R34, 4.2945490664224492434e-19, !P0 ;  /* 0x20fd816422227808 */ /* 0x000fc40004000100 */
[----:B------:R-:W-:-:S06]  /*23c70*/  FSEL R35, R2, -0.082518599927425384521, !P0 ;  /* 0xbda8ff8302237808 */ /* 0x000fcc0004000000 */
[----:B--2---:R-:W0:-:S06]  /*23c80*/  DFMA R28, R36, R34, R28 ;  /* 0x00000022241c722b */ /* 0x004e0c000000001c */
[----:B0-----:R-:W3:-:S06]  /*23c90*/  DFMA R28, R36, R28, R30 ;  /* 0x0000001c241c722b */ /* 0x001ecc000000001e */
[----:B---3--:R-:W0:-:S06]  /*23ca0*/  DFMA R24, R36, R28, R24 ;  /* 0x0000001c2418722b */ /* 0x008e0c0000000018 */
[----:B0-----:R-:W4:-:S06]  /*23cb0*/  DFMA R24, R36, R24, R26 ;  /* 0x000000182418722b */ /* 0x001f0c000000001a */
[----:B----4-:R-:W0:-:S06]  /*23cc0*/  DFMA R8, R36, R24, R8 ;  /* 0x000000182408722b */ /* 0x010e0c0000000008 */
        /* <DEDUP_REMOVED lines=21> */
.L_x_2768:
[----:B------:R1:W2:Y:S01]  /*23e20*/  DMUL R10, RZ, R20 ;  /* 0x00000014ff0a7228 */ /* 0x0002a20000000000 */
[----:B------:R-:W-:-:S05]  /*23e30*/  IMAD.MOV.U32 R2, RZ, RZ, RZ ;  /* 0x000000ffff027224 */ /* 0x000fca00078e00ff */
.L_x_2769:
[----:B------:R-:W-:Y:S05]  /*23e40*/  BSYNC B2 ;  /* 0x0000000000027941 */ /* 0x000fea0003800000 */
.L_x_2767:
[----:B-1----:R-:W-:Y:S02]  /*23e50*/  IMAD.SHL.U32 R20, R2, 0x8, RZ ;  /* 0x0000000802147824 */ /* 0x002fe400078e00ff */
[----:B------:R-:W-:-:S03]  /*23e60*/  IMAD.MOV.U32 R33, RZ, RZ, 0x8 ;  /* 0x00000008ff217424 */ /* 0x000fc600078e00ff */
[----:B------:R-:W-:-:S05]  /*23e70*/  LOP3.LUT R20, R20, 0x8, RZ, 0xc0, !PT ;  /* 0x0000000814147812 */ /* 0x000fca00078ec0ff */
[----:B------:R-:W-:-:S05]  /*23e80*/  IMAD.WIDE.U32 R32, R20, R33, c[0x4][0xe0] ;  /* 0x0100380014207625 */ /* 0x000fca00078e0021 */
[----:B------:R-:W3:Y:S04]  /*23e90*/  LDG.E.128.CONSTANT R28, [R32.64] ;  /* 0x0000000c201c7981 */ /* 0x000ee8000c1e9d00 */
        /* <DEDUP_REMOVED lines=19> */
.L_x_2742:
[----:B-12---:R-:W-:Y:S01]  /*23fd0*/  IMAD.MOV.U32 R10, RZ, RZ, 0x652b82fe ;  /* 0x652b82feff0a7424 */ /* 0x006fe200078e00ff */
        /* <DEDUP_REMOVED lines=36> */
.L_x_2771:
[----:B------:R-:W-:Y:S05]  /*24220*/  BSYNC B0 ;  /* 0x0000000000007941 */ /* 0x000fea0003800000 */
.L_x_2770:
[----:B0-----:R-:W-:Y:S02]  /*24230*/  IMAD.MOV.U32 R10, RZ, RZ, R20 ;  /* 0x000000ffff0a7224 */ /* 0x001fe400078e0014 */
[----:B------:R-:W-:Y:S02]  /*24240*/  IMAD.MOV.U32 R11, RZ, RZ, R21 ;  /* 0x000000ffff0b7224 */ /* 0x000fe400078e0015 */
.L_x_2754:
[----:B012---:R-:W-:Y:S05]  /*24250*/  BSYNC B1 ;  /* 0x0000000000017941 */ /* 0x007fea0003800000 */
.L_x_2741:
[----:B-----5:R-:W0:Y:S01]  /*24260*/  DSETP.NAN.AND P0, PT, R12, R14, PT ;  /* 0x0000000e0c00722a */ /* 0x020e220003f08000 */
[----:B------:R-:W-:Y:S03]  /*24270*/  BSSY B1, `(.L_x_2772) ;  /* 0x0000571000017945 */ /* 0x000fe60003800000 */
[----:B------:R1:W2:-:S10]  /*24280*/  DADD R26, -RZ, |R12| ;  /* 0x00000000ff1a7229 */ /* 0x000294000000050c */
[----:B0-----:R-:W-:Y:S05]  /*24290*/  @P0 BRA `(.L_x_2773) ;  /* 0x00004d9000000947 */ /* 0x001fea0003800000 */
[----:B-12---:R-:W-:-:S04]  /*242a0*/  DADD R28, -RZ, |R14| ;  /* 0x00000000ff1c7229 */ /* 0x006fc8000000050e */
        /* <DEDUP_REMOVED lines=85> */
.L_x_2779:
        /* <DEDUP_REMOVED lines=21> */
.L_x_2782:
[----:B------:R-:W-:Y:S05]  /*24950*/  BSYNC B3 ;  /* 0x0000000000037941 */ /* 0x000fea0003800000 */
.L_x_2781:
        /* <DEDUP_REMOVED lines=15> */
.L_x_2780:
[----:B------:R-:W-:Y:S05]  /*24a50*/  BSYNC B2 ;  /* 0x0000000000027941 */ /* 0x000fea0003800000 */
.L_x_2778:
        /* <DEDUP_REMOVED lines=21> */
.L_x_2784:
[----:B------:R-:W-:Y:S05]  /*24bb0*/  BSYNC B2 ;  /* 0x0000000000027941 */ /* 0x000fea0003800000 */
.L_x_2783:
        /* <DEDUP_REMOVED lines=43> */
.L_x_2786:
[----:B------:R-:W-:-:S04]  /*24e70*/  ISETP.GE.AND P0, PT, R13, RZ, PT ;  /* 0x000000ff0d00720c */ /* 0x000fc80003f06270 */
[----:B------:R-:W-:Y:S02]  /*24e80*/  FSEL R20, RZ, 3.37028055040000000000e+12, P0 ;  /* 0x54442d18ff147808 */ /* 0x000fe40000000000 */
[----:B------:R-:W-:Y:S02]  /*24e90*/  FSEL R21, RZ, 2.1426990032196044922, P0 ;  /* 0x400921fbff157808 */ /* 0x000fe40000000000 */
.L_x_2787:
[----:B------:R-:W-:Y:S05]  /*24ea0*/  BSYNC B0 ;  /* 0x0000000000007941 */ /* 0x000fea0003800000 */
.L_x_2785:
[----:B------:R0:W2:Y:S02]  /*24eb0*/  DADD R12, |R12|, |R14| ;  /* 0x000000000c0c7229 */ /* 0x0000a4000000060e */
[----:B0-----:R-:W-:Y:S02]  /*24ec0*/  LOP3.LUT R15, R21, 0x80000000, R15, 0xb8, !PT ;  /* 0x80000000150f7812 */ /* 0x001fe400078eb80f */
[----:B-1----:R-:W-:-:S04]  /*24ed0*/  DMUL R22, R22, 0.5 ;  /* 0x3fe0000016167828 */ /* 0x002fc80000000000 */
[----:B--2---:R-:W0:-:S06]  /*24ee0*/  DSETP.GTU.AND P0, PT, |R12|, +INF , PT ;  /* 0x7ff000000c00742a */ /* 0x004e0c0003f0c200 */
[----:B0-----:R-:W-:Y:S02]  /*24ef0*/  FSEL R12, R12, R20, P0 ;  /* 0x000000140c0c7208 */ /* 0x001fe40000000000 */
[----:B------:R-:W-:Y:S01]  /*24f00*/  FSEL R13, R13, R15, P0 ;  /* 0x0000000f0d0d7208 */ /* 0x000fe20000000000 */
[----:B------:R-:W-:Y:S05]  /*24f10*/  BRA `(.L_x_2788) ;  /* 0x00004a6000007947 */ /* 0x000fea0003800000 */
.L_x_2777:
        /* <DEDUP_REMOVED lines=79> */
.L_x_2791:
[----:B------:R-:W-:Y:S05]  /*25410*/  BSYNC B0 ;  /* 0x0000000000007941 */ /* 0x000fea0003800000 */
.L_x_2790:
[----:B------:R-:W-:Y:S01]  /*25420*/  BSSY B2, `(.L_x_2792) ;  /* 0x0000008000027945 */ /* 0x000fe20003800000 */
[----:B------:R-:W-:Y:S05]  /*25430*/  @P4 BRA P5, `(.L_x_2793) ;  /* 0x0000006000004947 */ /* 0x000fea0002800000 */
[----:B------:R-:W-:Y:S01]  /*25440*/  IMAD.MOV.U32 R24, RZ, RZ, R20 ;  /* 0x000000ffff187224 */ /* 0x000fe200078e0014 */
[----:B------:R-:W-:Y:S01]  /*25450*/  MOV R28, 0x254a0 ;  /* 0x000254a0001c7802 */ /* 0x000fe20000000f00 */
[----:B------:R-:W-:Y:S02]  /*25460*/  IMAD.MOV.U32 R25, RZ, RZ, R21 ;  /* 0x000000ffff197224 */ /* 0x000fe400078e0015 */
[----:B------:R-:W-:Y:S02]  /*25470*/  IMAD.MOV.U32 R30, RZ, RZ, R36 ;  /* 0x000000ffff1e7224 */ /* 0x000fe400078e0024 */
[----:B------:R-:W-:Y:S02]  /*25480*/  IMAD.MOV.U32 R27, RZ, RZ, R37 ;  /* 0x000000ffff1b7224 */ /* 0x000fe400078e0025 */
[----:B01-3--:R-:W-:Y:S05]  /*25490*/  CALL.REL.NOINC `($__internal_3_$__cuda_sm20_div_rn_f64_full) ;  /* 0x000144f000007944 */ /* 0x00bfea0003c00000 */
.L_x_2793:
[----:B------:R-:W-:Y:S05]  /*254a0*/  BSYNC B2 ;  /* 0x0000000000027941 */ /* 0x000fea0003800000 */
.L_x_2792:
        /* <DEDUP_REMOVED lines=29> */
[----:B------:R-:W4:-:S06]  /*25680*/  DADD R24, -R26, c[0x2][0x140] ;  /* 0x008050001a187629 */ /* 0x000f0c0000000100 */
[----:B--2---:R-:W-:Y:S02]  /*25690*/  FSEL R20, R26, R20, !P0 ;  /* 0x000000141a147208 */ /* 0x004fe40004000000 */
[----:B------:R-:W-:Y:S02]  /*256a0*/  FSEL R21, R27, R21, !P0 ;  /* 0x000000151b157208 */ /* 0x000fe40004000000 */
[----:B----4-:R-:W-:Y:S02]  /*256b0*/  FSEL R29, R24, R26, !P0 ;  /* 0x0000001a181d7208 */ /* 0x010fe40004000000 */
        /* <DEDUP_REMOVED lines=10> */
.L_x_2795:
[----:B------:R-:W-:-:S04]  /*25760*/  ISETP.GE.AND P0, PT, R13, RZ, PT ;  /* 0x000000ff0d00720c */ /* 0x000fc80003f06270 */
[----:B------:R-:W-:Y:S02]  /*25770*/  FSEL R20, RZ, 3.37028055040000000000e+12, P0 ;  /* 0x54442d18ff147808 */ /* 0x000fe40000000000 */
[----:B------:R-:W-:Y:S02]  /*25780*/  FSEL R21, RZ, 2.1426990032196044922, P0 ;  /* 0x400921fbff157808 */ /* 0x000fe40000000000 */
.L_x_2796:
[----:B------:R-:W-:Y:S05]  /*25790*/  BSYNC B0 ;  /* 0x0000000000007941 */ /* 0x000fea0003800000 */
.L_x_2794:
[----:B------:R2:W4:Y:S02]  /*257a0*/  DADD R12, |R12|, |R14| ;  /* 0x000000000c0c7229 */ /* 0x000524000000060e */
[----:B--2---:R-:W-:Y:S02]  /*257b0*/  LOP3.LUT R15, R21, 0x80000000, R15, 0xb8, !PT ;  /* 0x80000000150f7812 */ /* 0x004fe400078eb80f */
[----:B-1----:R-:W-:-:S04]  /*257c0*/  DMUL R22, R22, 0.5 ;  /* 0x3fe0000016167828 */ /* 0x002fc80000000000 */
[----:B----4-:R-:W1:-:S06]  /*257d0*/  DSETP.GTU.AND P0, PT, |R12|, +INF , PT ;  /* 0x7ff000000c00742a */ /* 0x010e4c0003f0c200 */
[----:B-1----:R-:W-:Y:S02]  /*257e0*/  FSEL R12, R12, R20, P0 ;  /* 0x000000140c0c7208 */ /* 0x002fe40000000000 */
[----:B------:R-:W-:Y:S01]  /*257f0*/  FSEL R13, R13, R15, P0 ;  /* 0x0000000f0d0d7208 */ /* 0x000fe20000000000 */
[----:B------:R-:W-:Y:S05]  /*25800*/  BRA `(.L_x_2788) ;  /* 0x0000417000007947 */ /* 0x000fea0003800000 */
.L_x_2789:
        /* <DEDUP_REMOVED lines=21> */
[----:B------:R-:W4:-:S04]  /*25960*/  DADD R28, R28, R28 ;  /* 0x000000001c1c7229 */ /* 0x000f08000000001c */
[----:B-1----:R1:W3:-:S04]  /*25970*/  DMUL R38, R30, R38 ;  /* 0x000000261e267228 */ /* 0x0022c80000000000 */
[----:B--2---:R1:W2:-:S04]  /*25980*/  DMUL R34, R42, R34 ;  /* 0x000000222a227228 */ /* 0x0042880000000000 */
[----:B0-----:R1:W0:-:S04]  /*25990*/  DMUL R32, R30, R26 ;  /* 0x0000001a1e207228 */ /* 0x0012080000000000 */
[----:B----4-:R1:W4:-:S04]  /*259a0*/  DMUL R48, R42, R28 ;  /* 0x0000001c2a307228 */ /* 0x0103080000000000 */
[----:B------:R-:W0:-:S04]  /*259b0*/  DMUL R30, R30, R30 ;  /* 0x0000001e1e1e7228 */ /* 0x000e080000000000 */
[----:B-1234-:R-:W0:-:S04]  /*259c0*/  DMUL R42, R42, R42 ;  /* 0x0000002a2a2a7228 */ /* 0x01ee080000000000 */
.L_x_2798:
        /* <DEDUP_REMOVED lines=78> */
.L_x_2797:
        /* <DEDUP_REMOVED lines=77> */
.L_x_2800:
        /* <DEDUP_REMOVED lines=21> */
.L_x_2803:
[----:B------:R-:W-:Y:S05]  /*264d0*/  BSYNC B3 ;  /* 0x0000000000037941 */ /* 0x000fea0003800000 */
.L_x_2802:
        /* <DEDUP_REMOVED lines=15> */
.L_x_2801:
[----:B------:R-:W-:Y:S05]  /*265d0*/  BSYNC B2 ;  /* 0x0000000000027941 */ /* 0x000fea0003800000 */
.L_x_2799:
        /* <DEDUP_REMOVED lines=21> */
.L_x_2805:
[----:B------:R-:W-:Y:S05]  /*26730*/  BSYNC B2 ;  /* 0x0000000000027941 */ /* 0x000fea0003800000 */
.L_x_2804:
        /* <DEDUP_REMOVED lines=43> */
.L_x_2807:
[----:B------:R-:W-:-:S04]  /*269f0*/  ISETP.GE.AND P0, PT, R13, RZ, PT ;  /* 0x000000ff0d00720c */ /* 0x000fc80003f06270 */
[----:B------:R-:W-:Y:S02]  /*26a00*/  FSEL R20, RZ, 3.37028055040000000000e+12, P0 ;  /* 0x54442d18ff147808 */ /* 0x000fe40000000000 */
[----:B------:R-:W-:Y:S02]  /*26a10*/  FSEL R21, RZ, 2.1426990032196044922, P0 ;  /* 0x400921fbff157808 */ /* 0x000fe40000000000 */
.L_x_2808:
[----:B------:R-:W-:Y:S05]  /*26a20*/  BSYNC B0 ;  /* 0x0000000000007941 */ /* 0x000fea0003800000 */
.L_x_2806:
[----:B------:R0:W2:Y:S02]  /*26a30*/  DADD R12, |R12|, |R14| ;  /* 0x000000000c0c7229 */ /* 0x0000a4000000060e */
[----:B0-----:R-:W-:Y:S02]  /*26a40*/  LOP3.LUT R15, R21, 0x80000000, R15, 0xb8, !PT ;  /* 0x80000000150f7812 */ /* 0x001fe400078eb80f */
[----:B-1----:R-:W-:-:S04]  /*26a50*/  DMUL R22, R22, 0.5 ;  /* 0x3fe0000016167828 */ /* 0x002fc80000000000 */
[----:B--2---:R-:W0:-:S06]  /*26a60*/  DSETP.GTU.AND P0, PT, |R12|, +INF , PT ;  /* 0x7ff000000c00742a */ /* 0x004e0c0003f0c200 */
[----:B0-----:R-:W-:Y:S02]  /*26a70*/  FSEL R12, R12, R20, P0 ;  /* 0x000000140c0c7208 */ /* 0x001fe40000000000 */
[----:B------:R-:W-:Y:S01]  /*26a80*/  FSEL R13, R13, R15, P0 ;  /* 0x0000000f0d0d7208 */ /* 0x000fe20000000000 */
[----:B------:R-:W-:Y:S05]  /*26a90*/  BRA `(.L_x_2788) ;  /* 0x00002ee000007947 */ /* 0x000fea0003800000 */
.L_x_2776:
        /* <DEDUP_REMOVED lines=111> */
.L_x_2810:
[----:B------:R-:W-:Y:S05]  /*27190*/  BSYNC B0 ;  /* 0x0000000000007941 */ /* 0x000fea0003800000 */
.L_x_2809:
        /* <DEDUP_REMOVED lines=8> */
[----:B------:R-:W-:Y:S02]  /*27220*/  IMAD.MOV.U32 R26, RZ, RZ, R24 ;  /* 0x000000ffff1a7224 */ /* 0x000fe400078e0018 */
[----:B------:R-:W-:Y:S02]  /*27230*/  IMAD.MOV.U32 R27, RZ, RZ, R25 ;  /* 0x000000ffff1b7224 */ /* 0x000fe400078e0019 */
.L_x_2812:
[----:B------:R-:W-:Y:S05]  /*27240*/  BSYNC B2 ;  /* 0x0000000000027941 */ /* 0x000fea0003800000 */
.L_x_2811:
        /* <DEDUP_REMOVED lines=43> */
.L_x_2814:
[----:B------:R-:W-:-:S04]  /*27500*/  ISETP.GE.AND P0, PT, R13, RZ, PT ;  /* 0x000000ff0d00720c */ /* 0x000fc80003f06270 */
[----:B------:R-:W-:Y:S02]  /*27510*/  FSEL R20, RZ, 3.37028055040000000000e+12, P0 ;  /* 0x54442d18ff147808 */ /* 0x000fe40000000000 */
[----:B------:R-:W-:Y:S02]  /*27520*/  FSEL R21, RZ, 2.1426990032196044922, P0 ;  /* 0x400921fbff157808 */ /* 0x000fe40000000000 */
.L_x_2815:
[----:B------:R-:W-:Y:S05]  /*27530*/  BSYNC B0 ;  /* 0x0000000000007941 */ /* 0x000fea0003800000 */
.L_x_2813:
[----:B------:R2:W4:Y:S02]  /*27540*/  DADD R12, |R12|, |R14| ;  /* 0x000000000c0c7229 */ /* 0x000524000000060e */
[----:B--2---:R-:W-:-:S04]  /*27550*/  LOP3.LUT R15, R21, 0x80000000, R15, 0xb8, !PT ;  /* 0x80000000150f7812 */ /* 0x004fc800078eb80f */
[----:B----4-:R-:W2:-:S06]  /*27560*/  DSETP.GTU.AND P0, PT, |R12|, +INF , PT ;  /* 0x7ff000000c00742a */ /* 0x010e8c0003f0c200 */
[----:B--2---:R-:W-:Y:S02]  /*27570*/  FSEL R12, R12, R20, P0 ;  /* 0x000000140c0c7208 */ /* 0x004fe40000000000 */
[----:B------:R-:W-:Y:S01]  /*27580*/  FSEL R13, R13, R15, P0 ;  /* 0x0000000f0d0d7208 */ /* 0x000fe20000000000 */
[----:B------:R-:W-:Y:S05]  /*27590*/  BRA `(.L_x_2788) ;  /* 0x000023e000007947 */ /* 0x000fea0003800000 */
.L_x_2775:
        /* <DEDUP_REMOVED lines=68> */
.L_x_2818:
        /* <DEDUP_REMOVED lines=21> */
.L_x_2821:
[----:B------:R-:W-:Y:S05]  /*27b30*/  BSYNC B3 ;  /* 0x0000000000037941 */ /* 0x000fea0003800000 */
.L_x_2820:
        /* <DEDUP_REMOVED lines=15> */
.L_x_2819:
[----:B------:R-:W-:Y:S05]  /*27c30*/  BSYNC B2 ;  /* 0x0000000000027941 */ /* 0x000fea0003800000 */
.L_x_2817:
        /* <DEDUP_REMOVED lines=44> */
.L_x_2816:
        /* <DEDUP_REMOVED lines=46> */
.L_x_2774:
        /* <DEDUP_REMOVED lines=23> */
.L_x_2823:
[----:B------:R-:W-:Y:S05]  /*28350*/  BSYNC B2 ;  /* 0x0000000000027941 */ /* 0x000fea0003800000 */
.L_x_2822:
        /* <DEDUP_REMOVED lines=23> */
[----:B---3--:R-:W-:Y:S05]  /*284d0*/  CALL.REL.NOINC `($__internal_3_$__cuda_sm20_div_rn_f64_full) ;  /* 0x000114b000007944 */ /* 0x008fea0003c00000 */
[----:B------:R-:W-:Y:S02]  /*284e0*/  IMAD.MOV.U32 R26, RZ, RZ, R24 ;  /* 0x000000ffff1a7224 */ /* 0x000fe400078e0018 */
[----:B------:R-:W-:Y:S02]  /*284f0*/  IMAD.MOV.U32 R27, RZ, RZ, R25 ;  /* 0x000000ffff1b7224 */ /* 0x000fe400078e0019 */
.L_x_2825:
[----:B-12---:R-:W-:Y:S05]  /*28500*/  BSYNC B2 ;  /* 0x0000000000027941 */ /* 0x006fea0003800000 */
.L_x_2824:
        /* <DEDUP_REMOVED lines=112> */
.L_x_2827:
[----:B------:R-:W-:Y:S05]  /*28c10*/  BSYNC B0 ;  /* 0x0000000000007941 */ /* 0x000fea0003800000 */
.L_x_2826:
        /* <DEDUP_REMOVED lines=10> */
.L_x_2829:
[----:B------:R-:W-:Y:S05]  /*28cc0*/  BSYNC B2 ;  /* 0x0000000000027941 */ /* 0x000fea0003800000 */
.L_x_2828:
        /* <DEDUP_REMOVED lines=43> */
.L_x_2831:
[----:B------:R-:W-:-:S04]  /*28f80*/  ISETP.GE.AND P0, PT, R13, RZ, PT ;  /* 0x000000ff0d00720c */ /* 0x000fc80003f06270 */
[----:B------:R-:W-:Y:S02]  /*28f90*/  FSEL R20, RZ, 3.37028055040000000000e+12, P0 ;  /* 0x54442d18ff147808 */ /* 0x000fe40000000000 */
[----:B------:R-:W-:Y:S02]  /*28fa0*/  FSEL R21, RZ, 2.1426990032196044922, P0 ;  /* 0x400921fbff157808 */ /* 0x000fe40000000000 */
.L_x_2832:
[----:B------:R-:W-:Y:S05]  /*28fb0*/  BSYNC B0 ;  /* 0x0000000000007941 */ /* 0x000fea0003800000 */
.L_x_2830:
[----:B------:R2:W4:Y:S02]  /*28fc0*/  DADD R12, |R12|, |R14| ;  /* 0x000000000c0c7229 */ /* 0x000524000000060e */
[----:B--2---:R-:W-:Y:S02]  /*28fd0*/  LOP3.LUT R15, R21, 0x80000000, R15, 0xb8, !PT ;  /* 0x80000000150f7812 */ /* 0x004fe400078eb80f */
[----:B-1----:R-:W-:-:S04]  /*28fe0*/  DADD R22, R22, 1 ;  /* 0x3ff0000016167429 */ /* 0x002fc80000000000 */
[----:B----4-:R-:W1:-:S06]  /*28ff0*/  DSETP.GTU.AND P0, PT, |R12|, +INF , PT ;  /* 0x7ff000000c00742a */ /* 0x010e4c0003f0c200 */
[----:B-1----:R-:W-:Y:S02]  /*29000*/  FSEL R12, R12, R20, P0 ;  /* 0x000000140c0c7208 */ /* 0x002fe40000000000 */
[----:B------:R-:W-:Y:S01]  /*29010*/  FSEL R13, R13, R15, P0 ;  /* 0x0000000f0d0d7208 */ /* 0x000fe20000000000 */
[----:B------:R-:W-:Y:S05]  /*29020*/  BRA `(.L_x_2788) ;  /* 0x0000095000007947 */ /* 0x000fea0003800000 */
.L_x_2773:
[----:B-12---:R-:W0:Y:S01]  /*29030*/  DSETP.GEU.AND P0, PT, |R14|, 1.4916681462400413487e-154, PT ;  /* 0x200000000e00742a */ /* 0x006e220003f0e200 */
        /* <DEDUP_REMOVED lines=87> */
.L_x_2834:
[----:B------:R-:W-:Y:S05]  /*295b0*/  BSYNC B0 ;  /* 0x0000000000007941 */ /* 0x000fea0003800000 */
.L_x_2833:
        /* <DEDUP_REMOVED lines=8> */
.L_x_2836:
[----:B------:R-:W-:Y:S05]  /*29640*/  BSYNC B2 ;  /* 0x0000000000027941 */ /* 0x000fea0003800000 */
.L_x_2835:
        /* <DEDUP_REMOVED lines=30> */
[----:B------:R-:W4:-:S05]  /*29830*/  DADD R26, R26, c[0x2][0x138] ;  /* 0x00804e001a1a7629 */ /* 0x000f0a0000000000 */
[----:B--2---:R-:W-:Y:S02]  /*29840*/  FSEL R21, R24, R28, !P2 ;  /* 0x0000001c18157208 */ /* 0x004fe40005000000 */
[----:B------:R-:W-:-:S03]  /*29850*/  FSEL R25, R25, R29, !P2 ;  /* 0x0000001d19197208 */ /* 0x000fc60005000000 */
[----:B----4-:R-:W-:Y:S02]  /*29860*/  FSEL R20, R26, R21, P1 ;  /* 0x000000151a147208 */ /* 0x010fe40000800000 */
        /* <DEDUP_REMOVED lines=9> */
.L_x_2838:
[----:B------:R-:W-:Y:S02]  /*29900*/  FSEL R20, RZ, 3.37028055040000000000e+12, P2 ;  /* 0x54442d18ff147808 */ /* 0x000fe40001000000 */
[----:B------:R-:W-:Y:S02]  /*29910*/  FSEL R21, RZ, 2.1426990032196044922, P2 ;  /* 0x400921fbff157808 */ /* 0x000fe40001000000 */
.L_x_2839:
[----:B------:R-:W-:Y:S05]  /*29920*/  BSYNC B0 ;  /* 0x0000000000007941 */ /* 0x000fea0003800000 */
.L_x_2837:
[----:B------:R2:W4:Y:S02]  /*29930*/  DADD R12, |R12|, |R14| ;  /* 0x000000000c0c7229 */ /* 0x000524000000060e */
[----:B--2---:R-:W-:-:S04]  /*29940*/  LOP3.LUT R15, R21, 0x80000000, R15, 0xb8, !PT ;  /* 0x80000000150f7812 */ /* 0x004fc800078eb80f */
[----:B----4-:R-:W2:-:S06]  /*29950*/  DSETP.GTU.AND P0, PT, |R12|, +INF , PT ;  /* 0x7ff000000c00742a */ /* 0x010e8c0003f0c200 */
[----:B--2---:R-:W-:Y:S02]  /*29960*/  FSEL R12, R12, R20, P0 ;  /* 0x000000140c0c7208 */ /* 0x004fe40000000000 */
[----:B------:R-:W-:Y:S02]  /*29970*/  FSEL R13, R13, R15, P0 ;  /* 0x0000000f0d0d7208 */ /* 0x000fe40000000000 */
.L_x_2788:
[----:B012---:R-:W-:Y:S05]  /*29980*/  BSYNC B1 ;  /* 0x0000000000017941 */ /* 0x007fea0003800000 */
.L_x_2772:
        /* <DEDUP_REMOVED lines=53> */
.L_x_2846:
[----:B------:R-:W-:Y:S05]  /*29ce0*/  BSYNC B0 ;  /* 0x0000000000007941 */ /* 0x000fea0003800000 */
.L_x_2845:
        /* <DEDUP_REMOVED lines=17> */
.L_x_2848:
[----:B0-----:R0:W2:Y:S01]  /*29e00*/  DMUL R12, RZ, R20 ;  /* 0x00000014ff0c7228 */ /* 0x0010a20000000000 */
[----:B------:R-:W-:-:S05]  /*29e10*/  IMAD.MOV.U32 R27, RZ, RZ, RZ ;  /* 0x000000ffff1b7224 */ /* 0x000fca00078e00ff */
.L_x_2849:
[----:B------:R-:W-:Y:S05]  /*29e20*/  BSYNC B2 ;  /* 0x0000000000027941 */ /* 0x000fea0003800000 */
.L_x_2847:
        /* <DEDUP_REMOVED lines=8> */
[----:B------:R-:W-:Y:S01]  /*29eb0*/  R2P PR, R36, 0x3 ;  /* 0x0000000324007804 */ /* 0x000fe20000000000 */
[----:B------:R-:W-:Y:S01]  /*29ec0*/  IMAD.MOV.U32 R36, RZ, RZ, 0x79785eba ;  /* 0x79785ebaff247424 */ /* 0x000fe200078e00ff */
[----:B--2---:R-:W4:Y:S01]  /*29ed0*/  DMUL R38, R12, R12 ;  /* 0x0000000c0c267228 */ /* 0x004f220000000000 */
        /* <DEDUP_REMOVED lines=30> */
.L_x_2851:
[----:B------:R2:W3:Y:S01]  /*2a0c0*/  DMUL R32, RZ, R20 ;  /* 0x00000014ff207228 */ /* 0x0004e20000000000 */
[----:B------:R-:W-:-:S05]  /*2a0d0*/  IMAD.MOV.U32 R2, RZ, RZ, RZ ;  /* 0x000000ffff027224 */ /* 0x000fca00078e00ff */
.L_x_2852:
[----:B------:R-:W-:Y:S05]  /*2a0e0*/  BSYNC B2 ;  /* 0x0000000000027941 */ /* 0x000fea0003800000 */
.L_x_2850:
[----:B--2---:R-:W-:Y:S02]  /*2a0f0*/  IMAD.SHL.U32 R20, R2, 0x8, RZ ;  /* 0x0000000802147824 */ /* 0x004fe400078e00ff */
[----:B------:R-:W-:-:S03]  /*2a100*/  IMAD.MOV.U32 R35, RZ, RZ, 0x8 ;  /* 0x00000008ff237424 */ /* 0x000fc600078e00ff */
[----:B------:R-:W-:-:S05]  /*2a110*/  LOP3.LUT R20, R20, 0x8, RZ, 0xc0, !PT ;  /* 0x0000000814147812 */ /* 0x000fca00078ec0ff */
[----:B------:R-:W-:-:S05]  /*2a120*/  IMAD.WIDE.U32 R34, R20, R35, c[0x4][0xe0] ;  /* 0x0100380014227625 */ /* 0x000fca00078e0023 */
[----:B------:R-:W2:Y:S04]  /*2a130*/  LDG.E.128.CONSTANT R28, [R34.64] ;  /* 0x0000000c221c7981 */ /* 0x000ea8000c1e9d00 */
[----:B------:R-:W4:Y:S04]  /*2a140*/  LDG.E.128.CONSTANT R20, [R34.64+0x10] ;  /* 0x0000100c22147981 */ /* 0x000f28000c1e9d00 */
[----:B------:R-:W5:Y:S01]  /*2a150*/  LDG.E.128.CONSTANT R24, [R34.64+0x20] ;  /* 0x0000200c22187981 */ /* 0x000f62000c1e9d00 */
[----:B------:R-:W-:Y:S01]  /*2a160*/  R2P PR, R2, 0x3 ;  /* 0x0000000302007804 */ /* 0x000fe20000000000 */
[----:B------:R-:W-:Y:S01]  /*2a170*/  IMAD.MOV.U32 R36, RZ, RZ, 0x79785eba ;  /* 0x79785ebaff247424 */ /* 0x000fe200078e00ff */
[----:B---3--:R-:W2:Y:S01]  /*2a180*/  DMUL R38, R32, R32 ;  /* 0x0000002020267228 */ /* 0x008ea20000000000 */
[----:B------:R-:W-:-:S03]  /*2a190*/  IMAD.MOV.U32 R2, RZ, RZ, 0x3de5db65 ;  /* 0x3de5db65ff027424 */ /* 0x000fc600078e00ff */
[----:B------:R-:W-:Y:S01]  /*2a1a0*/  FSEL R36, -R36, 4.2945490664224492434e-19, !P0 ;  /* 0x20fd816424247808 */ /* 0x000fe20004000100 */
[----:B01----:R-:W-:Y:S01]  /*2a1b0*/  DMUL R12, R12, R14 ;  /* 0x0000000e0c0c7228 */ /* 0x003fe20000000000 */
[----:B------:R-:W-:-:S06]  /*2a1c0*/  FSEL R37, R2, -0.082518599927425384521, !P0 ;  /* 0xbda8ff8302257808 */ /* 0x000fcc0004000000 */
[----:B--2---:R-:W0:-:S06]  /*2a1d0*/  DFMA R28, R38, R36, R28 ;  /* 0x00000024261c722b */ /* 0x004e0c000000001c */
[----:B0-----:R-:W4:-:S06]  /*2a1e0*/  DFMA R28, R38, R28, R30 ;  /* 0x0000001c261c722b */ /* 0x001f0c000000001e */
[----:B----4-:R-:W0:-:S06]  /*2a1f0*/  DFMA R20, R38, R28, R20 ;  /* 0x0000001c2614722b */ /* 0x010e0c0000000014 */
[----:B0-----:R-:W5:-:S06]  /*2a200*/  DFMA R20, R38, R20, R22 ;  /* 0x000000142614722b */ /* 0x001f4c0000000016 */
[----:B-----5:R-:W0:-:S06]  /*2a210*/  DFMA R20, R38, R20, R24 ;  /* 0x000000142614722b */ /* 0x020e0c0000000018 */
[----:B0-----:R-:W0:-:S06]  /*2a220*/  DFMA R20, R38, R20, R26 ;  /* 0x000000142614722b */ /* 0x001e0c000000001a */
[----:B0-----:R-:W-:-:S04]  /*2a230*/  DFMA R32, R20, R32, R32 ;  /* 0x000000201420722b */ /* 0x001fc80000000020 */
[----:B------:R-:W0:-:S06]  /*2a240*/  @P0 DFMA R32, R38, R20, 1 ;  /* 0x3ff000002620042b */ /* 0x000e0c0000000014 */
[----:B0-----:R-:W0:-:S06]  /*2a250*/  @P1 DFMA R32, R32, -1, RZ ;  /* 0xbff000002020182b */ /* 0x001e0c00000000ff */
[----:B0-----:R0:W1:Y:S01]  /*2a260*/  DMUL R14, R32, R14 ;  /* 0x0000000e200e7228 */ /* 0x0010620000000000 */
[----:B------:R-:W-:Y:S05]  /*2a270*/  BRA `(.L_x_2853) ;  /* 0x000011e000007947 */ /* 0x000fea0003800000 */
.L_x_2844:
        /* <DEDUP_REMOVED lines=38> */
.L_x_2855:
[----:B------:R-:W-:Y:S05]  /*2a4e0*/  BSYNC B0 ;  /* 0x0000000000007941 */ /* 0x000fea0003800000 */
.L_x_2854:
        /* <DEDUP_REMOVED lines=17> */
.L_x_2857:
[----:B0-----:R0:W2:Y:S01]  /*2a600*/  DMUL R12, RZ, R20 ;  /* 0x00000014ff0c7228 */ /* 0x0010a20000000000 */
[----:B------:R-:W-:-:S05]  /*2a610*/  IMAD.MOV.U32 R27, RZ, RZ, RZ ;  /* 0x000000ffff1b7224 */ /* 0x000fca00078e00ff */
.L_x_2858:
[----:B------:R-:W-:Y:S05]  /*2a620*/  BSYNC B2 ;  /* 0x0000000000027941 */ /* 0x000fea0003800000 */
.L_x_2856:
        /* <DEDUP_REMOVED lines=41> */
.L_x_2860:
[----:B------:R2:W3:Y:S01]  /*2a8c0*/  DMUL R32, RZ, R20 ;  /* 0x00000014ff207228 */ /* 0x0004e20000000000 */
[----:B------:R-:W-:-:S05]  /*2a8d0*/  IMAD.MOV.U32 R2, RZ, RZ, RZ ;  /* 0x000000ffff027224 */ /* 0x000fca00078e00ff */
.L_x_2861:
[----:B------:R-:W-:Y:S05]  /*2a8e0*/  BSYNC B2 ;  /* 0x0000000000027941 */ /* 0x000fea0003800000 */
.L_x_2859:
        /* <DEDUP_REMOVED lines=11> */
[----:B------:R-:W-:Y:S02]  /*2a9a0*/  FSEL R36, -R36, 4.2945490664224492434e-19, !P0 ;  /* 0x20fd816424247808 */ /* 0x000fe40004000100 */
[----:B------:R-:W-:Y:S02]  /*2a9b0*/  FSEL R37, R2, -0.082518599927425384521, !P0 ;  /* 0xbda8ff8302257808 */ /* 0x000fe40004000000 */
[----:B-1----:R-:W-:-:S04]  /*2a9c0*/  LOP3.LUT R2, R15, 0xfffff, RZ, 0xc0, !PT ;  /* 0x000fffff0f027812 */ /* 0x002fc800078ec0ff */
[----:B--2---:R-:W1:-:S06]  /*2a9d0*/  DFMA R28, R38, R36, R28 ;  /* 0x00000024261c722b */ /* 0x004e4c000000001c */
[----:B-1----:R-:W4:-:S06]  /*2a9e0*/  DFMA R28, R38, R28, R30 ;  /* 0x0000001c261c722b */ /* 0x002f0c000000001e */
[----:B----4-:R-:W1:-:S06]  /*2a9f0*/  DFMA R20, R38, R28, R20 ;  /* 0x0000001c2614722b */ /* 0x010e4c0000000014 */
[C---:B-1----:R1:W5:Y:S02]  /*2aa00*/  DFMA R20, R38.reuse, R20, R22 ;  /* 0x000000142614722b */ /* 0x0423640000000016 */
[----:B-1----:R-:W-:Y:S02]  /*2aa10*/  LEA.HI R22, R15, 0xffffff09, RZ, 0xc ;  /* 0xffffff090f167811 */ /* 0x002fe400078f60ff */
[----:B------:R-:W-:Y:S02]  /*2aa20*/  LOP3.LUT R15, R2, 0x7fe00000, RZ, 0xfc, !PT ;  /* 0x7fe00000020f7812 */ /* 0x000fe400078efcff */
[----:B-----5:R-:W1:-:S06]  /*2aa30*/  DFMA R20, R38, R20, R24 ;  /* 0x000000142614722b */ /* 0x020e4c0000000018 */
        /* <DEDUP_REMOVED lines=18> */
.L_x_2843:
        /* <DEDUP_REMOVED lines=11> */
.L_x_2862:
[----:B------:R-:W0:-:S10]  /*2ac10*/  DADD R12, R20, -R20 ;  /* 0x00000000140c7229 */ /* 0x000e140000000814 */
[----:B0-----:R-:W-:Y:S02]  /*2ac20*/  IMAD.MOV.U32 R14, RZ, RZ, R12 ;  /* 0x000000ffff0e7224 */ /* 0x001fe400078e000c */
[----:B------:R-:W-:Y:S01]  /*2ac30*/  IMAD.MOV.U32 R15, RZ, RZ, R13 ;  /* 0x000000ffff0f7224 */ /* 0x000fe200078e000d */
[----:B------:R-:W-:Y:S05]  /*2ac40*/  BRA `(.L_x_2853) ;  /* 0x0000081000007947 */ /* 0x000fea0003800000 */
.L_x_2842:
        /* <DEDUP_REMOVED lines=18> */
.L_x_2864:
[----:B------:R0:W1:Y:S01]  /*2ad70*/  DMUL R22, RZ, R20 ;  /* 0x00000014ff167228 */ /* 0x0000620000000000 */
[----:B------:R-:W-:-:S05]  /*2ad80*/  IMAD.MOV.U32 R27, RZ, RZ, RZ ;  /* 0x000000ffff1b7224 */ /* 0x000fca00078e00ff */
.L_x_2865:
[----:B------:R-:W-:Y:S05]  /*2ad90*/  BSYNC B2 ;  /* 0x0000000000027941 */ /* 0x000fea0003800000 */
.L_x_2863:
[----:B------:R-:W-:Y:S01]  /*2ada0*/  IADD3 R34, R27, 0x1, RZ ;  /* 0x000000011b227810 */ /* 0x000fe20007ffe0ff */
[----:B------:R-:W-:-:S04]  /*2adb0*/  IMAD.MOV.U32 R33, RZ, RZ, 0x8 ;  /* 0x00000008ff217424 */ /* 0x000fc800078e00ff */
[----:B------:R-:W-:-:S05]  /*2adc0*/  IMAD.SHL.U32 R2, R34, 0x8, RZ ;  /* 0x0000000822027824 */ /* 0x000fca00078e00ff */
[----:B------:R-:W-:-:S05]  /*2add0*/  LOP3.LUT R2, R2, 0x8, RZ, 0xc0, !PT ;  /* 0x0000000802027812 */ /* 0x000fca00078ec0ff */
[----:B------:R-:W-:-:S05]  /*2ade0*/  IMAD.WIDE.U32 R32, R2, R33, c[0x4][0xe0] ;  /* 0x0100380002207625 */ /* 0x000fca00078e0021 */
[----:B------:R-:W2:Y:S04]  /*2adf0*/  LDG.E.128.CONSTANT R28, [R32.64] ;  /* 0x0000000c201c7981 */ /* 0x000ea8000c1e9d00 */
[----:B------:R-:W4:Y:S04]  /*2ae00*/  LDG.E.128.CONSTANT R24, [R32.64+0x10] ;  /* 0x0000100c20187981 */ /* 0x000f28000c1e9d00 */
[----:B0-----:R-:W5:Y:S01]  /*2ae10*/  LDG.E.128.CONSTANT R12, [R32.64+0x20] ;  /* 0x0000200c200c7981 */ /* 0x001f62000c1e9d00 */
        /* <DEDUP_REMOVED lines=33> */
.L_x_2867:
[----:B------:R1:W2:Y:S01]  /*2b030*/  DMUL R14, RZ, R20 ;  /* 0x00000014ff0e7228 */ /* 0x0002a20000000000 */
[----:B------:R-:W-:-:S05]  /*2b040*/  IMAD.MOV.U32 R2, RZ, RZ, RZ ;  /* 0x000000ffff027224 */ /* 0x000fca00078e00ff */
.L_x_2868:
[----:B------:R-:W-:Y:S05]  /*2b050*/  BSYNC B2 ;  /* 0x0000000000027941 */ /* 0x000fea0003800000 */
.L_x_2866:
[----:B-1----:R-:W-:Y:S02]  /*2b060*/  IMAD.SHL.U32 R20, R2, 0x8, RZ ;  /* 0x0000000802147824 */ /* 0x002fe400078e00ff */
[----:B------:R-:W-:-:S03]  /*2b070*/  IMAD.MOV.U32 R33, RZ, RZ, 0x8 ;  /* 0x00000008ff217424 */ /* 0x000fc600078e00ff */
[----:B------:R-:W-:-:S05]  /*2b080*/  LOP3.LUT R20, R20, 0x8, RZ, 0xc0, !PT ;  /* 0x0000000814147812 */ /* 0x000fca00078ec0ff */
[----:B------:R-:W-:-:S05]  /*2b090*/  IMAD.WIDE.U32 R32, R20, R33, c[0x4][0xe0] ;  /* 0x0100380014207625 */ /* 0x000fca00078e0021 */
[----:B------:R-:W4:Y:S04]  /*2b0a0*/  LDG.E.128.CONSTANT R28, [R32.64] ;  /* 0x0000000c201c7981 */ /* 0x000f28000c1e9d00 */
[----:B------:R-:W5:Y:S04]  /*2b0b0*/  LDG.E.128.CONSTANT R24, [R32.64+0x10] ;  /* 0x0000100c20187981 */ /* 0x000f68000c1e9d00 */
[----:B---3--:R-:W3:Y:S01]  /*2b0c0*/  LDG.E.128.CONSTANT R20, [R32.64+0x20] ;  /* 0x0000200c20147981 */ /* 0x008ee2000c1e9d00 */
[----:B------:R-:W-:Y:S01]  /*2b0d0*/  R2P PR, R2, 0x3 ;  /* 0x0000000302007804 */ /* 0x000fe20000000000 */
[----:B------:R-:W-:Y:S01]  /*2b0e0*/  IMAD.MOV.U32 R34, RZ, RZ, 0x79785eba ;  /* 0x79785ebaff227424 */ /* 0x000fe200078e00ff */
[----:B--2---:R-:W4:Y:S01]  /*2b0f0*/  DMUL R36, R14, R14 ;  /* 0x0000000e0e247228 */ /* 0x004f220000000000 */
[----:B------:R-:W-:-:S03]  /*2b100*/  IMAD.MOV.U32 R2, RZ, RZ, 0x3de5db65 ;  /* 0x3de5db65ff027424 */ /* 0x000fc600078e00ff */
[----:B------:R-:W-:Y:S02]  /*2b110*/  FSEL R34, -R34, 4.2945490664224492434e-19, !P0 ;  /* 0x20fd816422227808 */ /* 0x000fe40004000100 */
[----:B------:R-:W-:-:S06]  /*2b120*/  FSEL R35, R2, -0.082518599927425384521, !P0 ;  /* 0xbda8ff8302237808 */ /* 0x000fcc0004000000 */
[----:B----4-:R-:W1:-:S06]  /*2b130*/  DFMA R28, R36, R34, R28 ;  /* 0x00000022241c722b */ /* 0x010e4c000000001c */
[----:B-1----:R-:W5:-:S06]  /*2b140*/  DFMA R28, R36, R28, R30 ;  /* 0x0000001c241c722b */ /* 0x002f4c000000001e */
[----:B-----5:R-:W1:-:S06]  /*2b150*/  DFMA R24, R36, R28, R24 ;  /* 0x0000001c2418722b */ /* 0x020e4c0000000018 */
[----:B-1----:R-:W3:-:S06]  /*2b160*/  DFMA R24, R36, R24, R26 ;  /* 0x000000182418722b */ /* 0x002ecc000000001a */
[----:B---3--:R-:W1:-:S06]  /*2b170*/  DFMA R20, R36, R24, R20 ;  /* 0x000000182414722b */ /* 0x008e4c0000000014 */
[----:B-1----:R-:W1:-:S06]  /*2b180*/  DFMA R20, R36, R20, R22 ;  /* 0x000000142414722b */ /* 0x002e4c0000000016 */
[----:B-1----:R1:W2:-:S04]  /*2b190*/  DFMA R14, R20, R14, R14 ;  /* 0x0000000e140e722b */ /* 0x002288000000000e */
[----:B------:R1:W3:Y:S01]  /*2b1a0*/  @P0 DFMA R14, R36, R20, 1 ;  /* 0x3ff00000240e042b */ /* 0x0002e20000000014 */
[----:B------:R-:W-:Y:S05]  /*2b1b0*/  @!P1 BRA `(.L_x_2853) ;  /* 0x000002a000009947 */ /* 0x000fea0003800000 */
[----:B--23--:R-:W2:Y:S01]  /*2b1c0*/  DFMA R14, R14, -1, RZ ;  /* 0xbff000000e0e782b */ /* 0x00cea200000000ff */
[----:B------:R-:W-:Y:S05]  /*2b1d0*/  BRA `(.L_x_2853) ;  /* 0x0000028000007947 */ /* 0x000fea0003800000 */
.L_x_2841:
        /* <DEDUP_REMOVED lines=37> */
.L_x_2870:
[----:B------:R-:W-:Y:S05]  /*2b430*/  BSYNC B0 ;  /* 0x0000000000007941 */ /* 0x000fea0003800000 */
.L_x_2869:
[----:B0-----:R-:W-:Y:S02]  /*2b440*/  IMAD.MOV.U32 R14, RZ, RZ, R20 ;  /* 0x000000ffff0e7224 */ /* 0x001fe400078e0014 */
[----:B------:R-:W-:Y:S02]  /*2b450*/  IMAD.MOV.U32 R15, RZ, RZ, R21 ;  /* 0x000000ffff0f7224 */ /* 0x000fe400078e0015 */
.L_x_2853:
[----:B012---:R-:W-:Y:S05]  /*2b460*/  BSYNC B1 ;  /* 0x0000000000017941 */ /* 0x007fea0003800000 */
.L_x_2840:
[----:B------:R-:W0:Y:S01]  /*2b470*/  DSETP.NAN.AND P0, PT, R16, R18, PT ;  /* 0x000000121000722a */ /* 0x000e220003f08000 */
        /* <DEDUP_REMOVED lines=89> */
.L_x_2878:
        /* <DEDUP_REMOVED lines=21> */
.L_x_2881:
[----:B------:R-:W-:Y:S05]  /*2bb60*/  BSYNC B3 ;  /* 0x0000000000037941 */ /* 0x000fea0003800000 */
.L_x_2880:
        /* <DEDUP_REMOVED lines=15> */
.L_x_2879:
[----:B------:R-:W-:Y:S05]  /*2bc60*/  BSYNC B2 ;  /* 0x0000000000027941 */ /* 0x000fea0003800000 */
.L_x_2877:
        /* <DEDUP_REMOVED lines=21> */
.L_x_2883:
[----:B------:R-:W-:Y:S05]  /*2bdc0*/  BSYNC B2 ;  /* 0x0000000000027941 */ /* 0x000fea0003800000 */
.L_x_2882:
        /* <DEDUP_REMOVED lines=43> */
.L_x_2885:
[----:B------:R-:W-:-:S04]  /*2c080*/  ISETP.GE.AND P0, PT, R17, RZ, PT ;  /* 0x000000ff1100720c */ /* 0x000fc80003f06270 */
[----:B------:R-:W-:Y:S02]  /*2c090*/  FSEL R20, RZ, 3.37028055040000000000e+12, P0 ;  /* 0x54442d18ff147808 */ /* 0x000fe40000000000 */
[----:B------:R-:W-:Y:S02]  /*2c0a0*/  FSEL R21, RZ, 2.1426990032196044922, P0 ;  /* 0x400921fbff157808 */ /* 0x000fe40000000000 */
.L_x_2886:
[----:B------:R-:W-:Y:S05]  /*2c0b0*/  BSYNC B0 ;  /* 0x0000000000007941 */ /* 0x000fea0003800000 */
.L_x_2884:
[----:B------:R0:W2:Y:S02]  /*2c0c0*/  DADD R16, |R16|, |R18| ;  /* 0x0000000010107229 */ /* 0x0000a40000000612 */
[----:B0-----:R-:W-:Y:S02]  /*2c0d0*/  LOP3.LUT R19, R21, 0x80000000, R19, 0xb8, !PT ;  /* 0x8000000015137812 */ /* 0x001fe400078eb813 */
[----:B-1----:R-:W-:-:S04]  /*2c0e0*/  DMUL R22, R22, 0.5 ;  /* 0x3fe0000016167828 */ /* 0x002fc80000000000 */
[----:B--2---:R-:W0:-:S06]  /*2c0f0*/  DSETP.GTU.AND P0, PT, |R16|, +INF , PT ;  /* 0x7ff000001000742a */ /* 0x004e0c0003f0c200 */
[----:B0-----:R-:W-:Y:S02]  /*2c100*/  FSEL R16, R16, R20, P0 ;  /* 0x0000001410107208 */ /* 0x001fe40000000000 */
[----:B------:R-:W-:Y:S01]  /*2c110*/  FSEL R17, R17, R19, P0 ;  /* 0x0000001311117208 */ /* 0x000fe20000000000 */
[----:B------:R-:W-:Y:S05]  /*2c120*/  BRA `(.L_x_2887) ;  /* 0x00004a6000007947 */ /* 0x000fea0003800000 */
.L_x_2876:
        /* <DEDUP_REMOVED lines=79> */
.L_x_2890:
[----:B------:R-:W-:Y:S05]  /*2c620*/  BSYNC B0 ;  /* 0x0000000000007941 */ /* 0x000fea0003800000 */
.L_x_2889:
        /* <DEDUP_REMOVED lines=8> */
.L_x_2892:
[----:B------:R-:W-:Y:S05]  /*2c6b0*/  BSYNC B2 ;  /* 0x0000000000027941 */ /* 0x000fea0003800000 */
.L_x_2891:
        /* <DEDUP_REMOVED lines=43> */
.L_x_2894:
[----:B------:R-:W-:-:S04]  /*2c970*/  ISETP.GE.AND P0, PT, R17, RZ, PT ;  /* 0x000000ff1100720c */ /* 0x000fc80003f06270 */
[----:B------:R-:W-:Y:S02]  /*2c980*/  FSEL R20, RZ, 3.37028055040000000000e+12, P0 ;  /* 0x54442d18ff147808 */ /* 0x000fe40000000000 */
[----:B------:R-:W-:Y:S02]  /*2c990*/  FSEL R21, RZ, 2.1426990032196044922, P0 ;  /* 0x400921fbff157808 */ /* 0x000fe40000000000 */
.L_x_2895:
[----:B------:R-:W-:Y:S05]  /*2c9a0*/  BSYNC B0 ;  /* 0x0000000000007941 */ /* 0x000fea0003800000 */
.L_x_2893:
[----:B------:R2:W4:Y:S02]  /*2c9b0*/  DADD R16, |R16|, |R18| ;  /* 0x0000000010107229 */ /* 0x0005240000000612 */
[----:B--2---:R-:W-:Y:S02]  /*2c9c0*/  LOP3.LUT R19, R21, 0x80000000, R19, 0xb8, !PT ;  /* 0x8000000015137812 */ /* 0x004fe400078eb813 */
[----:B-1----:R-:W-:-:S04]  /*2c9d0*/  DMUL R22, R22, 0.5 ;  /* 0x3fe0000016167828 */ /* 0x002fc80000000000 */
[----:B----4-:R-:W1:-:S06]  /*2c9e0*/  DSETP.GTU.AND P0, PT, |R16|, +INF , PT ;  /* 0x7ff000001000742a */ /* 0x010e4c0003f0c200 */
[----:B-1----:R-:W-:Y:S02]  /*2c9f0*/  FSEL R16, R16, R20, P0 ;  /* 0x0000001410107208 */ /* 0x002fe40000000000 */
[----:B------:R-:W-:Y:S01]  /*2ca00*/  FSEL R17, R17, R19, P0 ;  /* 0x0000001311117208 */ /* 0x000fe20000000000 */
[----:B------:R-:W-:Y:S05]  /*2ca10*/  BRA `(.L_x_2887) ;  /* 0x0000417000007947 */ /* 0x000fea0003800000 */
.L_x_2888:
        /* <DEDUP_REMOVED lines=28> */
.L_x_2897:
        /* <DEDUP_REMOVED lines=78> */
.L_x_2896:
        /* <DEDUP_REMOVED lines=77> */
.L_x_2899:
        /* <DEDUP_REMOVED lines=21> */
.L_x_2902:
[----:B------:R-:W-:Y:S05]  /*2d6e0*/  BSYNC B3 ;  /* 0x0000000000037941 */ /* 0x000fea0003800000 */
.L_x_2901:
        /* <DEDUP_REMOVED lines=15> */
.L_x_2900:
[----:B------:R-:W-:Y:S05]  /*2d7e0*/  BSYNC B2 ;  /* 0x0000000000027941 */ /* 0x000fea0003800000 */
.L_x_2898:
        /* <DEDUP_REMOVED lines=21> */
.L_x_2904:
[----:B------:R-:W-:Y:S05]  /*2d940*/  BSYNC B2 ;  /* 0x0000000000027941 */ /* 0x000fea0003800000 */
.L_x_2903:
        /* <DEDUP_REMOVED lines=43> */
.L_x_2906:
[----:B------:R-:W-:-:S04]  /*2dc00*/  ISETP.GE.AND P0, PT, R17, RZ, PT ;  /* 0x000000ff1100720c */ /* 0x000fc80003f06270 */
[----:B------:R-:W-:Y:S02]  /*2dc10*/  FSEL R20, RZ, 3.37028055040000000000e+12, P0 ;  /* 0x54442d18ff147808 */ /* 0x000fe40000000000 */
[----:B------:R-:W-:Y:S02]  /*2dc20*/  FSEL R21, RZ, 2.1426990032196044922, P0 ;  /* 0x400921fbff157808 */ /* 0x000fe40000000000 */
.L_x_2907:
[----:B------:R-:W-:Y:S05]  /*2dc30*/  BSYNC B0 ;  /* 0x0000000000007941 */ /* 0x000fea0003800000 */
.L_x_2905:
[----:B------:R0:W2:Y:S02]  /*2dc40*/  DADD R16, |R16|, |R18| ;  /* 0x0000000010107229 */ /* 0x0000a40000000612 */
[----:B0-----:R-:W-:Y:S02]  /*2dc50*/  LOP3.LUT R19, R21, 0x80000000, R19, 0xb8, !PT ;  /* 0x8000000015137812 */ /* 0x001fe400078eb813 */
[----:B-1----:R-:W-:-:S04]  /*2dc60*/  DMUL R22, R22, 0.5 ;  /* 0x3fe0000016167828 */ /* 0x002fc80000000000 */
[----:B--2---:R-:W0:-:S06]  /*2dc70*/  DSETP.GTU.AND P0, PT, |R16|, +INF , PT ;  /* 0x7ff000001000742a */ /* 0x004e0c0003f0c200 */
[----:B0-----:R-:W-:Y:S02]  /*2dc80*/  FSEL R16, R16, R20, P0 ;  /* 0x0000001410107208 */ /* 0x001fe40000000000 */
[----:B------:R-:W-:Y:S01]  /*2dc90*/  FSEL R17, R17, R19, P0 ;  /* 0x0000001311117208 */ /* 0x000fe20000000000 */
[----:B------:R-:W-:Y:S05]  /*2dca0*/  BRA `(.L_x_2887) ;  /* 0x00002ee000007947 */ /* 0x000fea0003800000 */
.L_x_2875:
        /* <DEDUP_REMOVED lines=111> */
.L_x_2909:
[----:B------:R-:W-:Y:S05]  /*2e3a0*/  BSYNC B0 ;  /* 0x0000000000007941 */ /* 0x000fea0003800000 */
.L_x_2908:
        /* <DEDUP_REMOVED lines=10> */
.L_x_2911:
[----:B------:R-:W-:Y:S05]  /*2e450*/  BSYNC B2 ;  /* 0x0000000000027941 */ /* 0x000fea0003800000 */
.L_x_2910:
        /* <DEDUP_REMOVED lines=43> */
.L_x_2913:
[----:B------:R-:W-:-:S04]  /*2e710*/  ISETP.GE.AND P0, PT, R17, RZ, PT ;  /* 0x000000ff1100720c */ /* 0x000fc80003f06270 */
[----:B------:R-:W-:Y:S02]  /*2e720*/  FSEL R20, RZ, 3.37028055040000000000e+12, P0 ;  /* 0x54442d18ff147808 */ /* 0x000fe40000000000 */
[----:B------:R-:W-:Y:S02]  /*2e730*/  FSEL R21, RZ, 2.1426990032196044922, P0 ;  /* 0x400921fbff157808 */ /* 0x000fe40000000000 */
.L_x_2914:
[----:B------:R-:W-:Y:S05]  /*2e740*/  BSYNC B0 ;  /* 0x0000000000007941 */ /* 0x000fea0003800000 */
.L_x_2912:
[----:B------:R2:W4:Y:S02]  /*2e750*/  DADD R16, |R16|, |R18| ;  /* 0x0000000010107229 */ /* 0x0005240000000612 */
[----:B--2---:R-:W-:-:S04]  /*2e760*/  LOP3.LUT R19, R21, 0x80000000, R19, 0xb8, !PT ;  /* 0x8000000015137812 */ /* 0x004fc800078eb813 */
[----:B----4-:R-:W2:-:S06]  /*2e770*/  DSETP.GTU.AND P0, PT, |R16|, +INF , PT ;  /* 0x7ff000001000742a */ /* 0x010e8c0003f0c200 */
[----:B--2---:R-:W-:Y:S02]  /*2e780*/  FSEL R16, R16, R20, P0 ;  /* 0x0000001410107208 */ /* 0x004fe40000000000 */
[----:B------:R-:W-:Y:S01]  /*2e790*/  FSEL R17, R17, R19, P0 ;  /* 0x0000001311117208 */ /* 0x000fe20000000000 */
[----:B------:R-:W-:Y:S05]  /*2e7a0*/  BRA `(.L_x_2887) ;  /* 0x000023e000007947 */ /* 0x000fea0003800000 */
.L_x_2874:
        /* <DEDUP_REMOVED lines=68> */
.L_x_2917:
        /* <DEDUP_REMOVED lines=21> */
.L_x_2920:
[----:B------:R-:W-:Y:S05]  /*2ed40*/  BSYNC B3 ;  /* 0x0000000000037941 */ /* 0x000fea0003800000 */
.L_x_2919:
        /* <DEDUP_REMOVED lines=15> */
.L_x_2918:
[----:B------:R-:W-:Y:S05]  /*2ee40*/  BSYNC B2 ;  /* 0x0000000000027941 */ /* 0x000fea0003800000 */
.L_x_2916:
        /* <DEDUP_REMOVED lines=44> */
.L_x_2915:
        /* <DEDUP_REMOVED lines=46> */
.L_x_2873:
        /* <DEDUP_REMOVED lines=23> */
.L_x_2922:
[----:B------:R-:W-:Y:S05]  /*2f560*/  BSYNC B2 ;  /* 0x0000000000027941 */ /* 0x000fea0003800000 */
.L_x_2921:
        /* <DEDUP_REMOVED lines=26> */
.L_x_2924:
[----:B-12---:R-:W-:Y:S05]  /*2f710*/  BSYNC B2 ;  /* 0x0000000000027941 */ /* 0x006fea0003800000 */
.L_x_2923:
        /* <DEDUP_REMOVED lines=112> */
.L_x_2926:
[----:B------:R-:W-:Y:S05]  /*2fe20*/  BSYNC B0 ;  /* 0x0000000000007941 */ /* 0x000fea0003800000 */
.L_x_2925:
        /* <DEDUP_REMOVED lines=10> */
.L_x_2928:
[----:B------:R-:W-:Y:S05]  /*2fed0*/  BSYNC B2 ;  /* 0x0000000000027941 */ /* 0x000fea0003800000 */
.L_x_2927:
        /* <DEDUP_REMOVED lines=43> */
.L_x_2930:
[----:B------:R-:W-:-:S04]  /*30190*/  ISETP.GE.AND P0, PT, R17, RZ, PT ;  /* 0x000000ff1100720c */ /* 0x000fc80003f06270 */
[----:B------:R-:W-:Y:S02]  /*301a0*/  FSEL R20, RZ, 3.37028055040000000000e+12, P0 ;  /* 0x54442d18ff147808 */ /* 0x000fe40000000000 */
[----:B------:R-:W-:Y:S02]  /*301b0*/  FSEL R21, RZ, 2.1426990032196044922, P0 ;  /* 0x400921fbff157808 */ /* 0x000fe40000000000 */
.L_x_2931:
[----:B------:R-:W-:Y:S05]  /*301c0*/  BSYNC B0 ;  /* 0x0000000000007941 */ /* 0x000fea0003800000 */
.L_x_2929:
[----:B------:R2:W4:Y:S02]  /*301d0*/  DADD R16, |R16|, |R18| ;  /* 0x0000000010107229 */ /* 0x0005240000000612 */
[----:B--2---:R-:W-:Y:S02]  /*301e0*/  LOP3.LUT R19, R21, 0x80000000, R19, 0xb8, !PT ;  /* 0x8000000015137812 */ /* 0x004fe400078eb813 */
[----:B-1----:R-:W-:-:S04]  /*301f0*/  DADD R22, R22, 1 ;  /* 0x3ff0000016167429 */ /* 0x002fc80000000000 */
[----:B----4-:R-:W1:-:S06]  /*30200*/  DSETP.GTU.AND P0, PT, |R16|, +INF , PT ;  /* 0x7ff000001000742a */ /* 0x010e4c0003f0c200 */
[----:B-1----:R-:W-:Y:S02]  /*30210*/  FSEL R16, R16, R20, P0 ;  /* 0x0000001410107208 */ /* 0x002fe40000000000 */
[----:B------:R-:W-:Y:S01]  /*30220*/  FSEL R17, R17, R19, P0 ;  /* 0x0000001311117208 */ /* 0x000fe20000000000 */
[----:B------:R-:W-:Y:S05]  /*30230*/  BRA `(.L_x_2887) ;  /* 0x0000095000007947 */ /* 0x000fea0003800000 */
.L_x_2872:
        /* <DEDUP_REMOVED lines=88> */
.L_x_2933:
[----:B------:R-:W-:Y:S05]  /*307c0*/  BSYNC B0 ;  /* 0x0000000000007941 */ /* 0x000fea0003800000 */
.L_x_2932:
        /* <DEDUP_REMOVED lines=8> */
.L_x_2935:
[----:B------:R-:W-:Y:S05]  /*30850*/  BSYNC B2 ;  /* 0x0000000000027941 */ /* 0x000fea0003800000 */
.L_x_2934:
        /* <DEDUP_REMOVED lines=43> */
.L_x_2937:
[----:B------:R-:W-:Y:S02]  /*30b10*/  FSEL R20, RZ, 3.37028055040000000000e+12, P2 ;  /* 0x54442d18ff147808 */ /* 0x000fe40001000000 */
[----:B------:R-:W-:Y:S02]  /*30b20*/  FSEL R21, RZ, 2.1426990032196044922, P2 ;  /* 0x400921fbff157808 */ /* 0x000fe40001000000 */
.L_x_2938:
[----:B------:R-:W-:Y:S05]  /*30b30*/  BSYNC B0 ;  /* 0x0000000000007941 */ /* 0x000fea0003800000 */
.L_x_2936:
[----:B------:R2:W4:Y:S02]  /*30b40*/  DADD R16, |R16|, |R18| ;  /* 0x0000000010107229 */ /* 0x0005240000000612 */
[----:B--2---:R-:W-:-:S04]  /*30b50*/  LOP3.LUT R19, R21, 0x80000000, R19, 0xb8, !PT ;  /* 0x8000000015137812 */ /* 0x004fc800078eb813 */
[----:B----4-:R-:W2:-:S06]  /*30b60*/  DSETP.GTU.AND P0, PT, |R16|, +INF , PT ;  /* 0x7ff000001000742a */ /* 0x010e8c0003f0c200 */
[----:B--2---:R-:W-:Y:S02]  /*30b70*/  FSEL R16, R16, R20, P0 ;  /* 0x0000001410107208 */ /* 0x004fe40000000000 */
[----:B------:R-:W-:Y:S02]  /*30b80*/  FSEL R17, R17, R19, P0 ;  /* 0x0000001311117208 */ /* 0x000fe40000000000 */
.L_x_2887:
[----:B012---:R-:W-:Y:S05]  /*30b90*/  BSYNC B1 ;  /* 0x0000000000017941 */ /* 0x007fea0003800000 */
.L_x_2871:
        /* <DEDUP_REMOVED lines=53> */
.L_x_2945:
[----:B------:R-:W-:Y:S05]  /*30ef0*/  BSYNC B0 ;  /* 0x0000000000007941 */ /* 0x000fea0003800000 */
.L_x_2944:
        /* <DEDUP_REMOVED lines=17> */
.L_x_2947:
[----:B0-----:R0:W2:Y:S01]  /*31010*/  DMUL R16, RZ, R20 ;  /* 0x00000014ff107228 */ /* 0x0010a20000000000 */
[----:B------:R-:W-:-:S05]  /*31020*/  IMAD.MOV.U32 R27, RZ, RZ, RZ ;  /* 0x000000ffff1b7224 */ /* 0x000fca00078e00ff */
.L_x_2948:
[----:B------:R-:W-:Y:S05]  /*31030*/  BSYNC B2 ;  /* 0x0000000000027941 */ /* 0x000fea0003800000 */
.L_x_2946:
        /* <DEDUP_REMOVED lines=41> */
.L_x_2950:
[----:B------:R2:W3:Y:S01]  /*312d0*/  DMUL R32, RZ, R20 ;  /* 0x00000014ff207228 */ /* 0x0004e20000000000 */
[----:B------:R-:W-:-:S05]  /*312e0*/  IMAD.MOV.U32 R2, RZ, RZ, RZ ;  /* 0x000000ffff027224 */ /* 0x000fca00078e00ff */
.L_x_2951:
[----:B------:R-:W-:Y:S05]  /*312f0*/  BSYNC B2 ;  /* 0x0000000000027941 */ /* 0x000fea0003800000 */
.L_x_2949:
        /* <DEDUP_REMOVED lines=25> */
.L_x_2943:
        /* <DEDUP_REMOVED lines=38> */
.L_x_2954:
[----:B------:R-:W-:Y:S05]  /*316f0*/  BSYNC B0 ;  /* 0x0000000000007941 */ /* 0x000fea0003800000 */
.L_x_2953:
        /* <DEDUP_REMOVED lines=17> */
.L_x_2956:
[----:B0-----:R0:W2:Y:S01]  /*31810*/  DMUL R16, RZ, R20 ;  /* 0x00000014ff107228 */ /* 0x0010a20000000000 */
[----:B------:R-:W-:-:S05]  /*31820*/  IMAD.MOV.U32 R27, RZ, RZ, RZ ;  /* 0x000000ffff1b7224 */ /* 0x000fca00078e00ff */
.L_x_2957:
[----:B------:R-:W-:Y:S05]  /*31830*/  BSYNC B2 ;  /* 0x0000000000027941 */ /* 0x000fea0003800000 */
.L_x_2955:
        /* <DEDUP_REMOVED lines=41> */
.L_x_2959:
[----:B------:R2:W3:Y:S01]  /*31ad0*/  DMUL R32, RZ, R20 ;  /* 0x00000014ff207228 */ /* 0x0004e20000000000 */
[----:B------:R-:W-:-:S05]  /*31ae0*/  IMAD.MOV.U32 R2, RZ, RZ, RZ ;  /* 0x000000ffff027224 */ /* 0x000fca00078e00ff */
.L_x_2960:
[----:B------:R-:W-:Y:S05]  /*31af0*/  BSYNC B2 ;  /* 0x0000000000027941 */ /* 0x000fea0003800000 */
.L_x_2958:
        /* <DEDUP_REMOVED lines=39> */
.L_x_2942:
        /* <DEDUP_REMOVED lines=11> */
.L_x_2961:
[----:B------:R-:W0:-:S10]  /*31e20*/  DADD R16, R20, -R20 ;  /* 0x0000000014107229 */ /* 0x000e140000000814 */
[----:B0-----:R-:W-:Y:S02]  /*31e30*/  IMAD.MOV.U32 R18, RZ, RZ, R16 ;  /* 0x000000ffff127224 */ /* 0x001fe400078e0010 */
[----:B------:R-:W-:Y:S01]  /*31e40*/  IMAD.MOV.U32 R19, RZ, RZ, R17 ;  /* 0x000000ffff137224 */ /* 0x000fe200078e0011 */
[----:B------:R-:W-:Y:S05]  /*31e50*/  BRA `(.L_x_2952) ;  /* 0x0000081000007947 */ /* 0x000fea0003800000 */
.L_x_2941:
        /* <DEDUP_REMOVED lines=18> */
.L_x_2963:
[----:B------:R0:W1:Y:S01]  /*31f80*/  DMUL R22, RZ, R20 ;  /* 0x00000014ff167228 */ /* 0x0000620000000000 */
[----:B------:R-:W-:-:S05]  /*31f90*/  IMAD.MOV.U32 R27, RZ, RZ, RZ ;  /* 0x000000ffff1b7224 */ /* 0x000fca00078e00ff */
.L_x_2964:
[----:B------:R-:W-:Y:S05]  /*31fa0*/  BSYNC B2 ;  /* 0x0000000000027941 */ /* 0x000fea0003800000 */
.L_x_2962:
        /* <DEDUP_REMOVED lines=41> */
.L_x_2966:
[----:B------:R1:W2:Y:S01]  /*32240*/  DMUL R18, RZ, R20 ;  /* 0x00000014ff127228 */ /* 0x0002a20000000000 */
[----:B------:R-:W-:-:S05]  /*32250*/  IMAD.MOV.U32 R2, RZ, RZ, RZ ;  /* 0x000000ffff027224 */ /* 0x000fca00078e00ff */
.L_x_2967:
[----:B------:R-:W-:Y:S05]  /*32260*/  BSYNC B2 ;  /* 0x0000000000027941 */ /* 0x000fea0003800000 */
.L_x_2965:
        /* <DEDUP_REMOVED lines=24> */
.L_x_2940:
        /* <DEDUP_REMOVED lines=37> */
.L_x_2969:
[----:B------:R-:W-:Y:S05]  /*32640*/  BSYNC B0 ;  /* 0x0000000000007941 */ /* 0x000fea0003800000 */
.L_x_2968:
[----:B0-----:R-:W-:Y:S02]  /*32650*/  IMAD.MOV.U32 R18, RZ, RZ, R20 ;  /* 0x000000ffff127224 */ /* 0x001fe400078e0014 */
[----:B------:R-:W-:Y:S02]  /*32660*/  IMAD.MOV.U32 R19, RZ, RZ, R21 ;  /* 0x000000ffff137224 */ /* 0x000fe400078e0015 */
.L_x_2952:
[----:B012---:R-:W-:Y:S05]  /*32670*/  BSYNC B1 ;  /* 0x0000000000017941 */ /* 0x007fea0003800000 */
.L_x_2939:
        /* <DEDUP_REMOVED lines=90> */
.L_x_2977:
        /* <DEDUP_REMOVED lines=21> */
.L_x_2980:
[----:B------:R-:W-:Y:S05]  /*32d70*/  BSYNC B3 ;  /* 0x0000000000037941 */ /* 0x000fea0003800000 */
.L_x_2979:
        /* <DEDUP_REMOVED lines=15> */
.L_x_2978:
[----:B------:R-:W-:Y:S05]  /*32e70*/  BSYNC B2 ;  /* 0x0000000000027941 */ /* 0x000fea0003800000 */
.L_x_2976:
        /* <DEDUP_REMOVED lines=21> */
.L_x_2982:
[----:B------:R-:W-:Y:S05]  /*32fd0*/  BSYNC B2 ;  /* 0x0000000000027941 */ /* 0x000fea0003800000 */
.L_x_2981:
        /* <DEDUP_REMOVED lines=43> */
.L_x_2984:
[----:B------:R-:W-:-:S04]  /*33290*/  ISETP.GE.AND P0, PT, R5, RZ, PT ;  /* 0x000000ff0500720c */ /* 0x000fc80003f06270 */
[----:B------:R-:W-:Y:S02]  /*332a0*/  FSEL R20, RZ, 3.37028055040000000000e+12, P0 ;  /* 0x54442d18ff147808 */ /* 0x000fe40000000000 */
[----:B------:R-:W-:Y:S02]  /*332b0*/  FSEL R21, RZ, 2.1426990032196044922, P0 ;  /* 0x400921fbff157808 */ /* 0x000fe40000000000 */
.L_x_2985:
[----:B------:R-:W-:Y:S05]  /*332c0*/  BSYNC B0 ;  /* 0x0000000000007941 */ /* 0x000fea0003800000 */
.L_x_2983:
[----:B------:R0:W2:Y:S02]  /*332d0*/  DADD R4, |R4|, |R6| ;  /* 0x0000000004047229 */ /* 0x0000a40000000606 */
[----:B0-----:R-:W-:Y:S02]  /*332e0*/  LOP3.LUT R7, R21, 0x80000000, R7, 0xb8, !PT ;  /* 0x8000000015077812 */ /* 0x001fe400078eb807 */
[----:B-1----:R-:W-:-:S04]  /*332f0*/  DMUL R22, R22, 0.5 ;  /* 0x3fe0000016167828 */ /* 0x002fc80000000000 */
[----:B--2---:R-:W0:-:S06]  /*33300*/  DSETP.GTU.AND P0, PT, |R4|, +INF , PT ;  /* 0x7ff000000400742a */ /* 0x004e0c0003f0c200 */
[----:B0-----:R-:W-:Y:S02]  /*33310*/  FSEL R4, R4, R20, P0 ;  /* 0x0000001404047208 */ /* 0x001fe40000000000 */
[----:B------:R-:W-:Y:S01]  /*33320*/  FSEL R5, R5, R7, P0 ;  /* 0x0000000705057208 */ /* 0x000fe20000000000 */
[----:B------:R-:W-:Y:S05]  /*33330*/  BRA `(.L_x_2986) ;  /* 0x00004a6000007947 */ /* 0x000fea0003800000 */
.L_x_2975:
        /* <DEDUP_REMOVED lines=79> */
.L_x_2989:
[----:B------:R-:W-:Y:S05]  /*33830*/  BSYNC B0 ;  /* 0x0000000000007941 */ /* 0x000fea0003800000 */
.L_x_2988:
        /* <DEDUP_REMOVED lines=8> */
.L_x_2991:
[----:B------:R-:W-:Y:S05]  /*338c0*/  BSYNC B2 ;  /* 0x0000000000027941 */ /* 0x000fea0003800000 */
.L_x_2990:
        /* <DEDUP_REMOVED lines=43> */
.L_x_2993:
[----:B------:R-:W-:-:S04]  /*33b80*/  ISETP.GE.AND P0, PT, R5, RZ, PT ;  /* 0x000000ff0500720c */ /* 0x000fc80003f06270 */
[----:B------:R-:W-:Y:S02]  /*33b90*/  FSEL R20, RZ, 3.37028055040000000000e+12, P0 ;  /* 0x54442d18ff147808 */ /* 0x000fe40000000000 */
[----:B------:R-:W-:Y:S02]  /*33ba0*/  FSEL R21, RZ, 2.1426990032196044922, P0 ;  /* 0x400921fbff157808 */ /* 0x000fe40000000000 */
.L_x_2994:
[----:B------:R-:W-:Y:S05]  /*33bb0*/  BSYNC B0 ;  /* 0x0000000000007941 */ /* 0x000fea0003800000 */
.L_x_2992:
[----:B------:R2:W4:Y:S02]  /*33bc0*/  DADD R4, |R4|, |R6| ;  /* 0x0000000004047229 */ /* 0x0005240000000606 */
[----:B--2---:R-:W-:Y:S02]  /*33bd0*/  LOP3.LUT R7, R21, 0x80000000, R7, 0xb8, !PT ;  /* 0x8000000015077812 */ /* 0x004fe400078eb807 */
[----:B-1----:R-:W-:-:S04]  /*33be0*/  DMUL R22, R22, 0.5 ;  /* 0x3fe0000016167828 */ /* 0x002fc80000000000 */
[----:B----4-:R-:W1:-:S06]  /*33bf0*/  DSETP.GTU.AND P0, PT, |R4|, +INF , PT ;  /* 0x7ff000000400742a */ /* 0x010e4c0003f0c200 */
[----:B-1----:R-:W-:Y:S02]  /*33c00*/  FSEL R4, R4, R20, P0 ;  /* 0x0000001404047208 */ /* 0x002fe40000000000 */
[----:B------:R-:W-:Y:S01]  /*33c10*/  FSEL R5, R5, R7, P0 ;  /* 0x0000000705057208 */ /* 0x000fe20000000000 */
[----:B------:R-:W-:Y:S05]  /*33c20*/  BRA `(.L_x_2986) ;  /* 0x0000417000007947 */ /* 0x000fea0003800000 */
.L_x_2987:
        /* <DEDUP_REMOVED lines=28> */
.L_x_2996:
        /* <DEDUP_REMOVED lines=78> */
.L_x_2995:
        /* <DEDUP_REMOVED lines=77> */
.L_x_2998:
        /* <DEDUP_REMOVED lines=21> */
.L_x_3001:
[----:B------:R-:W-:Y:S05]  /*348f0*/  BSYNC B3 ;  /* 0x0000000000037941 */ /* 0x000fea0003800000 */
.L_x_3000:
        /* <DEDUP_REMOVED lines=15> */
.L_x_2999:
[----:B------:R-:W-:Y:S05]  /*349f0*/  BSYNC B2 ;  /* 0x0000000000027941 */ /* 0x000fea0003800000 */
.L_x_2997:
        /* <DEDUP_REMOVED lines=21> */
.L_x_3003:
[----:B------:R-:W-:Y:S05]  /*34b50*/  BSYNC B2 ;  /* 0x0000000000027941 */ /* 0x000fea0003800000 */
.L_x_3002:
        /* <DEDUP_REMOVED lines=43> */
.L_x_3005:
[----:B------:R-:W-:-:S04]  /*34e10*/  ISETP.GE.AND P0, PT, R5, RZ, PT ;  /* 0x000000ff0500720c */ /* 0x000fc80003f06270 */
[----:B------:R-:W-:Y:S02]  /*34e20*/  FSEL R20, RZ, 3.37028055040000000000e+12, P0 ;  /* 0x54442d18ff147808 */ /* 0x000fe40000000000 */
[----:B------:R-:W-:Y:S02]  /*34e30*/  FSEL R21, RZ, 2.1426990032196044922, P0 ;  /* 0x400921fbff157808 */ /* 0x000fe40000000000 */
.L_x_3006:
[----:B------:R-:W-:Y:S05]  /*34e40*/  BSYNC B0 ;  /* 0x0000000000007941 */ /* 0x000fea0003800000 */
.L_x_3004:
[----:B------:R0:W2:Y:S02]  /*34e50*/  DADD R4, |R4|, |R6| ;  /* 0x0000000004047229 */ /* 0x0000a40000000606 */
[----:B0-----:R-:W-:Y:S02]  /*34e60*/  LOP3.LUT R7, R21, 0x80000000, R7, 0xb8, !PT ;  /* 0x8000000015077812 */ /* 0x001fe400078eb807 */
[----:B-1----:R-:W-:-:S04]  /*34e70*/  DMUL R22, R22, 0.5 ;  /* 0x3fe0000016167828 */ /* 0x002fc80000000000 */
[----:B--2---:R-:W0:-:S06]  /*34e80*/  DSETP.GTU.AND P0, PT, |R4|, +INF , PT ;  /* 0x7ff000000400742a */ /* 0x004e0c0003f0c200 */
[----:B0-----:R-:W-:Y:S02]  /*34e90*/  FSEL R4, R4, R20, P0 ;  /* 0x0000001404047208 */ /* 0x001fe40000000000 */
[----:B------:R-:W-:Y:S01]  /*34ea0*/  FSEL R5, R5, R7, P0 ;  /* 0x0000000705057208 */ /* 0x000fe20000000000 */
[----:B------:R-:W-:Y:S05]  /*34eb0*/  BRA `(.L_x_2986) ;  /* 0x00002ee000007947 */ /* 0x000fea0003800000 */
.L_x_2974:
        /* <DEDUP_REMOVED lines=111> */
.L_x_3008:
[----:B------:R-:W-:Y:S05]  /*355b0*/  BSYNC B0 ;  /* 0x0000000000007941 */ /* 0x000fea0003800000 */
.L_x_3007:
        /* <DEDUP_REMOVED lines=10> */
.L_x_3010:
[----:B------:R-:W-:Y:S05]  /*35660*/  BSYNC B2 ;  /* 0x0000000000027941 */ /* 0x000fea0003800000 */
.L_x_3009:
        /* <DEDUP_REMOVED lines=43> */
.L_x_3012:
[----:B------:R-:W-:-:S04]  /*35920*/  ISETP.GE.AND P0, PT, R5, RZ, PT ;  /* 0x000000ff0500720c */ /* 0x000fc80003f06270 */
[----:B------:R-:W-:Y:S02]  /*35930*/  FSEL R20, RZ, 3.37028055040000000000e+12, P0 ;  /* 0x54442d18ff147808 */ /* 0x000fe40000000000 */
[----:B------:R-:W-:Y:S02]  /*35940*/  FSEL R21, RZ, 2.1426990032196044922, P0 ;  /* 0x400921fbff157808 */ /* 0x000fe40000000000 */
.L_x_3013:
[----:B------:R-:W-:Y:S05]  /*35950*/  BSYNC B0 ;  /* 0x0000000000007941 */ /* 0x000fea0003800000 */
.L_x_3011:
[----:B------:R2:W4:Y:S02]  /*35960*/  DADD R4, |R4|, |R6| ;  /* 0x0000000004047229 */ /* 0x0005240000000606 */
[----:B--2---:R-:W-:-:S04]  /*35970*/  LOP3.LUT R7, R21, 0x80000000, R7, 0xb8, !PT ;  /* 0x8000000015077812 */ /* 0x004fc800078eb807 */
[----:B----4-:R-:W2:-:S06]  /*35980*/  DSETP.GTU.AND P0, PT, |R4|, +INF , PT ;  /* 0x7ff000000400742a */ /* 0x010e8c0003f0c200 */
[----:B--2---:R-:W-:Y:S02]  /*35990*/  FSEL R4, R4, R20, P0 ;  /* 0x0000001404047208 */ /* 0x004fe40000000000 */
[----:B------:R-:W-:Y:S01]  /*359a0*/  FSEL R5, R5, R7, P0 ;  /* 0x0000000705057208 */ /* 0x000fe20000000000 */
[----:B------:R-:W-:Y:S05]  /*359b0*/  BRA `(.L_x_2986) ;  /* 0x000023e000007947 */ /* 0x000fea0003800000 */
.L_x_2973:
        /* <DEDUP_REMOVED lines=68> */
.L_x_3016:
        /* <DEDUP_REMOVED lines=21> */
.L_x_3019:
[----:B------:R-:W-:Y:S05]  /*35f50*/  BSYNC B3 ;  /* 0x0000000000037941 */ /* 0x000fea0003800000 */
.L_x_3018:
        /* <DEDUP_REMOVED lines=15> */
.L_x_3017:
[----:B------:R-:W-:Y:S05]  /*36050*/  BSYNC B2 ;  /* 0x0000000000027941 */ /* 0x000fea0003800000 */
.L_x_3015:
        /* <DEDUP_REMOVED lines=44> */
.L_x_3014:
        /* <DEDUP_REMOVED lines=46> */
.L_x_2972:
        /* <DEDUP_REMOVED lines=23> */
.L_x_3021:
[----:B------:R-:W-:Y:S05]  /*36770*/  BSYNC B2 ;  /* 0x0000000000027941 */ /* 0x000fea0003800000 */
.L_x_3020:
        /* <DEDUP_REMOVED lines=26> */
.L_x_3023:
[----:B-12---:R-:W-:Y:S05]  /*36920*/  BSYNC B2 ;  /* 0x0000000000027941 */ /* 0x006fea0003800000 */
.L_x_3022:
        /* <DEDUP_REMOVED lines=112> */
.L_x_3025:
[----:B------:R-:W-:Y:S05]  /*37030*/  BSYNC B0 ;  /* 0x0000000000007941 */ /* 0x000fea0003800000 */
.L_x_3024:
        /* <DEDUP_REMOVED lines=10> */
.L_x_3027:
[----:B------:R-:W-:Y:S05]  /*370e0*/  BSYNC B2 ;  /* 0x0000000000027941 */ /* 0x000fea0003800000 */
.L_x_3026:
        /* <DEDUP_REMOVED lines=43> */
.L_x_3029:
[----:B------:R-:W-:-:S04]  /*373a0*/  ISETP.GE.AND P0, PT, R5, RZ, PT ;  /* 0x000000ff0500720c */ /* 0x000fc80003f06270 */
[----:B------:R-:W-:Y:S02]  /*373b0*/  FSEL R20, RZ, 3.37028055040000000000e+12, P0 ;  /* 0x54442d18ff147808 */ /* 0x000fe40000000000 */
[----:B------:R-:W-:Y:S02]  /*373c0*/  FSEL R21, RZ, 2.1426990032196044922, P0 ;  /* 0x400921fbff157808 */ /* 0x000fe40000000000 */
.L_x_3030:
[----:B------:R-:W-:Y:S05]  /*373d0*/  BSYNC B0 ;  /* 0x0000000000007941 */ /* 0x000fea0003800000 */
.L_x_3028:
[----:B------:R2:W4:Y:S02]  /*373e0*/  DADD R4, |R4|, |R6| ;  /* 0x0000000004047229 */ /* 0x0005240000000606 */
[----:B--2---:R-:W-:Y:S02]  /*373f0*/  LOP3.LUT R7, R21, 0x80000000, R7, 0xb8, !PT ;  /* 0x8000000015077812 */ /* 0x004fe400078eb807 */
[----:B-1----:R-:W-:-:S04]  /*37400*/  DADD R22, R22, 1 ;  /* 0x3ff0000016167429 */ /* 0x002fc80000000000 */
[----:B----4-:R-:W1:-:S06]  /*37410*/  DSETP.GTU.AND P0, PT, |R4|, +INF , PT ;  /* 0x7ff000000400742a */ /* 0x010e4c0003f0c200 */
[----:B-1----:R-:W-:Y:S02]  /*37420*/  FSEL R4, R4, R20, P0 ;  /* 0x0000001404047208 */ /* 0x002fe40000000000 */
[----:B------:R-:W-:Y:S01]  /*37430*/  FSEL R5, R5, R7, P0 ;  /* 0x0000000705057208 */ /* 0x000fe20000000000 */
[----:B------:R-:W-:Y:S05]  /*37440*/  BRA `(.L_x_2986) ;  /* 0x0000095000007947 */ /* 0x000fea0003800000 */
.L_x_2971:
        /* <DEDUP_REMOVED lines=88> */
.L_x_3032:
[----:B------:R-:W-:Y:S05]  /*379d0*/  BSYNC B0 ;  /* 0x0000000000007941 */ /* 0x000fea0003800000 */
.L_x_3031:
        /* <DEDUP_REMOVED lines=8> */
.L_x_3034:
[----:B------:R-:W-:Y:S05]  /*37a60*/  BSYNC B2 ;  /* 0x0000000000027941 */ /* 0x000fea0003800000 */
.L_x_3033:
        /* <DEDUP_REMOVED lines=43> */
.L_x_3036:
[----:B------:R-:W-:Y:S02]  /*37d20*/  FSEL R20, RZ, 3.37028055040000000000e+12, P2 ;  /* 0x54442d18ff147808 */ /* 0x000fe40001000000 */
[----:B------:R-:W-:Y:S02]  /*37d30*/  FSEL R21, RZ, 2.1426990032196044922, P2 ;  /* 0x400921fbff157808 */ /* 0x000fe40001000000 */
.L_x_3037:
[----:B------:R-:W-:Y:S05]  /*37d40*/  BSYNC B0 ;  /* 0x0000000000007941 */ /* 0x000fea0003800000 */
.L_x_3035:
[----:B------:R2:W4:Y:S02]  /*37d50*/  DADD R4, |R4|, |R6| ;  /* 0x0000000004047229 */ /* 0x0005240000000606 */
[----:B--2---:R-:W-:-:S04]  /*37d60*/  LOP3.LUT R7, R21, 0x80000000, R7, 0xb8, !PT ;  /* 0x8000000015077812 */ /* 0x004fc800078eb807 */
[----:B----4-:R-:W2:-:S06]  /*37d70*/  DSETP.GTU.AND P0, PT, |R4|, +INF , PT ;  /* 0x7ff000000400742a */ /* 0x010e8c0003f0c200 */
[----:B--2---:R-:W-:Y:S02]  /*37d80*/  FSEL R4, R4, R20, P0 ;  /* 0x0000001404047208 */ /* 0x004fe40000000000 */
[----:B------:R-:W-:Y:S02]  /*37d90*/  FSEL R5, R5, R7, P0 ;  /* 0x0000000705057208 */ /* 0x000fe40000000000 */
.L_x_2986:
[----:B012---:R-:W-:Y:S05]  /*37da0*/  BSYNC B1 ;  /* 0x0000000000017941 */ /* 0x007fea0003800000 */
.L_x_2970:
        /* <DEDUP_REMOVED lines=53> */
.L_x_3044:
[----:B------:R-:W-:Y:S05]  /*38100*/  BSYNC B0 ;  /* 0x0000000000007941 */ /* 0x000fea0003800000 */
.L_x_3043:
        /* <DEDUP_REMOVED lines=17> */
.L_x_3046:
[----:B0-----:R0:W2:Y:S01]  /*38220*/  DMUL R4, RZ, R20 ;  /* 0x00000014ff047228 */ /* 0x0010a20000000000 */
[----:B------:R-:W-:-:S05]  /*38230*/  IMAD.MOV.U32 R27, RZ, RZ, RZ ;  /* 0x000000ffff1b7224 */ /* 0x000fca00078e00ff */
.L_x_3047:
[----:B------:R-:W-:Y:S05]  /*38240*/  BSYNC B2 ;  /* 0x0000000000027941 */ /* 0x000fea0003800000 */
.L_x_3045:
        /* <DEDUP_REMOVED lines=41> */
.L_x_3049:
[----:B------:R2:W3:Y:S01]  /*384e0*/  DMUL R32, RZ, R20 ;  /* 0x00000014ff207228 */ /* 0x0004e20000000000 */
[----:B------:R-:W-:-:S05]  /*384f0*/  IMAD.MOV.U32 R2, RZ, RZ, RZ ;  /* 0x000000ffff027224 */ /* 0x000fca00078e00ff */
.L_x_3050:
[----:B------:R-:W-:Y:S05]  /*38500*/  BSYNC B2 ;  /* 0x0000000000027941 */ /* 0x000fea0003800000 */
.L_x_3048:
        /* <DEDUP_REMOVED lines=25> */
.L_x_3042:
        /* <DEDUP_REMOVED lines=38> */
.L_x_3053:
[----:B------:R-:W-:Y:S05]  /*38900*/  BSYNC B0 ;  /* 0x0000000000007941 */ /* 0x000fea0003800000 */
.L_x_3052:
        /* <DEDUP_REMOVED lines=17> */
.L_x_3055:
[----:B0-----:R0:W2:Y:S01]  /*38a20*/  DMUL R4, RZ, R20 ;  /* 0x00000014ff047228 */ /* 0x0010a20000000000 */
[----:B------:R-:W-:-:S05]  /*38a30*/  IMAD.MOV.U32 R27, RZ, RZ, RZ ;  /* 0x000000ffff1b7224 */ /* 0x000fca00078e00ff */
.L_x_3056:
[----:B------:R-:W-:Y:S05]  /*38a40*/  BSYNC B2 ;  /* 0x0000000000027941 */ /* 0x000fea0003800000 */
.L_x_3054:
        /* <DEDUP_REMOVED lines=41> */
.L_x_3058:
[----:B------:R2:W3:Y:S01]  /*38ce0*/  DMUL R32, RZ, R20 ;  /* 0x00000014ff207228 */ /* 0x0004e20000000000 */
[----:B------:R-:W-:-:S05]  /*38cf0*/  IMAD.MOV.U32 R2, RZ, RZ, RZ ;  /* 0x000000ffff027224 */ /* 0x000fca00078e00ff */
.L_x_3059:
[----:B------:R-:W-:Y:S05]  /*38d00*/  BSYNC B2 ;  /* 0x0000000000027941 */ /* 0x000fea0003800000 */
.L_x_3057:
        /* <DEDUP_REMOVED lines=39> */
.L_x_3041:
        /* <DEDUP_REMOVED lines=11> */
.L_x_3060:
[----:B------:R-:W0:-:S10]  /*39030*/  DADD R4, R20, -R20 ;  /* 0x0000000014047229 */ /* 0x000e140000000814 */
[----:B0-----:R-:W-:Y:S02]  /*39040*/  IMAD.MOV.U32 R6, RZ, RZ, R4 ;  /* 0x000000ffff067224 */ /* 0x001fe400078e0004 */
[----:B------:R-:W-:Y:S01]  /*39050*/  IMAD.MOV.U32 R7, RZ, RZ, R5 ;  /* 0x000000ffff077224 */ /* 0x000fe200078e0005 */
[----:B------:R-:W-:Y:S05]  /*39060*/  BRA `(.L_x_3051) ;  /* 0x0000081000007947 */ /* 0x000fea0003800000 */
.L_x_3040:
        /* <DEDUP_REMOVED lines=18> */
.L_x_3062:
[----:B------:R0:W1:Y:S01]  /*39190*/  DMUL R22, RZ, R20 ;  /* 0x00000014ff167228 */ /* 0x0000620000000000 */
[----:B------:R-:W-:-:S05]  /*391a0*/  IMAD.MOV.U32 R27, RZ, RZ, RZ ;  /* 0x000000ffff1b7224 */ /* 0x000fca00078e00ff */
.L_x_3063:
[----:B------:R-:W-:Y:S05]  /*391b0*/  BSYNC B2 ;  /* 0x0000000000027941 */ /* 0x000fea0003800000 */
.L_x_3061:
        /* <DEDUP_REMOVED lines=41> */
.L_x_3065:
[----:B------:R1:W2:Y:S01]  /*39450*/  DMUL R6, RZ, R20 ;  /* 0x00000014ff067228 */ /* 0x0002a20000000000 */
[----:B------:R-:W-:-:S05]  /*39460*/  IMAD.MOV.U32 R2, RZ, RZ, RZ ;  /* 0x000000ffff027224 */ /* 0x000fca00078e00ff */
.L_x_3066:
[----:B------:R-:W-:Y:S05]  /*39470*/  BSYNC B2 ;  /* 0x0000000000027941 */ /* 0x000fea0003800000 */
.L_x_3064:
        /* <DEDUP_REMOVED lines=24> */
.L_x_3039:
        /* <DEDUP_REMOVED lines=37> */
.L_x_3068:
[----:B------:R-:W-:Y:S05]  /*39850*/  BSYNC B0 ;  /* 0x0000000000007941 */ /* 0x000fea0003800000 */
.L_x_3067:
[----:B0-----:R-:W-:Y:S02]  /*39860*/  IMAD.MOV.U32 R6, RZ, RZ, R20 ;  /* 0x000000ffff067224 */ /* 0x001fe400078e0014 */
[----:B------:R-:W-:Y:S02]  /*39870*/  IMAD.MOV.U32 R7, RZ, RZ, R21 ;  /* 0x000000ffff077224 */ /* 0x000fe400078e0015 */
.L_x_3051:
[----:B012---:R-:W-:Y:S05]  /*39880*/  BSYNC B1 ;  /* 0x0000000000017941 */ /* 0x007fea0003800000 */
.L_x_3038:
[----:B------:R-:W-:-:S04]  /*39890*/  LEA R20, P0, R3, UR10, 0x6 ;  /* 0x0000000a03147c11 */ /* 0x000fc8000f8030ff */
[C---:B------:R-:W-:Y:S02]  /*398a0*/  LEA.HI.X R21, R3.reuse, UR11, R0, 0x6, P0 ;  /* 0x0000000b03157c11 */ /* 0x040fe400080f3400 */
[----:B------:R-:W-:-:S03]  /*398b0*/  IADD3 R3, P0, R3, c[0x0][0x0], RZ ;  /* 0x0000000003037a10 */ /* 0x000fc60007f1e0ff */
[----:B---3--:R0:W-:Y:S01]  /*398c0*/  STG.E.128 [R20.64], R8 ;  /* 0x0000000814007986 */ /* 0x0081e2000c101d0c */
[C---:B------:R-:W-:Y:S01]  /*398d0*/  ISETP.LT.U32.AND P1, PT, R3.reuse, 0x4000, PT ;  /* 0x000040000300780c */ /* 0x040fe20003f21070 */
[C---:B------:R-:W-:Y:S02]  /*398e0*/  IMAD.SHL.U32 R2, R3.reuse, 0x4, RZ ;  /* 0x0000000403027824 */ /* 0x040fe400078e00ff */
[----:B------:R-:W-:Y:S01]  /*398f0*/  IMAD.X R0, RZ, RZ, R0, P0 ;  /* 0x000000ffff007224 */ /* 0x000fe200000e0600 */
[----:B------:R0:W-:Y:S02]  /*39900*/  STG.E.128 [R20.64+0x10], R12 ;  /* 0x0000100c14007986 */ /* 0x0001e4000c101d0c */
[----:B------:R-:W-:Y:S02]  /*39910*/  ISETP.GE.U32.AND P0, PT, R2, UR14, PT ;  /* 0x0000000e02007c0c */ /* 0x000fe4000bf06070 */
[----:B------:R0:W-:Y:S01]  /*39920*/  STG.E.128 [R20.64+0x20], R16 ;  /* 0x0000201014007986 */ /* 0x0001e2000c101d0c */
[----:B------:R-:W-:-:S02]  /*39930*/  SHF.L.U64.HI R2, R3, 0x2, R0 ;  /* 0x0000000203027819 */ /* 0x000fc40000010200 */
[----:B------:R-:W-:Y:S01]  /*39940*/  ISETP.LT.U32.AND.EX P1, PT, R0, RZ, PT, P1 ;  /* 0x000000ff0000720c */ /* 0x000fe20003f21110 */
[----:B------:R0:W-:Y:S01]  /*39950*/  STG.E.128 [R20.64+0x30], R4 ;  /* 0x0000300414007986 */ /* 0x0001e2000c101d0c */
[----:B------:R-:W-:-:S13]  /*39960*/  ISETP.GE.AND.EX P0, PT, R2, UR5, PT, P0 ;  /* 0x0000000502007c0c */ /* 0x000fda000bf06300 */
[----:B------:R-:W-:Y:S05]  /*39970*/  @!P0 BRA P1, `(.L_x_3069) ;  /* 0xfffe367000008947 */ /* 0x000fea000083ffff */
[----:B------:R-:W-:Y:S05]  /*39980*/  EXIT ;  /* 0x000000000000794d */ /* 0x000fea0003800000 */
        .weak           $__internal_3_$__cuda_sm20_div_rn_f64_full
        .type           $__internal_3_$__cuda_sm20_div_rn_f64_full,@function
        .size           $__internal_3_$__cuda_sm20_div_rn_f64_full,($_ZN2at6native57_GLOBAL__N__f3eca4a2_24_ForeachBinaryOpScalar_cu_86b9896c25multi_tensor_apply_kernelINS1_18TensorListMetadataILi2EEENS1_21BinaryOpScalarFunctorIN3c107complexIdEELi2ELi1ELi1EEEJNS1_13power_functorIS8_EES8_EEEvT_T0_DpT1_$__internal_trig_reduction_slowpathd - $__internal_3_$__cuda_sm20_div_rn_f64_full)
$__internal_3_$__cuda_sm20_div_rn_f64_full:
[----:B------:R-:W-:Y:S01]  /*39990*/  IMAD.MOV.U32 R39, RZ, RZ, R25 ;  /* 0x000000ffff277224 */ /* 0x000fe200078e0019 */
[----:B------:R-:W-:Y:S01]  /*399a0*/  BSSY B0, `(.L_x_3070) ;  /* 0x0000061000007945 */ /* 0x000fe20003800000 */
[----:B------:R-:W-:Y:S02]  /*399b0*/  IMAD.MOV.U32 R33, RZ, RZ, R27 ;  /* 0x000000ffff217224 */ /* 0x000fe400078e001b */
[----:B------:R-:W-:Y:S01]  /*399c0*/  IMAD.MOV.U32 R38, RZ, RZ, R24 ;  /* 0x000000ffff267224 */ /* 0x000fe200078e0018 */
[C---:B------:R-:W-:Y:S01]  /*399d0*/  FSETP.GEU.AND P0, PT, |R39|.reuse, 1.469367938527859385e-39, PT ;  /* 0x001000002700780b */ /* 0x040fe20003f0e200 */
[----:B------:R-:W-:Y:S01]  /*399e0*/  IMAD.MOV.U32 R26, RZ, RZ, 0x1ca00000 ;  /* 0x1ca00000ff1a7424 */ /* 0x000fe200078e00ff */
[----:B------:R-:W-:Y:S01]  /*399f0*/  LOP3.LUT R24, R39, 0x7ff00000, RZ, 0xc0, !PT ;  /* 0x7ff0000027187812 */ /* 0x000fe200078ec0ff */
[--C-:B------:R-:W-:Y:S02]  /*39a00*/  IMAD.MOV.U32 R32, RZ, RZ, R30.reuse ;  /* 0x000000ffff207224 */ /* 0x100fe400078e001e */
[----:B------:R-:W-:-:S02]  /*39a10*/  IMAD.MOV.U32 R34, RZ, RZ, R30 ;  /* 0x000000ffff227224 */ /* 0x000fc400078e001e */
[----:B------:R-:W-:Y:S02]  /*39a20*/  IMAD.MOV.U32 R50, RZ, RZ, 0x1 ;  /* 0x00000001ff327424 */ /* 0x000fe400078e00ff */
[----:B------:R-:W-:-:S04]  /*39a30*/  IMAD.MOV.U32 R40, RZ, RZ, R38 ;  /* 0x000000ffff287224 */ /* 0x000fc800078e0026 */
[----:B------:R-:W-:Y:S01]  /*39a40*/  @!P0 LOP3.LUT R25, R33, 0x7ff00000, RZ, 0xc0, !PT ;  /* 0x7ff0000021198812 */ /* 0x000fe200078ec0ff */
[----:B------:R-:W-:-:S03]  /*39a50*/  @!P0 IMAD.MOV.U32 R30, RZ, RZ, RZ ;  /* 0x000000ffff1e8224 */ /* 0x000fc600078e00ff */
[----:B------:R-:W-:Y:S02]  /*39a60*/  @!P0 ISETP.GE.U32.AND P3, PT, R24, R25, PT ;  /* 0x000000191800820c */ /* 0x000fe40003f66070 */
[----:B------:R-:W-:Y:S02]  /*39a70*/  LOP3.LUT R25, R27, 0x7ff00000, RZ, 0xc0, !PT ;  /* 0x7ff000001b197812 */ /* 0x000fe400078ec0ff */
[----:B------:R-:W-:Y:S02]  /*39a80*/  @!P0 SEL R29, R26, 0x63400000, !P3 ;  /* 0x634000001a1d8807 */ /* 0x000fe40005800000 */
[----:B------:R-:W-:Y:S02]  /*39a90*/  ISETP.GE.U32.AND P3, PT, R24, R25, PT ;  /* 0x000000191800720c */ /* 0x000fe40003f66070 */
[----:B------:R-:W-:Y:S02]  /*39aa0*/  @!P0 LOP3.LUT R29, R29, 0x80000000, R39, 0xf8, !PT ;  /* 0x800000001d1d8812 */ /* 0x000fe400078ef827 */
[----:B------:R-:W-:-:S02]  /*39ab0*/  SEL R31, R26, 0x63400000, !P3 ;  /* 0x634000001a1f7807 */ /* 0x000fc40005800000 */
[C---:B------:R-:W-:Y:S02]  /*39ac0*/  FSETP.GEU.AND P3, PT, |R27|.reuse, 1.469367938527859385e-39, PT ;  /* 0x001000001b00780b */ /* 0x040fe40003f6e200 */
[----:B------:R-:W-:Y:S02]  /*39ad0*/  LOP3.LUT R27, R27, 0x800fffff, RZ, 0xc0, !PT ;  /* 0x800fffff1b1b7812 */ /* 0x000fe400078ec0ff */
[----:B------:R-:W-:Y:S02]  /*39ae0*/  LOP3.LUT R41, R31, 0x800fffff, R39, 0xf8, !PT ;  /* 0x800fffff1f297812 */ /* 0x000fe400078ef827 */
[----:B------:R-:W-:Y:S01]  /*39af0*/  LOP3.LUT R35, R27, 0x3ff00000, RZ, 0xfc, !PT ;  /* 0x3ff000001b237812 */ /* 0x000fe200078efcff */
[----:B------:R-:W-:Y:S01]  /*39b00*/  IMAD.MOV.U32 R27, RZ, RZ, R24 ;  /* 0x000000ffff1b7224 */ /* 0x000fe200078e0018 */
[----:B------:R-:W-:-:S05]  /*39b10*/  @!P0 LOP3.LUT R31, R29, 0x100000, RZ, 0xfc, !PT ;  /* 0x001000001d1f8812 */ /* 0x000fca00078efcff */
[----:B------:R-:W0:-:S04]  /*39b20*/  @!P3 DMUL R34, R32, 8.98846567431157953865e+307 ;  /* 0x7fe000002022b828 */ /* 0x000e080000000000 */
[----:B------:R-:W1:Y:S02]  /*39b30*/  @!P0 DFMA R40, R40, 2, -R30 ;  /* 0x400000002828882b */ /* 0x000e64000000081e */
[----:B0-----:R-:W0:Y:S08]  /*39b40*/  MUFU.RCP64H R51, R35 ;  /* 0x0000002300337308 */ /* 0x001e300000001800 */
[----:B-1----:R-:W-:-:S04]  /*39b50*/  @!P0 LOP3.LUT R27, R41, 0x7ff00000, RZ, 0xc0, !PT ;  /* 0x7ff00000291b8812 */ /* 0x002fc800078ec0ff */
[----:B------:R-:W-:Y:S01]  /*39b60*/  IADD3 R29, R27, -0x1, RZ ;  /* 0xffffffff1b1d7810 */ /* 0x000fe20007ffe0ff */
[----:B0-----:R-:W0:-:S03]  /*39b70*/  DFMA R42, R50, -R34, 1 ;  /* 0x3ff00000322a742b */ /* 0x001e060000000822 */
[----:B------:R-:W-:-:S03]  /*39b80*/  ISETP.GT.U32.AND P0, PT, R29, 0x7feffffe, PT ;  /* 0x7feffffe1d00780c */ /* 0x000fc60003f04070 */
[----:B0-----:R-:W0:-:S06]  /*39b90*/  DFMA R42, R42, R42, R42 ;  /* 0x0000002a2a2a722b */ /* 0x001e0c000000002a */
[----:B0-----:R-:W0:-:S06]  /*39ba0*/  DFMA R42, R50, R42, R50 ;  /* 0x0000002a322a722b */ /* 0x001e0c0000000032 */
[----:B0-----:R-:W0:-:S06]  /*39bb0*/  DFMA R30, R42, -R34, 1 ;  /* 0x3ff000002a1e742b */ /* 0x001e0c0000000822 */
[----:B0-----:R0:W1:Y:S02]  /*39bc0*/  DFMA R42, R42, R30, R42 ;  /* 0x0000001e2a2a722b */ /* 0x001064000000002a */
[----:B0-----:R-:W-:Y:S01]  /*39bd0*/  IMAD.MOV.U32 R30, RZ, RZ, R25 ;  /* 0x000000ffff1e7224 */ /* 0x001fe200078e0019 */
[----:B------:R-:W-:-:S03]  /*39be0*/  @!P3 LOP3.LUT R30, R35, 0x7ff00000, RZ, 0xc0, !PT ;  /* 0x7ff00000231eb812 */ /* 0x000fc600078ec0ff */
[----:B-1----:R-:W0:Y:S01]  /*39bf0*/  DMUL R50, R42, R40 ;  /* 0x000000282a327228 */ /* 0x002e220000000000 */
[----:B------:R-:W-:-:S04]  /*39c00*/  IADD3 R25, R30, -0x1, RZ ;  /* 0xffffffff1e197810 */ /* 0x000fc80007ffe0ff */
[----:B------:R-:W-:Y:S01]  /*39c10*/  ISETP.GT.U32.OR P0, PT, R25, 0x7feffffe, P0 ;  /* 0x7feffffe1900780c */ /* 0x000fe20000704470 */
[----:B0-----:R-:W0:-:S06]  /*39c20*/  DFMA R52, R50, -R34, R40 ;  /* 0x800000223234722b */ /* 0x001e0c0000000028 */
[----:B0-----:R0:W1:-:S06]  /*39c30*/  DFMA R42, R42, R52, R50 ;  /* 0x000000342a2a722b */ /* 0x00104c0000000032 */
[----:B------:R-:W-:Y:S05]  /*39c40*/  @P0 BRA `(.L_x_3071) ;  /* 0x000001e000000947 */ /* 0x000fea0003800000 */
[----:B01----:R-:W-:-:S04]  /*39c50*/  LOP3.LUT R25, R33, 0x7ff00000, RZ, 0xc0, !PT ;  /* 0x7ff0000021197812 */ /* 0x003fc800078ec0ff */
[C---:B------:R-:W-:Y:S01]  /*39c60*/  ISETP.GE.U32.AND P0, PT, R24.reuse, R25, PT ;  /* 0x000000191800720c */ /* 0x040fe20003f06070 */
[----:B------:R-:W-:Y:S02]  /*39c70*/  IMAD.IADD R27, R24, 0x1, -R25 ;  /* 0x00000001181b7824 */ /* 0x000fe400078e0a19 */
[----:B------:R-:W-:Y:S01]  /*39c80*/  IMAD.MOV.U32 R24, RZ, RZ, RZ ;  /* 0x000000ffff187224 */ /* 0x000fe200078e00ff */
        /* <DEDUP_REMOVED lines=22> */
[----:B------:R-:W-:-:S03]  /*39df0*/  FSEL R27, R24, R51, !P0 ;  /* 0x00000033181b7208 */ /* 0x000fc60004000000 */
[----:B------:R-:W-:Y:S02]  /*39e00*/  IMAD.MOV.U32 R50, RZ, RZ, R26 ;  /* 0x000000ffff327224 */ /* 0x000fe400078e001a */
[----:B------:R-:W-:Y:S01]  /*39e10*/  IMAD.MOV.U32 R51, RZ, RZ, R27 ;  /* 0x000000ffff337224 */ /* 0x000fe200078e001b */
[----:B------:R-:W-:Y:S05]  /*39e20*/  BRA `(.L_x_3072) ;  /* 0x0000018000007947 */ /* 0x000fea0003800000 */
.L_x_3071:
        /* <DEDUP_REMOVED lines=13> */
[----:B------:R-:W-:Y:S02]  /*39f00*/  @!P0 IMAD.MOV.U32 R51, RZ, RZ, R25 ;  /* 0x000000ffff338224 */ /* 0x000fe400078e0019 */
[----:B------:R-:W-:Y:S02]  /*39f10*/  @P0 IMAD.MOV.U32 R50, RZ, RZ, RZ ;  /* 0x000000ffff320224 */ /* 0x000fe400078e00ff */
[----:B------:R-:W-:Y:S01]  /*39f20*/  @P0 IMAD.MOV.U32 R51, RZ, RZ, R24 ;  /* 0x000000ffff330224 */ /* 0x000fe200078e0018 */
[----:B------:R-:W-:Y:S05]  /*39f30*/  BRA `(.L_x_3072) ;  /* 0x0000007000007947 */ /* 0x000fea0003800000 */
.L_x_3074:
[----:B------:R-:W-:Y:S01]  /*39f40*/  LOP3.LUT R25, R33, 0x80000, RZ, 0xfc, !PT ;  /* 0x0008000021197812 */ /* 0x000fe200078efcff */
[----:B------:R-:W-:-:S04]  /*39f50*/  IMAD.MOV.U32 R50, RZ, RZ, R32 ;  /* 0x000000ffff327224 */ /* 0x000fc800078e0020 */
[----:B------:R-:W-:Y:S01]  /*39f60*/  IMAD.MOV.U32 R51, RZ, RZ, R25 ;  /* 0x000000ffff337224 */ /* 0x000fe200078e0019 */
[----:B------:R-:W-:Y:S05]  /*39f70*/  BRA `(.L_x_3072) ;  /* 0x0000003000007947 */ /* 0x000fea0003800000 */
.L_x_3073:
[----:B------:R-:W-:Y:S01]  /*39f80*/  LOP3.LUT R25, R39, 0x80000, RZ, 0xfc, !PT ;  /* 0x0008000027197812 */ /* 0x000fe200078efcff */
[----:B------:R-:W-:-:S04]  /*39f90*/  IMAD.MOV.U32 R50, RZ, RZ, R38 ;  /* 0x000000ffff327224 */ /* 0x000fc800078e0026 */
[----:B------:R-:W-:Y:S02]  /*39fa0*/  IMAD.MOV.U32 R51, RZ, RZ, R25 ;  /* 0x000000ffff337224 */ /* 0x000fe400078e0019 */
.L_x_3072:
[----:B------:R-:W-:Y:S05]  /*39fb0*/  BSYNC B0 ;  /* 0x0000000000007941 */ /* 0x000fea0003800000 */
.L_x_3070:
[----:B------:R-:W-:Y:S02]  /*39fc0*/  IMAD.MOV.U32 R29, RZ, RZ, 0x0 ;  /* 0x00000000ff1d7424 */ /* 0x000fe400078e00ff */
[----:B------:R-:W-:Y:S02]  /*39fd0*/  IMAD.MOV.U32 R24, RZ, RZ, R50 ;  /* 0x000000ffff187224 */ /* 0x000fe400078e0032 */
[----:B------:R-:W-:Y:S01]  /*39fe0*/  IMAD.MOV.U32 R25, RZ, RZ, R51 ;  /* 0x000000ffff197224 */ /* 0x000fe200078e0033 */
[----:B------:R-:W-:Y:S06]  /*39ff0*/  RET.REL.NODEC R28 `(_ZN2at6native57_GLOBAL__N__f3eca4a2_24_ForeachBinaryOpScalar_cu_86b9896c25multi_tensor_apply_kernelINS1_18TensorListMetadataILi2EEENS1_21BinaryOpScalarFunctorIN3c107complexIdEELi2ELi1ELi1EEEJNS1_13power_functorIS8_EES8_EEEvT_T0_DpT1_) ;  /* 0xfffc60001c007950 */ /* 0x000fec0003c3ffff */
        .type           $_ZN2at6native57_GLOBAL__N__f3eca4a2_24_ForeachBinaryOpScalar_cu_86b9896c25multi_tensor_apply_kernelINS1_18TensorListMetadataILi2EEENS1_21BinaryOpScalarFunctorIN3c107complexIdEELi2ELi1ELi1EEEJNS1_13power_functorIS8_EES8_EEEvT_T0_DpT1_$__internal_trig_reduction_slowpathd,@function
        .size           $_ZN2at6native57_GLOBAL__N__f3eca4a2_24_ForeachBinaryOpScalar_cu_86b9896c25multi_tensor_apply_kernelINS1_18TensorListMetadataILi2EEENS1_21BinaryOpScalarFunctorIN3c107complexIdEELi2ELi1ELi1EEEJNS1_13power_functorIS8_EES8_EEEvT_T0_DpT1_$__internal_trig_reduction_slowpathd,(.L_x_5361 - $_ZN2at6native57_GLOBAL__N__f3eca4a2_24_ForeachBinaryOpScalar_cu_86b9896c25multi_tensor_apply_kernelINS1_18TensorListMetadataILi2EEENS1_21BinaryOpScalarFunctorIN3c107complexIdEELi2ELi1ELi1EEEJNS1_13power_functorIS8_EES8_EEEvT_T0_DpT1_$__internal_trig_reduction_slowpathd)
$_ZN2at6native57_GLOBAL__N__f3eca4a2_24_ForeachBinaryOpScalar_cu_86b9896c25multi_tensor_apply_kernelINS1_18TensorListMetadataILi2EEENS1_21BinaryOpScalarFunctorIN3c107complexIdEELi2ELi1ELi1EEEJNS1_13power_functorIS8_EES8_EEEvT_T0_DpT1_$__internal_trig_reduction_slowpathd:
        /* <DEDUP_REMOVED lines=14> */
[----:B------:R-:W-:-:S03]  /*3a0e0*/  SEL R24, R24, 0x12, !P0 ;  /* 0x0000001218187807 */ /* 0x000fc60004000000 */
[----:B------:R-:W-:Y:S01]  /*3a0f0*/  IMAD.MOV.U32 R39, RZ, RZ, R32 ;  /* 0x000000ffff277224 */ /* 0x000fe200078e0020 */
[----:B------:R-:W-:-:S13]  /*3a100*/  ISETP.GT.AND P0, PT, R25, R24, PT ;  /* 0x000000181900720c */ /* 0x000fda0003f04270 */
[----:B------:R-:W-:Y:S05]  /*3a110*/  @P0 BRA `(.L_x_3077) ;  /* 0x0000024000000947 */ /* 0x000fea0003800000 */
[----:B------:R-:W-:Y:S01]  /*3a120*/  IMAD.MOV.U32 R25, RZ, RZ, 0x8 ;  /* 0x00000008ff197424 */ /* 0x000fe200078e00ff */
[----:B------:R-:W-:Y:S01]  /*3a130*/  SHF.L.U64.HI R26, R30, 0xb, R29 ;  /* 0x0000000b1e1a7819 */ /* 0x000fe2000001021d */
[----:B------:R-:W-:Y:S01]  /*3a140*/  IMAD.MOV.U32 R39, RZ, RZ, R32 ;  /* 0x000000ffff277224 */ /* 0x000fe200078e0020 */
[----:B------:R-:W-:Y:S01]  /*3a150*/  CS2R R48, SRZ ;  /* 0x0000000000307805 */ /* 0x000fe2000001ff00 */
[----:B------:R-:W-:Y:S01]  /*3a160*/  IMAD.WIDE R34, R32, R25, c[0x4][0xe8] ;  /* 0x01003a0020227625 */ /* 0x000fe200078e0219 */
[----:B------:R-:W-:-:S03]  /*3a170*/  LOP3.LUT R26, R26, 0x80000000, RZ, 0xfc, !PT ;  /* 0x800000001a1a7812 */ /* 0x000fc600078efcff */
[----:B------:R-:W-:Y:S02]  /*3a180*/  IMAD.MOV.U32 R33, RZ, RZ, R35 ;  /* 0x000000ffff217224 */ /* 0x000fe400078e0023 */
[----:B------:R-:W-:Y:S02]  /*3a190*/  IMAD.SHL.U32 R25, R30, 0x800, RZ ;  /* 0x000008001e197824 */ /* 0x000fe400078e00ff */
[----:B------:R-:W-:Y:S02]  /*3a1a0*/  IMAD.MOV.U32 R35, RZ, RZ, R1 ;  /* 0x000000ffff237224 */ /* 0x000fe400078e0001 */
.L_x_3078:
[----:B------:R-:W-:Y:S01]  /*3a1b0*/  IMAD.MOV.U32 R50, RZ, RZ, R34 ;  /* 0x000000ffff327224 */ /* 0x000fe200078e0022 */
[----:B------:R-:W-:Y:S01]  /*3a1c0*/  ULDC.64 UR16, c[0x0][0x118] ;  /* 0x0000460000107ab9 */ /* 0x000fe20000000a00 */
[----:B------:R-:W-:-:S05]  /*3a1d0*/  IMAD.MOV.U32 R51, RZ, RZ, R33 ;  /* 0x000000ffff337224 */ /* 0x000fca00078e0021 */
[----:B------:R-:W2:Y:S01]  /*3a1e0*/  LDG.E.64.CONSTANT R40, [R50.64] ;  /* 0x0000001032287981 */ /* 0x000ea2000c1e9b00 */
[----:B------:R-:W-:Y:S02]  /*3a1f0*/  IADD3 R34, P1, R34, 0x8, RZ ;  /* 0x0000000822227810 */ /* 0x000fe40007f3e0ff */
[----:B------:R-:W-:-:S03]  /*3a200*/  IADD3 R39, R39, 0x1, RZ ;  /* 0x0000000127277810 */ /* 0x000fc60007ffe0ff */
[----:B------:R-:W-:Y:S02]  /*3a210*/  IMAD.X R33, RZ, RZ, R33, P1 ;  /* 0x000000ffff217224 */ /* 0x000fe400008e0621 */
[----:B--2---:R-:W-:-:S04]  /*3a220*/  IMAD.WIDE.U32 R48, P0, R40, R25, R48 ;  /* 0x0000001928307225 */ /* 0x004fc80007800030 */
[CC--:B------:R-:W-:Y:S02]  /*3a230*/  IMAD R27, R40.reuse, R26.reuse, RZ ;  /* 0x0000001a281b7224 */ /* 0x0c0fe400078e02ff */
[----:B------:R-:W-:-:S03]  /*3a240*/  IMAD.HI.U32 R30, R40, R26, RZ ;  /* 0x0000001a281e7227 */ /* 0x000fc600078e00ff */
[----:B------:R-:W-:Y:S01]  /*3a250*/  IADD3 R40, P1, R27, R49, RZ ;  /* 0x000000311b287210 */ /* 0x000fe20007f3e0ff */
[CC--:B------:R-:W-:Y:S02]  /*3a260*/  IMAD R31, R41.reuse, R25.reuse, RZ ;  /* 0x00000019291f7224 */ /* 0x0c0fe400078e02ff */
[----:B------:R-:W-:Y:S02]  /*3a270*/  IMAD.X R30, RZ, RZ, R30, P0 ;  /* 0x000000ffff1e7224 */ /* 0x000fe400000e061e */
[----:B------:R-:W-:Y:S01]  /*3a280*/  IMAD.HI.U32 R27, R41, R25, RZ ;  /* 0x00000019291b7227 */ /* 0x000fe200078e00ff */
[----:B------:R-:W-:-:S04]  /*3a290*/  IADD3 R49, P0, R31, R40, RZ ;  /* 0x000000281f317210 */ /* 0x000fc80007f1e0ff */
[----:B------:R-:W-:Y:S01]  /*3a2a0*/  IADD3.X R40, P1, R27, R30, RZ, P1, !PT ;  /* 0x0000001e1b287210 */ /* 0x000fe20000f3e4ff */
[----:B------:R-:W-:Y:S01]  /*3a2b0*/  IMAD.HI.U32 R30, R41, R26, RZ ;  /* 0x0000001a291e7227 */ /* 0x000fe200078e00ff */
[----:B------:R0:W-:Y:S03]  /*3a2c0*/  STL.64 [R35], R48 ;  /* 0x0000003023007387 */ /* 0x0001e60000100a00 */
[----:B------:R-:W-:Y:S01]  /*3a2d0*/  IMAD.X R30, RZ, RZ, R30, P1 ;  /* 0x000000ffff1e7224 */ /* 0x000fe200008e061e */
[----:B------:R-:W-:Y:S01]  /*3a2e0*/  ISETP.GE.AND P1, PT, R39, R24, PT ;  /* 0x000000182700720c */ /* 0x000fe20003f26270 */
[----:B------:R-:W-:-:S05]  /*3a2f0*/  IMAD R27, R41, R26, RZ ;  /* 0x0000001a291b7224 */ /* 0x000fca00078e02ff */
[----:B------:R-:W-:Y:S02]  /*3a300*/  IADD3.X R40, P0, R27, R40, RZ, P0, !PT ;  /* 0x000000281b287210 */ /* 0x000fe4000071e4ff */
[----:B0-----:R-:W-:-:S03]  /*3a310*/  IADD3 R35, R35, 0x8, RZ ;  /* 0x0000000823237810 */ /* 0x001fc60007ffe0ff */
[----:B------:R-:W-:Y:S02]  /*3a320*/  IMAD.X R41, RZ, RZ, R30, P0 ;  /* 0x000000ffff297224 */ /* 0x000fe400000e061e */
[----:B------:R-:W-:Y:S02]  /*3a330*/  IMAD.MOV.U32 R48, RZ, RZ, R40 ;  /* 0x000000ffff307224 */ /* 0x000fe400078e0028 */
[----:B------:R-:W-:Y:S01]  /*3a340*/  IMAD.MOV.U32 R49, RZ, RZ, R41 ;  /* 0x000000ffff317224 */ /* 0x000fe200078e0029 */
[----:B------:R-:W-:Y:S05]  /*3a350*/  @!P1 BRA `(.L_x_3078) ;  /* 0xfffffe5000009947 */ /* 0x000fea000383ffff */
.L_x_3077:
[----:B------:R-:W-:Y:S05]  /*3a360*/  BSYNC B0 ;  /* 0x0000000000007941 */ /* 0x000fea0003800000 */
.L_x_3076:
        /* <DEDUP_REMOVED lines=8> */
[----:B0-----:R-:W-:Y:S01]  /*3a3f0*/  IMAD.MOV.U32 R39, RZ, RZ, RZ ;  /* 0x000000ffff277224 */ /* 0x001fe200078e00ff */
[----:B------:R-:W-:Y:S01]  /*3a400*/  UMOV UR4, URZ ;  /* 0x0000003f00047c82 */ /* 0x000fe20008000000 */
[----:B--2---:R-:W-:-:S02]  /*3a410*/  @P0 SHF.L.U32 R33, R24, R31, RZ ;  /* 0x0000001f18210219 */ /* 0x004fc400000006ff */
[-C--:B------:R-:W-:Y:S02]  /*3a420*/  @P0 SHF.R.U64 R30, R24, R38.reuse, R25 ;  /* 0x00000026181e0219 */ /* 0x080fe40000001219 */
[-C--:B---3--:R-:W-:Y:S02]  /*3a430*/  @P0 SHF.R.U64 R34, R34, R38.reuse, R35 ;  /* 0x0000002622220219 */ /* 0x088fe40000001223 */
[----:B------:R-:W-:Y:S02]  /*3a440*/  @P0 SHF.L.U64.HI R32, R24, R31, R25 ;  /* 0x0000001f18200219 */ /* 0x000fe40000010219 */
[----:B------:R-:W-:Y:S02]  /*3a450*/  @P0 LOP3.LUT R24, R34, R33, RZ, 0xfc, !PT ;  /* 0x0000002122180212 */ /* 0x000fe400078efcff */
[----:B------:R-:W-:Y:S02]  /*3a460*/  @P0 SHF.R.U32.HI R35, RZ, R38, R35 ;  /* 0x00000026ff230219 */ /* 0x000fe40000011623 */
        /* <DEDUP_REMOVED lines=23> */
[----:B------:R-:W-:-:S04]  /*3a5e0*/  ISETP.NE.U32.AND P1, PT, R26, RZ, PT ;  /* 0x000000ff1a00720c */ /* 0x000fc80003f25070 */
[----:B------:R-:W-:Y:S01]  /*3a5f0*/  SEL R38, R31, R26, !P1 ;  /* 0x0000001a1f267207 */ /* 0x000fe20004800000 */
[----:B------:R-:W-:-:S03]  /*3a600*/  @P0 IMAD.MOV R24, RZ, RZ, -R24 ;  /* 0x000000ffff180224 */ /* 0x000fc600078e0a18 */
[----:B------:R-:W0:Y:S02]  /*3a610*/  FLO.U32 R32, R38 ;  /* 0x0000002600207300 */ /* 0x000e2400000e0000 */
[C---:B0-----:R-:W-:Y:S02]  /*3a620*/  IADD3 R33, -R32.reuse, 0x1f, RZ ;  /* 0x0000001f20217810 */ /* 0x041fe40007ffe1ff */
[----:B------:R-:W-:-:S03]  /*3a630*/  IADD3 R32, -R32, 0x3f, RZ ;  /* 0x0000003f20207810 */ /* 0x000fc60007ffe1ff */
[----:B------:R-:W-:Y:S01]  /*3a640*/  @P1 IMAD.MOV R32, RZ, RZ, R33 ;  /* 0x000000ffff201224 */ /* 0x000fe200078e0221 */
[----:B------:R-:W-:-:S04]  /*3a650*/  SEL R33, R30, R35, !P0 ;  /* 0x000000231e217207 */ /* 0x000fc80004000000 */
[C---:B------:R-:W-:Y:S02]  /*3a660*/  ISETP.NE.U32.AND P1, PT, R32.reuse, RZ, PT ;  /* 0x000000ff2000720c */ /* 0x040fe40003f25070 */
[----:B------:R-:W-:Y:S02]  /*3a670*/  IADD3 R34, -R32, 0x40, RZ ;  /* 0x0000004020227810 */ /* 0x000fe40007ffe1ff */
[----:B------:R-:W-:Y:S02]  /*3a680*/  ISETP.NE.AND.EX P1, PT, RZ, RZ, PT, P1 ;  /* 0x000000ffff00720c */ /* 0x000fe40003f25310 */
[C---:B------:R-:W-:Y:S02]  /*3a690*/  SHF.L.U32 R30, R31.reuse, R32, RZ ;  /* 0x000000201f1e7219 */ /* 0x040fe400000006ff */
[----:B------:R-:W-:Y:S02]  /*3a6a0*/  SHF.R.U64 R35, R24, R34, R33 ;  /* 0x0000002218237219 */ /* 0x000fe40000001221 */
[----:B------:R-:W-:-:S02]  /*3a6b0*/  SHF.L.U64.HI R24, R31, R32, R26 ;  /* 0x000000201f187219 */ /* 0x000fc4000001021a */
[----:B------:R-:W-:-:S05]  /*3a6c0*/  SHF.R.U32.HI R33, RZ, R34, R33 ;  /* 0x00000022ff217219 */ /* 0x000fca0000011621 */
[----:B------:R-:W-:Y:S02]  /*3a6d0*/  @P1 LOP3.LUT R31, R35, R30, RZ, 0xfc, !PT ;  /* 0x0000001e231f1212 */ /* 0x000fe400078efcff */
[----:B------:R-:W-:-:S03]  /*3a6e0*/  @P1 LOP3.LUT R26, R33, R24, RZ, 0xfc, !PT ;  /* 0x00000018211a1212 */ /* 0x000fc600078efcff */
[----:B------:R-:W-:-:S04]  /*3a6f0*/  IMAD.WIDE.U32 R34, R31, 0x2168c235, RZ ;  /* 0x2168c2351f227825 */ /* 0x000fc800078e00ff */
[----:B------:R-:W-:Y:S02]  /*3a700*/  IMAD.MOV.U32 R38, RZ, RZ, R35 ;  /* 0x000000ffff267224 */ /* 0x000fe400078e0023 */
        /* <DEDUP_REMOVED lines=18> */
[----:B------:R-:W-:-:S03]  /*3a830*/  IMAD.IADD R33, R33, 0x1, R32 ;  /* 0x0000000121217824 */ /* 0x000fc600078e0220 */
[----:B------:R-:W-:Y:S01]  /*3a840*/  SHF.R.U64 R26, R26, 0xa, R31 ;  /* 0x0000000a1a1a7819 */ /* 0x000fe2000000121f */
[----:B------:R-:W-:-:S03]  /*3a850*/  IMAD.SHL.U32 R33, R33, 0x100000, RZ ;  /* 0x0010000021217824 */ /* 0x000fc600078e00ff */
[----:B------:R-:W-:-:S04]  /*3a860*/  IADD3 R26, P1, R26, 0x1, RZ ;  /* 0x000000011a1a7810 */ /* 0x000fc80007f3e0ff */
[----:B------:R-:W-:-:S04]  /*3a870*/  LEA.HI.X R31, R31, RZ, RZ, 0x16, P1 ;  /* 0x000000ff1f1f7211 */ /* 0x000fc800008fb4ff */
[--C-:B------:R-:W-:Y:S02]  /*3a880*/  SHF.R.U64 R26, R26, 0x1, R31.reuse ;  /* 0x000000011a1a7819 */ /* 0x100fe4000000121f */
[----:B------:R-:W-:Y:S02]  /*3a890*/  SHF.R.U32.HI R24, RZ, 0x1, R31 ;  /* 0x00000001ff187819 */ /* 0x000fe4000001161f */
[----:B------:R-:W-:Y:S02]  /*3a8a0*/  IADD3 R30, P6, P1, R26, -UR4, RZ ;  /* 0x800000041a1e7c10 */ /* 0x000fe4000f9de0ff */
[----:B------:R-:W-:Y:S02]  /*3a8b0*/  LOP3.LUT R26, R25, 0x1, RZ, 0xc0, !PT ;  /* 0x00000001191a7812 */ /* 0x000fe400078ec0ff */
[----:B------:R-:W-:Y:S02]  /*3a8c0*/  IADD3.X R24, R24, 0x3fe00000, ~R33, P6, P1 ;  /* 0x3fe0000018187810 */ /* 0x000fe400037e2c21 */
[----:B------:R-:W-:-:S02]  /*3a8d0*/  LOP3.LUT P1, R29, R29, 0x80000000, RZ, 0xc0, !PT ;  /* 0x800000001d1d7812 */ /* 0x000fc4000782c0ff */
[----:B------:R-:W-:Y:S02]  /*3a8e0*/  LEA.HI R27, R27, R26, RZ, 0x2 ;  /* 0x0000001a1b1b7211 */ /* 0x000fe400078f10ff */
[----:B------:R-:W-:-:S04]  /*3a8f0*/  @P0 LOP3.LUT R29, R29, 0x80000000, RZ, 0x3c, !PT ;  /* 0x800000001d1d0812 */ /* 0x000fc800078e3cff */
[----:B------:R-:W-:-:S05]  /*3a900*/  LOP3.LUT R29, R24, R29, RZ, 0xfc, !PT ;  /* 0x0000001d181d7212 */ /* 0x000fca00078efcff */
[----:B------:R-:W-:Y:S02]  /*3a910*/  @P1 IMAD.MOV R27, RZ, RZ, -R27 ;  /* 0x000000ffff1b1224 */ /* 0x000fe400078e0a1b */
.L_x_3075:
[----:B------:R-:W-:Y:S02]  /*3a920*/  IMAD.MOV.U32 R31, RZ, RZ, R29 ;  /* 0x000000ffff1f7224 */ /* 0x000fe400078e001d */
[----:B------:R-:W-:-:S04]  /*3a930*/  IMAD.MOV.U32 R29, RZ, RZ, 0x0 ;  /* 0x00000000ff1d7424 */ /* 0x000fc800078e00ff */
[----:B------:R-:W-:Y:S05]  /*3a940*/  RET.REL.NODEC R28 `(_ZN2at6native57_GLOBAL__N__f3eca4a2_24_ForeachBinaryOpScalar_cu_86b9896c25multi_tensor_apply_kernelINS1_18TensorListMetadataILi2EEENS1_21BinaryOpScalarFunctorIN3c107complexIdEELi2ELi1ELi1EEEJNS1_13power_functorIS8_EES8_EEEvT_T0_DpT1_) ;  /* 0xfffc56b01c007950 */ /* 0x000fea0003c3ffff */
.L_x_3079:
        /* <DEDUP_REMOVED lines=11> */
.L_x_5361:


//--------------------- .text._ZN2at6native57_GLOBAL__N__f3eca4a2_24_ForeachBinaryOpScalar_cu_86b9896c25multi_tensor_apply_kernelINS1_18TensorListMetadataILi2EEENS1_21BinaryOpScalarFunctorIfLi2ELi1ELi1EEEJNS1_13power_functorIfEEfEEEvT_T0_DpT1_ --------------------------
	.section	.text._ZN2at6native57_GLOBAL__N__f3eca4a2_24_ForeachBinaryOpScalar_cu_86b9896c25multi_tensor_apply_kernelINS1_18TensorListMetadataILi2EEENS1_21BinaryOpScalarFunctorIfLi2ELi1ELi1EEEJNS1_13power_functorIfEEfEEEvT_T0_DpT1_,"ax",@progbits
	.sectioninfo	@"SHI_REGISTERS=32"
	.align	128
.text._ZN2at6native57_GLOBAL__N__f3eca4a2_24_ForeachBinaryOpScalar_cu_86b9896c25multi_tensor_apply_kernelINS1_18TensorListMetadataILi2EEENS1_21BinaryOpScalarFunctorIfLi2ELi1ELi1EEEJNS1_13power_functorIfEEfEEEvT_T0_DpT1_:
        .type           _ZN2at6native57_GLOBAL__N__f3eca4a2_24_ForeachBinaryOpScalar_cu_86b9896c25multi_tensor_apply_kernelINS1_18TensorListMetadataILi2EEENS1_21BinaryOpScalarFunctorIfLi2ELi1ELi1EEEJNS1_13power_functorIfEEfEEEvT_T0_DpT1_,@function
        .size           _ZN2at6native57_GLOBAL__N__f3eca4a2_24_ForeachBinaryOpScalar_cu_86b9896c25multi_tensor_apply_kernelINS1_18TensorListMetadataILi2EEENS1_21BinaryOpScalarFunctorIfLi2ELi1ELi1EEEJNS1_13power_functorIfEEfEEEvT_T0_DpT1_,(.L_x_5364 - _ZN2at6native57_GLOBAL__N__f3eca4a2_24_ForeachBinaryOpScalar_cu_86b9896c25multi_tensor_apply_kernelINS1_18TensorListMetadataILi2EEENS1_21BinaryOpScalarFunctorIfLi2ELi1ELi1EEEJNS1_13power_functorIfEEfEEEvT_T0_DpT1_)
        .other          _ZN2at6native57_GLOBAL__N__f3eca4a2_24_ForeachBinaryOpScalar_cu_86b9896c25multi_tensor_apply_kernelINS1_18TensorListMetadataILi2EEENS1_21BinaryOpScalarFunctorIfLi2ELi1ELi1EEEJNS1_13power_functorIfEEfEEEvT_T0_DpT1_,@"STO_CUDA_ENTRY STV_DEFAULT"
_ZN2at6native57_GLOBAL__N__f3eca4a2_24_ForeachBinaryOpScalar_cu_86b9896c25multi_tensor_apply_kernelINS1_18TensorListMetadataILi2EEENS1_21BinaryOpScalarFunctorIfLi2ELi1ELi1EEEJNS1_13power_functorIfEEfEEEvT_T0_DpT1_:
        /* <DEDUP_REMOVED lines=26> */
.L_x_3081:
[----:B0-----:R-:W-:Y:S01]  /*01a0*/  IADD3 R29, P1, R3, R8, RZ ;  /* 0x00000008031d7210 */ /* 0x001fe20007f3e0ff */
[C---:B------:R-:W-:Y:S02]  /*01b0*/  IMAD R14, R4.reuse, 0x3, RZ ;  /* 0x00000003040e7824 */ /* 0x040fe400078e02ff */
[----:B------:R-:W-:Y:S01]  /*01c0*/  IMAD.MOV.U32 R28, RZ, RZ, RZ ;  /* 0x000000ffff1c7224 */ /* 0x000fe200078e00ff */
[C---:B------:R-:W-:Y:S01]  /*01d0*/  ISETP.GE.U32.AND P0, PT, R29.reuse, 0x10000, PT ;  /* 0x000100001d00780c */ /* 0x040fe20003f06070 */
[----:B------:R-:W-:Y:S01]  /*01e0*/  IMAD.X R18, RZ, RZ, R9, P1 ;  /* 0x000000ffff127224 */ /* 0x000fe200008e0609 */
[----:B------:R-:W-:Y:S01]  /*01f0*/  IADD3 R5, P1, R29, c[0x0][0x0], RZ ;  /* 0x000000001d057a10 */ /* 0x000fe20007f3e0ff */
[----:B------:R-:W-:Y:S01]  /*0200*/  IMAD.MOV.U32 R20, RZ, RZ, RZ ;  /* 0x000000ffff147224 */ /* 0x000fe200078e00ff */
[----:B------:R-:W-:-:S02]  /*0210*/  LEA R19, P4, R4, R29, 0x1 ;  /* 0x0000001d04137211 */ /* 0x000fc400078808ff */
[-C--:B------:R-:W-:Y:S01]  /*0220*/  ISETP.LT.U32.AND P2, PT, R29, R0.reuse, PT ;  /* 0x000000001d00720c */ /* 0x080fe20003f41070 */
[--C-:B------:R-:W-:Y:S01]  /*0230*/  IMAD.X R6, RZ, RZ, R18.reuse, P1 ;  /* 0x000000ffff067224 */ /* 0x100fe200008e0612 */
[C---:B------:R-:W-:Y:S01]  /*0240*/  ISETP.GE.U32.AND.EX P0, PT, R18.reuse, RZ, PT, P0 ;  /* 0x000000ff1200720c */ /* 0x040fe20003f06100 */
[----:B------:R-:W-:Y:S01]  /*0250*/  IMAD.X R7, RZ, RZ, R18, P4 ;  /* 0x000000ffff077224 */ /* 0x000fe200020e0612 */
[C---:B------:R-:W-:Y:S02]  /*0260*/  ISETP.GE.U32.AND P3, PT, R5.reuse, 0x10000, PT ;  /* 0x000100000500780c */ /* 0x040fe40003f66070 */
[----:B------:R-:W-:Y:S02]  /*0270*/  ISETP.LT.U32.AND P1, PT, R5, R0, PT ;  /* 0x000000000500720c */ /* 0x000fe40003f21070 */
[----:B------:R-:W-:Y:S02]  /*0280*/  ISETP.LT.AND.EX P0, PT, R18, R2, !P0, P2 ;  /* 0x000000021200720c */ /* 0x000fe40004701320 */
[----:B------:R-:W-:-:S02]  /*0290*/  ISETP.GE.U32.AND.EX P3, PT, R6, RZ, PT, P3 ;  /* 0x000000ff0600720c */ /* 0x000fc40003f66130 */
[----:B------:R-:W-:Y:S02]  /*02a0*/  IADD3 R21, P5, R14, R29, RZ ;  /* 0x0000001d0e157210 */ /* 0x000fe40007fbe0ff */
[C---:B------:R-:W-:Y:S02]  /*02b0*/  ISETP.GE.U32.AND P2, PT, R19.reuse, 0x10000, PT ;  /* 0x000100001300780c */ /* 0x040fe40003f46070 */
[----:B------:R-:W-:Y:S01]  /*02c0*/  ISETP.LT.AND.EX P1, PT, R6, R2, !P3, P1 ;  /* 0x000000020600720c */ /* 0x000fe20005f21310 */
[----:B------:R-:W-:Y:S01]  /*02d0*/  IMAD.X R23, RZ, RZ, R18, P5 ;  /* 0x000000ffff177224 */ /* 0x000fe200028e0612 */
[----:B------:R-:W-:Y:S02]  /*02e0*/  ISETP.LT.U32.AND P4, PT, R19, R0, PT ;  /* 0x000000001300720c */ /* 0x000fe40003f81070 */
[----:B------:R-:W-:Y:S02]  /*02f0*/  ISETP.GE.U32.AND.EX P3, PT, R7, RZ, PT, P2 ;  /* 0x000000ff0700720c */ /* 0x000fe40003f66120 */
[----:B------:R-:W-:-:S02]  /*0300*/  ISETP.GE.U32.AND P2, PT, R21, 0x10000, PT ;  /* 0x000100001500780c */ /* 0x000fc40003f46070 */
[----:B------:R-:W-:Y:S02]  /*0310*/  ISETP.LT.AND.EX P3, PT, R7, R2, !P3, P4 ;  /* 0x000000020700720c */ /* 0x000fe40005f61340 */
[----:B------:R-:W-:Y:S02]  /*0320*/  ISETP.LT.U32.AND P4, PT, R21, R0, PT ;  /* 0x000000001500720c */ /* 0x000fe40003f81070 */
[----:B------:R-:W-:Y:S02]  /*0330*/  ISETP.GE.U32.AND.EX P2, PT, R23, RZ, PT, P2 ;  /* 0x000000ff1700720c */ /* 0x000fe40003f46120 */
[----:B------:R-:W-:Y:S02]  /*0340*/  @P0 LEA R26, P5, R29, R12, 0x2 ;  /* 0x0000000c1d1a0211 */ /* 0x000fe400078a10ff */
[----:B------:R-:W-:Y:S02]  /*0350*/  ISETP.LT.AND.EX P4, PT, R23, R2, !P2, P4 ;  /* 0x000000021700720c */ /* 0x000fe40005781340 */
[----:B------:R-:W-:-:S02]  /*0360*/  @P0 LEA.HI.X R27, R29, R13, R18, 0x2, P5 ;  /* 0x0000000d1d1b0211 */ /* 0x000fc400028f1412 */
[-C--:B------:R-:W-:Y:S02]  /*0370*/  @P1 LEA R24, P5, R5, R12.reuse, 0x2 ;  /* 0x0000000c05181211 */ /* 0x080fe400078a10ff */
[----:B------:R-:W-:Y:S01]  /*0380*/  @P3 LEA R14, P2, R19, R12, 0x2 ;  /* 0x0000000c130e3211 */ /* 0x000fe200078410ff */
[----:B------:R0:W2:Y:S01]  /*0390*/  @P0 LDG.E R28, [R26.64] ;  /* 0x000000041a1c0981 */ /* 0x0000a2000c1e1900 */
[-C--:B------:R-:W-:Y:S02]  /*03a0*/  @P1 LEA.HI.X R25, R5, R13.reuse, R6, 0x2, P5 ;  /* 0x0000000d05191211 */ /* 0x080fe400028f1406 */
[----:B------:R-:W-:-:S03]  /*03b0*/  @P3 LEA.HI.X R15, R19, R13, R7, 0x2, P2 ;  /* 0x0000000d130f3211 */ /* 0x000fc600010f1407 */
[C---:B------:R-:W-:Y:S01]  /*03c0*/  @P4 LEA R16, P2, R21.reuse, R12, 0x2 ;  /* 0x0000000c15104211 */ /* 0x040fe200078410ff */
[----:B------:R-:W-:Y:S01]  /*03d0*/  IMAD.MOV.U32 R22, RZ, RZ, RZ ;  /* 0x000000ffff167224 */ /* 0x000fe200078e00ff */
[----:B------:R-:W3:Y:S01]  /*03e0*/  @P1 LDG.E R20, [R24.64] ;  /* 0x0000000418141981 */ /* 0x000ee2000c1e1900 */
[----:B0-----:R-:W-:Y:S01]  /*03f0*/  IMAD.MOV.U32 R26, RZ, RZ, RZ ;  /* 0x000000ffff1a7224 */ /* 0x001fe200078e00ff */
[----:B------:R-:W-:-:S05]  /*0400*/  @P4 LEA.HI.X R17, R21, R13, R23, 0x2, P2 ;  /* 0x0000000d15114211 */ /* 0x000fca00010f1417 */
[----:B------:R0:W4:Y:S04]  /*0410*/  @P3 LDG.E R26, [R14.64] ;  /* 0x000000040e1a3981 */ /* 0x000128000c1e1900 */
[----:B------:R1:W5:Y:S01]  /*0420*/  @P4 LDG.E R22, [R16.64] ;  /* 0x0000000410164981 */ /* 0x000362000c1e1900 */
[----:B0-----:R-:W-:-:S04]  /*0430*/  @P0 LEA R14, P2, R29, R10, 0x2 ;  /* 0x0000000a1d0e0211 */ /* 0x001fc800078410ff */
[-C--:B------:R-:W-:Y:S02]  /*0440*/  @P0 LEA.HI.X R15, R29, R11.reuse, R18, 0x2, P2 ;  /* 0x0000000b1d0f0211 */ /* 0x080fe400010f1412 */
[-C--:B-1----:R-:W-:Y:S02]  /*0450*/  @P1 LEA R16, P2, R5, R10.reuse, 0x2 ;  /* 0x0000000a05101211 */ /* 0x082fe400078410ff */
[----:B------:R-:W-:Y:S02]  /*0460*/  @P3 LEA R18, P5, R19, R10, 0x2 ;  /* 0x0000000a13123211 */ /* 0x000fe400078a10ff */
[-C--:B------:R-:W-:Y:S01]  /*0470*/  @P1 LEA.HI.X R17, R5, R11.reuse, R6, 0x2, P2 ;  /* 0x0000000b05111211 */ /* 0x080fe200010f1406 */
[----:B------:R-:W-:Y:S01]  /*0480*/  IMAD.MOV.U32 R5, RZ, RZ, c[0x0][0x0] ;  /* 0x00000000ff057624 */ /* 0x000fe200078e00ff */
[----:B------:R-:W-:-:S03]  /*0490*/  @P3 LEA.HI.X R19, R19, R11, R7, 0x2, P5 ;  /* 0x0000000b13133211 */ /* 0x000fc600028f1407 */
[----:B------:R-:W-:Y:S01]  /*04a0*/  IMAD.WIDE.U32 R8, R5, 0x4, R8 ;  /* 0x0000000405087825 */ /* 0x000fe200078e0008 */
[----:B--2---:R-:W-:Y:S08]  /*04b0*/  @P0 MUFU.LG2 R28, R28 ;  /* 0x0000001c001c0308 */ /* 0x004ff00000000c00 */
[----:B---3--:R-:W0:Y:S08]  /*04c0*/  @P1 MUFU.LG2 R20, R20 ;  /* 0x0000001400141308 */ /* 0x008e300000000c00 */
[----:B----4-:R-:W1:Y:S08]  /*04d0*/  @P3 MUFU.LG2 R26, R26 ;  /* 0x0000001a001a3308 */ /* 0x010e700000000c00 */
[----:B-----5:R2:W3:Y:S01]  /*04e0*/  @P4 MUFU.LG2 R24, R22 ;  /* 0x0000001600184308 */ /* 0x0204e20000000c00 */
[----:B0-----:R-:W-:-:S02]  /*04f0*/  @P1 FMUL.FTZ R27, R20, c[0x0][0xdac] ;  /* 0x00036b00141b1a20 */ /* 0x001fc40000410000 */
[----:B--2---:R-:W-:Y:S02]  /*0500*/  @P0 FMUL.FTZ R22, R28, c[0x0][0xdac] ;  /* 0x00036b001c160a20 */ /* 0x004fe40000410000 */
[----:B-1----:R-:W-:-:S03]  /*0510*/  @P3 FMUL.FTZ R25, R26, c[0x0][0xdac] ;  /* 0x00036b001a193a20 */ /* 0x002fc60000410000 */
[----:B------:R-:W-:Y:S01]  /*0520*/  @P1 MUFU.EX2 R27, R27 ;  /* 0x0000001b001b1308 */ /* 0x000fe20000000800 */
[----:B---3--:R-:W-:-:S07]  /*0530*/  @P4 FMUL.FTZ R24, R24, c[0x0][0xdac] ;  /* 0x00036b0018184a20 */ /* 0x008fce0000410000 */
[----:B------:R-:W0:Y:S08]  /*0540*/  @P0 MUFU.EX2 R22, R22 ;  /* 0x0000001600160308 */ /* 0x000e300000000800 */
[----:B------:R-:W1:Y:S01]  /*0550*/  @P3 MUFU.EX2 R25, R25 ;  /* 0x0000001900193308 */ /* 0x000e620000000800 */
[----:B------:R-:W-:-:S07]  /*0560*/  @P4 LEA R20, P6, R21, R10, 0x2 ;  /* 0x0000000a15144211 */ /* 0x000fce00078c10ff */
[----:B------:R-:W2:Y:S01]  /*0570*/  @P4 MUFU.EX2 R29, R24 ;  /* 0x00000018001d4308 */ /* 0x000ea20000000800 */
[----:B------:R-:W-:Y:S01]  /*0580*/  @P4 LEA.HI.X R21, R21, R11, R23, 0x2, P6 ;  /* 0x0000000b15154211 */ /* 0x000fe200030f1417 */
[----:B0-----:R0:W-:Y:S01]  /*0590*/  @P0 STG.E [R14.64], R22 ;  /* 0x000000160e000986 */ /* 0x0011e2000c101904 */
[----:B------:R-:W-:-:S03]  /*05a0*/  ISETP.GE.U32.AND P0, PT, R8, 0x10000, PT ;  /* 0x000100000800780c */ /* 0x000fc60003f06070 */
[----:B------:R0:W-:Y:S01]  /*05b0*/  @P1 STG.E [R16.64], R27 ;  /* 0x0000001b10001986 */ /* 0x0001e2000c101904 */
[----:B------:R-:W-:-:S03]  /*05c0*/  ISETP.LT.U32.AND P1, PT, R8, R0, PT ;  /* 0x000000000800720c */ /* 0x000fc60003f21070 */
[----:B-1----:R0:W-:Y:S01]  /*05d0*/  @P3 STG.E [R18.64], R25 ;  /* 0x0000001912003986 */ /* 0x0021e2000c101904 */
[----:B------:R-:W-:-:S03]  /*05e0*/  ISETP.GE.U32.AND.EX P0, PT, R9, RZ, PT, P0 ;  /* 0x000000ff0900720c */ /* 0x000fc60003f06100 */
[----:B--2---:R0:W-:Y:S01]  /*05f0*/  @P4 STG.E [R20.64], R29 ;  /* 0x0000001d14004986 */ /* 0x0041e2000c101904 */
[----:B------:R-:W-:-:S13]  /*0600*/  ISETP.LT.AND.EX P1, PT, R9, R2, PT, P1 ;  /* 0x000000020900720c */ /* 0x000fda0003f21310 */
[----:B0-----:R-:W-:Y:S05]  /*0610*/  @!P0 BRA P1, `(.L_x_3081) ;  /* 0xfffffb8000008947 */ /* 0x001fea000083ffff */
[----:B------:R-:W-:Y:S05]  /*0620*/  EXIT ;  /* 0x000000000000794d */ /* 0x000fea0003800000 */
.L_x_3080:
[----:B------:R-:W0:Y:S02]  /*0630*/  S2R R8, SR_TID.X ;  /* 0x0000000000087919 */ /* 0x000e240000002100 */
[----:B0-----:R-:W-:-:S05]  /*0640*/  IMAD.WIDE.U32 R4, R8, 0x4, RZ ;  /* 0x0000000408047825 */ /* 0x001fca00078e00ff */
[----:B------:R-:W-:-:S04]  /*0650*/  ISETP.GE.U32.AND P0, PT, R4, R0, PT ;  /* 0x000000000400720c */ /* 0x000fc80003f06070 */
[----:B------:R-:W-:-:S04]  /*0660*/  ISETP.GE.AND.EX P0, PT, R5, R2, PT, P0 ;  /* 0x000000020500720c */ /* 0x000fc80003f06300 */
[----:B------:R-:W-:-:S13]  /*0670*/  ISETP.GT.U32.OR P0, PT, R8, 0x3fff, P0 ;  /* 0x00003fff0800780c */ /* 0x000fda0000704470 */
[----:B------:R-:W-:Y:S05]  /*0680*/  @P0 EXIT ;  /* 0x000000000000094d */ /* 0x000fea0003800000 */
[----:B------:R-:W-:-:S04]  /*0690*/  IMAD.MOV.U32 R3, RZ, RZ, RZ ;  /* 0x000000ffff037224 */ /* 0x000fc800078e00ff */
.L_x_3082:
[C---:B------:R-:W-:Y:S01]  /*06a0*/  IMAD.SHL.U32 R21, R8.reuse, 0x10, RZ ;  /* 0x0000001008157824 */ /* 0x040fe200078e00ff */
[----:B------:R-:W-:-:S04]  /*06b0*/  SHF.L.U64.HI R9, R8, 0x4, R3 ;  /* 0x0000000408097819 */ /* 0x000fc80000010203 */
[----:B------:R-:W-:-:S05]  /*06c0*/  IADD3 R4, P0, R12, R21, RZ ;  /* 0x000000150c047210 */ /* 0x000fca0007f1e0ff */
[----:B------:R-:W-:-:S06]  /*06d0*/  IMAD.X R5, R13, 0x1, R9, P0 ;  /* 0x000000010d057824 */ /* 0x000fcc00000e0609 */
[----:B0-----:R-:W2:Y:S02]  /*06e0*/  LDG.E.128 R4, [R4.64] ;  /* 0x0000000404047981 */ /* 0x001ea4000c1e1d00 */
[----:B--2---:R-:W0:Y:S08]  /*06f0*/  MUFU.LG2 R7, R7 ;  /* 0x0000000700077308 */ /* 0x004e300000000c00 */
[----:B------:R-:W1:Y:S08]  /*0700*/  MUFU.LG2 R6, R6 ;  /* 0x0000000600067308 */ /* 0x000e700000000c00 */
[----:B------:R-:W2:Y:S01]  /*0710*/  MUFU.LG2 R15, R5 ;  /* 0x00000005000f7308 */ /* 0x000ea20000000c00 */
[----:B0-----:R-:W-:-:S07]  /*0720*/  FMUL.FTZ R19, R7, c[0x0][0xdac] ;  /* 0x00036b0007137a20 */ /* 0x001fce0000410000 */
[----:B------:R-:W0:Y:S01]  /*0730*/  MUFU.LG2 R14, R4 ;  /* 0x00000004000e7308 */ /* 0x000e220000000c00 */
[----:B-1----:R-:W-:Y:S01]  /*0740*/  FMUL.FTZ R18, R6, c[0x0][0xdac] ;  /* 0x00036b0006127a20 */ /* 0x002fe20000410000 */
[----:B------:R-:W-:-:S05]  /*0750*/  IADD3 R6, P0, R10, R21, RZ ;  /* 0x000000150a067210 */ /* 0x000fca0007f1e0ff */
[----:B------:R-:W-:Y:S01]  /*0760*/  IMAD.X R7, R11, 0x1, R9, P0 ;  /* 0x000000010b077824 */ /* 0x000fe200000e0609 */
[----:B------:R-:W-:Y:S01]  /*0770*/  MUFU.EX2 R19, R19 ;  /* 0x0000001300137308 */ /* 0x000fe20000000800 */
[----:B--2---:R-:W-:Y:S01]  /*0780*/  FMUL.FTZ R15, R15, c[0x0][0xdac] ;  /* 0x00036b000f0f7a20 */ /* 0x004fe20000410000 */
[----:B------:R-:W-:-:S04]  /*0790*/  IADD3 R8, P0, R8, c[0x0][0x0], RZ ;  /* 0x0000000008087a10 */ /* 0x000fc80007f1e0ff */
[C---:B------:R-:W-:Y:S01]  /*07a0*/  ISETP.LT.U32.AND P1, PT, R8.reuse, 0x4000, PT ;  /* 0x000040000800780c */ /* 0x040fe20003f21070 */
[----:B------:R-:W-:Y:S01]  /*07b0*/  IMAD.SHL.U32 R5, R8, 0x4, RZ ;  /* 0x0000000408057824 */ /* 0x000fe200078e00ff */
[----:B------:R-:W-:Y:S01]  /*07c0*/  MUFU.EX2 R18, R18 ;  /* 0x0000001200127308 */ /* 0x000fe20000000800 */
[----:B0-----:R-:W-:Y:S02]  /*07d0*/  FMUL.FTZ R14, R14, c[0x0][0xdac] ;  /* 0x00036b000e0e7a20 */ /* 0x001fe40000410000 */
[----:B------:R-:W-:Y:S01]  /*07e0*/  IMAD.X R3, RZ, RZ, R3, P0 ;  /* 0x000000ffff037224 */ /* 0x000fe200000e0603 */
[----:B------:R-:W-:-:S04]  /*07f0*/  ISETP.GE.U32.AND P0, PT, R5, R0, PT ;  /* 0x000000000500720c */ /* 0x000fc80003f06070 */
[----:B------:R-:W-:Y:S01]  /*0800*/  MUFU.EX2 R17, R15 ;  /* 0x0000000f00117308 */ /* 0x000fe20000000800 */
[----:B------:R-:W-:Y:S02]  /*0810*/  SHF.L.U64.HI R5, R8, 0x2, R3 ;  /* 0x0000000208057819 */ /* 0x000fe40000010203 */
[----:B------:R-:W-:Y:S02]  /*0820*/  ISETP.LT.U32.AND.EX P1, PT, R3, RZ, PT, P1 ;  /* 0x000000ff0300720c */ /* 0x000fe40003f21110 */
[----:B------:R-:W-:-:S03]  /*0830*/  ISETP.GE.AND.EX P0, PT, R5, R2, PT, P0 ;  /* 0x000000020500720c */ /* 0x000fc60003f06300 */
[----:B------:R-:W0:Y:S02]  /*0840*/  MUFU.EX2 R16, R14 ;  /* 0x0000000e00107308 */ /* 0x000e240000000800 */
[----:B0-----:R0:W-:Y:S08]  /*0850*/  STG.E.128 [R6.64], R16 ;  /* 0x0000001006007986 */ /* 0x0011f0000c101d04 */
[----:B------:R-:W-:Y:S05]  /*0860*/  @!P0 BRA P1, `(.L_x_3082) ;  /* 0xfffffe3000008947 */ /* 0x000fea000083ffff */
[----:B------:R-:W-:Y:S05]  /*0870*/  EXIT ;  /* 0x000000000000794d */ /* 0x000fea0003800000 */
.L_x_3083:
        /* <DEDUP_REMOVED lines=16> */
.L_x_5364:


//--------------------- .text._ZN2at6native57_GLOBAL__N__f3eca4a2_24_ForeachBinaryOpScalar_cu_86b9896c25multi_tensor_apply_kernelINS1_18TensorListMetadataILi2EEENS1_21BinaryOpScalarFunctorIdLi2ELi1ELi1EEEJNS1_13power_functorIdEEdEEEvT_T0_DpT1_ --------------------------
	.section	.text._ZN2at6native57_GLOBAL__N__f3eca4a2_24_ForeachBinaryOpScalar_cu_86b9896c25multi_tensor_apply_kernelINS1_18TensorListMetadataILi2EEENS1_21BinaryOpScalarFunctorIdLi2ELi1ELi1EEEJNS1_13power_functorIdEEdEEEvT_T0_DpT1_,"ax",@progbits
	.sectioninfo	@"SHI_REGISTERS=40"
	.align	128
.text._ZN2at6native57_GLOBAL__N__f3eca4a2_24_ForeachBinaryOpScalar_cu_86b9896c25multi_tensor_apply_kernelINS1_18TensorListMetadataILi2EEENS1_21BinaryOpScalarFunctorIdLi2ELi1ELi1EEEJNS1_13power_functorIdEEdEEEvT_T0_DpT1_:
        .type           _ZN2at6native57_GLOBAL__N__f3eca4a2_24_ForeachBinaryOpScalar_cu_86b9896c25multi_tensor_apply_kernelINS1_18TensorListMetadataILi2EEENS1_21BinaryOpScalarFunctorIdLi2ELi1ELi1EEEJNS1_13power_functorIdEEdEEEvT_T0_DpT1_,@function
        .size           _ZN2at6native57_GLOBAL__N__f3eca4a2_24_ForeachBinaryOpScalar_cu_86b9896c25multi_tensor_apply_kernelINS1_18TensorListMetadataILi2EEENS1_21BinaryOpScalarFunctorIdLi2ELi1ELi1EEEJNS1_13power_functorIdEEdEEEvT_T0_DpT1_,(.L_x_5365 - _ZN2at6native57_GLOBAL__N__f3eca4a2_24_ForeachBinaryOpScalar_cu_86b9896c25multi_tensor_apply_kernelINS1_18TensorListMetadataILi2EEENS1_21BinaryOpScalarFunctorIdLi2ELi1ELi1EEEJNS1_13power_functorIdEEdEEEvT_T0_DpT1_)
        .other          _ZN2at6native57_GLOBAL__N__f3eca4a2_24_ForeachBinaryOpScalar_cu_86b9896c25multi_tensor_apply_kernelINS1_18TensorListMetadataILi2EEENS1_21BinaryOpScalarFunctorIdLi2ELi1ELi1EEEJNS1_13power_functorIdEEdEEEvT_T0_DpT1_,@"STO_CUDA_ENTRY STV_DEFAULT"
_ZN2at6native57_GLOBAL__N__f3eca4a2_24_ForeachBinaryOpScalar_cu_86b9896c25multi_tensor_apply_kernelINS1_18TensorListMetadataILi2EEENS1_21BinaryOpScalarFunctorIdLi2ELi1ELi1EEEJNS1_13power_functorIdEEdEEEvT_T0_DpT1_:
        /* <DEDUP_REMOVED lines=27> */
[----:B------:R-:W-:Y:S02]  /*01b0*/  ULDC.64 UR6, c[0x0][0xdb0] ;  /* 0x00036c0000067ab9 */ /* 0x000fe40000000a00 */
[----:B------:R-:W-:Y:S02]  /*01c0*/  ULOP3.LUT UR4, UR7, 0x7ff00000, URZ, 0xc0, !UPT ;  /* 0x7ff0000007047892 */ /* 0x000fe4000f8ec03f */
[----:B------:R-:W-:Y:S02]  /*01d0*/  UISETP.GT.AND UP0, UPT, UR7, -0x1, UPT ;  /* 0xffffffff0700788c */ /* 0x000fe4000bf04270 */
[----:B------:R-:W-:Y:S02]  /*01e0*/  ULEA.HI UR4, UR4, 0xfffffc0c, URZ, 0xc ;  /* 0xfffffc0c04047891 */ /* 0x000fe4000f8f603f */
[----:B------:R-:W-:Y:S02]  /*01f0*/  USEL UR5, URZ, 0x7ff00000, !UP0 ;  /* 0x7ff000003f057887 */ /* 0x000fe4000c000000 */
[----:B------:R-:W-:-:S02]  /*0200*/  USHF.L.U64.HI UR14, UR6, UR4, UR7 ;  /* 0x00000004060e7299 */ /* 0x000fc40008010207 */
[----:B------:R-:W-:Y:S02]  /*0210*/  USHF.L.U32 UR13, UR6, UR4, URZ ;  /* 0x00000004060d7299 */ /* 0x000fe4000800063f */
[----:B------:R-:W-:Y:S02]  /*0220*/  UIADD3 UR18, UR5, -0x80000000, URZ ;  /* 0x8000000005127890 */ /* 0x000fe4000fffe03f */
[----:B------:R-:W-:Y:S02]  /*0230*/  UMOV UR6, URZ ;  /* 0x0000003f00067c82 */ /* 0x000fe40008000000 */
[----:B------:R-:W-:Y:S02]  /*0240*/  UMOV UR7, URZ ;  /* 0x0000003f00077c82 */ /* 0x000fe40008000000 */
.L_x_3176:
[----:B0-----:R-:W-:Y:S01]  /*0250*/  IADD3 R3, P0, R18, UR6, RZ ;  /* 0x0000000612037c10 */ /* 0x001fe2000ff1e0ff */
[----:B------:R-:W-:Y:S01]  /*0260*/  IMAD.MOV.U32 R20, RZ, RZ, c[0x0][0x0] ;  /* 0x00000000ff147624 */ /* 0x000fe200078e00ff */
[----:B------:R-:W-:Y:S02]  /*0270*/  CS2R R12, SRZ ;  /* 0x00000000000c7805 */ /* 0x000fe4000001ff00 */
[C---:B------:R-:W-:Y:S01]  /*0280*/  ISETP.GE.U32.AND P3, PT, R3.reuse, 0x10000, PT ;  /* 0x000100000300780c */ /* 0x040fe20003f66070 */
[----:B------:R-:W-:Y:S01]  /*0290*/  IMAD.X R24, RZ, RZ, UR7, P0 ;  /* 0x00000007ff187e24 */ /* 0x000fe200080e06ff */
[C---:B------:R-:W-:Y:S01]  /*02a0*/  ISETP.LT.U32.AND P0, PT, R3.reuse, UR15, PT ;  /* 0x0000000f03007c0c */ /* 0x040fe2000bf01070 */
[----:B------:R-:W-:Y:S01]  /*02b0*/  IMAD R0, R20, 0x3, RZ ;  /* 0x0000000314007824 */ /* 0x000fe200078e02ff */
[----:B------:R-:W-:-:S02]  /*02c0*/  IADD3 R19, P4, R3, c[0x0][0x0], RZ ;  /* 0x0000000003137a10 */ /* 0x000fc40007f9e0ff */
[----:B------:R-:W-:Y:S02]  /*02d0*/  ISETP.GE.U32.AND.EX P3, PT, R24, RZ, PT, P3 ;  /* 0x000000ff1800720c */ /* 0x000fe40003f66130 */
[-C--:B------:R-:W-:Y:S01]  /*02e0*/  LEA R20, P6, R20, R3.reuse, 0x1 ;  /* 0x0000000314147211 */ /* 0x080fe200078c08ff */
[--C-:B------:R-:W-:Y:S01]  /*02f0*/  IMAD.X R22, RZ, RZ, R24.reuse, P4 ;  /* 0x000000ffff167224 */ /* 0x100fe200020e0618 */
[----:B------:R-:W-:Y:S02]  /*0300*/  ISETP.LT.AND.EX P3, PT, R24, UR12, !P3, P0 ;  /* 0x0000000c18007c0c */ /* 0x000fe4000df61300 */
[----:B------:R-:W-:Y:S01]  /*0310*/  IADD3 R21, P0, R0, R3, RZ ;  /* 0x0000000300157210 */ /* 0x000fe20007f1e0ff */
[----:B------:R-:W-:Y:S01]  /*0320*/  IMAD.X R23, RZ, RZ, R24, P6 ;  /* 0x000000ffff177224 */ /* 0x000fe200030e0618 */
[C---:B------:R-:W-:Y:S02]  /*0330*/  ISETP.GE.U32.AND P5, PT, R19.reuse, 0x10000, PT ;  /* 0x000100001300780c */ /* 0x040fe40003fa6070 */
[----:B------:R-:W-:-:S02]  /*0340*/  ISETP.LT.U32.AND P2, PT, R19, UR15, PT ;  /* 0x0000000f13007c0c */ /* 0x000fc4000bf41070 */
[----:B------:R-:W-:Y:S02]  /*0350*/  ISETP.GE.U32.AND.EX P5, PT, R22, RZ, PT, P5 ;  /* 0x000000ff1600720c */ /* 0x000fe40003fa6150 */
[----:B------:R-:W-:Y:S02]  /*0360*/  ISETP.GE.U32.AND P4, PT, R20, 0x10000, PT ;  /* 0x000100001400780c */ /* 0x000fe40003f86070 */
[----:B------:R-:W-:Y:S02]  /*0370*/  ISETP.LT.AND.EX P2, PT, R22, UR12, !P5, P2 ;  /* 0x0000000c16007c0c */ /* 0x000fe4000ef41320 */
[----:B------:R-:W-:Y:S02]  /*0380*/  @P3 LEA R2, P1, R3, UR8, 0x3 ;  /* 0x0000000803023c11 */ /* 0x000fe4000f8218ff */
[----:B------:R-:W-:Y:S02]  /*0390*/  ISETP.GE.U32.AND.EX P4, PT, R23, RZ, PT, P4 ;  /* 0x000000ff1700720c */ /* 0x000fe40003f86140 */
[--C-:B------:R-:W-:Y:S01]  /*03a0*/  @P3 LEA.HI.X R3, R3, UR9, R24.reuse, 0x3, P1 ;  /* 0x0000000903033c11 */ /* 0x100fe200088f1c18 */
[----:B------:R-:W-:Y:S01]  /*03b0*/  IMAD.X R24, RZ, RZ, R24, P0 ;  /* 0x000000ffff187224 */ /* 0x000fe200000e0618 */
[----:B------:R-:W-:-:S02]  /*03c0*/  ISETP.GE.U32.AND P0, PT, R21, 0x10000, PT ;  /* 0x000100001500780c */ /* 0x000fc40003f06070 */
[----:B------:R-:W-:Y:S01]  /*03d0*/  ISETP.LT.U32.AND P1, PT, R20, UR15, PT ;  /* 0x0000000f14007c0c */ /* 0x000fe2000bf21070 */
[----:B------:R0:W2:Y:S01]  /*03e0*/  @P3 LDG.E.64 R12, [R2.64] ;  /* 0x00000010020c3981 */ /* 0x0000a2000c1e1b00 */
[----:B------:R-:W-:Y:S02]  /*03f0*/  ISETP.LT.U32.AND P5, PT, R21, UR15, PT ;  /* 0x0000000f15007c0c */ /* 0x000fe4000bfa1070 */
[C---:B------:R-:W-:Y:S02]  /*0400*/  ISETP.GE.U32.AND.EX P0, PT, R24.reuse, RZ, PT, P0 ;  /* 0x000000ff1800720c */ /* 0x040fe40003f06100 */
[----:B------:R-:W-:Y:S02]  /*0410*/  ISETP.LT.AND.EX P1, PT, R23, UR12, !P4, P1 ;  /* 0x0000000c17007c0c */ /* 0x000fe4000e721310 */
[----:B------:R-:W-:Y:S02]  /*0420*/  ISETP.LT.AND.EX P0, PT, R24, UR12, !P0, P5 ;  /* 0x0000000c18007c0c */ /* 0x000fe4000c701350 */
[----:B------:R-:W-:-:S04]  /*0430*/  @P2 LEA R4, P4, R19, UR8, 0x3 ;  /* 0x0000000813042c11 */ /* 0x000fc8000f8818ff */
[----:B------:R-:W-:Y:S01]  /*0440*/  @P2 LEA.HI.X R5, R19, UR9, R22, 0x3, P4 ;  /* 0x0000000913052c11 */ /* 0x000fe2000a0f1c16 */
[----:B------:R-:W-:Y:S01]  /*0450*/  CS2R R14, SRZ ;  /* 0x00000000000e7805 */ /* 0x000fe2000001ff00 */
[----:B------:R-:W-:-:S03]  /*0460*/  CS2R R8, SRZ ;  /* 0x0000000000087805 */ /* 0x000fc6000001ff00 */
[C---:B------:R-:W-:Y:S02]  /*0470*/  @P1 LEA R16, P5, R20.reuse, UR8, 0x3 ;  /* 0x0000000814101c11 */ /* 0x040fe4000f8a18ff */
[C---:B------:R-:W-:Y:S01]  /*0480*/  @P0 LEA R26, P4, R21.reuse, UR8, 0x3 ;  /* 0x00000008151a0c11 */ /* 0x040fe2000f8818ff */
[----:B------:R-:W-:Y:S01]  /*0490*/  CS2R R10, SRZ ;  /* 0x00000000000a7805 */ /* 0x000fe2000001ff00 */
[----:B------:R-:W-:Y:S01]  /*04a0*/  @P1 LEA.HI.X R17, R20, UR9, R23, 0x3, P5 ;  /* 0x0000000914111c11 */ /* 0x000fe2000a8f1c17 */
[----:B------:R1:W5:Y:S01]  /*04b0*/  @P2 LDG.E.64 R14, [R4.64] ;  /* 0x00000010040e2981 */ /* 0x000362000c1e1b00 */
[----:B------:R-:W-:-:S03]  /*04c0*/  @P0 LEA.HI.X R27, R21, UR9, R24, 0x3, P4 ;  /* 0x00000009151b0c11 */ /* 0x000fc6000a0f1c18 */
[----:B------:R1:W5:Y:S04]  /*04d0*/  @P1 LDG.E.64 R8, [R16.64] ;  /* 0x0000001010081981 */ /* 0x000368000c1e1b00 */
[----:B------:R1:W5:Y:S01]  /*04e0*/  @P0 LDG.E.64 R10, [R26.64] ;  /* 0x000000101a0a0981 */ /* 0x000362000c1e1b00 */
[----:B------:R-:W-:Y:S01]  /*04f0*/  BSSY B0, `(.L_x_3085) ;  /* 0x0000006000007945 */ /* 0x000fe20003800000 */
[----:B0-----:R-:W-:Y:S01]  /*0500*/  IMAD.MOV.U32 R2, RZ, RZ, c[0x0][0xdb0] ;  /* 0x00036c00ff027624 */ /* 0x001fe200078e00ff */
[----:B------:R-:W-:Y:S01]  /*0510*/  MOV R0, 0x550 ;  /* 0x0000055000007802 */ /* 0x000fe20000000f00 */
[----:B------:R-:W-:Y:S01]  /*0520*/  IMAD.MOV.U32 R3, RZ, RZ, c[0x0][0xdb4] ;  /* 0x00036d00ff037624 */ /* 0x000fe200078e00ff */
[----:B--2---:R1:W0:-:S06]  /*0530*/  DADD R6, -RZ, |R12| ;  /* 0x00000000ff067229 */ /* 0x00420c000000050c */
[----:B01---5:R-:W-:Y:S05]  /*0540*/  CALL.REL.NOINC `($_ZN2at6native57_GLOBAL__N__f3eca4a2_24_ForeachBinaryOpScalar_cu_86b9896c25multi_tensor_apply_kernelINS1_18TensorListMetadataILi2EEENS1_21BinaryOpScalarFunctorIdLi2ELi1ELi1EEEJNS1_13power_functorIdEEdEEEvT_T0_DpT1_$__internal_accurate_pow) ;  /* 0x0000517000007944 */ /* 0x023fea0003c00000 */
[----:B------:R-:W-:Y:S05]  /*0550*/  BSYNC B0 ;  /* 0x0000000000007941 */ /* 0x000fea0003800000 */
.L_x_3085:
[----:B------:R-:W-:-:S04]  /*0560*/  UISETP.NE.U32.AND UP0, UPT, UR13, URZ, UPT ;  /* 0x0000003f0d00728c */ /* 0x000fc8000bf05070 */
[----:B------:R-:W-:-:S06]  /*0570*/  UISETP.NE.AND.EX UP0, UPT, UR14, -0x80000000, UPT, UP0 ;  /* 0x800000000e00788c */ /* 0x000fcc000bf05300 */
[----:B------:R-:W-:-:S13]  /*0580*/  PLOP3.LUT P4, PT, PT, PT, UP0, 0x80, 0x0 ;  /* 0x000000000000781c */ /* 0x000fda0003f8f008 */
[----:B------:R-:W-:Y:S05]  /*0590*/  @!P4 BRA `(.L_x_3086) ;  /* 0x000017000000c947 */ /* 0x000fea0003800000 */
[----:B------:R-:W-:-:S13]  /*05a0*/  ISETP.LE.AND P4, PT, RZ, c[0x0][0xdb4], PT ;  /* 0x00036d00ff007a0c */ /* 0x000fda0003f83270 */
[----:B------:R-:W-:Y:S05]  /*05b0*/  @!P4 BRA `(.L_x_3087) ;  /* 0x00000b500000c947 */ /* 0x000fea0003800000 */
[----:B------:R-:W0:Y:S01]  /*05c0*/  DSETP.NEU.AND P4, PT, R12, RZ, PT ;  /* 0x000000ff0c00722a */ /* 0x000e220003f8d000 */
[----:B------:R-:W-:-:S13]  /*05d0*/  BSSY B0, `(.L_x_3088) ;  /* 0x000000a000007945 */ /* 0x000fda0003800000 */
[----:B0-----:R-:W-:Y:S05]  /*05e0*/  @!P4 BRA `(.L_x_3089) ;  /* 0x000000700000c947 */ /* 0x001fea0003800000 */
[----:B------:R-:W0:Y:S02]  /*05f0*/  FRND.F64.TRUNC R4, c[0x0][0xdb0] ;  /* 0x00036c0000047b13 */ /* 0x000e24000030d800 */
[----:B0-----:R-:W0:-:S06]  /*0600*/  DSETP.NEU.AND P4, PT, R4, c[0x0][0xdb0], PT ;  /* 0x00036c000400762a */ /* 0x001e0c0003f8d000 */
[----:B0-----:R-:W-:-:S13]  /*0610*/  ISETP.GT.OR P4, PT, R13, -0x1, !P4 ;  /* 0xffffffff0d00780c */ /* 0x001fda0006784670 */
[----:B------:R-:W-:Y:S05]  /*0620*/  @P4 BRA `(.L_x_3090) ;  /* 0x0000004000004947 */ /* 0x000fea0003800000 */
[----:B------:R-:W-:Y:S02]  /*0630*/  IMAD.MOV.U32 R2, RZ, RZ, 0x0 ;  /* 0x00000000ff027424 */ /* 0x000fe400078e00ff */
[----:B------:R-:W-:Y:S01]  /*0640*/  IMAD.MOV.U32 R3, RZ, RZ, -0x80000 ;  /* 0xfff80000ff037424 */ /* 0x000fe200078e00ff */
[----:B------:R-:W-:Y:S05]  /*0650*/  BRA `(.L_x_3090) ;  /* 0x0000001000007947 */ /* 0x000fea0003800000 */
.L_x_3089:
[----:B------:R-:W-:Y:S02]  /*0660*/  CS2R R2, SRZ ;  /* 0x0000000000027805 */ /* 0x000fe4000001ff00 */
.L_x_3090:
[----:B------:R-:W-:Y:S05]  /*0670*/  BSYNC B0 ;  /* 0x0000000000007941 */ /* 0x000fea0003800000 */
.L_x_3088:
[----:B------:R-:W0:Y:S01]  /*0680*/  DADD R4, R12, c[0x0][0xdb0] ;  /* 0x00036c000c047629 */ /* 0x000e220000000000 */
[----:B------:R-:W-:Y:S09]  /*0690*/  BSSY B0, `(.L_x_3091) ;  /* 0x0000018000007945 */ /* 0x000ff20003800000 */
[----:B0-----:R-:W-:-:S04]  /*06a0*/  LOP3.LUT R4, R5, 0x7ff00000, RZ, 0xc0, !PT ;  /* 0x7ff0000005047812 */ /* 0x001fc800078ec0ff */
[----:B------:R-:W-:-:S13]  /*06b0*/  ISETP.NE.AND P4, PT, R4, 0x7ff00000, PT ;  /* 0x7ff000000400780c */ /* 0x000fda0003f85270 */
[----:B------:R-:W-:Y:S05]  /*06c0*/  @P4 BRA `(.L_x_3092) ;  /* 0x0000014000004947 */ /* 0x000fea0003800000 */
[----:B------:R-:W-:Y:S02]  /*06d0*/  IMAD.MOV.U32 R4, RZ, RZ, c[0x0][0xdb0] ;  /* 0x00036c00ff047624 */ /* 0x000fe400078e00ff */
[----:B------:R-:W-:-:S06]  /*06e0*/  IMAD.MOV.U32 R5, RZ, RZ, c[0x0][0xdb4] ;  /* 0x00036d00ff057624 */ /* 0x000fcc00078e00ff */
[----:B------:R-:W0:-:S06]  /*06f0*/  DSETP.GTU.AND P4, PT, |R4|, +INF , PT ;  /* 0x7ff000000400742a */ /* 0x000e0c0003f8c200 */
[----:B0-----:R-:W0:-:S14]  /*0700*/  DSETP.GTU.OR P4, PT, |R12|, +INF , P4 ;  /* 0x7ff000000c00742a */ /* 0x001e1c000278c600 */
[----:B0-----:R-:W-:Y:S05]  /*0710*/  @P4 BRA `(.L_x_3093) ;  /* 0x000000e000004947 */ /* 0x001fea0003800000 */
[----:B------:R-:W0:-:S14]  /*0720*/  DSETP.NEU.AND P4, PT, |R4|, +INF , PT ;  /* 0x7ff000000400742a */ /* 0x000e1c0003f8d200 */
[----:B0-----:R-:W-:Y:S05]  /*0730*/  @!P4 BRA `(.L_x_3094) ;  /* 0x000000600000c947 */ /* 0x001fea0003800000 */
[----:B------:R-:W0:-:S14]  /*0740*/  DSETP.NEU.AND P4, PT, |R12|, +INF , PT ;  /* 0x7ff000000c00742a */ /* 0x000e1c0003f8d200 */
[----:B0-----:R-:W-:Y:S05]  /*0750*/  @P4 BRA `(.L_x_3092) ;  /* 0x000000b000004947 */ /* 0x001fea0003800000 */
[----:B------:R-:W-:Y:S01]  /*0760*/  UMOV UR4, URZ ;  /* 0x0000003f00047c82 */ /* 0x000fe20008000000 */
[----:B------:R-:W-:Y:S02]  /*0770*/  IMAD.U32 R3, RZ, RZ, UR5 ;  /* 0x00000005ff037e24 */ /* 0x000fe4000f8e00ff */
[----:B------:R-:W-:Y:S01]  /*0780*/  IMAD.U32 R2, RZ, RZ, UR4 ;  /* 0x00000004ff027e24 */ /* 0x000fe2000f8e00ff */
[----:B------:R-:W-:Y:S05]  /*0790*/  BRA `(.L_x_3092) ;  /* 0x0000007000007947 */ /* 0x000fea0003800000 */
.L_x_3094:
[----:B------:R-:W0:-:S04]  /*07a0*/  DSETP.GT.AND P4, PT, |R12|, 1, PT ;  /* 0x3ff000000c00742a */ /* 0x000e080003f84200 */
[----:B------:R-:W1:Y:S02]  /*07b0*/  DSETP.NEU.AND P5, PT, R12, -1, PT ;  /* 0xbff000000c00742a */ /* 0x000e640003fad000 */
[----:B0-----:R-:W-:-:S04]  /*07c0*/  SEL R2, RZ, 0x7ff00000, !P4 ;  /* 0x7ff00000ff027807 */ /* 0x001fc80006000000 */
[----:B-1----:R-:W-:Y:S01]  /*07d0*/  SEL R3, R2, 0x3ff00000, P5 ;  /* 0x3ff0000002037807 */ /* 0x002fe20002800000 */
[----:B------:R-:W-:Y:S01]  /*07e0*/  IMAD.MOV.U32 R2, RZ, RZ, RZ ;  /* 0x000000ffff027224 */ /* 0x000fe200078e00ff */
[----:B------:R-:W-:Y:S05]  /*07f0*/  BRA `(.L_x_3092) ;  /* 0x0000001000007947 */ /* 0x000fea0003800000 */
.L_x_3093:
[----:B------:R0:W1:-:S06]  /*0800*/  DADD R2, R12, c[0x0][0xdb0] ;  /* 0x00036c000c027629 */ /* 0x00004c0000000000 */
.L_x_3092:
[----:B------:R-:W-:Y:S05]  /*0810*/  BSYNC B0 ;  /* 0x0000000000007941 */ /* 0x000fea0003800000 */
.L_x_3091:
[----:B------:R-:W-:Y:S01]  /*0820*/  DSETP.NEU.AND P6, PT, R14, RZ, PT ;  /* 0x000000ff0e00722a */ /* 0x000fe20003fcd000 */
[----:B------:R-:W-:Y:S03]  /*0830*/  BSSY B0, `(.L_x_3095) ;  /* 0x0000013000007945 */ /* 0x000fe60003800000 */
[----:B------:R-:W2:-:S06]  /*0840*/  DSETP.NEU.AND P5, PT, RZ, c[0x0][0xdb0], PT ;  /* 0x00036c00ff00762a */ /* 0x000e8c0003fad000 */
[----:B--2---:R-:W2:-:S06]  /*0850*/  DSETP.EQ.OR P4, PT, R12, 1, !P5 ;  /* 0x3ff000000c00742a */ /* 0x004e8c0006f82400 */
[----:B012---:R-:W-:Y:S02]  /*0860*/  FSEL R12, R2, RZ, !P4 ;  /* 0x000000ff020c7208 */ /* 0x007fe40006000000 */
[----:B------:R-:W-:Y:S01]  /*0870*/  FSEL R13, R3, 1.875, !P4 ;  /* 0x3ff00000030d7808 */ /* 0x000fe20006000000 */
[----:B------:R-:W-:Y:S05]  /*0880*/  @!P6 BRA `(.L_x_3096) ;  /* 0x000000c00000e947 */ /* 0x000fea0003800000 */
[----:B------:R0:W1:Y:S01]  /*0890*/  DADD R6, -RZ, |R14| ;  /* 0x00000000ff067229 */ /* 0x000062000000050e */
[----:B------:R-:W-:Y:S01]  /*08a0*/  IMAD.MOV.U32 R2, RZ, RZ, c[0x0][0xdb0] ;  /* 0x00036c00ff027624 */ /* 0x000fe200078e00ff */
[----:B------:R-:W-:Y:S01]  /*08b0*/  MOV R0, 0x8e0 ;  /* 0x000008e000007802 */ /* 0x000fe20000000f00 */
[----:B------:R-:W-:-:S03]  /*08c0*/  IMAD.MOV.U32 R3, RZ, RZ, c[0x0][0xdb4] ;  /* 0x00036d00ff037624 */ /* 0x000fc600078e00ff */
[----:B01----:R-:W-:Y:S05]  /*08d0*/  CALL.REL.NOINC `($_ZN2at6native57_GLOBAL__N__f3eca4a2_24_ForeachBinaryOpScalar_cu_86b9896c25multi_tensor_apply_kernelINS1_18TensorListMetadataILi2EEENS1_21BinaryOpScalarFunctorIdLi2ELi1ELi1EEEJNS1_13power_functorIdEEdEEEvT_T0_DpT1_$__internal_accurate_pow) ;  /* 0x00004de000007944 */ /* 0x003fea0003c00000 */
[----:B------:R-:W0:Y:S02]  /*08e0*/  FRND.F64.TRUNC R4, c[0x0][0xdb0] ;  /* 0x00036c0000047b13 */ /* 0x000e24000030d800 */
[----:B0-----:R-:W0:-:S06]  /*08f0*/  DSETP.NEU.AND P4, PT, R4, c[0x0][0xdb0], PT ;  /* 0x00036c000400762a */ /* 0x001e0c0003f8d000 */
[----:B0-----:R-:W-:-:S13]  /*0900*/  ISETP.GT.OR P4, PT, R15, -0x1, !P4 ;  /* 0xffffffff0f00780c */ /* 0x001fda0006784670 */
[----:B------:R-:W-:Y:S05]  /*0910*/  @P4 BRA `(.L_x_3097) ;  /* 0x0000004000004947 */ /* 0x000fea0003800000 */
[----:B------:R-:W-:Y:S02]  /*0920*/  IMAD.MOV.U32 R2, RZ, RZ, 0x0 ;  /* 0x00000000ff027424 */ /* 0x000fe400078e00ff */
[----:B------:R-:W-:Y:S01]  /*0930*/  IMAD.MOV.U32 R3, RZ, RZ, -0x80000 ;  /* 0xfff80000ff037424 */ /* 0x000fe200078e00ff */
[----:B------:R-:W-:Y:S05]  /*0940*/  BRA `(.L_x_3097) ;  /* 0x0000001000007947 */ /* 0x000fea0003800000 */
.L_x_3096:
[----:B------:R-:W-:Y:S02]  /*0950*/  CS2R R2, SRZ ;  /* 0x0000000000027805 */ /* 0x000fe4000001ff00 */
.L_x_3097:
[----:B------:R-:W-:Y:S05]  /*0960*/  BSYNC B0 ;  /* 0x0000000000007941 */ /* 0x000fea0003800000 */
.L_x_3095:
        /* <DEDUP_REMOVED lines=18> */
.L_x_3101:
[----:B------:R-:W0:-:S04]  /*0a90*/  DSETP.GT.AND P4, PT, |R14|, 1, PT ;  /* 0x3ff000000e00742a */ /* 0x000e080003f84200 */
[----:B------:R-:W1:Y:S02]  /*0aa0*/  DSETP.NEU.AND P6, PT, R14, -1, PT ;  /* 0xbff000000e00742a */ /* 0x000e640003fcd000 */
[----:B0-----:R-:W-:-:S04]  /*0ab0*/  SEL R2, RZ, 0x7ff00000, !P4 ;  /* 0x7ff00000ff027807 */ /* 0x001fc80006000000 */
[----:B-1----:R-:W-:Y:S01]  /*0ac0*/  SEL R3, R2, 0x3ff00000, P6 ;  /* 0x3ff0000002037807 */ /* 0x002fe20003000000 */
[----:B------:R-:W-:Y:S01]  /*0ad0*/  IMAD.MOV.U32 R2, RZ, RZ, RZ ;  /* 0x000000ffff027224 */ /* 0x000fe200078e00ff */
[----:B------:R-:W-:Y:S05]  /*0ae0*/  BRA `(.L_x_3099) ;  /* 0x0000001000007947 */ /* 0x000fea0003800000 */
.L_x_3100:
[----:B------:R0:W1:-:S06]  /*0af0*/  DADD R2, R14, c[0x0][0xdb0] ;  /* 0x00036c000e027629 */ /* 0x00004c0000000000 */
.L_x_3099:
[----:B------:R-:W-:Y:S05]  /*0b00*/  BSYNC B0 ;  /* 0x0000000000007941 */ /* 0x000fea0003800000 */
.L_x_3098:
[----:B------:R-:W-:Y:S01]  /*0b10*/  DSETP.NEU.AND P6, PT, R8, RZ, PT ;  /* 0x000000ff0800722a */ /* 0x000fe20003fcd000 */
[----:B------:R-:W-:Y:S03]  /*0b20*/  BSSY B0, `(.L_x_3102) ;  /* 0x0000012000007945 */ /* 0x000fe60003800000 */
[----:B------:R-:W2:-:S06]  /*0b30*/  DSETP.EQ.OR P4, PT, R14, 1, !P5 ;  /* 0x3ff000000e00742a */ /* 0x000e8c0006f82400 */
[----:B012---:R-:W-:Y:S02]  /*0b40*/  FSEL R14, R2, RZ, !P4 ;  /* 0x000000ff020e7208 */ /* 0x007fe40006000000 */
[----:B------:R-:W-:Y:S02]  /*0b50*/  FSEL R15, R3, 1.875, !P4 ;  /* 0x3ff00000030f7808 */ /* 0x000fe40006000000 */
        /* <DEDUP_REMOVED lines=13> */
.L_x_3103:
[----:B------:R-:W-:Y:S02]  /*0c30*/  CS2R R2, SRZ ;  /* 0x0000000000027805 */ /* 0x000fe4000001ff00 */
.L_x_3104:
[----:B------:R-:W-:Y:S05]  /*0c40*/  BSYNC B0 ;  /* 0x0000000000007941 */ /* 0x000fea0003800000 */
.L_x_3102:
        /* <DEDUP_REMOVED lines=18> */
.L_x_3108:
[----:B------:R-:W0:-:S04]  /*0d70*/  DSETP.GT.AND P4, PT, |R8|, 1, PT ;  /* 0x3ff000000800742a */ /* 0x000e080003f84200 */
[----:B------:R-:W1:Y:S02]  /*0d80*/  DSETP.NEU.AND P6, PT, R8, -1, PT ;  /* 0xbff000000800742a */ /* 0x000e640003fcd000 */
[----:B0-----:R-:W-:-:S04]  /*0d90*/  SEL R2, RZ, 0x7ff00000, !P4 ;  /* 0x7ff00000ff027807 */ /* 0x001fc80006000000 */
[----:B-1----:R-:W-:Y:S01]  /*0da0*/  SEL R3, R2, 0x3ff00000, P6 ;  /* 0x3ff0000002037807 */ /* 0x002fe20003000000 */
[----:B------:R-:W-:Y:S01]  /*0db0*/  IMAD.MOV.U32 R2, RZ, RZ, RZ ;  /* 0x000000ffff027224 */ /* 0x000fe200078e00ff */
[----:B------:R-:W-:Y:S05]  /*0dc0*/  BRA `(.L_x_3106) ;  /* 0x0000001000007947 */ /* 0x000fea0003800000 */
.L_x_3107:
[----:B------:R0:W1:-:S06]  /*0dd0*/  DADD R2, R8, c[0x0][0xdb0] ;  /* 0x00036c0008027629 */ /* 0x00004c0000000000 */
.L_x_3106:
[----:B------:R-:W-:Y:S05]  /*0de0*/  BSYNC B0 ;  /* 0x0000000000007941 */ /* 0x000fea0003800000 */
.L_x_3105:
        /* <DEDUP_REMOVED lines=18> */
.L_x_3110:
[----:B------:R-:W-:Y:S02]  /*0f10*/  CS2R R2, SRZ ;  /* 0x0000000000027805 */ /* 0x000fe4000001ff00 */
.L_x_3111:
[----:B------:R-:W-:Y:S05]  /*0f20*/  BSYNC B0 ;  /* 0x0000000000007941 */ /* 0x000fea0003800000 */
.L_x_3109:
        /* <DEDUP_REMOVED lines=18> */
.L_x_3115:
[----:B------:R-:W0:-:S04]  /*1050*/  DSETP.GT.AND P4, PT, |R10|, 1, PT ;  /* 0x3ff000000a00742a */ /* 0x000e080003f84200 */
[----:B------:R-:W1:Y:S02]  /*1060*/  DSETP.NEU.AND P6, PT, R10, -1, PT ;  /* 0xbff000000a00742a */ /* 0x000e640003fcd000 */
[----:B0-----:R-:W-:-:S04]  /*1070*/  SEL R2, RZ, 0x7ff00000, !P4 ;  /* 0x7ff00000ff027807 */ /* 0x001fc80006000000 */
[----:B-1----:R-:W-:Y:S01]  /*1080*/  SEL R3, R2, 0x3ff00000, P6 ;  /* 0x3ff0000002037807 */ /* 0x002fe20003000000 */
[----:B------:R-:W-:Y:S01]  /*1090*/  IMAD.MOV.U32 R2, RZ, RZ, RZ ;  /* 0x000000ffff027224 */ /* 0x000fe200078e00ff */
[----:B------:R-:W-:Y:S05]  /*10a0*/  BRA `(.L_x_3113) ;  /* 0x0000001000007947 */ /* 0x000fea0003800000 */
.L_x_3114:
[----:B------:R0:W1:-:S06]  /*10b0*/  DADD R2, R10, c[0x0][0xdb0] ;  /* 0x00036c000a027629 */ /* 0x00004c0000000000 */
.L_x_3113:
[----:B------:R-:W-:Y:S05]  /*10c0*/  BSYNC B0 ;  /* 0x0000000000007941 */ /* 0x000fea0003800000 */
.L_x_3112:
[----:B------:R-:W2:-:S06]  /*10d0*/  DSETP.EQ.OR P5, PT, R10, 1, !P5 ;  /* 0x3ff000000a00742a */ /* 0x000e8c0006fa2400 */
[----:B-12---:R-:W-:Y:S02]  /*10e0*/  FSEL R2, R2, RZ, !P5 ;  /* 0x000000ff02027208 */ /* 0x006fe40006800000 */
[----:B------:R-:W-:Y:S01]  /*10f0*/  FSEL R3, R3, 1.875, !P5 ;  /* 0x3ff0000003037808 */ /* 0x000fe20006800000 */
[----:B------:R-:W-:Y:S05]  /*1100*/  BRA `(.L_x_3116) ;  /* 0x00001b2000007947 */ /* 0x000fea0003800000 */
.L_x_3087:
        /* <DEDUP_REMOVED lines=10> */
.L_x_3118:
[----:B------:R-:W-:Y:S02]  /*11b0*/  IMAD.MOV.U32 R2, RZ, RZ, 0x0 ;  /* 0x00000000ff027424 */ /* 0x000fe400078e00ff */
[----:B------:R-:W-:Y:S02]  /*11c0*/  IMAD.MOV.U32 R3, RZ, RZ, 0x7ff00000 ;  /* 0x7ff00000ff037424 */ /* 0x000fe400078e00ff */
.L_x_3119:
[----:B------:R-:W-:Y:S05]  /*11d0*/  BSYNC B0 ;  /* 0x0000000000007941 */ /* 0x000fea0003800000 */
.L_x_3117:
        /* <DEDUP_REMOVED lines=18> */
.L_x_3123:
[----:B------:R-:W0:Y:S01]  /*1300*/  DSETP.GT.AND P4, PT, |R12|, 1, PT ;  /* 0x3ff000000c00742a */ /* 0x000e220003f84200 */
[----:B------:R-:W-:-:S03]  /*1310*/  IMAD.MOV.U32 R2, RZ, RZ, RZ ;  /* 0x000000ffff027224 */ /* 0x000fc600078e00ff */
[----:B------:R-:W1:Y:S02]  /*1320*/  DSETP.NEU.AND P5, PT, R12, -1, PT ;  /* 0xbff000000c00742a */ /* 0x000e640003fad000 */
[----:B0-----:R-:W-:-:S04]  /*1330*/  SEL R0, RZ, 0x7ff00000, P4 ;  /* 0x7ff00000ff007807 */ /* 0x001fc80002000000 */
[----:B-1----:R-:W-:Y:S01]  /*1340*/  SEL R3, R0, 0x3ff00000, P5 ;  /* 0x3ff0000000037807 */ /* 0x002fe20002800000 */
[----:B------:R-:W-:Y:S05]  /*1350*/  BRA `(.L_x_3121) ;  /* 0x0000001000007947 */ /* 0x000fea0003800000 */
.L_x_3122:
[----:B------:R0:W1:-:S06]  /*1360*/  DADD R2, R12, c[0x0][0xdb0] ;  /* 0x00036c000c027629 */ /* 0x00004c0000000000 */
.L_x_3121:
[----:B------:R-:W-:Y:S05]  /*1370*/  BSYNC B0 ;  /* 0x0000000000007941 */ /* 0x000fea0003800000 */
.L_x_3120:
        /* <DEDUP_REMOVED lines=19> */
.L_x_3125:
[----:B------:R-:W-:Y:S02]  /*14b0*/  IMAD.MOV.U32 R2, RZ, RZ, 0x0 ;  /* 0x00000000ff027424 */ /* 0x000fe400078e00ff */
[----:B------:R-:W-:Y:S02]  /*14c0*/  IMAD.MOV.U32 R3, RZ, RZ, 0x7ff00000 ;  /* 0x7ff00000ff037424 */ /* 0x000fe400078e00ff */
.L_x_3126:
[----:B------:R-:W-:Y:S05]  /*14d0*/  BSYNC B0 ;  /* 0x0000000000007941 */ /* 0x000fea0003800000 */
.L_x_3124:
        /* <DEDUP_REMOVED lines=18> */
.L_x_3130:
[----:B------:R-:W0:-:S04]  /*1600*/  DSETP.GT.AND P4, PT, |R14|, 1, PT ;  /* 0x3ff000000e00742a */ /* 0x000e080003f84200 */
[----:B------:R-:W1:Y:S02]  /*1610*/  DSETP.NEU.AND P6, PT, R14, -1, PT ;  /* 0xbff000000e00742a */ /* 0x000e640003fcd000 */
[----:B0-----:R-:W-:-:S04]  /*1620*/  SEL R2, RZ, 0x7ff00000, P4 ;  /* 0x7ff00000ff027807 */ /* 0x001fc80002000000 */
[----:B-1----:R-:W-:Y:S01]  /*1630*/  SEL R3, R2, 0x3ff00000, P6 ;  /* 0x3ff0000002037807 */ /* 0x002fe20003000000 */
[----:B------:R-:W-:Y:S01]  /*1640*/  IMAD.MOV.U32 R2, RZ, RZ, RZ ;  /* 0x000000ffff027224 */ /* 0x000fe200078e00ff */
[----:B------:R-:W-:Y:S05]  /*1650*/  BRA `(.L_x_3128) ;  /* 0x0000001000007947 */ /* 0x000fea0003800000 */
.L_x_3129:
[----:B------:R0:W1:-:S06]  /*1660*/  DADD R2, R14, c[0x0][0xdb0] ;  /* 0x00036c000e027629 */ /* 0x00004c0000000000 */
.L_x_3128:
[----:B------:R-:W-:Y:S05]  /*1670*/  BSYNC B0 ;  /* 0x0000000000007941 */ /* 0x000fea0003800000 */
.L_x_3127:
        /* <DEDUP_REMOVED lines=18> */
.L_x_3132:
[----:B------:R-:W-:Y:S02]  /*17a0*/  IMAD.MOV.U32 R2, RZ, RZ, 0x0 ;  /* 0x00000000ff027424 */ /* 0x000fe400078e00ff */
[----:B------:R-:W-:Y:S02]  /*17b0*/  IMAD.MOV.U32 R3, RZ, RZ, 0x7ff00000 ;  /* 0x7ff00000ff037424 */ /* 0x000fe400078e00ff */
.L_x_3133:
[----:B------:R-:W-:Y:S05]  /*17c0*/  BSYNC B0 ;  /* 0x0000000000007941 */ /* 0x000fea0003800000 */
.L_x_3131:
        /* <DEDUP_REMOVED lines=18> */
.L_x_3137:
[----:B------:R-:W0:-:S04]  /*18f0*/  DSETP.GT.AND P4, PT, |R8|, 1, PT ;  /* 0x3ff000000800742a */ /* 0x000e080003f84200 */
[----:B------:R-:W1:Y:S02]  /*1900*/  DSETP.NEU.AND P6, PT, R8, -1, PT ;  /* 0xbff000000800742a */ /* 0x000e640003fcd000 */
[----:B0-----:R-:W-:-:S04]  /*1910*/  SEL R2, RZ, 0x7ff00000, P4 ;  /* 0x7ff00000ff027807 */ /* 0x001fc80002000000 */
[----:B-1----:R-:W-:Y:S01]  /*1920*/  SEL R3, R2, 0x3ff00000, P6 ;  /* 0x3ff0000002037807 */ /* 0x002fe20003000000 */
[----:B------:R-:W-:Y:S01]  /*1930*/  IMAD.MOV.U32 R2, RZ, RZ, RZ ;  /* 0x000000ffff027224 */ /* 0x000fe200078e00ff */
[----:B------:R-:W-:Y:S05]  /*1940*/  BRA `(.L_x_3135) ;  /* 0x0000001000007947 */ /* 0x000fea0003800000 */
.L_x_3136:
[----:B------:R0:W1:-:S06]  /*1950*/  DADD R2, R8, c[0x0][0xdb0] ;  /* 0x00036c0008027629 */ /* 0x00004c0000000000 */
.L_x_3135:
[----:B------:R-:W-:Y:S05]  /*1960*/  BSYNC B0 ;  /* 0x0000000000007941 */ /* 0x000fea0003800000 */
.L_x_3134:
        /* <DEDUP_REMOVED lines=18> */
.L_x_3139:
[----:B------:R-:W-:Y:S02]  /*1a90*/  IMAD.MOV.U32 R2, RZ, RZ, 0x0 ;  /* 0x00000000ff027424 */ /* 0x000fe400078e00ff */
[----:B------:R-:W-:Y:S02]  /*1aa0*/  IMAD.MOV.U32 R3, RZ, RZ, 0x7ff00000 ;  /* 0x7ff00000ff037424 */ /* 0x000fe400078e00ff */
.L_x_3140:
[----:B------:R-:W-:Y:S05]  /*1ab0*/  BSYNC B0 ;  /* 0x0000000000007941 */ /* 0x000fea0003800000 */
.L_x_3138:
        /* <DEDUP_REMOVED lines=18> */
.L_x_3144:
[----:B------:R-:W0:-:S04]  /*1be0*/  DSETP.GT.AND P4, PT, |R10|, 1, PT ;  /* 0x3ff000000a00742a */ /* 0x000e080003f84200 */
[----:B------:R-:W1:Y:S02]  /*1bf0*/  DSETP.NEU.AND P6, PT, R10, -1, PT ;  /* 0xbff000000a00742a */ /* 0x000e640003fcd000 */
[----:B0-----:R-:W-:-:S04]  /*1c00*/  SEL R2, RZ, 0x7ff00000, P4 ;  /* 0x7ff00000ff027807 */ /* 0x001fc80002000000 */
[----:B-1----:R-:W-:Y:S01]  /*1c10*/  SEL R3, R2, 0x3ff00000, P6 ;  /* 0x3ff0000002037807 */ /* 0x002fe20003000000 */
[----:B------:R-:W-:Y:S01]  /*1c20*/  IMAD.MOV.U32 R2, RZ, RZ, RZ ;  /* 0x000000ffff027224 */ /* 0x000fe200078e00ff */
[----:B------:R-:W-:Y:S05]  /*1c30*/  BRA `(.L_x_3142) ;  /* 0x0000001000007947 */ /* 0x000fea0003800000 */
.L_x_3143:
[----:B------:R0:W1:-:S06]  /*1c40*/  DADD R2, R10, c[0x0][0xdb0] ;  /* 0x00036c000a027629 */ /* 0x00004c0000000000 */
.L_x_3142:
[----:B------:R-:W-:Y:S05]  /*1c50*/  BSYNC B0 ;  /* 0x0000000000007941 */ /* 0x000fea0003800000 */
.L_x_3141:
[----:B------:R-:W2:-:S06]  /*1c60*/  DSETP.EQ.OR P5, PT, R10, 1, !P5 ;  /* 0x3ff000000a00742a */ /* 0x000e8c0006fa2400 */
[----:B-12---:R-:W-:Y:S02]  /*1c70*/  FSEL R2, R2, RZ, !P5 ;  /* 0x000000ff02027208 */ /* 0x006fe40006800000 */
[----:B------:R-:W-:Y:S01]  /*1c80*/  FSEL R3, R3, 1.875, !P5 ;  /* 0x3ff0000003037808 */ /* 0x000fe20006800000 */
[----:B------:R-:W-:Y:S05]  /*1c90*/  BRA `(.L_x_3116) ;  /* 0x00000f9000007947 */ /* 0x000fea0003800000 */
.L_x_3086:
[----:B------:R-:W0:Y:S01]  /*1ca0*/  DSETP.NEU.AND P4, PT, R12, RZ, PT ;  /* 0x000000ff0c00722a */ /* 0x000e220003f8d000 */
[----:B------:R-:W-:-:S13]  /*1cb0*/  BSSY B0, `(.L_x_3145) ;  /* 0x0000013000007945 */ /* 0x000fda0003800000 */
[----:B0-----:R-:W-:Y:S05]  /*1cc0*/  @!P4 BRA `(.L_x_3146) ;  /* 0x000000a00000c947 */ /* 0x001fea0003800000 */
[----:B------:R-:W-:Y:S02]  /*1cd0*/  ISETP.GT.AND P5, PT, R13, -0x1, PT ;  /* 0xffffffff0d00780c */ /* 0x000fe40003fa4270 */
[----:B------:R-:W-:-:S11]  /*1ce0*/  PLOP3.LUT P4, PT, PT, PT, PT, 0x80, 0x0 ;  /* 0x000000000000781c */ /* 0x000fd60003f8f070 */
[----:B------:R-:W-:Y:S05]  /*1cf0*/  @P5 BRA `(.L_x_3147) ;  /* 0x000000e000005947 */ /* 0x000fea0003800000 */
[----:B------:R-:W0:Y:S01]  /*1d00*/  FRND.F64.TRUNC R4, c[0x0][0xdb0] ;  /* 0x00036c0000047b13 */ /* 0x000e22000030d800 */
[----:B------:R-:W-:-:S04]  /*1d10*/  DADD R2, -RZ, -R2 ;  /* 0x00000000ff027229 */ /* 0x000fc80000000902 */
[----:B0-----:R-:W0:-:S14]  /*1d20*/  DSETP.NEU.AND P5, PT, R4, c[0x0][0xdb0], PT ;  /* 0x00036c000400762a */ /* 0x001e1c0003fad000 */
[----:B0-----:R-:W-:Y:S05]  /*1d30*/  @!P5 BRA `(.L_x_3147) ;  /* 0x000000a00000d947 */ /* 0x001fea0003800000 */
[----:B------:R-:W-:Y:S02]  /*1d40*/  IMAD.MOV.U32 R2, RZ, RZ, 0x0 ;  /* 0x00000000ff027424 */ /* 0x000fe400078e00ff */
[----:B------:R-:W-:Y:S01]  /*1d50*/  IMAD.MOV.U32 R3, RZ, RZ, -0x80000 ;  /* 0xfff80000ff037424 */ /* 0x000fe200078e00ff */
[----:B------:R-:W-:Y:S05]  /*1d60*/  BRA `(.L_x_3147) ;  /* 0x0000007000007947 */ /* 0x000fea0003800000 */
.L_x_3146:
[----:B------:R-:W-:Y:S01]  /*1d70*/  IMAD.MOV.U32 R2, RZ, RZ, c[0x0][0xdb0] ;  /* 0x00036c00ff027624 */ /* 0x000fe200078e00ff */
[----:B------:R-:W-:Y:S01]  /*1d80*/  ISETP.LE.AND P5, PT, RZ, c[0x0][0xdb4], PT ;  /* 0x00036d00ff007a0c */ /* 0x000fe20003fa3270 */
[----:B------:R-:W-:-:S06]  /*1d90*/  IMAD.MOV.U32 R3, RZ, RZ, c[0x0][0xdb4] ;  /* 0x00036d00ff037624 */ /* 0x000fcc00078e00ff */
[----:B------:R0:W1:Y:S02]  /*1da0*/  DSETP.NEU.AND P4, PT, |R2|, 0.5, PT ;  /* 0x3fe000000200742a */ /* 0x0000640003f8d200 */
[----:B0-----:R-:W-:-:S04]  /*1db0*/  IMAD.MOV.U32 R2, RZ, RZ, RZ ;  /* 0x000000ffff027224 */ /* 0x001fc800078e00ff */
[----:B-1----:R-:W-:-:S04]  /*1dc0*/  SEL R3, R13, RZ, P4 ;  /* 0x000000ff0d037207 */ /* 0x002fc80002000000 */
[----:B------:R-:W-:Y:S02]  /*1dd0*/  @!P5 LOP3.LUT R3, R3, 0x7ff00000, RZ, 0xfc, !PT ;  /* 0x7ff000000303d812 */ /* 0x000fe400078efcff */
.L_x_3147:
[----:B------:R-:W-:Y:S05]  /*1de0*/  BSYNC B0 ;  /* 0x0000000000007941 */ /* 0x000fea0003800000 */
.L_x_3145:
        /* <DEDUP_REMOVED lines=14> */
[----:B------:R-:W-:Y:S01]  /*1ed0*/  IMAD.MOV.U32 R0, RZ, RZ, c[0x0][0xdb4] ;  /* 0x00036d00ff007624 */ /* 0x000fe200078e00ff */
[----:B------:R-:W-:Y:S01]  /*1ee0*/  ISETP.LT.AND P4, PT, R13, RZ, P4 ;  /* 0x000000ff0d00720c */ /* 0x000fe20002781270 */
[----:B------:R-:W-:Y:S02]  /*1ef0*/  IMAD.U32 R3, RZ, RZ, UR18 ;  /* 0x00000012ff037e24 */ /* 0x000fe4000f8e00ff */
[----:B------:R-:W-:Y:S01]  /*1f00*/  IMAD.MOV.U32 R2, RZ, RZ, RZ ;  /* 0x000000ffff027224 */ /* 0x000fe200078e00ff */
[----:B------:R-:W-:-:S04]  /*1f10*/  LOP3.LUT R0, R0, 0x7fffffff, RZ, 0xc0, !PT ;  /* 0x7fffffff00007812 */ /* 0x000fc800078ec0ff */
[----:B------:R-:W-:-:S04]  /*1f20*/  ISETP.NE.AND P4, PT, R0, 0x3fe00000, P4 ;  /* 0x3fe000000000780c */ /* 0x000fc80002785270 */
[----:B------:R-:W-:Y:S01]  /*1f30*/  SEL R3, R3, UR5, P4 ;  /* 0x0000000503037c07 */ /* 0x000fe2000a000000 */
[----:B------:R-:W-:Y:S05]  /*1f40*/  BRA `(.L_x_3149) ;  /* 0x0000009000007947 */ /* 0x000fea0003800000 */
.L_x_3151:
[----:B------:R-:W-:Y:S01]  /*1f50*/  ISETP.LE.AND P4, PT, RZ, c[0x0][0xdb4], PT ;  /* 0x00036d00ff007a0c */ /* 0x000fe20003f83270 */
[----:B------:R-:W0:Y:S01]  /*1f60*/  DSETP.GT.AND P5, PT, |R12|, 1, PT ;  /* 0x3ff000000c00742a */ /* 0x000e220003fa4200 */
[----:B------:R-:W-:-:S05]  /*1f70*/  IMAD.MOV.U32 R2, RZ, RZ, RZ ;  /* 0x000000ffff027224 */ /* 0x000fca00078e00ff */
[----:B0-----:R-:W-:Y:S01]  /*1f80*/  SEL R3, RZ, 0x7ff00000, !P5 ;  /* 0x7ff00000ff037807 */ /* 0x001fe20006800000 */
[----:B------:R-:W0:-:S05]  /*1f90*/  DSETP.NEU.AND P5, PT, R12, -1, PT ;  /* 0xbff000000c00742a */ /* 0x000e0a0003fad000 */
[----:B------:R-:W-:-:S04]  /*1fa0*/  @!P4 LOP3.LUT R3, R3, 0x7ff00000, RZ, 0x3c, !PT ;  /* 0x7ff000000303c812 */ /* 0x000fc800078e3cff */
[----:B0-----:R-:W-:Y:S01]  /*1fb0*/  SEL R3, R3, 0x3ff00000, P5 ;  /* 0x3ff0000003037807 */ /* 0x001fe20002800000 */
[----:B------:R-:W-:Y:S05]  /*1fc0*/  BRA `(.L_x_3149) ;  /* 0x0000001000007947 */ /* 0x000fea0003800000 */
.L_x_3150:
[----:B------:R0:W1:-:S06]  /*1fd0*/  DADD R2, R12, c[0x0][0xdb0] ;  /* 0x00036c000c027629 */ /* 0x00004c0000000000 */
.L_x_3149:
[----:B------:R-:W-:Y:S05]  /*1fe0*/  BSYNC B0 ;  /* 0x0000000000007941 */ /* 0x000fea0003800000 */
.L_x_3148:
[----:B------:R-:W2:Y:S01]  /*1ff0*/  DSETP.NEU.AND P5, PT, RZ, c[0x0][0xdb0], PT ;  /* 0x00036c00ff00762a */ /* 0x000ea20003fad000 */
[----:B------:R-:W-:Y:S01]  /*2000*/  BSSY B0, `(.L_x_3152) ;  /* 0x0000009000007945 */ /* 0x000fe20003800000 */
[----:B------:R-:W-:Y:S02]  /*2010*/  MOV R0, 0x2090 ;  /* 0x0000209000007802 */ /* 0x000fe40000000f00 */
[----:B------:R-:W-:-:S04]  /*2020*/  DADD R6, -RZ, |R14| ;  /* 0x00000000ff067229 */ /* 0x000fc8000000050e */
[----:B--2---:R-:W2:-:S06]  /*2030*/  DSETP.EQ.OR P4, PT, R12, 1, !P5 ;  /* 0x3ff000000c00742a */ /* 0x004e8c0006f82400 */
[----:B012---:R-:W-:Y:S01]  /*2040*/  FSEL R12, R2, RZ, !P4 ;  /* 0x000000ff020c7208 */ /* 0x007fe20006000000 */
[----:B------:R-:W-:Y:S01]  /*2050*/  IMAD.MOV.U32 R2, RZ, RZ, c[0x0][0xdb0] ;  /* 0x00036c00ff027624 */ /* 0x000fe200078e00ff */
[----:B------:R-:W-:Y:S01]  /*2060*/  FSEL R13, R3, 1.875, !P4 ;  /* 0x3ff00000030d7808 */ /* 0x000fe20006000000 */
[----:B------:R-:W-:Y:S02]  /*2070*/  IMAD.MOV.U32 R3, RZ, RZ, c[0x0][0xdb4] ;  /* 0x00036d00ff037624 */ /* 0x000fe400078e00ff */
[----:B------:R-:W-:Y:S05]  /*2080*/  CALL.REL.NOINC `($_ZN2at6native57_GLOBAL__N__f3eca4a2_24_ForeachBinaryOpScalar_cu_86b9896c25multi_tensor_apply_kernelINS1_18TensorListMetadataILi2EEENS1_21BinaryOpScalarFunctorIdLi2ELi1ELi1EEEJNS1_13power_functorIdEEdEEEvT_T0_DpT1_$__internal_accurate_pow) ;  /* 0x0000363000007944 */ /* 0x000fea0003c00000 */
[----:B------:R-:W-:Y:S05]  /*2090*/  BSYNC B0 ;  /* 0x0000000000007941 */ /* 0x000fea0003800000 */
.L_x_3152:
        /* <DEDUP_REMOVED lines=10> */
[----:B------:R-:W-:Y:S01]  /*2140*/  PLOP3.LUT P4, PT, PT, PT, PT, 0x80, 0x0 ;  /* 0x000000000000781c */ /* 0x000fe20003f8f070 */
[----:B------:R-:W-:Y:S02]  /*2150*/  IMAD.MOV.U32 R2, RZ, RZ, 0x0 ;  /* 0x00000000ff027424 */ /* 0x000fe400078e00ff */
[----:B------:R-:W-:Y:S01]  /*2160*/  IMAD.MOV.U32 R3, RZ, RZ, -0x80000 ;  /* 0xfff80000ff037424 */ /* 0x000fe200078e00ff */
[----:B------:R-:W-:Y:S05]  /*2170*/  BRA `(.L_x_3155) ;  /* 0x0000007000007947 */ /* 0x000fea0003800000 */
.L_x_3154:
[----:B------:R-:W-:Y:S01]  /*2180*/  IMAD.MOV.U32 R2, RZ, RZ, c[0x0][0xdb0] ;  /* 0x00036c00ff027624 */ /* 0x000fe200078e00ff */
[----:B------:R-:W-:Y:S01]  /*2190*/  ISETP.LE.AND P6, PT, RZ, c[0x0][0xdb4], PT ;  /* 0x00036d00ff007a0c */ /* 0x000fe20003fc3270 */
[----:B------:R-:W-:-:S06]  /*21a0*/  IMAD.MOV.U32 R3, RZ, RZ, c[0x0][0xdb4] ;  /* 0x00036d00ff037624 */ /* 0x000fcc00078e00ff */
[----:B------:R0:W1:Y:S02]  /*21b0*/  DSETP.NEU.AND P4, PT, |R2|, 0.5, PT ;  /* 0x3fe000000200742a */ /* 0x0000640003f8d200 */
[----:B0-----:R-:W-:-:S04]  /*21c0*/  IMAD.MOV.U32 R2, RZ, RZ, RZ ;  /* 0x000000ffff027224 */ /* 0x001fc800078e00ff */
[----:B-1----:R-:W-:-:S04]  /*21d0*/  SEL R3, R15, RZ, P4 ;  /* 0x000000ff0f037207 */ /* 0x002fc80002000000 */
[----:B------:R-:W-:Y:S02]  /*21e0*/  @!P6 LOP3.LUT R3, R3, 0x7ff00000, RZ, 0xfc, !PT ;  /* 0x7ff000000303e812 */ /* 0x000fe400078efcff */
.L_x_3155:
[----:B------:R-:W-:Y:S05]  /*21f0*/  BSYNC B0 ;  /* 0x0000000000007941 */ /* 0x000fea0003800000 */
.L_x_3153:
        /* <DEDUP_REMOVED lines=16> */
[----:B------:R-:W-:-:S03]  /*2300*/  IMAD.U32 R2, RZ, RZ, UR18 ;  /* 0x00000012ff027e24 */ /* 0x000fc6000f8e00ff */
[----:B------:R-:W-:-:S04]  /*2310*/  LOP3.LUT R0, R0, 0x7fffffff, RZ, 0xc0, !PT ;  /* 0x7fffffff00007812 */ /* 0x000fc800078ec0ff */
[----:B------:R-:W-:-:S04]  /*2320*/  ISETP.NE.AND P4, PT, R0, 0x3fe00000, P4 ;  /* 0x3fe000000000780c */ /* 0x000fc80002785270 */
[----:B------:R-:W-:Y:S01]  /*2330*/  SEL R3, R2, UR5, P4 ;  /* 0x0000000502037c07 */ /* 0x000fe2000a000000 */
[----:B------:R-:W-:Y:S01]  /*2340*/  IMAD.MOV.U32 R2, RZ, RZ, RZ ;  /* 0x000000ffff027224 */ /* 0x000fe200078e00ff */
[----:B------:R-:W-:Y:S05]  /*2350*/  BRA `(.L_x_3157) ;  /* 0x0000009000007947 */ /* 0x000fea0003800000 */
.L_x_3159:
[----:B------:R-:W-:Y:S01]  /*2360*/  ISETP.LE.AND P4, PT, RZ, c[0x0][0xdb4], PT ;  /* 0x00036d00ff007a0c */ /* 0x000fe20003f83270 */
[----:B------:R-:W0:-:S06]  /*2370*/  DSETP.GT.AND P6, PT, |R14|, 1, PT ;  /* 0x3ff000000e00742a */ /* 0x000e0c0003fc4200 */
[----:B0-----:R-:W-:Y:S01]  /*2380*/  SEL R2, RZ, 0x7ff00000, !P6 ;  /* 0x7ff00000ff027807 */ /* 0x001fe20007000000 */
[----:B------:R-:W0:-:S05]  /*2390*/  DSETP.NEU.AND P6, PT, R14, -1, PT ;  /* 0xbff000000e00742a */ /* 0x000e0a0003fcd000 */
[----:B------:R-:W-:-:S04]  /*23a0*/  @!P4 LOP3.LUT R2, R2, 0x7ff00000, RZ, 0x3c, !PT ;  /* 0x7ff000000202c812 */ /* 0x000fc800078e3cff */
[----:B0-----:R-:W-:Y:S01]  /*23b0*/  SEL R3, R2, 0x3ff00000, P6 ;  /* 0x3ff0000002037807 */ /* 0x001fe20003000000 */
[----:B------:R-:W-:Y:S01]  /*23c0*/  IMAD.MOV.U32 R2, RZ, RZ, RZ ;  /* 0x000000ffff027224 */ /* 0x000fe200078e00ff */
[----:B------:R-:W-:Y:S05]  /*23d0*/  BRA `(.L_x_3157) ;  /* 0x0000001000007947 */ /* 0x000fea0003800000 */
.L_x_3158:
[----:B------:R0:W1:-:S06]  /*23e0*/  DADD R2, R14, c[0x0][0xdb0] ;  /* 0x00036c000e027629 */ /* 0x00004c0000000000 */
.L_x_3157:
[----:B------:R-:W-:Y:S05]  /*23f0*/  BSYNC B0 ;  /* 0x0000000000007941 */ /* 0x000fea0003800000 */
.L_x_3156:
[----:B------:R-:W2:Y:S01]  /*2400*/  DSETP.EQ.OR P4, PT, R14, 1, !P5 ;  /* 0x3ff000000e00742a */ /* 0x000ea20006f82400 */
[----:B------:R-:W-:Y:S01]  /*2410*/  BSSY B0, `(.L_x_3160) ;  /* 0x0000008000007945 */ /* 0x000fe20003800000 */
[----:B------:R-:W-:Y:S02]  /*2420*/  MOV R0, 0x2490 ;  /* 0x0000249000007802 */ /* 0x000fe40000000f00 */
[----:B------:R3:W4:Y:S02]  /*2430*/  DADD R6, -RZ, |R8| ;  /* 0x00000000ff067229 */ /* 0x0007240000000508 */
[----:B012---:R-:W-:Y:S01]  /*2440*/  FSEL R14, R2, RZ, !P4 ;  /* 0x000000ff020e7208 */ /* 0x007fe20006000000 */
[----:B------:R-:W-:Y:S01]  /*2450*/  IMAD.MOV.U32 R2, RZ, RZ, c[0x0][0xdb0] ;  /* 0x00036c00ff027624 */ /* 0x000fe200078e00ff */
[----:B------:R-:W-:Y:S01]  /*2460*/  FSEL R15, R3, 1.875, !P4 ;  /* 0x3ff00000030f7808 */ /* 0x000fe20006000000 */
[----:B------:R-:W-:-:S02]  /*2470*/  IMAD.MOV.U32 R3, RZ, RZ, c[0x0][0xdb4] ;  /* 0x00036d00ff037624 */ /* 0x000fc400078e00ff */
[----:B---34-:R-:W-:Y:S05]  /*2480*/  CALL.REL.NOINC `($_ZN2at6native57_GLOBAL__N__f3eca4a2_24_ForeachBinaryOpScalar_cu_86b9896c25multi_tensor_apply_kernelINS1_18TensorListMetadataILi2EEENS1_21BinaryOpScalarFunctorIdLi2ELi1ELi1EEEJNS1_13power_functorIdEEdEEEvT_T0_DpT1_$__internal_accurate_pow) ;  /* 0x0000323000007944 */ /* 0x018fea0003c00000 */
[----:B------:R-:W-:Y:S05]  /*2490*/  BSYNC B0 ;  /* 0x0000000000007941 */ /* 0x000fea0003800000 */
.L_x_3160:
        /* <DEDUP_REMOVED lines=14> */
.L_x_3162:
[----:B------:R-:W-:Y:S01]  /*2580*/  IMAD.MOV.U32 R2, RZ, RZ, c[0x0][0xdb0] ;  /* 0x00036c00ff027624 */ /* 0x000fe200078e00ff */
[----:B------:R-:W-:Y:S01]  /*2590*/  ISETP.LE.AND P6, PT, RZ, c[0x0][0xdb4], PT ;  /* 0x00036d00ff007a0c */ /* 0x000fe20003fc3270 */
[----:B------:R-:W-:-:S06]  /*25a0*/  IMAD.MOV.U32 R3, RZ, RZ, c[0x0][0xdb4] ;  /* 0x00036d00ff037624 */ /* 0x000fcc00078e00ff */
[----:B------:R0:W1:Y:S02]  /*25b0*/  DSETP.NEU.AND P4, PT, |R2|, 0.5, PT ;  /* 0x3fe000000200742a */ /* 0x0000640003f8d200 */
[----:B0-----:R-:W-:-:S04]  /*25c0*/  IMAD.MOV.U32 R2, RZ, RZ, RZ ;  /* 0x000000ffff027224 */ /* 0x001fc800078e00ff */
[----:B-1----:R-:W-:-:S04]  /*25d0*/  SEL R3, R9, RZ, P4 ;  /* 0x000000ff09037207 */ /* 0x002fc80002000000 */
[----:B------:R-:W-:Y:S02]  /*25e0*/  @!P6 LOP3.LUT R3, R3, 0x7ff00000, RZ, 0xfc, !PT ;  /* 0x7ff000000303e812 */ /* 0x000fe400078efcff */
.L_x_3163:
[----:B------:R-:W-:Y:S05]  /*25f0*/  BSYNC B0 ;  /* 0x0000000000007941 */ /* 0x000fea0003800000 */
.L_x_3161:
        /* <DEDUP_REMOVED lines=22> */
.L_x_3167:
        /* <DEDUP_REMOVED lines=8> */
.L_x_3166:
[----:B------:R0:W1:-:S06]  /*27e0*/  DADD R2, R8, c[0x0][0xdb0] ;  /* 0x00036c0008027629 */ /* 0x00004c0000000000 */
.L_x_3165:
[----:B------:R-:W-:Y:S05]  /*27f0*/  BSYNC B0 ;  /* 0x0000000000007941 */ /* 0x000fea0003800000 */
.L_x_3164:
        /* <DEDUP_REMOVED lines=10> */
.L_x_3168:
        /* <DEDUP_REMOVED lines=14> */
.L_x_3170:
[----:B------:R-:W-:Y:S01]  /*2980*/  IMAD.MOV.U32 R2, RZ, RZ, c[0x0][0xdb0] ;  /* 0x00036c00ff027624 */ /* 0x000fe200078e00ff */
[----:B------:R-:W-:Y:S01]  /*2990*/  ISETP.LE.AND P6, PT, RZ, c[0x0][0xdb4], PT ;  /* 0x00036d00ff007a0c */ /* 0x000fe20003fc3270 */
[----:B------:R-:W-:-:S06]  /*29a0*/  IMAD.MOV.U32 R3, RZ, RZ, c[0x0][0xdb4] ;  /* 0x00036d00ff037624 */ /* 0x000fcc00078e00ff */
[----:B------:R0:W1:Y:S02]  /*29b0*/  DSETP.NEU.AND P4, PT, |R2|, 0.5, PT ;  /* 0x3fe000000200742a */ /* 0x0000640003f8d200 */
[----:B0-----:R-:W-:-:S04]  /*29c0*/  IMAD.MOV.U32 R2, RZ, RZ, RZ ;  /* 0x000000ffff027224 */ /* 0x001fc800078e00ff */
[----:B-1----:R-:W-:-:S04]  /*29d0*/  SEL R3, R11, RZ, P4 ;  /* 0x000000ff0b037207 */ /* 0x002fc80002000000 */
[----:B------:R-:W-:Y:S02]  /*29e0*/  @!P6 LOP3.LUT R3, R3, 0x7ff00000, RZ, 0xfc, !PT ;  /* 0x7ff000000303e812 */ /* 0x000fe400078efcff */
.L_x_3171:
[----:B------:R-:W-:Y:S05]  /*29f0*/  BSYNC B0 ;  /* 0x0000000000007941 */ /* 0x000fea0003800000 */
.L_x_3169:
        /* <DEDUP_REMOVED lines=22> */
.L_x_3175:
        /* <DEDUP_REMOVED lines=8> */
.L_x_3174:
[----:B------:R0:W1:-:S06]  /*2be0*/  DADD R2, R10, c[0x0][0xdb0] ;  /* 0x00036c000a027629 */ /* 0x00004c0000000000 */
.L_x_3173:
[----:B------:R-:W-:Y:S05]  /*2bf0*/  BSYNC B0 ;  /* 0x0000000000007941 */ /* 0x000fea0003800000 */
.L_x_3172:
[----:B------:R-:W2:-:S06]  /*2c00*/  DSETP.EQ.OR P5, PT, R10, 1, !P5 ;  /* 0x3ff000000a00742a */ /* 0x000e8c0006fa2400 */
[----:B-12---:R-:W-:Y:S02]  /*2c10*/  FSEL R2, R2, RZ, !P5 ;  /* 0x000000ff02027208 */ /* 0x006fe40006800000 */
[----:B------:R-:W-:Y:S02]  /*2c20*/  FSEL R3, R3, 1.875, !P5 ;  /* 0x3ff0000003037808 */ /* 0x000fe40006800000 */
.L_x_3116:
[----:B------:R-:W-:Y:S01]  /*2c30*/  @P3 IADD3 R0, P4, R18, UR6, RZ ;  /* 0x0000000612003c10 */ /* 0x000fe2000ff9e0ff */
[----:B------:R-:W-:Y:S01]  /*2c40*/  ULDC UR4, c[0x0][0x0] ;  /* 0x0000000000047ab9 */ /* 0x000fe20000000800 */
[C---:B------:R-:W-:Y:S02]  /*2c50*/  @P2 LEA R6, P5, R19.reuse, UR10, 0x3 ;  /* 0x0000000a13062c11 */ /* 0x040fe4000f8a18ff */
[----:B------:R-:W-:Y:S01]  /*2c60*/  @P3 LEA R4, P6, R0, UR10, 0x3 ;  /* 0x0000000a00043c11 */ /* 0x000fe2000f8c18ff */
[----:B------:R-:W-:Y:S01]  /*2c70*/  @P3 IMAD.X R5, RZ, RZ, UR7, P4 ;  /* 0x00000007ff053e24 */ /* 0x000fe2000a0e06ff */
[----:B0-----:R-:W-:Y:S01]  /*2c80*/  @P1 LEA R10, P4, R20, UR10, 0x3 ;  /* 0x0000000a140a1c11 */ /* 0x001fe2000f8818ff */
[----:B------:R-:W-:Y:S01]  /*2c90*/  UIMAD.WIDE.U32 UR6, UR4, 0x4, UR6 ;  /* 0x00000004040678a5 */ /* 0x000fe2000f8e0006 */
[----:B------:R-:W-:-:S02]  /*2ca0*/  @P2 LEA.HI.X R7, R19, UR11, R22, 0x3, P5 ;  /* 0x0000000b13072c11 */ /* 0x000fc4000a8f1c16 */
[----:B------:R-:W-:Y:S01]  /*2cb0*/  @P3 LEA.HI.X R5, R0, UR11, R5, 0x3, P6 ;  /* 0x0000000b00053c11 */ /* 0x000fe2000b0f1c05 */
[----:B------:R-:W-:Y:S01]  /*2cc0*/  UISETP.LT.U32.AND UP1, UPT, UR6, UR15, UPT ;  /* 0x0000000f0600728c */ /* 0x000fe2000bf21070 */
[C---:B------:R-:W-:Y:S01]  /*2cd0*/  @P0 LEA R16, P6, R21.reuse, UR10, 0x3 ;  /* 0x0000000a15100c11 */ /* 0x040fe2000f8c18ff */
[----:B------:R-:W-:Y:S01]  /*2ce0*/  UISETP.GE.U32.AND UP0, UPT, UR6, 0x10000, UPT ;  /* 0x000100000600788c */ /* 0x000fe2000bf06070 */
[----:B------:R-:W-:Y:S01]  /*2cf0*/  @P1 LEA.HI.X R11, R20, UR11, R23, 0x3, P4 ;  /* 0x0000000b140b1c11 */ /* 0x000fe2000a0f1c17 */
[----:B------:R0:W-:Y:S01]  /*2d00*/  @P3 STG.E.64 [R4.64], R12 ;  /* 0x0000000c04003986 */ /* 0x0001e2000c101b10 */
[----:B------:R-:W-:Y:S01]  /*2d10*/  @P0 LEA.HI.X R17, R21, UR11, R24, 0x3, P6 ;  /* 0x0000000b15110c11 */ /* 0x000fe2000b0f1c18 */
[----:B------:R-:W-:Y:S01]  /*2d20*/  UISETP.GE.U32.AND.EX UP0, UPT, UR7, URZ, UPT, UP0 ;  /* 0x0000003f0700728c */ /* 0x000fe2000bf06100 */
[----:B------:R-:W-:Y:S01]  /*2d30*/  IMAD.U32 R21, RZ, RZ, UR7 ;  /* 0x00000007ff157e24 */ /* 0x000fe2000f8e00ff */
[----:B------:R0:W-:Y:S01]  /*2d40*/  @P2 STG.E.64 [R6.64], R14 ;  /* 0x0000000e06002986 */ /* 0x0001e2000c101b10 */
[----:B------:R-:W-:-:S03]  /*2d50*/  IMAD.U32 R20, RZ, RZ, UR6 ;  /* 0x00000006ff147e24 */ /* 0x000fc6000f8e00ff */
[----:B------:R0:W-:Y:S01]  /*2d60*/  @P1 STG.E.64 [R10.64], R8 ;  /* 0x000000080a001986 */ /* 0x0001e2000c101b10 */
[----:B------:R-:W-:-:S03]  /*2d70*/  PLOP3.LUT P1, PT, PT, PT, UP0, 0x80, 0x0 ;  /* 0x000000000000781c */ /* 0x000fc60003f2f008 */
[----:B------:R0:W-:Y:S01]  /*2d80*/  @P0 STG.E.64 [R16.64], R2 ;  /* 0x0000000210000986 */ /* 0x0001e2000c101b10 */
[----:B------:R-:W-:-:S04]  /*2d90*/  PLOP3.LUT P0, PT, PT, PT, UP1, 0x80, 0x0 ;  /* 0x000000000000781c */ /* 0x000fc80003f0f018 */
[----:B------:R-:W-:-:S13]  /*2da0*/  ISETP.LT.AND.EX P0, PT, R21, UR12, PT, P0 ;  /* 0x0000000c15007c0c */ /* 0x000fda000bf01300 */
[----:B0-----:R-:W-:Y:S05]  /*2db0*/  @!P1 BRA P0, `(.L_x_3176) ;  /* 0xffffd49000009947 */ /* 0x001fea000003ffff */
[----:B------:R-:W-:Y:S05]  /*2dc0*/  EXIT ;  /* 0x000000000000794d */ /* 0x000fea0003800000 */
.L_x_3084:
[----:B------:R-:W0:Y:S02]  /*2dd0*/  S2R R18, SR_TID.X ;  /* 0x0000000000127919 */ /* 0x000e240000002100 */
[----:B0-----:R-:W-:-:S05]  /*2de0*/  IMAD.WIDE.U32 R2, R18, 0x4, RZ ;  /* 0x0000000412027825 */ /* 0x001fca00078e00ff */
[----:B------:R-:W-:-:S04]  /*2df0*/  ISETP.GE.U32.AND P0, PT, R2, UR15, PT ;  /* 0x0000000f02007c0c */ /* 0x000fc8000bf06070 */
[----:B------:R-:W-:-:S04]  /*2e00*/  ISETP.GE.AND.EX P0, PT, R3, UR12, PT, P0 ;  /* 0x0000000c03007c0c */ /* 0x000fc8000bf06300 */
[----:B------:R-:W-:-:S13]  /*2e10*/  ISETP.GT.U32.OR P0, PT, R18, 0x3fff, P0 ;  /* 0x00003fff1200780c */ /* 0x000fda0000704470 */
[----:B------:R-:W-:Y:S05]  /*2e20*/  @P0 EXIT ;  /* 0x000000000000094d */ /* 0x000fea0003800000 */
[----:B------:R-:W-:Y:S01]  /*2e30*/  ULDC.64 UR6, c[0x0][0xdb0] ;  /* 0x00036c0000067ab9 */ /* 0x000fe20000000a00 */
[----:B------:R-:W-:Y:S01]  /*2e40*/  IMAD.MOV.U32 R19, RZ, RZ, RZ ;  /* 0x000000ffff137224 */ /* 0x000fe200078e00ff */
[----:B------:R-:W-:Y:S02]  /*2e50*/  ULOP3.LUT UR4, UR7, 0x7ff00000, URZ, 0xc0, !UPT ;  /* 0x7ff0000007047892 */ /* 0x000fe4000f8ec03f */
[----:B------:R-:W-:Y:S02]  /*2e60*/  UISETP.GT.AND UP0, UPT, UR7, -0x1, UPT ;  /* 0xffffffff0700788c */ /* 0x000fe4000bf04270 */
[----:B------:R-:W-:Y:S02]  /*2e70*/  ULEA.HI UR4, UR4, 0xfffffc0c, URZ, 0xc ;  /* 0xfffffc0c04047891 */ /* 0x000fe4000f8f603f */
[----:B------:R-:W-:Y:S02]  /*2e80*/  USEL UR5, URZ, 0x7ff00000, !UP0 ;  /* 0x7ff000003f057887 */ /* 0x000fe4000c000000 */
[----:B------:R-:W-:-:S02]  /*2e90*/  ULOP3.LUT UR13, UR7, 0x7fffffff, URZ, 0xc0, !UPT ;  /* 0x7fffffff070d7892 */ /* 0x000fc4000f8ec03f */
[----:B------:R-:W-:Y:S02]  /*2ea0*/  USHF.L.U64.HI UR7, UR6, UR4, UR7 ;  /* 0x0000000406077299 */ /* 0x000fe40008010207 */
[----:B------:R-:W-:Y:S02]  /*2eb0*/  USHF.L.U32 UR6, UR6, UR4, URZ ;  /* 0x0000000406067299 */ /* 0x000fe4000800063f */
[----:B------:R-:W-:Y:S02]  /*2ec0*/  UIADD3 UR14, UR5, -0x80000000, URZ ;  /* 0x80000000050e7890 */ /* 0x000fe4000fffe03f */
.L_x_3268:
[----:B------:R-:W-:-:S04]  /*2ed0*/  LEA R4, P0, R18, UR8, 0x5 ;  /* 0x0000000812047c11 */ /* 0x000fc8000f8028ff */
[----:B------:R-:W-:-:S05]  /*2ee0*/  LEA.HI.X R5, R18, UR9, R19, 0x5, P0 ;  /* 0x0000000912057c11 */ /* 0x000fca00080f2c13 */
[----:B------:R-:W2:Y:S04]  /*2ef0*/  LDG.E.128 R12, [R4.64] ;  /* 0x00000010040c7981 */ /* 0x000ea8000c1e1d00 */
[----:B------:R0:W5:Y:S01]  /*2f00*/  LDG.E.128 R8, [R4.64+0x10] ;  /* 0x0000101004087981 */ /* 0x000162000c1e1d00 */
[----:B------:R-:W-:Y:S01]  /*2f10*/  BSSY B0, `(.L_x_3177) ;  /* 0x0000006000007945 */ /* 0x000fe20003800000 */
[----:B------:R-:W-:Y:S01]  /*2f20*/  IMAD.MOV.U32 R2, RZ, RZ, c[0x0][0xdb0] ;  /* 0x00036c00ff027624 */ /* 0x000fe200078e00ff */
[----:B------:R-:W-:Y:S01]  /*2f30*/  MOV R0, 0x2f70 ;  /* 0x00002f7000007802 */ /* 0x000fe20000000f00 */
[----:B------:R-:W-:Y:S01]  /*2f40*/  IMAD.MOV.U32 R3, RZ, RZ, c[0x0][0xdb4] ;  /* 0x00036d00ff037624 */ /* 0x000fe200078e00ff */
[----:B--2---:R0:W1:-:S06]  /*2f50*/  DADD R6, -RZ, |R12| ;  /* 0x00000000ff067229 */ /* 0x00404c000000050c */
[----:B01---5:R-:W-:Y:S05]  /*2f60*/  CALL.REL.NOINC `($_ZN2at6native57_GLOBAL__N__f3eca4a2_24_ForeachBinaryOpScalar_cu_86b9896c25multi_tensor_apply_kernelINS1_18TensorListMetadataILi2EEENS1_21BinaryOpScalarFunctorIdLi2ELi1ELi1EEEJNS1_13power_functorIdEEdEEEvT_T0_DpT1_$__internal_accurate_pow) ;  /* 0x0000275000007944 */ /* 0x023fea0003c00000 */
[----:B------:R-:W-:Y:S05]  /*2f70*/  BSYNC B0 ;  /* 0x0000000000007941 */ /* 0x000fea0003800000 */
.L_x_3177:
        /* <DEDUP_REMOVED lines=16> */
.L_x_3181:
[----:B------:R-:W-:Y:S02]  /*3080*/  CS2R R2, SRZ ;  /* 0x0000000000027805 */ /* 0x000fe4000001ff00 */
.L_x_3182:
[----:B------:R-:W-:Y:S05]  /*3090*/  BSYNC B0 ;  /* 0x0000000000007941 */ /* 0x000fea0003800000 */
.L_x_3180:
        /* <DEDUP_REMOVED lines=18> */
.L_x_3186:
[----:B------:R-:W0:-:S04]  /*31c0*/  DSETP.GT.AND P0, PT, |R12|, 1, PT ;  /* 0x3ff000000c00742a */ /* 0x000e080003f04200 */
[----:B------:R-:W1:Y:S02]  /*31d0*/  DSETP.NEU.AND P1, PT, R12, -1, PT ;  /* 0xbff000000c00742a */ /* 0x000e640003f2d000 */
[----:B0-----:R-:W-:-:S04]  /*31e0*/  SEL R2, RZ, 0x7ff00000, !P0 ;  /* 0x7ff00000ff027807 */ /* 0x001fc80004000000 */
[----:B-1----:R-:W-:Y:S01]  /*31f0*/  SEL R3, R2, 0x3ff00000, P1 ;  /* 0x3ff0000002037807 */ /* 0x002fe20000800000 */
[----:B------:R-:W-:Y:S01]  /*3200*/  IMAD.MOV.U32 R2, RZ, RZ, RZ ;  /* 0x000000ffff027224 */ /* 0x000fe200078e00ff */
[----:B------:R-:W-:Y:S05]  /*3210*/  BRA `(.L_x_3184) ;  /* 0x0000001000007947 */ /* 0x000fea0003800000 */
.L_x_3185:
[----:B------:R0:W1:-:S06]  /*3220*/  DADD R2, R12, c[0x0][0xdb0] ;  /* 0x00036c000c027629 */ /* 0x00004c0000000000 */
.L_x_3184:
[----:B------:R-:W-:Y:S05]  /*3230*/  BSYNC B0 ;  /* 0x0000000000007941 */ /* 0x000fea0003800000 */
.L_x_3183:
        /* <DEDUP_REMOVED lines=19> */
.L_x_3188:
[----:B------:R-:W-:Y:S02]  /*3370*/  CS2R R2, SRZ ;  /* 0x0000000000027805 */ /* 0x000fe4000001ff00 */
.L_x_3189:
[----:B------:R-:W-:Y:S05]  /*3380*/  BSYNC B0 ;  /* 0x0000000000007941 */ /* 0x000fea0003800000 */
.L_x_3187:
        /* <DEDUP_REMOVED lines=18> */
.L_x_3193:
[----:B------:R-:W0:-:S04]  /*34b0*/  DSETP.GT.AND P1, PT, |R14|, 1, PT ;  /* 0x3ff000000e00742a */ /* 0x000e080003f24200 */
[----:B------:R-:W1:Y:S02]  /*34c0*/  DSETP.NEU.AND P2, PT, R14, -1, PT ;  /* 0xbff000000e00742a */ /* 0x000e640003f4d000 */
[----:B0-----:R-:W-:-:S04]  /*34d0*/  SEL R2, RZ, 0x7ff00000, !P1 ;  /* 0x7ff00000ff027807 */ /* 0x001fc80004800000 */
[----:B-1----:R-:W-:Y:S01]  /*34e0*/  SEL R3, R2, 0x3ff00000, P2 ;  /* 0x3ff0000002037807 */ /* 0x002fe20001000000 */
[----:B------:R-:W-:Y:S01]  /*34f0*/  IMAD.MOV.U32 R2, RZ, RZ, RZ ;  /* 0x000000ffff027224 */ /* 0x000fe200078e00ff */
[----:B------:R-:W-:Y:S05]  /*3500*/  BRA `(.L_x_3191) ;  /* 0x0000001000007947 */ /* 0x000fea0003800000 */
.L_x_3192:
[----:B------:R0:W1:-:S06]  /*3510*/  DADD R2, R14, c[0x0][0xdb0] ;  /* 0x00036c000e027629 */ /* 0x00004c0000000000 */
.L_x_3191:
[----:B------:R-:W-:Y:S05]  /*3520*/  BSYNC B0 ;  /* 0x0000000000007941 */ /* 0x000fea0003800000 */
.L_x_3190:
        /* <DEDUP_REMOVED lines=18> */
.L_x_3195:
[----:B------:R-:W-:Y:S02]  /*3650*/  CS2R R2, SRZ ;  /* 0x0000000000027805 */ /* 0x000fe4000001ff00 */
.L_x_3196:
[----:B------:R-:W-:Y:S05]  /*3660*/  BSYNC B0 ;  /* 0x0000000000007941 */ /* 0x000fea0003800000 */
.L_x_3194:
        /* <DEDUP_REMOVED lines=18> */
.L_x_3200:
[----:B------:R-:W0:-:S04]  /*3790*/  DSETP.GT.AND P1, PT, |R8|, 1, PT ;  /* 0x3ff000000800742a */ /* 0x000e080003f24200 */
[----:B------:R-:W1:Y:S02]  /*37a0*/  DSETP.NEU.AND P2, PT, R8, -1, PT ;  /* 0xbff000000800742a */ /* 0x000e640003f4d000 */
[----:B0-----:R-:W-:-:S04]  /*37b0*/  SEL R2, RZ, 0x7ff00000, !P1 ;  /* 0x7ff00000ff027807 */ /* 0x001fc80004800000 */
[----:B-1----:R-:W-:Y:S01]  /*37c0*/  SEL R3, R2, 0x3ff00000, P2 ;  /* 0x3ff0000002037807 */ /* 0x002fe20001000000 */
[----:B------:R-:W-:Y:S01]  /*37d0*/  IMAD.MOV.U32 R2, RZ, RZ, RZ ;  /* 0x000000ffff027224 */ /* 0x000fe200078e00ff */
[----:B------:R-:W-:Y:S05]  /*37e0*/  BRA `(.L_x_3198) ;  /* 0x0000001000007947 */ /* 0x000fea0003800000 */
.L_x_3199:
[----:B------:R0:W1:-:S06]  /*37f0*/  DADD R2, R8, c[0x0][0xdb0] ;  /* 0x00036c0008027629 */ /* 0x00004c0000000000 */
.L_x_3198:
[----:B------:R-:W-:Y:S05]  /*3800*/  BSYNC B0 ;  /* 0x0000000000007941 */ /* 0x000fea0003800000 */
.L_x_3197:
        /* <DEDUP_REMOVED lines=18> */
.L_x_3202:
[----:B------:R-:W-:Y:S02]  /*3930*/  CS2R R2, SRZ ;  /* 0x0000000000027805 */ /* 0x000fe4000001ff00 */
.L_x_3203:
[----:B------:R-:W-:Y:S05]  /*3940*/  BSYNC B0 ;  /* 0x0000000000007941 */ /* 0x000fea0003800000 */
.L_x_3201:
        /* <DEDUP_REMOVED lines=18> */
.L_x_3207:
[----:B------:R-:W0:-:S04]  /*3a70*/  DSETP.GT.AND P1, PT, |R10|, 1, PT ;  /* 0x3ff000000a00742a */ /* 0x000e080003f24200 */
[----:B------:R-:W1:Y:S02]  /*3a80*/  DSETP.NEU.AND P2, PT, R10, -1, PT ;  /* 0xbff000000a00742a */ /* 0x000e640003f4d000 */
[----:B0-----:R-:W-:-:S04]  /*3a90*/  SEL R2, RZ, 0x7ff00000, !P1 ;  /* 0x7ff00000ff027807 */ /* 0x001fc80004800000 */
[----:B-1----:R-:W-:Y:S01]  /*3aa0*/  SEL R3, R2, 0x3ff00000, P2 ;  /* 0x3ff0000002037807 */ /* 0x002fe20001000000 */
[----:B------:R-:W-:Y:S01]  /*3ab0*/  IMAD.MOV.U32 R2, RZ, RZ, RZ ;  /* 0x000000ffff027224 */ /* 0x000fe200078e00ff */
[----:B------:R-:W-:Y:S05]  /*3ac0*/  BRA `(.L_x_3205) ;  /* 0x0000001000007947 */ /* 0x000fea0003800000 */
.L_x_3206:
[----:B------:R0:W1:-:S06]  /*3ad0*/  DADD R2, R10, c[0x0][0xdb0] ;  /* 0x00036c000a027629 */ /* 0x00004c0000000000 */
.L_x_3205:
[----:B------:R-:W-:Y:S05]  /*3ae0*/  BSYNC B0 ;  /* 0x0000000000007941 */ /* 0x000fea0003800000 */
.L_x_3204:
[----:B------:R-:W2:-:S06]  /*3af0*/  DSETP.EQ.OR P0, PT, R10, 1, !P0 ;  /* 0x3ff000000a00742a */ /* 0x000e8c0004702400 */
[----:B012---:R-:W-:Y:S02]  /*3b00*/  FSEL R10, R2, RZ, !P0 ;  /* 0x000000ff020a7208 */ /* 0x007fe40004000000 */
[----:B------:R-:W-:Y:S01]  /*3b10*/  FSEL R11, R3, 1.875, !P0 ;  /* 0x3ff00000030b7808 */ /* 0x000fe20004000000 */
[----:B------:R-:W-:Y:S05]  /*3b20*/  BRA `(.L_x_3208) ;  /* 0x00001ab000007947 */ /* 0x000fea0003800000 */
.L_x_3179:
        /* <DEDUP_REMOVED lines=10> */
.L_x_3210:
[----:B------:R-:W-:Y:S02]  /*3bd0*/  IMAD.MOV.U32 R2, RZ, RZ, 0x0 ;  /* 0x00000000ff027424 */ /* 0x000fe400078e00ff */
[----:B------:R-:W-:Y:S02]  /*3be0*/  IMAD.MOV.U32 R3, RZ, RZ, 0x7ff00000 ;  /* 0x7ff00000ff037424 */ /* 0x000fe400078e00ff */
.L_x_3211:
[----:B------:R-:W-:Y:S05]  /*3bf0*/  BSYNC B0 ;  /* 0x0000000000007941 */ /* 0x000fea0003800000 */
.L_x_3209:
        /* <DEDUP_REMOVED lines=18> */
.L_x_3215:
[----:B------:R-:W0:Y:S01]  /*3d20*/  DSETP.GT.AND P0, PT, |R12|, 1, PT ;  /* 0x3ff000000c00742a */ /* 0x000e220003f04200 */
[----:B------:R-:W-:-:S03]  /*3d30*/  IMAD.MOV.U32 R2, RZ, RZ, RZ ;  /* 0x000000ffff027224 */ /* 0x000fc600078e00ff */
[----:B------:R-:W1:Y:S02]  /*3d40*/  DSETP.NEU.AND P1, PT, R12, -1, PT ;  /* 0xbff000000c00742a */ /* 0x000e640003f2d000 */
[----:B0-----:R-:W-:-:S04]  /*3d50*/  SEL R0, RZ, 0x7ff00000, P0 ;  /* 0x7ff00000ff007807 */ /* 0x001fc80000000000 */
[----:B-1----:R-:W-:Y:S01]  /*3d60*/  SEL R3, R0, 0x3ff00000, P1 ;  /* 0x3ff0000000037807 */ /* 0x002fe20000800000 */
[----:B------:R-:W-:Y:S05]  /*3d70*/  BRA `(.L_x_3213) ;  /* 0x0000001000007947 */ /* 0x000fea0003800000 */
.L_x_3214:
[----:B------:R0:W1:-:S06]  /*3d80*/  DADD R2, R12, c[0x0][0xdb0] ;  /* 0x00036c000c027629 */ /* 0x00004c0000000000 */
.L_x_3213:
[----:B------:R-:W-:Y:S05]  /*3d90*/  BSYNC B0 ;  /* 0x0000000000007941 */ /* 0x000fea0003800000 */
.L_x_3212:
        /* <DEDUP_REMOVED lines=19> */
.L_x_3217:
[----:B------:R-:W-:Y:S02]  /*3ed0*/  IMAD.MOV.U32 R2, RZ, RZ, 0x0 ;  /* 0x00000000ff027424 */ /* 0x000fe400078e00ff */
[----:B------:R-:W-:Y:S02]  /*3ee0*/  IMAD.MOV.U32 R3, RZ, RZ, 0x7ff00000 ;  /* 0x7ff00000ff037424 */ /* 0x000fe400078e00ff */
.L_x_3218:
[----:B------:R-:W-:Y:S05]  /*3ef0*/  BSYNC B0 ;  /* 0x0000000000007941 */ /* 0x000fea0003800000 */
.L_x_3216:
        /* <DEDUP_REMOVED lines=18> */
.L_x_3222:
[----:B------:R-:W0:-:S04]  /*4020*/  DSETP.GT.AND P1, PT, |R14|, 1, PT ;  /* 0x3ff000000e00742a */ /* 0x000e080003f24200 */
[----:B------:R-:W1:Y:S02]  /*4030*/  DSETP.NEU.AND P2, PT, R14, -1, PT ;  /* 0xbff000000e00742a */ /* 0x000e640003f4d000 */
[----:B0-----:R-:W-:-:S04]  /*4040*/  SEL R2, RZ, 0x7ff00000, P1 ;  /* 0x7ff00000ff027807 */ /* 0x001fc80000800000 */
[----:B-1----:R-:W-:Y:S01]  /*4050*/  SEL R3, R2, 0x3ff00000, P2 ;  /* 0x3ff0000002037807 */ /* 0x002fe20001000000 */
[----:B------:R-:W-:Y:S01]  /*4060*/  IMAD.MOV.U32 R2, RZ, RZ, RZ ;  /* 0x000000ffff027224 */ /* 0x000fe200078e00ff */
[----:B------:R-:W-:Y:S05]  /*4070*/  BRA `(.L_x_3220) ;  /* 0x0000001000007947 */ /* 0x000fea0003800000 */
.L_x_3221:
[----:B------:R0:W1:-:S06]  /*4080*/  DADD R2, R14, c[0x0][0xdb0] ;  /* 0x00036c000e027629 */ /* 0x00004c0000000000 */
.L_x_3220:
[----:B------:R-:W-:Y:S05]  /*4090*/  BSYNC B0 ;  /* 0x0000000000007941 */ /* 0x000fea0003800000 */
.L_x_3219:
        /* <DEDUP_REMOVED lines=18> */
.L_x_3224:
[----:B------:R-:W-:Y:S02]  /*41c0*/  IMAD.MOV.U32 R2, RZ, RZ, 0x0 ;  /* 0x00000000ff027424 */ /* 0x000fe400078e00ff */
[----:B------:R-:W-:Y:S02]  /*41d0*/  IMAD.MOV.U32 R3, RZ, RZ, 0x7ff00000 ;  /* 0x7ff00000ff037424 */ /* 0x000fe400078e00ff */
.L_x_3225:
[----:B------:R-:W-:Y:S05]  /*41e0*/  BSYNC B0 ;  /* 0x0000000000007941 */ /* 0x000fea0003800000 */
.L_x_3223:
        /* <DEDUP_REMOVED lines=18> */
.L_x_3229:
[----:B------:R-:W0:-:S04]  /*4310*/  DSETP.GT.AND P1, PT, |R8|, 1, PT ;  /* 0x3ff000000800742a */ /* 0x000e080003f24200 */
[----:B------:R-:W1:Y:S02]  /*4320*/  DSETP.NEU.AND P2, PT, R8, -1, PT ;  /* 0xbff000000800742a */ /* 0x000e640003f4d000 */
[----:B0-----:R-:W-:-:S04]  /*4330*/  SEL R2, RZ, 0x7ff00000, P1 ;  /* 0x7ff00000ff027807 */ /* 0x001fc80000800000 */
[----:B-1----:R-:W-:Y:S01]  /*4340*/  SEL R3, R2, 0x3ff00000, P2 ;  /* 0x3ff0000002037807 */ /* 0x002fe20001000000 */
[----:B------:R-:W-:Y:S01]  /*4350*/  IMAD.MOV.U32 R2, RZ, RZ, RZ ;  /* 0x000000ffff027224 */ /* 0x000fe200078e00ff */
[----:B------:R-:W-:Y:S05]  /*4360*/  BRA `(.L_x_3227) ;  /* 0x0000001000007947 */ /* 0x000fea0003800000 */
.L_x_3228:
[----:B------:R0:W1:-:S06]  /*4370*/  DADD R2, R8, c[0x0][0xdb0] ;  /* 0x00036c0008027629 */ /* 0x00004c0000000000 */
.L_x_3227:
[----:B------:R-:W-:Y:S05]  /*4380*/  BSYNC B0 ;  /* 0x0000000000007941 */ /* 0x000fea0003800000 */
.L_x_3226:
        /* <DEDUP_REMOVED lines=18> */
.L_x_3231:
[----:B------:R-:W-:Y:S02]  /*44b0*/  IMAD.MOV.U32 R2, RZ, RZ, 0x0 ;  /* 0x00000000ff027424 */ /* 0x000fe400078e00ff */
[----:B------:R-:W-:Y:S02]  /*44c0*/  IMAD.MOV.U32 R3, RZ, RZ, 0x7ff00000 ;  /* 0x7ff00000ff037424 */ /* 0x000fe400078e00ff */
.L_x_3232:
[----:B------:R-:W-:Y:S05]  /*44d0*/  BSYNC B0 ;  /* 0x0000000000007941 */ /* 0x000fea0003800000 */
.L_x_3230:
        /* <DEDUP_REMOVED lines=18> */
.L_x_3236:
[----:B------:R-:W0:-:S04]  /*4600*/  DSETP.GT.AND P1, PT, |R10|, 1, PT ;  /* 0x3ff000000a00742a */ /* 0x000e080003f24200 */
[----:B------:R-:W1:Y:S02]  /*4610*/  DSETP.NEU.AND P2, PT, R10, -1, PT ;  /* 0xbff000000a00742a */ /* 0x000e640003f4d000 */
[----:B0-----:R-:W-:-:S04]  /*4620*/  SEL R2, RZ, 0x7ff00000, P1 ;  /* 0x7ff00000ff027807 */ /* 0x001fc80000800000 */
[----:B-1----:R-:W-:Y:S01]  /*4630*/  SEL R3, R2, 0x3ff00000, P2 ;  /* 0x3ff0000002037807 */ /* 0x002fe20001000000 */
[----:B------:R-:W-:Y:S01]  /*4640*/  IMAD.MOV.U32 R2, RZ, RZ, RZ ;  /* 0x000000ffff027224 */ /* 0x000fe200078e00ff */
[----:B------:R-:W-:Y:S05]  /*4650*/  BRA `(.L_x_3234) ;  /* 0x0000001000007947 */ /* 0x000fea0003800000 */
.L_x_3235:
[----:B------:R0:W1:-:S06]  /*4660*/  DADD R2, R10, c[0x0][0xdb0] ;  /* 0x00036c000a027629 */ /* 0x00004c0000000000 */
.L_x_3234:
[----:B------:R-:W-:Y:S05]  /*4670*/  BSYNC B0 ;  /* 0x0000000000007941 */ /* 0x000fea0003800000 */
.L_x_3233:
[----:B------:R-:W2:-:S06]  /*4680*/  DSETP.EQ.OR P0, PT, R10, 1, !P0 ;  /* 0x3ff000000a00742a */ /* 0x000e8c0004702400 */
[----:B012---:R-:W-:Y:S02]  /*4690*/  FSEL R10, R2, RZ, !P0 ;  /* 0x000000ff020a7208 */ /* 0x007fe40004000000 */
[----:B------:R-:W-:Y:S01]  /*46a0*/  FSEL R11, R3, 1.875, !P0 ;  /* 0x3ff00000030b7808 */ /* 0x000fe20004000000 */
[----:B------:R-:W-:Y:S05]  /*46b0*/  BRA `(.L_x_3208) ;  /* 0x00000f2000007947 */ /* 0x000fea0003800000 */
.L_x_3178:
        /* <DEDUP_REMOVED lines=13> */
.L_x_3238:
[----:B------:R-:W-:Y:S01]  /*4790*/  IMAD.MOV.U32 R2, RZ, RZ, c[0x0][0xdb0] ;  /* 0x00036c00ff027624 */ /* 0x000fe200078e00ff */
[----:B------:R-:W-:Y:S01]  /*47a0*/  ISETP.LE.AND P1, PT, RZ, c[0x0][0xdb4], PT ;  /* 0x00036d00ff007a0c */ /* 0x000fe20003f23270 */
[----:B------:R-:W-:-:S06]  /*47b0*/  IMAD.MOV.U32 R3, RZ, RZ, c[0x0][0xdb4] ;  /* 0x00036d00ff037624 */ /* 0x000fcc00078e00ff */
[----:B------:R0:W1:Y:S02]  /*47c0*/  DSETP.NEU.AND P0, PT, |R2|, 0.5, PT ;  /* 0x3fe000000200742a */ /* 0x0000640003f0d200 */
[----:B0-----:R-:W-:-:S04]  /*47d0*/  IMAD.MOV.U32 R2, RZ, RZ, RZ ;  /* 0x000000ffff027224 */ /* 0x001fc800078e00ff */
[----:B-1----:R-:W-:-:S04]  /*47e0*/  SEL R3, R13, RZ, P0 ;  /* 0x000000ff0d037207 */ /* 0x002fc80000000000 */
[----:B------:R-:W-:Y:S02]  /*47f0*/  @!P1 LOP3.LUT R3, R3, 0x7ff00000, RZ, 0xfc, !PT ;  /* 0x7ff0000003039812 */ /* 0x000fe400078efcff */
.L_x_3239:
[----:B------:R-:W-:Y:S05]  /*4800*/  BSYNC B0 ;  /* 0x0000000000007941 */ /* 0x000fea0003800000 */
.L_x_3237:
        /* <DEDUP_REMOVED lines=14> */
[----:B------:R-:W-:Y:S01]  /*48f0*/  IMAD.U32 R0, RZ, RZ, UR13 ;  /* 0x0000000dff007e24 */ /* 0x000fe2000f8e00ff */
[----:B------:R-:W-:Y:S01]  /*4900*/  ISETP.LT.AND P0, PT, R13, RZ, P0 ;  /* 0x000000ff0d00720c */ /* 0x000fe20000701270 */
[----:B------:R-:W-:Y:S02]  /*4910*/  IMAD.U32 R3, RZ, RZ, UR14 ;  /* 0x0000000eff037e24 */ /* 0x000fe4000f8e00ff */
[----:B------:R-:W-:Y:S01]  /*4920*/  IMAD.MOV.U32 R2, RZ, RZ, RZ ;  /* 0x000000ffff027224 */ /* 0x000fe200078e00ff */
[----:B------:R-:W-:-:S04]  /*4930*/  ISETP.NE.AND P0, PT, R0, 0x3fe00000, P0 ;  /* 0x3fe000000000780c */ /* 0x000fc80000705270 */
[----:B------:R-:W-:Y:S01]  /*4940*/  SEL R3, R3, UR5, P0 ;  /* 0x0000000503037c07 */ /* 0x000fe20008000000 */
[----:B------:R-:W-:Y:S05]  /*4950*/  BRA `(.L_x_3241) ;  /* 0x0000009000007947 */ /* 0x000fea0003800000 */
.L_x_3243:
        /* <DEDUP_REMOVED lines=8> */
.L_x_3242:
[----:B------:R0:W1:-:S06]  /*49e0*/  DADD R2, R12, c[0x0][0xdb0] ;  /* 0x00036c000c027629 */ /* 0x00004c0000000000 */
.L_x_3241:
[----:B------:R-:W-:Y:S05]  /*49f0*/  BSYNC B0 ;  /* 0x0000000000007941 */ /* 0x000fea0003800000 */
.L_x_3240:
        /* <DEDUP_REMOVED lines=11> */
.L_x_3244:
        /* <DEDUP_REMOVED lines=13> */
.L_x_3246:
[----:B------:R-:W-:Y:S01]  /*4b80*/  IMAD.MOV.U32 R2, RZ, RZ, c[0x0][0xdb0] ;  /* 0x00036c00ff027624 */ /* 0x000fe200078e00ff */
[----:B------:R-:W-:Y:S01]  /*4b90*/  ISETP.LE.AND P2, PT, RZ, c[0x0][0xdb4], PT ;  /* 0x00036d00ff007a0c */ /* 0x000fe20003f43270 */
[----:B------:R-:W-:-:S06]  /*4ba0*/  IMAD.MOV.U32 R3, RZ, RZ, c[0x0][0xdb4] ;  /* 0x00036d00ff037624 */ /* 0x000fcc00078e00ff */
[----:B------:R0:W1:Y:S02]  /*4bb0*/  DSETP.NEU.AND P1, PT, |R2|, 0.5, PT ;  /* 0x3fe000000200742a */ /* 0x0000640003f2d200 */
[----:B0-----:R-:W-:-:S04]  /*4bc0*/  IMAD.MOV.U32 R2, RZ, RZ, RZ ;  /* 0x000000ffff027224 */ /* 0x001fc800078e00ff */
[----:B-1----:R-:W-:-:S04]  /*4bd0*/  SEL R3, R15, RZ, P1 ;  /* 0x000000ff0f037207 */ /* 0x002fc80000800000 */
[----:B------:R-:W-:Y:S02]  /*4be0*/  @!P2 LOP3.LUT R3, R3, 0x7ff00000, RZ, 0xfc, !PT ;  /* 0x7ff000000303a812 */ /* 0x000fe400078efcff */
.L_x_3247:
[----:B------:R-:W-:Y:S05]  /*4bf0*/  BSYNC B0 ;  /* 0x0000000000007941 */ /* 0x000fea0003800000 */
.L_x_3245:
        /* <DEDUP_REMOVED lines=16> */
[----:B------:R-:W-:-:S03]  /*4d00*/  IMAD.U32 R2, RZ, RZ, UR14 ;  /* 0x0000000eff027e24 */ /* 0x000fc6000f8e00ff */
[----:B------:R-:W-:-:S04]  /*4d10*/  ISETP.NE.AND P1, PT, R0, 0x3fe00000, P1 ;  /* 0x3fe000000000780c */ /* 0x000fc80000f25270 */
[----:B------:R-:W-:Y:S01]  /*4d20*/  SEL R3, R2, UR5, P1 ;  /* 0x0000000502037c07 */ /* 0x000fe20008800000 */
[----:B------:R-:W-:Y:S01]  /*4d30*/  IMAD.MOV.U32 R2, RZ, RZ, RZ ;  /* 0x000000ffff027224 */ /* 0x000fe200078e00ff */
[----:B------:R-:W-:Y:S05]  /*4d40*/  BRA `(.L_x_3249) ;  /* 0x0000009000007947 */ /* 0x000fea0003800000 */
.L_x_3251:
        /* <DEDUP_REMOVED lines=8> */
.L_x_3250:
[----:B------:R0:W1:-:S06]  /*4dd0*/  DADD R2, R14, c[0x0][0xdb0] ;  /* 0x00036c000e027629 */ /* 0x00004c0000000000 */
.L_x_3249:
[----:B------:R-:W-:Y:S05]  /*4de0*/  BSYNC B0 ;  /* 0x0000000000007941 */ /* 0x000fea0003800000 */
.L_x_3248:
        /* <DEDUP_REMOVED lines=10> */
.L_x_3252:
        /* <DEDUP_REMOVED lines=13> */
.L_x_3254:
[----:B------:R-:W-:Y:S01]  /*4f60*/  IMAD.MOV.U32 R2, RZ, RZ, c[0x0][0xdb0] ;  /* 0x00036c00ff027624 */ /* 0x000fe200078e00ff */
[----:B------:R-:W-:Y:S01]  /*4f70*/  ISETP.LE.AND P2, PT, RZ, c[0x0][0xdb4], PT ;  /* 0x00036d00ff007a0c */ /* 0x000fe20003f43270 */
[----:B------:R-:W-:-:S06]  /*4f80*/  IMAD.MOV.U32 R3, RZ, RZ, c[0x0][0xdb4] ;  /* 0x00036d00ff037624 */ /* 0x000fcc00078e00ff */
[----:B------:R0:W1:Y:S02]  /*4f90*/  DSETP.NEU.AND P1, PT, |R2|, 0.5, PT ;  /* 0x3fe000000200742a */ /* 0x0000640003f2d200 */
[----:B0-----:R-:W-:-:S04]  /*4fa0*/  IMAD.MOV.U32 R2, RZ, RZ, RZ ;  /* 0x000000ffff027224 */ /* 0x001fc800078e00ff */
[----:B-1----:R-:W-:-:S04]  /*4fb0*/  SEL R3, R9, RZ, P1 ;  /* 0x000000ff09037207 */ /* 0x002fc80000800000 */
[----:B------:R-:W-:Y:S02]  /*4fc0*/  @!P2 LOP3.LUT R3, R3, 0x7ff00000, RZ, 0xfc, !PT ;  /* 0x7ff000000303a812 */ /* 0x000fe400078efcff */
.L_x_3255:
[----:B------:R-:W-:Y:S05]  /*4fd0*/  BSYNC B0 ;  /* 0x0000000000007941 */ /* 0x000fea0003800000 */
.L_x_3253:
        /* <DEDUP_REMOVED lines=21> */
.L_x_3259:
        /* <DEDUP_REMOVED lines=8> */
.L_x_3258:
[----:B------:R0:W1:-:S06]  /*51b0*/  DADD R2, R8, c[0x0][0xdb0] ;  /* 0x00036c0008027629 */ /* 0x00004c0000000000 */
.L_x_3257:
[----:B------:R-:W-:Y:S05]  /*51c0*/  BSYNC B0 ;  /* 0x0000000000007941 */ /* 0x000fea0003800000 */
.L_x_3256:
        /* <DEDUP_REMOVED lines=10> */
.L_x_3260:
        /* <DEDUP_REMOVED lines=13> */
.L_x_3262:
[----:B------:R-:W-:Y:S01]  /*5340*/  IMAD.MOV.U32 R2, RZ, RZ, c[0x0][0xdb0] ;  /* 0x00036c00ff027624 */ /* 0x000fe200078e00ff */
[----:B------:R-:W-:Y:S01]  /*5350*/  ISETP.LE.AND P2, PT, RZ, c[0x0][0xdb4], PT ;  /* 0x00036d00ff007a0c */ /* 0x000fe20003f43270 */
[----:B------:R-:W-:-:S06]  /*5360*/  IMAD.MOV.U32 R3, RZ, RZ, c[0x0][0xdb4] ;  /* 0x00036d00ff037624 */ /* 0x000fcc00078e00ff */
[----:B------:R0:W1:Y:S02]  /*5370*/  DSETP.NEU.AND P1, PT, |R2|, 0.5, PT ;  /* 0x3fe000000200742a */ /* 0x0000640003f2d200 */
[----:B0-----:R-:W-:-:S04]  /*5380*/  IMAD.MOV.U32 R2, RZ, RZ, RZ ;  /* 0x000000ffff027224 */ /* 0x001fc800078e00ff */
[----:B-1----:R-:W-:-:S04]  /*5390*/  SEL R3, R11, RZ, P1 ;  /* 0x000000ff0b037207 */ /* 0x002fc80000800000 */
[----:B------:R-:W-:Y:S02]  /*53a0*/  @!P2 LOP3.LUT R3, R3, 0x7ff00000, RZ, 0xfc, !PT ;  /* 0x7ff000000303a812 */ /* 0x000fe400078efcff */
.L_x_3263:
[----:B------:R-:W-:Y:S05]  /*53b0*/  BSYNC B0 ;  /* 0x0000000000007941 */ /* 0x000fea0003800000 */
.L_x_3261:
        /* <DEDUP_REMOVED lines=21> */
.L_x_3267:
        /* <DEDUP_REMOVED lines=8> */
.L_x_3266:
[----:B------:R0:W1:-:S06]  /*5590*/  DADD R2, R10, c[0x0][0xdb0] ;  /* 0x00036c000a027629 */ /* 0x00004c0000000000 */
.L_x_3265:
[----:B------:R-:W-:Y:S05]  /*55a0*/  BSYNC B0 ;  /* 0x0000000000007941 */ /* 0x000fea0003800000 */
.L_x_3264:
[----:B------:R-:W2:-:S06]  /*55b0*/  DSETP.EQ.OR P0, PT, R10, 1, !P0 ;  /* 0x3ff000000a00742a */ /* 0x000e8c0004702400 */
[----:B012---:R-:W-:Y:S02]  /*55c0*/  FSEL R10, R2, RZ, !P0 ;  /* 0x000000ff020a7208 */ /* 0x007fe40004000000 */
[----:B------:R-:W-:Y:S02]  /*55d0*/  FSEL R11, R3, 1.875, !P0 ;  /* 0x3ff00000030b7808 */ /* 0x000fe40004000000 */
.L_x_3208:
[----:B------:R-:W-:-:S04]  /*55e0*/  LEA R2, P0, R18, UR10, 0x5 ;  /* 0x0000000a12027c11 */ /* 0x000fc8000f8028ff */
[C---:B------:R-:W-:Y:S02]  /*55f0*/  LEA.HI.X R3, R18.reuse, UR11, R19, 0x5, P0 ;  /* 0x0000000b12037c11 */ /* 0x040fe400080f2c13 */
        /* <DEDUP_REMOVED lines=10> */
[----:B0-----:R-:W-:Y:S05]  /*56a0*/  @!P0 BRA P1, `(.L_x_3268) ;  /* 0xffffd82000008947 */ /* 0x001fea000083ffff */
[----:B------:R-:W-:Y:S05]  /*56b0*/  EXIT ;  /* 0x000000000000794d */ /* 0x000fea0003800000 */
        .type           $_ZN2at6native57_GLOBAL__N__f3eca4a2_24_ForeachBinaryOpScalar_cu_86b9896c25multi_tensor_apply_kernelINS1_18TensorListMetadataILi2EEENS1_21BinaryOpScalarFunctorIdLi2ELi1ELi1EEEJNS1_13power_functorIdEEdEEEvT_T0_DpT1_$__internal_accurate_pow,@function
        .size           $_ZN2at6native57_GLOBAL__N__f3eca4a2_24_ForeachBinaryOpScalar_cu_86b9896c25multi_tensor_apply_kernelINS1_18TensorListMetadataILi2EEENS1_21BinaryOpScalarFunctorIdLi2ELi1ELi1EEEJNS1_13power_functorIdEEdEEEvT_T0_DpT1_$__internal_accurate_pow,(.L_x_5365 - $_ZN2at6native57_GLOBAL__N__f3eca4a2_24_ForeachBinaryOpScalar_cu_86b9896c25multi_tensor_apply_kernelINS1_18TensorListMetadataILi2EEENS1_21BinaryOpScalarFunctorIdLi2ELi1ELi1EEEJNS1_13power_functorIdEEdEEEvT_T0_DpT1_$__internal_accurate_pow)
$_ZN2at6native57_GLOBAL__N__f3eca4a2_24_ForeachBinaryOpScalar_cu_86b9896c25multi_tensor_apply_kernelINS1_18TensorListMetadataILi2EEENS1_21BinaryOpScalarFunctorIdLi2ELi1ELi1EEEJNS1_13power_functorIdEEdEEEvT_T0_DpT1_$__internal_accurate_pow:
        /* <DEDUP_REMOVED lines=16> */
[C---:B------:R-:W0:Y:S01]  /*57c0*/  DADD R28, R30.reuse, 1 ;  /* 0x3ff000001e1c7429 */ /* 0x040e220000000000 */
[----:B------:R-:W-:Y:S01]  /*57d0*/  LOP3.LUT R4, R5, 0x80000000, RZ, 0x3c, !PT ;  /* 0x8000000005047812 */ /* 0x000fe200078e3cff */
[----:B------:R-:W-:Y:S02]  /*57e0*/  IMAD.MOV.U32 R5, RZ, RZ, 0x43300000 ;  /* 0x43300000ff057424 */ /* 0x000fe400078e00ff */
        /* <DEDUP_REMOVED lines=20> */
[----:B0-----:R-:W0:Y:S01]  /*5930*/  DFMA R32, R36, R28, c[0x2][0x38] ;  /* 0x00800e002420762b */ /* 0x001e22000000001c */
[----:B------:R-:W-:Y:S01]  /*5940*/  IADD3 R27, R7, 0x100000, RZ ;  /* 0x00100000071b7810 */ /* 0x000fe20007ffe0ff */
[----:B------:R-:W-:-:S04]  /*5950*/  IMAD.MOV.U32 R26, RZ, RZ, R6 ;  /* 0x000000ffff1a7224 */ /* 0x000fc800078e0006 */
[----:B0-----:R-:W0:-:S06]  /*5960*/  DADD R30, -R32, c[0x2][0x38] ;  /* 0x00800e00201e7629 */ /* 0x001e0c0000000100 */
[----:B0-----:R-:W-:-:S04]  /*5970*/  DFMA R30, R36, R28, R30 ;  /* 0x0000001c241e722b */ /* 0x001fc8000000001e */
[----:B------:R-:W0:-:S06]  /*5980*/  DMUL R28, R34, R34 ;  /* 0x00000022221c7228 */ /* 0x000e0c0000000000 */
[----:B0-----:R-:W0:-:S06]  /*5990*/  DFMA R36, R34, R34, -R28 ;  /* 0x000000222224722b */ /* 0x001e0c000000081c */
[----:B0-----:R-:W-:-:S04]  /*59a0*/  DFMA R26, R34, R26, R36 ;  /* 0x0000001a221a722b */ /* 0x001fc80000000024 */
[----:B------:R-:W0:-:S06]  /*59b0*/  DMUL R36, R34, R28 ;  /* 0x0000001c22247228 */ /* 0x000e0c0000000000 */
        /* <DEDUP_REMOVED lines=17> */
[----:B0-----:R-:W0:-:S06]  /*5ad0*/  DADD R34, R26, R34 ;  /* 0x000000001a227229 */ /* 0x001e0c0000000022 */
[----:B0-----:R-:W0:-:S06]  /*5ae0*/  DADD R28, R30, R34 ;  /* 0x000000001e1c7229 */ /* 0x001e0c0000000022 */
[----:B0-----:R-:W0:-:S04]  /*5af0*/  DADD R28, R6, R28 ;  /* 0x00000000061c7229 */ /* 0x001e08000000001c */
[----:B------:R-:W-:-:S04]  /*5b00*/  DADD R6, R4, c[0x2][0x48] ;  /* 0x0080120004067629 */ /* 0x000fc80000000000 */
[----:B0-----:R-:W0:-:S06]  /*5b10*/  DADD R26, R16, R28 ;  /* 0x00000000101a7229 */ /* 0x001e0c000000001c */
[----:B0-----:R-:W0:-:S04]  /*5b20*/  DFMA R4, R6, c[0x2][0x50], R26 ;  /* 0x0080140006047a2b */ /* 0x001e08000000001a */
[----:B------:R-:W1:-:S04]  /*5b30*/  DADD R30, R16, -R26 ;  /* 0x00000000101e7229 */ /* 0x000e48000000081a */
[----:B0-----:R-:W0:-:S04]  /*5b40*/  DFMA R16, -R6, c[0x2][0x50], R4 ;  /* 0x0080140006107a2b */ /* 0x001e080000000104 */
[----:B-1----:R-:W-:-:S04]  /*5b50*/  DADD R30, R28, R30 ;  /* 0x000000001c1e7229 */ /* 0x002fc8000000001e */
[----:B0-----:R-:W0:-:S06]  /*5b60*/  DADD R16, -R26, R16 ;  /* 0x000000001a107229 */ /* 0x001e0c0000000110 */
[----:B0-----:R0:W1:Y:S02]  /*5b70*/  DADD R30, R30, -R16 ;  /* 0x000000001e1e7229 */ /* 0x0010640000000810 */
[----:B0-----:R-:W-:Y:S02]  /*5b80*/  IMAD.MOV.U32 R17, RZ, RZ, R3 ;  /* 0x000000ffff117224 */ /* 0x001fe400078e0003 */
[----:B------:R-:W-:Y:S02]  /*5b90*/  IMAD.MOV.U32 R16, RZ, RZ, R2 ;  /* 0x000000ffff107224 */ /* 0x000fe400078e0002 */
[C---:B------:R-:W-:Y:S01]  /*5ba0*/  IMAD.SHL.U32 R2, R17.reuse, 0x2, RZ ;  /* 0x0000000211027824 */ /* 0x040fe200078e00ff */
[----:B-1----:R-:W0:Y:S01]  /*5bb0*/  DFMA R30, R6, c[0x2][0x58], R30 ;  /* 0x00801600061e7a2b */ /* 0x002e22000000001e */
[----:B------:R-:W-:-:S03]  /*5bc0*/  LOP3.LUT R3, R17, 0xff0fffff, RZ, 0xc0, !PT ;  /* 0xff0fffff11037812 */ /* 0x000fc600078ec0ff */
[----:B------:R-:W-:Y:S01]  /*5bd0*/  ISETP.GT.U32.AND P4, PT, R2, -0x2000001, PT ;  /* 0xfdffffff0200780c */ /* 0x000fe20003f84070 */
[----:B------:R-:W-:Y:S01]  /*5be0*/  IMAD.MOV.U32 R2, RZ, RZ, R16 ;  /* 0x000000ffff027224 */ /* 0x000fe200078e0010 */
[----:B0-----:R-:W0:Y:S02]  /*5bf0*/  DADD R6, R4, R30 ;  /* 0x0000000004067229 */ /* 0x001e24000000001e */
[----:B------:R-:W-:-:S04]  /*5c00*/  SEL R3, R3, R17, P4 ;  /* 0x0000001103037207 */ /* 0x000fc80002000000 */
[----:B0-----:R-:W0:-:S04]  /*5c10*/  DADD R4, R4, -R6 ;  /* 0x0000000004047229 */ /* 0x001e080000000806 */
[----:B------:R-:W1:-:S04]  /*5c20*/  DMUL R16, R6, R2 ;  /* 0x0000000206107228 */ /* 0x000e480000000000 */
[----:B0-----:R0:W-:Y:S02]  /*5c30*/  DADD R4, R30, R4 ;  /* 0x000000001e047229 */ /* 0x0011e40000000004 */
[----:B0-----:R-:W-:Y:S02]  /*5c40*/  IMAD.MOV.U32 R30, RZ, RZ, 0x652b82fe ;  /* 0x652b82feff1e7424 */ /* 0x001fe400078e00ff */
[----:B-1----:R-:W0:Y:S01]  /*5c50*/  DFMA R6, R6, R2, -R16 ;  /* 0x000000020606722b */ /* 0x002e220000000810 */
[----:B------:R-:W-:-:S05]  /*5c60*/  IMAD.MOV.U32 R31, RZ, RZ, 0x3ff71547 ;  /* 0x3ff71547ff1f7424 */ /* 0x000fca00078e00ff */
        /* <DEDUP_REMOVED lines=30> */
[----:B------:R-:W-:Y:S02]  /*5e50*/  @!P4 IMAD R27, R2, 0x100000, R27 ;  /* 0x00100000021bc824 */ /* 0x000fe400078e021b */
[----:B------:R-:W-:-:S05]  /*5e60*/  @!P4 IMAD.IADD R2, R30, 0x1, -R2 ;  /* 0x000000011e02c824 */ /* 0x000fca00078e0a02 */
[----:B------:R-:W-:Y:S01]  /*5e70*/  @!P4 LEA R3, R2, 0x3ff00000, 0x14 ;  /* 0x3ff000000203c811 */ /* 0x000fe200078ea0ff */
[----:B------:R-:W-:-:S06]  /*5e80*/  @!P4 IMAD.MOV.U32 R2, RZ, RZ, RZ ;  /* 0x000000ffff02c224 */ /* 0x000fcc00078e00ff */
[----:B------:R0:W1:-:S06]  /*5e90*/  @!P4 DMUL R28, R26, R2 ;  /* 0x000000021a1cc228 */ /* 0x00004c0000000000 */
.L_x_3269:
[----:B-1----:R-:W-:-:S04]  /*5ea0*/  DSETP.NEU.AND P4, PT, |R28|, +INF , PT ;  /* 0x7ff000001c00742a */ /* 0x002fc80003f8d200 */
[----:B------:R-:W1:-:S06]  /*5eb0*/  DADD R4, R16, -R4 ;  /* 0x0000000010047229 */ /* 0x000e4c0000000804 */
[----:B-1----:R-:W1:-:S06]  /*5ec0*/  DADD R4, R6, R4 ;  /* 0x0000000006047229 */ /* 0x002e4c0000000004 */
[----:B-1----:R1:W2:Y:S02]  /*5ed0*/  @P4 DFMA R28, R4, R28, R28 ;  /* 0x0000001c041c422b */ /* 0x0022a4000000001c */
[----:B-1----:R-:W-:Y:S02]  /*5ee0*/  IMAD.MOV.U32 R4, RZ, RZ, R0 ;  /* 0x000000ffff047224 */ /* 0x002fe400078e0000 */
[----:B------:R-:W-:-:S06]  /*5ef0*/  IMAD.MOV.U32 R5, RZ, RZ, 0x0 ;  /* 0x00000000ff057424 */ /* 0x000fcc00078e00ff */
[----:B0-2---:R-:W-:Y:S02]  /*5f00*/  IMAD.MOV.U32 R2, RZ, RZ, R28 ;  /* 0x000000ffff027224 */ /* 0x005fe400078e001c */
[----:B------:R-:W-:Y:S01]  /*5f10*/  IMAD.MOV.U32 R3, RZ, RZ, R29 ;  /* 0x000000ffff037224 */ /* 0x000fe200078e001d */
[----:B------:R-:W-:Y:S06]  /*5f20*/  RET.REL.NODEC R4 `(_ZN2at6native57_GLOBAL__N__f3eca4a2_24_ForeachBinaryOpScalar_cu_86b9896c25multi_tensor_apply_kernelINS1_18TensorListMetadataILi2EEENS1_21BinaryOpScalarFunctorIdLi2ELi1ELi1EEEJNS1_13power_functorIdEEdEEEvT_T0_DpT1_) ;  /* 0xffffa0d004007950 */ /* 0x000fec0003c3ffff */
.L_x_3270:
        /* <DEDUP_REMOVED lines=13> */
.L_x_5365:


//--------------------- .text._ZN2at6native57_GLOBAL__N__f3eca4a2_24_ForeachBinaryOpScalar_cu_86b9896c25multi_tensor_apply_kernelINS1_18TensorListMetadataILi2EEENS1_21BinaryOpScalarFunctorIsLi2ELi1ELi1EEEJNS1_13power_functorIsEEsEEEvT_T0_DpT1_ --------------------------
	.section	.text._ZN2at6native57_GLOBAL__N__f3eca4a2_24_ForeachBinaryOpScalar_cu_86b9896c25multi_tensor_apply_kernelINS1_18TensorListMetadataILi2EEENS1_21BinaryOpScalarFunctorIsLi2ELi1ELi1EEEJNS1_13power_functorIsEEsEEEvT_T0_DpT1_,"ax",@progbits
	.sectioninfo	@"SHI_REGISTERS=32"
	.align	128
.text._ZN2at6native57_GLOBAL__N__f3eca4a2_24_ForeachBinaryOpScalar_cu_86b9896c25multi_tensor_apply_kernelINS1_18TensorListMetadataILi2EEENS1_21BinaryOpScalarFunctorIsLi2ELi1ELi1EEEJNS1_13power_functorIsEEsEEEvT_T0_DpT1_:
        .type           _ZN2at6native57_GLOBAL__N__f3eca4a2_24_ForeachBinaryOpScalar_cu_86b9896c25multi_tensor_apply_kernelINS1_18TensorListMetadataILi2EEENS1_21BinaryOpScalarFunctorIsLi2ELi1ELi1EEEJNS1_13power_functorIsEEsEEEvT_T0_DpT1_,@function
        .size           _ZN2at6native57_GLOBAL__N__f3eca4a2_24_ForeachBinaryOpScalar_cu_86b9896c25multi_tensor_apply_kernelINS1_18TensorListMetadataILi2EEENS1_21BinaryOpScalarFunctorIsLi2ELi1ELi1EEEJNS1_13power_functorIsEEsEEEvT_T0_DpT1_,(.L_x_5367 - _ZN2at6native57_GLOBAL__N__f3eca4a2_24_ForeachBinaryOpScalar_cu_86b9896c25multi_tensor_apply_kernelINS1_18TensorListMetadataILi2EEENS1_21BinaryOpScalarFunctorIsLi2ELi1ELi1EEEJNS1_13power_functorIsEEsEEEvT_T0_DpT1_)
        .other          _ZN2at6native57_GLOBAL__N__f3eca4a2_24_ForeachBinaryOpScalar_cu_86b9896c25multi_tensor_apply_kernelINS1_18TensorListMetadataILi2EEENS1_21BinaryOpScalarFunctorIsLi2ELi1ELi1EEEJNS1_13power_functorIsEEsEEEvT_T0_DpT1_,@"STO_CUDA_ENTRY STV_DEFAULT"
_ZN2at6native57_GLOBAL__N__f3eca4a2_24_ForeachBinaryOpScalar_cu_86b9896c25multi_tensor_apply_kernelINS1_18TensorListMetadataILi2EEENS1_21BinaryOpScalarFunctorIsLi2ELi1ELi1EEEJNS1_13power_functorIsEEsEEEvT_T0_DpT1_:
[----:B------:R-:W-:Y:S02]  /*0000*/  IMAD.MOV.U32 R1, RZ, RZ, c[0x0][0x28] ;  /* 0x00000a00ff017624 */ /* 0x000fe400078e00ff */
[----:B------:R-:W0:Y:S01]  /*0010*/  S2R R8, SR_CTAID.X ;  /* 0x0000000000087919 */ /* 0x000e220000002500 */
[----:B------:R-:W-:Y:S01]  /*0020*/  IMAD.MOV.U32 R7, RZ, RZ, 0x4 ;  /* 0x00000004ff077424 */ /* 0x000fe200078e00ff */
[----:B------:R-:W-:Y:S02]  /*0030*/  ULDC.64 UR8, c[0x0][0x118] ;  /* 0x0000460000087ab9 */ /* 0x000fe40000000a00 */
[----:B------:R-:W-:Y:S01]  /*0040*/  ULDC.U16 UR4, c[0x0][0xdaa] ;  /* 0x00036a8000047ab9 */ /* 0x000fe20000000400 */
        /* <DEDUP_REMOVED lines=19> */
[----:B------:R-:W-:Y:S02]  /*0180*/  UPRMT UR5, UR4, 0x9910, URZ ;  /* 0x0000991004057896 */ /* 0x000fe4000800003f */
[----:B------:R-:W-:Y:S02]  /*0190*/  ULDC UR6, c[0x0][0x0] ;  /* 0x0000000000067ab9 */ /* 0x000fe40000000800 */
[----:B------:R-:W-:Y:S02]  /*01a0*/  USHF.L.U32 UR7, UR6, 0x1, URZ ;  /* 0x0000000106077899 */ /* 0x000fe4000800063f */
[----:B------:R-:W-:Y:S01]  /*01b0*/  ISETP.LE.AND P0, PT, RZ, UR5, PT ;  /* 0x00000005ff007c0c */ /* 0x000fe2000bf03270 */
[----:B------:R-:W-:-:S12]  /*01c0*/  UIMAD UR5, UR6, 0x3, URZ ;  /* 0x00000003060578a4 */ /* 0x000fd8000f8e023f */
[----:B------:R-:W-:Y:S05]  /*01d0*/  @!P0 BRA `(.L_x_3272) ;  /* 0x0000095000008947 */ /* 0x000fea0003800000 */
[----:B------:R-:W0:Y:S01]  /*01e0*/  S2R R5, SR_TID.X ;  /* 0x0000000000057919 */ /* 0x000e220000002100 */
[----:B------:R-:W-:-:S06]  /*01f0*/  CS2R R2, SRZ ;  /* 0x0000000000027805 */ /* 0x000fcc000001ff00 */
.L_x_3278:
[----:B0-----:R-:W-:Y:S02]  /*0200*/  IADD3 R29, P1, R5, R2, RZ ;  /* 0x00000002051d7210 */ /* 0x001fe40007f3e0ff */
[----:B------:R-:W-:Y:S02]  /*0210*/  PRMT R8, RZ, 0x7610, R8 ;  /* 0x00007610ff087816 */ /* 0x000fe40000000008 */
[C---:B------:R-:W-:Y:S01]  /*0220*/  IADD3 R7, P3, R29.reuse, c[0x0][0x0], RZ ;  /* 0x000000001d077a10 */ /* 0x040fe20007f7e0ff */
[----:B------:R-:W-:Y:S01]  /*0230*/  IMAD.X R10, RZ, RZ, R3, P1 ;  /* 0x000000ffff0a7224 */ /* 0x000fe200008e0603 */
[C---:B------:R-:W-:Y:S02]  /*0240*/  ISETP.GE.U32.AND P2, PT, R29.reuse, 0x10000, PT ;  /* 0x000100001d00780c */ /* 0x040fe40003f46070 */
[C---:B------:R-:W-:Y:S01]  /*0250*/  ISETP.LT.U32.AND P0, PT, R29.reuse, R4, PT ;  /* 0x000000041d00720c */ /* 0x040fe20003f01070 */
[----:B------:R-:W-:Y:S01]  /*0260*/  IMAD.X R19, RZ, RZ, R10, P3 ;  /* 0x000000ffff137224 */ /* 0x000fe200018e060a */
[----:B------:R-:W-:-:S02]  /*0270*/  IADD3 R9, P5, R29, UR7, RZ ;  /* 0x000000071d097c10 */ /* 0x000fc4000ffbe0ff */
[C---:B------:R-:W-:Y:S02]  /*0280*/  ISETP.GE.U32.AND.EX P2, PT, R10.reuse, RZ, PT, P2 ;  /* 0x000000ff0a00720c */ /* 0x040fe40003f46120 */
[C---:B------:R-:W-:Y:S01]  /*0290*/  ISETP.GE.U32.AND P4, PT, R7.reuse, 0x10000, PT ;  /* 0x000100000700780c */ /* 0x040fe20003f86070 */
[----:B------:R-:W-:Y:S01]  /*02a0*/  IMAD.X R25, RZ, RZ, R10, P5 ;  /* 0x000000ffff197224 */ /* 0x000fe200028e060a */
[----:B------:R-:W-:Y:S02]  /*02b0*/  ISETP.LT.AND.EX P0, PT, R10, R0, !P2, P0 ;  /* 0x000000000a00720c */ /* 0x000fe40005701300 */
[----:B------:R-:W-:Y:S02]  /*02c0*/  ISETP.LT.U32.AND P1, PT, R7, R4, PT ;  /* 0x000000040700720c */ /* 0x000fe40003f21070 */
[----:B------:R-:W-:Y:S02]  /*02d0*/  ISETP.GE.U32.AND.EX P4, PT, R19, RZ, PT, P4 ;  /* 0x000000ff1300720c */ /* 0x000fe40003f86140 */
[----:B------:R-:W-:-:S02]  /*02e0*/  ISETP.GE.U32.AND P2, PT, R9, 0x10000, PT ;  /* 0x000100000900780c */ /* 0x000fc40003f46070 */
[----:B------:R-:W-:Y:S02]  /*02f0*/  ISETP.LT.AND.EX P1, PT, R19, R0, !P4, P1 ;  /* 0x000000001300720c */ /* 0x000fe40006721310 */
[----:B------:R-:W-:Y:S02]  /*0300*/  IADD3 R11, P6, R29, UR5, RZ ;  /* 0x000000051d0b7c10 */ /* 0x000fe4000ffde0ff */
[----:B------:R-:W-:Y:S02]  /*0310*/  ISETP.LT.U32.AND P3, PT, R9, R4, PT ;  /* 0x000000040900720c */ /* 0x000fe40003f61070 */
[----:B------:R-:W-:Y:S01]  /*0320*/  ISETP.GE.U32.AND.EX P2, PT, R25, RZ, PT, P2 ;  /* 0x000000ff1900720c */ /* 0x000fe20003f46120 */
[----:B------:R-:W-:Y:S01]  /*0330*/  IMAD.X R27, RZ, RZ, R10, P6 ;  /* 0x000000ffff1b7224 */ /* 0x000fe200030e060a */
[----:B------:R-:W-:Y:S02]  /*0340*/  ISETP.GE.U32.AND P5, PT, R11, 0x10000, PT ;  /* 0x000100000b00780c */ /* 0x000fe40003fa6070 */
[----:B------:R-:W-:-:S02]  /*0350*/  ISETP.LT.AND.EX P3, PT, R25, R0, !P2, P3 ;  /* 0x000000001900720c */ /* 0x000fc40005761330 */
[----:B------:R-:W-:Y:S02]  /*0360*/  @P0 LEA R20, P2, R29, R14, 0x1 ;  /* 0x0000000e1d140211 */ /* 0x000fe400078408ff */
[----:B------:R-:W-:Y:S02]  /*0370*/  ISETP.LT.U32.AND P4, PT, R11, R4, PT ;  /* 0x000000040b00720c */ /* 0x000fe40003f81070 */
[----:B------:R-:W-:Y:S02]  /*0380*/  ISETP.GE.U32.AND.EX P5, PT, R27, RZ, PT, P5 ;  /* 0x000000ff1b00720c */ /* 0x000fe40003fa6150 */
[-C--:B------:R-:W-:Y:S02]  /*0390*/  @P0 LEA.HI.X R21, R29, R15.reuse, R10, 0x1, P2 ;  /* 0x0000000f1d150211 */ /* 0x080fe400010f0c0a */
[----:B------:R-:W-:Y:S01]  /*03a0*/  @P1 LEA R16, P2, R7, R14, 0x1 ;  /* 0x0000000e07101211 */ /* 0x000fe200078408ff */
[----:B------:R-:W-:Y:S01]  /*03b0*/  ULDC.U16 UR6, c[0x0][0xdaa] ;  /* 0x00036a8000067ab9 */ /* 0x000fe20000000400 */
[----:B------:R-:W-:Y:S01]  /*03c0*/  ISETP.LT.AND.EX P4, PT, R27, R0, !P5, P4 ;  /* 0x000000001b00720c */ /* 0x000fe20006f81340 */
[----:B------:R0:W5:Y:S01]  /*03d0*/  @P0 LDG.E.U16 R8, [R20.64] ;  /* 0x0000000814080981 */ /* 0x000162000c1e1500 */
[----:B------:R-:W-:Y:S01]  /*03e0*/  @P1 LEA.HI.X R17, R7, R15, R19, 0x1, P2 ;  /* 0x0000000f07111211 */ /* 0x000fe200010f0c13 */
[----:B------:R-:W-:Y:S01]  /*03f0*/  UPRMT UR4, UR6, 0x9910, URZ ;  /* 0x0000991006047896 */ /* 0x000fe2000800003f */
[----:B------:R-:W-:-:S02]  /*0400*/  PRMT R6, RZ, 0x7610, R6 ;  /* 0x00007610ff067816 */ /* 0x000fc40000000006 */
[----:B------:R-:W-:Y:S02]  /*0410*/  PRMT R26, RZ, 0x7610, R26 ;  /* 0x00007610ff1a7816 */ /* 0x000fe4000000001a */
[----:B------:R-:W-:Y:S01]  /*0420*/  PRMT R24, RZ, 0x7610, R24 ;  /* 0x00007610ff187816 */ /* 0x000fe20000000018 */
[----:B------:R-:W-:Y:S01]  /*0430*/  IMAD.MOV.U32 R28, RZ, RZ, 0x1 ;  /* 0x00000001ff1c7424 */ /* 0x000fe200078e00ff */
[----:B------:R1:W5:Y:S01]  /*0440*/  @P1 LDG.E.U16 R6, [R16.64] ;  /* 0x0000000810061981 */ /* 0x000362000c1e1500 */
[----:B0-----:R-:W-:-:S04]  /*0450*/  @P3 LEA R20, P2, R9, R14, 0x1 ;  /* 0x0000000e09143211 */ /* 0x001fc800078408ff */
[-C--:B------:R-:W-:Y:S02]  /*0460*/  @P3 LEA.HI.X R21, R9, R15.reuse, R25, 0x1, P2 ;  /* 0x0000000f09153211 */ /* 0x080fe400010f0c19 */
[----:B------:R-:W-:Y:S02]  /*0470*/  ISETP.NE.AND P2, PT, RZ, UR4, PT ;  /* 0x00000004ff007c0c */ /* 0x000fe4000bf45270 */
[C---:B------:R-:W-:Y:S01]  /*0480*/  @P4 LEA R22, P5, R11.reuse, R14, 0x1 ;  /* 0x0000000e0b164211 */ /* 0x040fe200078a08ff */
[----:B-1----:R-:W-:Y:S01]  /*0490*/  IMAD.MOV.U32 R16, RZ, RZ, 0x1 ;  /* 0x00000001ff107424 */ /* 0x002fe200078e00ff */
[----:B------:R0:W5:Y:S01]  /*04a0*/  @P3 LDG.E.U16 R26, [R20.64] ;  /* 0x00000008141a3981 */ /* 0x000162000c1e1500 */
[----:B------:R-:W-:Y:S01]  /*04b0*/  IMAD.MOV.U32 R17, RZ, RZ, 0x1 ;  /* 0x00000001ff117424 */ /* 0x000fe200078e00ff */
[----:B------:R-:W-:Y:S01]  /*04c0*/  @P4 LEA.HI.X R23, R11, R15, R27, 0x1, P5 ;  /* 0x0000000f0b174211 */ /* 0x000fe200028f0c1b */
[----:B------:R-:W-:-:S04]  /*04d0*/  IMAD.MOV.U32 R18, RZ, RZ, 0x1 ;  /* 0x00000001ff127424 */ /* 0x000fc800078e00ff */
[----:B------:R1:W5:Y:S01]  /*04e0*/  @P4 LDG.E.U16 R24, [R22.64] ;  /* 0x0000000816184981 */ /* 0x000362000c1e1500 */
[----:B0-----:R-:W-:Y:S02]  /*04f0*/  PRMT R21, R16, 0x7610, R21 ;  /* 0x0000761010157816 */ /* 0x001fe40000000015 */
[----:B------:R-:W-:Y:S02]  /*0500*/  PRMT R20, R28, 0x7610, R20 ;  /* 0x000076101c147816 */ /* 0x000fe40000000014 */
[----:B-1----:R-:W-:Y:S01]  /*0510*/  PRMT R23, R17, 0x7610, R23 ;  /* 0x0000761011177816 */ /* 0x002fe20000000017 */
[----:B------:R-:W-:Y:S05]  /*0520*/  @!P2 BRA `(.L_x_3273) ;  /* 0x000004c00000a947 */ /* 0x000fea0003800000 */
[----:B------:R-:W-:Y:S02]  /*0530*/  IMAD.MOV.U32 R20, RZ, RZ, 0x1 ;  /* 0x00000001ff147424 */ /* 0x000fe400078e00ff */
[----:B------:R-:W-:-:S05]  /*0540*/  IMAD.U32 R16, RZ, RZ, UR6 ;  /* 0x00000006ff107e24 */ /* 0x000fca000f8e00ff */
.L_x_3274:
[C---:B------:R-:W-:Y:S02]  /*0550*/  IADD3 R17, R16.reuse, 0x1, RZ ;  /* 0x0000000110117810 */ /* 0x040fe40007ffe0ff */
[----:B------:R-:W-:-:S02]  /*0560*/  LOP3.LUT R18, R16, 0x1, RZ, 0xc0, !PT ;  /* 0x0000000110127812 */ /* 0x000fc400078ec0ff */
[----:B------:R-:W-:Y:S02]  /*0570*/  LOP3.LUT R17, R17, 0xffff, RZ, 0xc0, !PT ;  /* 0x0000ffff11117812 */ /* 0x000fe400078ec0ff */
[----:B------:R-:W-:Y:S02]  /*0580*/  ISETP.NE.U32.AND P2, PT, R18, 0x1, PT ;  /* 0x000000011200780c */ /* 0x000fe40003f45070 */
[----:B------:R-:W-:Y:S02]  /*0590*/  ISETP.GT.U32.AND P5, PT, R17, 0x2, PT ;  /* 0x000000021100780c */ /* 0x000fe40003fa4070 */
[----:B------:R-:W-:Y:S02]  /*05a0*/  LOP3.LUT R21, R16, 0xffff, RZ, 0xc0, !PT ;  /* 0x0000ffff10157812 */ /* 0x000fe400078ec0ff */
[----:B-----5:R-:W-:Y:S02]  /*05b0*/  SEL R17, R8, 0x1, !P2 ;  /* 0x0000000108117807 */ /* 0x020fe40005000000 */
[----:B------:R-:W-:-:S02]  /*05c0*/  LEA.HI R16, R21, R16, RZ, 0x11 ;  /* 0x0000001015107211 */ /* 0x000fc400078f88ff */
[----:B------:R-:W-:Y:S02]  /*05d0*/  PRMT R20, R20, 0x9910, RZ ;  /* 0x0000991014147816 */ /* 0x000fe400000000ff */
[----:B------:R-:W-:Y:S02]  /*05e0*/  PRMT R8, R8, 0x9910, RZ ;  /* 0x0000991008087816 */ /* 0x000fe400000000ff */
[----:B------:R-:W-:Y:S02]  /*05f0*/  PRMT R17, R17, 0x9910, RZ ;  /* 0x0000991011117816 */ /* 0x000fe400000000ff */
[----:B------:R-:W-:Y:S01]  /*0600*/  PRMT R16, R16, 0x9910, RZ ;  /* 0x0000991010107816 */ /* 0x000fe200000000ff */
[----:B------:R-:W-:Y:S02]  /*0610*/  IMAD R8, R8, R8, RZ ;  /* 0x0000000808087224 */ /* 0x000fe400078e02ff */
[----:B------:R-:W-:Y:S01]  /*0620*/  IMAD R20, R20, R17, RZ ;  /* 0x0000001114147224 */ /* 0x000fe200078e02ff */
[----:B------:R-:W-:Y:S01]  /*0630*/  SHF.R.S32.HI R16, RZ, 0x1, R16 ;  /* 0x00000001ff107819 */ /* 0x000fe20000011410 */
[----:B------:R-:W-:Y:S05]  /*0640*/  @P5 BRA `(.L_x_3274) ;  /* 0xffffff0000005947 */ /* 0x000fea000383ffff */
[----:B------:R-:W-:Y:S02]  /*0650*/  IMAD.MOV.U32 R23, RZ, RZ, 0x1 ;  /* 0x00000001ff177424 */ /* 0x000fe400078e00ff */
[----:B------:R-:W-:-:S05]  /*0660*/  IMAD.U32 R8, RZ, RZ, UR6 ;  /* 0x00000006ff087e24 */ /* 0x000fca000f8e00ff */
.L_x_3275:
[C---:B------:R-:W-:Y:S02]  /*0670*/  IADD3 R16, R8.reuse, 0x1, RZ ;  /* 0x0000000108107810 */ /* 0x040fe40007ffe0ff */
[----:B------:R-:W-:-:S02]  /*0680*/  LOP3.LUT R17, R8, 0x1, RZ, 0xc0, !PT ;  /* 0x0000000108117812 */ /* 0x000fc400078ec0ff */
[----:B------:R-:W-:Y:S02]  /*0690*/  LOP3.LUT R16, R16, 0xffff, RZ, 0xc0, !PT ;  /* 0x0000ffff10107812 */ /* 0x000fe400078ec0ff */
[----:B------:R-:W-:Y:S02]  /*06a0*/  ISETP.NE.U32.AND P2, PT, R17, 0x1, PT ;  /* 0x000000011100780c */ /* 0x000fe40003f45070 */
[----:B------:R-:W-:Y:S02]  /*06b0*/  LOP3.LUT R17, R8, 0xffff, RZ, 0xc0, !PT ;  /* 0x0000ffff08117812 */ /* 0x000fe400078ec0ff */
[----:B------:R-:W-:Y:S02]  /*06c0*/  ISETP.GT.U32.AND P5, PT, R16, 0x2, PT ;  /* 0x000000021000780c */ /* 0x000fe40003fa4070 */
[----:B------:R-:W-:Y:S02]  /*06d0*/  SEL R16, R6, 0x1, !P2 ;  /* 0x0000000106107807 */ /* 0x000fe40005000000 */
[----:B------:R-:W-:-:S02]  /*06e0*/  LEA.HI R8, R17, R8, RZ, 0x11 ;  /* 0x0000000811087211 */ /* 0x000fc400078f88ff */
[----:B------:R-:W-:Y:S02]  /*06f0*/  PRMT R16, R16, 0x9910, RZ ;  /* 0x0000991010107816 */ /* 0x000fe400000000ff */
[----:B------:R-:W-:Y:S02]  /*0700*/  PRMT R17, R8, 0x9910, RZ ;  /* 0x0000991008117816 */ /* 0x000fe400000000ff */
[----:B------:R-:W-:Y:S01]  /*0710*/  PRMT R23, R23, 0x9910, RZ ;  /* 0x0000991017177816 */ /* 0x000fe200000000ff */
[----:B------:R-:W-:Y:S01]  /*0720*/  IMAD.MOV.U32 R8, RZ, RZ, R16 ;  /* 0x000000ffff087224 */ /* 0x000fe200078e0010 */
[----:B------:R-:W-:Y:S01]  /*0730*/  PRMT R6, R6, 0x9910, RZ ;  /* 0x0000991006067816 */ /* 0x000fe200000000ff */
[----:B------:R-:W-:Y:S02]  /*0740*/  IMAD.MOV.U32 R16, RZ, RZ, R17 ;  /* 0x000000ffff107224 */ /* 0x000fe400078e0011 */
[----:B------:R-:W-:Y:S02]  /*0750*/  IMAD R23, R23, R8, RZ ;  /* 0x0000000817177224 */ /* 0x000fe400078e02ff */
[----:B------:R-:W-:Y:S01]  /*0760*/  IMAD R6, R6, R6, RZ ;  /* 0x0000000606067224 */ /* 0x000fe200078e02ff */
[----:B------:R-:W-:Y:S01]  /*0770*/  SHF.R.S32.HI R8, RZ, 0x1, R16 ;  /* 0x00000001ff087819 */ /* 0x000fe20000011410 */
[----:B------:R-:W-:Y:S05]  /*0780*/  @P5 BRA `(.L_x_3275) ;  /* 0xfffffee000005947 */ /* 0x000fea000383ffff */
[----:B------:R-:W-:Y:S02]  /*0790*/  IMAD.MOV.U32 R21, RZ, RZ, 0x1 ;  /* 0x00000001ff157424 */ /* 0x000fe400078e00ff */
[----:B------:R-:W-:-:S05]  /*07a0*/  IMAD.U32 R6, RZ, RZ, UR6 ;  /* 0x00000006ff067e24 */ /* 0x000fca000f8e00ff */
.L_x_3276:
        /* <DEDUP_REMOVED lines=20> */
.L_x_3277:
[C---:B------:R-:W-:Y:S02]  /*08f0*/  IADD3 R8, R6.reuse, 0x1, RZ ;  /* 0x0000000106087810 */ /* 0x040fe40007ffe0ff */
[----:B------:R-:W-:-:S02]  /*0900*/  LOP3.LUT R16, R6, 0x1, RZ, 0xc0, !PT ;  /* 0x0000000106107812 */ /* 0x000fc400078ec0ff */
[----:B------:R-:W-:Y:S02]  /*0910*/  LOP3.LUT R8, R8, 0xffff, RZ, 0xc0, !PT ;  /* 0x0000ffff08087812 */ /* 0x000fe400078ec0ff */
[----:B------:R-:W-:Y:S02]  /*0920*/  ISETP.NE.U32.AND P2, PT, R16, 0x1, PT ;  /* 0x000000011000780c */ /* 0x000fe40003f45070 */
[----:B------:R-:W-:Y:S02]  /*0930*/  ISETP.GT.U32.AND P5, PT, R8, 0x2, PT ;  /* 0x000000020800780c */ /* 0x000fe40003fa4070 */
[----:B------:R-:W-:Y:S02]  /*0940*/  LOP3.LUT R17, R6, 0xffff, RZ, 0xc0, !PT ;  /* 0x0000ffff06117812 */ /* 0x000fe400078ec0ff */
[----:B------:R-:W-:Y:S02]  /*0950*/  SEL R8, R24, 0x1, !P2 ;  /* 0x0000000118087807 */ /* 0x000fe40005000000 */
        /* <DEDUP_REMOVED lines=9> */
.L_x_3273:
[-C--:B------:R-:W-:Y:S02]  /*09f0*/  @P0 LEA R16, P6, R29, R12.reuse, 0x1 ;  /* 0x0000000c1d100211 */ /* 0x080fe400078c08ff */
[----:B-----5:R-:W-:-:S02]  /*0a00*/  @P1 LEA R6, P5, R7, R12, 0x1 ;  /* 0x0000000c07061211 */ /* 0x020fc400078a08ff */
[-C--:B------:R-:W-:Y:S02]  /*0a10*/  @P3 LEA R8, P2, R9, R12.reuse, 0x1 ;  /* 0x0000000c09083211 */ /* 0x080fe400078408ff */
[-C--:B------:R-:W-:Y:S02]  /*0a20*/  @P0 LEA.HI.X R17, R29, R13.reuse, R10, 0x1, P6 ;  /* 0x0000000d1d110211 */ /* 0x080fe400030f0c0a */
[----:B------:R-:W-:Y:S02]  /*0a30*/  @P4 LEA R10, P6, R11, R12, 0x1 ;  /* 0x0000000c0b0a4211 */ /* 0x000fe400078c08ff */
[-C--:B------:R-:W-:Y:S01]  /*0a40*/  @P1 LEA.HI.X R7, R7, R13.reuse, R19, 0x1, P5 ;  /* 0x0000000d07071211 */ /* 0x080fe200028f0c13 */
[----:B------:R-:W-:Y:S01]  /*0a50*/  IMAD.MOV.U32 R19, RZ, RZ, c[0x0][0x0] ;  /* 0x00000000ff137624 */ /* 0x000fe200078e00ff */
[-C--:B------:R-:W-:Y:S01]  /*0a60*/  @P3 LEA.HI.X R9, R9, R13.reuse, R25, 0x1, P2 ;  /* 0x0000000d09093211 */ /* 0x080fe200010f0c19 */
[----:B------:R0:W-:Y:S01]  /*0a70*/  @P0 STG.E.U16 [R16.64], R20 ;  /* 0x0000001410000986 */ /* 0x0001e2000c101508 */
[----:B------:R-:W-:Y:S01]  /*0a80*/  @P4 LEA.HI.X R11, R11, R13, R27, 0x1, P6 ;  /* 0x0000000d0b0b4211 */ /* 0x000fe200030f0c1b */
[----:B------:R-:W-:-:S02]  /*0a90*/  IMAD.WIDE.U32 R2, R19, 0x4, R2 ;  /* 0x0000000413027825 */ /* 0x000fc400078e0002 */
[----:B------:R0:W-:Y:S03]  /*0aa0*/  @P1 STG.E.U16 [R6.64], R23 ;  /* 0x0000001706001986 */ /* 0x0001e6000c101508 */
[C---:B------:R-:W-:Y:S01]  /*0ab0*/  ISETP.GE.U32.AND P0, PT, R2.reuse, 0x10000, PT ;  /* 0x000100000200780c */ /* 0x040fe20003f06070 */
[----:B------:R0:W-:Y:S01]  /*0ac0*/  @P3 STG.E.U16 [R8.64], R21 ;  /* 0x0000001508003986 */ /* 0x0001e2000c101508 */
[----:B------:R-:W-:Y:S02]  /*0ad0*/  ISETP.LT.U32.AND P1, PT, R2, R4, PT ;  /* 0x000000040200720c */ /* 0x000fe40003f21070 */
[C---:B------:R-:W-:Y:S01]  /*0ae0*/  ISETP.GE.U32.AND.EX P0, PT, R3.reuse, RZ, PT, P0 ;  /* 0x000000ff0300720c */ /* 0x040fe20003f06100 */
[----:B------:R0:W-:Y:S01]  /*0af0*/  @P4 STG.E.U16 [R10.64], R18 ;  /* 0x000000120a004986 */ /* 0x0001e2000c101508 */
[----:B------:R-:W-:-:S13]  /*0b00*/  ISETP.LT.AND.EX P1, PT, R3, R0, PT, P1 ;  /* 0x000000000300720c */ /* 0x000fda0003f21310 */
[----:B0-----:R-:W-:Y:S05]  /*0b10*/  @!P0 BRA P1, `(.L_x_3278) ;  /* 0xfffff6e000008947 */ /* 0x001fea000083ffff */
[----:B------:R-:W-:Y:S05]  /*0b20*/  EXIT ;  /* 0x000000000000794d */ /* 0x000fea0003800000 */
.L_x_3272:
[----:B------:R-:W0:Y:S01]  /*0b30*/  S2R R17, SR_TID.X ;  /* 0x0000000000117919 */ /* 0x000e220000002100 */
[----:B------:R-:W-:Y:S01]  /*0b40*/  ULOP3.LUT UR4, UR4, 0x1, URZ, 0xc0, !UPT ;  /* 0x0000000104047892 */ /* 0x000fe2000f8ec03f */
[----:B------:R-:W-:Y:S02]  /*0b50*/  IMAD.MOV.U32 R16, RZ, RZ, RZ ;  /* 0x000000ffff107224 */ /* 0x000fe400078e00ff */
[----:B------:R-:W-:Y:S01]  /*0b60*/  IMAD.MOV.U32 R5, RZ, RZ, RZ ;  /* 0x000000ffff057224 */ /* 0x000fe200078e00ff */
[----:B------:R-:W-:-:S03]  /*0b70*/  UISETP.NE.U32.AND UP0, UPT, UR4, 0x1, UPT ;  /* 0x000000010400788c */ /* 0x000fc6000bf05070 */
[----:B------:R-:W-:Y:S02]  /*0b80*/  UMOV UR4, 0x1 ;  /* 0x0000000100047882 */ /* 0x000fe40000000000 */
[----:B------:R-:W-:Y:S02]  /*0b90*/  USEL UR4, UR4, 0xffff, UP0 ;  /* 0x0000ffff04047887 */ /* 0x000fe40008000000 */
.L_x_3287:
[----:B0-----:R-:W-:Y:S02]  /*0ba0*/  IADD3 R29, P1, R17, R16, RZ ;  /* 0x00000010111d7210 */ /* 0x001fe40007f3e0ff */
[----:B------:R-:W-:Y:S02]  /*0bb0*/  PRMT R18, RZ, 0x7610, R18 ;  /* 0x00007610ff127816 */ /* 0x000fe40000000012 */
[C---:B------:R-:W-:Y:S01]  /*0bc0*/  ISETP.GE.U32.AND P2, PT, R29.reuse, 0x10000, PT ;  /* 0x000100001d00780c */ /* 0x040fe20003f46070 */
[----:B------:R-:W-:Y:S01]  /*0bd0*/  IMAD.X R10, RZ, RZ, R5, P1 ;  /* 0x000000ffff0a7224 */ /* 0x000fe200008e0605 */
[C---:B------:R-:W-:Y:S02]  /*0be0*/  ISETP.LT.U32.AND P0, PT, R29.reuse, R4, PT ;  /* 0x000000041d00720c */ /* 0x040fe40003f01070 */
[----:B------:R-:W-:-:S02]  /*0bf0*/  IADD3 R19, P5, R29, UR7, RZ ;  /* 0x000000071d137c10 */ /* 0x000fc4000ffbe0ff */
[C---:B------:R-:W-:Y:S02]  /*0c00*/  ISETP.GE.U32.AND.EX P2, PT, R10.reuse, RZ, PT, P2 ;  /* 0x000000ff0a00720c */ /* 0x040fe40003f46120 */
[----:B------:R-:W-:Y:S01]  /*0c10*/  IADD3 R11, P3, R29, c[0x0][0x0], RZ ;  /* 0x000000001d0b7a10 */ /* 0x000fe20007f7e0ff */
[--C-:B------:R-:W-:Y:S01]  /*0c20*/  IMAD.X R25, RZ, RZ, R10.reuse, P5 ;  /* 0x000000ffff197224 */ /* 0x100fe200028e060a */
[----:B------:R-:W-:Y:S02]  /*0c30*/  ISETP.LT.AND.EX P0, PT, R10, R0, !P2, P0 ;  /* 0x000000000a00720c */ /* 0x000fe40005701300 */
[----:B------:R-:W-:Y:S01]  /*0c40*/  ISETP.GE.U32.AND P2, PT, R19, 0x10000, PT ;  /* 0x000100001300780c */ /* 0x000fe20003f46070 */
[----:B------:R-:W-:Y:S01]  /*0c50*/  IMAD.X R23, RZ, RZ, R10, P3 ;  /* 0x000000ffff177224 */ /* 0x000fe200018e060a */
[----:B------:R-:W-:Y:S02]  /*0c60*/  IADD3 R21, P6, R29, UR5, RZ ;  /* 0x000000051d157c10 */ /* 0x000fe4000ffde0ff */
[----:B------:R-:W-:-:S02]  /*0c70*/  ISETP.GE.U32.AND P4, PT, R11, 0x10000, PT ;  /* 0x000100000b00780c */ /* 0x000fc40003f86070 */
[-C--:B------:R-:W-:Y:S01]  /*0c80*/  ISETP.LT.U32.AND P3, PT, R19, R4.reuse, PT ;  /* 0x000000041300720c */ /* 0x080fe20003f61070 */
[----:B------:R-:W-:Y:S01]  /*0c90*/  IMAD.X R27, RZ, RZ, R10, P6 ;  /* 0x000000ffff1b7224 */ /* 0x000fe200030e060a */
[----:B------:R-:W-:Y:S02]  /*0ca0*/  ISETP.GE.U32.AND.EX P2, PT, R25, RZ, PT, P2 ;  /* 0x000000ff1900720c */ /* 0x000fe40003f46120 */
[----:B------:R-:W-:Y:S02]  /*0cb0*/  ISETP.LT.U32.AND P1, PT, R11, R4, PT ;  /* 0x000000040b00720c */ /* 0x000fe40003f21070 */
[----:B------:R-:W-:Y:S02]  /*0cc0*/  ISETP.GE.U32.AND.EX P4, PT, R23, RZ, PT, P4 ;  /* 0x000000ff1700720c */ /* 0x000fe40003f86140 */
[----:B------:R-:W-:Y:S02]  /*0cd0*/  ISETP.GE.U32.AND P5, PT, R21, 0x10000, PT ;  /* 0x000100001500780c */ /* 0x000fe40003fa6070 */
[----:B------:R-:W-:-:S02]  /*0ce0*/  ISETP.LT.AND.EX P3, PT, R25, R0, !P2, P3 ;  /* 0x000000001900720c */ /* 0x000fc40005761330 */
[----:B------:R-:W-:Y:S02]  /*0cf0*/  @P0 LEA R6, P2, R29, R14, 0x1 ;  /* 0x0000000e1d060211 */ /* 0x000fe400078408ff */
[----:B------:R-:W-:Y:S02]  /*0d00*/  ISETP.LT.AND.EX P1, PT, R23, R0, !P4, P1 ;  /* 0x000000001700720c */ /* 0x000fe40006721310 */
[----:B------:R-:W-:Y:S02]  /*0d10*/  ISETP.LT.U32.AND P4, PT, R21, R4, PT ;  /* 0x000000041500720c */ /* 0x000fe40003f81070 */
[----:B------:R-:W-:Y:S02]  /*0d20*/  ISETP.GE.U32.AND.EX P5, PT, R27, RZ, PT, P5 ;  /* 0x000000ff1b00720c */ /* 0x000fe40003fa6150 */
[----:B------:R-:W-:Y:S02]  /*0d30*/  @P0 LEA.HI.X R7, R29, R15, R10, 0x1, P2 ;  /* 0x0000000f1d070211 */ /* 0x000fe400010f0c0a */
[----:B------:R-:W-:-:S02]  /*0d40*/  ISETP.LT.AND.EX P4, PT, R27, R0, !P5, P4 ;  /* 0x000000001b00720c */ /* 0x000fc40006f81340 */
[----:B------:R-:W-:Y:S01]  /*0d50*/  PRMT R20, RZ, 0x7610, R20 ;  /* 0x00007610ff147816 */ /* 0x000fe20000000014 */
[----:B------:R0:W2:Y:S02]  /*0d60*/  @P0 LDG.E.U16 R18, [R6.64] ;  /* 0x0000000806120981 */ /* 0x0000a4000c1e1500 */
[----:B------:R-:W-:-:S04]  /*0d70*/  @P1 LEA R2, P2, R11, R14, 0x1 ;  /* 0x0000000e0b021211 */ /* 0x000fc800078408ff */
[----:B------:R-:W-:Y:S02]  /*0d80*/  @P1 LEA.HI.X R3, R11, R15, R23, 0x1, P2 ;  /* 0x0000000f0b031211 */ /* 0x000fe400010f0c17 */
[----:B0-----:R-:W-:-:S03]  /*0d90*/  @P3 LEA R6, P2, R19, R14, 0x1 ;  /* 0x0000000e13063211 */ /* 0x001fc600078408ff */
[----:B------:R-:W3:Y:S01]  /*0da0*/  @P1 LDG.E.U16 R20, [R2.64] ;  /* 0x0000000802141981 */ /* 0x000ee2000c1e1500 */
[----:B------:R-:W-:Y:S02]  /*0db0*/  @P4 LEA R8, P5, R21, R14, 0x1 ;  /* 0x0000000e15084211 */ /* 0x000fe400078a08ff */
[----:B------:R-:W-:Y:S02]  /*0dc0*/  PRMT R24, RZ, 0x7610, R24 ;  /* 0x00007610ff187816 */ /* 0x000fe40000000018 */
[----:B------:R-:W-:Y:S02]  /*0dd0*/  PRMT R22, RZ, 0x7610, R22 ;  /* 0x00007610ff167816 */ /* 0x000fe40000000016 */
[-C--:B------:R-:W-:Y:S02]  /*0de0*/  @P3 LEA.HI.X R7, R19, R15.reuse, R25, 0x1, P2 ;  /* 0x0000000f13073211 */ /* 0x080fe400010f0c19 */
[----:B------:R-:W-:-:S03]  /*0df0*/  @P4 LEA.HI.X R9, R21, R15, R27, 0x1, P5 ;  /* 0x0000000f15094211 */ /* 0x000fc600028f0c1b */
[----:B------:R3:W4:Y:S04]  /*0e00*/  @P3 LDG.E.U16 R24, [R6.64] ;  /* 0x0000000806183981 */ /* 0x000728000c1e1500 */
[----:B------:R-:W5:Y:S01]  /*0e10*/  @P4 LDG.E.U16 R22, [R8.64] ;  /* 0x0000000808164981 */ /* 0x000f62000c1e1500 */
[----:B------:R-:W-:Y:S01]  /*0e20*/  BSSY B0, `(.L_x_3279) ;  /* 0x000000c000007945 */ /* 0x000fe20003800000 */
[----:B--2---:R-:W-:-:S04]  /*0e30*/  PRMT R26, R18, 0x9910, RZ ;  /* 0x00009910121a7816 */ /* 0x004fc800000000ff */
[----:B------:R-:W-:Y:S01]  /*0e40*/  ISETP.NE.AND P2, PT, R26, 0x1, PT ;  /* 0x000000011a00780c */ /* 0x000fe20003f45270 */
[----:B------:R-:W-:Y:S01]  /*0e50*/  IMAD.MOV.U32 R18, RZ, RZ, 0x1 ;  /* 0x00000001ff127424 */ /* 0x000fe200078e00ff */
[----:B---3--:R-:W-:Y:S01]  /*0e60*/  PRMT R6, R20, 0x9910, RZ ;  /* 0x0000991014067816 */ /* 0x008fe200000000ff */
[----:B------:R-:W-:Y:S01]  /*0e70*/  IMAD.MOV.U32 R20, RZ, RZ, 0x1 ;  /* 0x00000001ff147424 */ /* 0x000fe200078e00ff */
[----:B----4-:R-:W-:Y:S02]  /*0e80*/  PRMT R3, R24, 0x9910, RZ ;  /* 0x0000991018037816 */ /* 0x010fe400000000ff */
[----:B-----5:R-:W-:-:S07]  /*0e90*/  PRMT R2, R22, 0x9910, RZ ;  /* 0x0000991016027816 */ /* 0x020fce00000000ff */
[----:B------:R-:W-:Y:S05]  /*0ea0*/  @!P2 BRA `(.L_x_3280) ;  /* 0x000000300000a947 */ /* 0x000fea0003800000 */
[----:B------:R-:W-:Y:S01]  /*0eb0*/  ISETP.NE.AND P2, PT, R26, -0x1, PT ;  /* 0xffffffff1a00780c */ /* 0x000fe20003f45270 */
[----:B------:R-:W-:-:S12]  /*0ec0*/  IMAD.U32 R20, RZ, RZ, UR4 ;  /* 0x00000004ff147e24 */ /* 0x000fd8000f8e00ff */
[----:B------:R-:W-:Y:S02]  /*0ed0*/  @P2 PRMT R20, RZ, 0x7610, R20 ;  /* 0x00007610ff142816 */ /* 0x000fe40000000014 */
.L_x_3280:
[----:B------:R-:W-:Y:S05]  /*0ee0*/  BSYNC B0 ;  /* 0x0000000000007941 */ /* 0x000fea0003800000 */
.L_x_3279:
[----:B------:R-:W-:Y:S01]  /*0ef0*/  ISETP.NE.AND P6, PT, R6, 0x1, PT ;  /* 0x000000010600780c */ /* 0x000fe20003fc5270 */
[----:B------:R-:W-:Y:S01]  /*0f00*/  BSSY B0, `(.L_x_3281) ;  /* 0x0000008000007945 */ /* 0x000fe20003800000 */
[----:B------:R-:W-:Y:S01]  /*0f10*/  ISETP.NE.AND P2, PT, R3, 0x1, PT ;  /* 0x000000010300780c */ /* 0x000fe20003f45270 */
[----:B------:R-:W-:Y:S01]  /*0f20*/  IMAD.MOV.U32 R22, RZ, RZ, 0x1 ;  /* 0x00000001ff167424 */ /* 0x000fe200078e00ff */
[----:B------:R-:W-:-:S09]  /*0f30*/  ISETP.NE.AND P5, PT, R2, 0x1, PT ;  /* 0x000000010200780c */ /* 0x000fd20003fa5270 */
[----:B------:R-:W-:Y:S05]  /*0f40*/  @!P6 BRA `(.L_x_3282) ;  /* 0x000000300000e947 */ /* 0x000fea0003800000 */
[----:B------:R-:W-:Y:S01]  /*0f50*/  ISETP.NE.AND P6, PT, R6, -0x1, PT ;  /* 0xffffffff0600780c */ /* 0x000fe20003fc5270 */
[----:B------:R-:W-:-:S12]  /*0f60*/  IMAD.U32 R18, RZ, RZ, UR4 ;  /* 0x00000004ff127e24 */ /* 0x000fd8000f8e00ff */
[----:B------:R-:W-:Y:S02]  /*0f70*/  @P6 PRMT R18, RZ, 0x7610, R18 ;  /* 0x00007610ff126816 */ /* 0x000fe40000000012 */
.L_x_3282:
[----:B------:R-:W-:Y:S05]  /*0f80*/  BSYNC B0 ;  /* 0x0000000000007941 */ /* 0x000fea0003800000 */
.L_x_3281:
[----:B------:R-:W-:Y:S01]  /*0f90*/  BSSY B0, `(.L_x_3283) ;  /* 0x0000006000007945 */ /* 0x000fe20003800000 */
[----:B------:R-:W-:Y:S01]  /*0fa0*/  IMAD.MOV.U32 R24, RZ, RZ, 0x1 ;  /* 0x00000001ff187424 */ /* 0x000fe200078e00ff */
[----:B------:R-:W-:Y:S05]  /*0fb0*/  @!P2 BRA `(.L_x_3284) ;  /* 0x000000300000a947 */ /* 0x000fea0003800000 */
[----:B------:R-:W-:Y:S01]  /*0fc0*/  ISETP.NE.AND P2, PT, R3, -0x1, PT ;  /* 0xffffffff0300780c */ /* 0x000fe20003f45270 */
[----:B------:R-:W-:-:S12]  /*0fd0*/  IMAD.U32 R22, RZ, RZ, UR4 ;  /* 0x00000004ff167e24 */ /* 0x000fd8000f8e00ff */
[----:B------:R-:W-:Y:S02]  /*0fe0*/  @P2 PRMT R22, RZ, 0x7610, R22 ;  /* 0x00007610ff162816 */ /* 0x000fe40000000016 */
.L_x_3284:
[----:B------:R-:W-:Y:S05]  /*0ff0*/  BSYNC B0 ;  /* 0x0000000000007941 */ /* 0x000fea0003800000 */
.L_x_3283:
[----:B------:R-:W-:Y:S01]  /*1000*/  BSSY B0, `(.L_x_3285) ;  /* 0x0000005000007945 */ /* 0x000fe20003800000 */
[----:B------:R-:W-:Y:S05]  /*1010*/  @!P5 BRA `(.L_x_3286) ;  /* 0x000000300000d947 */ /* 0x000fea0003800000 */
[----:B------:R-:W-:Y:S01]  /*1020*/  ISETP.NE.AND P2, PT, R2, -0x1, PT ;  /* 0xffffffff0200780c */ /* 0x000fe20003f45270 */
[----:B------:R-:W-:-:S12]  /*1030*/  IMAD.U32 R24, RZ, RZ, UR4 ;  /* 0x00000004ff187e24 */ /* 0x000fd8000f8e00ff */
[----:B------:R-:W-:Y:S02]  /*1040*/  @P2 PRMT R24, RZ, 0x7610, R24 ;  /* 0x00007610ff182816 */ /* 0x000fe40000000018 */
.L_x_3286:
[----:B------:R-:W-:Y:S05]  /*1050*/  BSYNC B0 ;  /* 0x0000000000007941 */ /* 0x000fea0003800000 */
.L_x_3285:
[-C--:B------:R-:W-:Y:S01]  /*1060*/  @P0 LEA R2, P6, R29, R12.reuse, 0x1 ;  /* 0x0000000c1d020211 */ /* 0x080fe200078c08ff */
[----:B------:R-:W-:Y:S01]  /*1070*/  IMAD.MOV.U32 R26, RZ, RZ, R16 ;  /* 0x000000ffff1a7224 */ /* 0x000fe200078e0010 */
[-C--:B------:R-:W-:Y:S02]  /*1080*/  @P1 LEA R6, P5, R11, R12.reuse, 0x1 ;  /* 0x0000000c0b061211 */ /* 0x080fe400078a08ff */
[-C--:B------:R-:W-:Y:S02]  /*1090*/  @P0 LEA.HI.X R3, R29, R13.reuse, R10, 0x1, P6 ;  /* 0x0000000d1d030211 */ /* 0x080fe400030f0c0a */
[-C--:B------:R-:W-:Y:S02]  /*10a0*/  @P3 LEA R8, P2, R19, R12.reuse, 0x1 ;  /* 0x0000000c13083211 */ /* 0x080fe400078408ff */
[----:B------:R-:W-:Y:S01]  /*10b0*/  @P4 LEA R10, P6, R21, R12, 0x1 ;  /* 0x0000000c150a4211 */ /* 0x000fe200078c08ff */
[----:B------:R0:W-:Y:S01]  /*10c0*/  @P0 STG.E.U16 [R2.64], R20 ;  /* 0x0000001402000986 */ /* 0x0001e2000c101508 */
[----:B------:R-:W-:-:S02]  /*10d0*/  @P1 LEA.HI.X R7, R11, R13, R23, 0x1, P5 ;  /* 0x0000000d0b071211 */ /* 0x000fc400028f0c17 */
[-C--:B------:R-:W-:Y:S01]  /*10e0*/  @P3 LEA.HI.X R9, R19, R13.reuse, R25, 0x1, P2 ;  /* 0x0000000d13093211 */ /* 0x080fe200010f0c19 */
[----:B------:R-:W-:Y:S01]  /*10f0*/  IMAD.MOV.U32 R19, RZ, RZ, c[0x0][0x0] ;  /* 0x00000000ff137624 */ /* 0x000fe200078e00ff */
[----:B------:R-:W-:Y:S01]  /*1100*/  @P4 LEA.HI.X R11, R21, R13, R27, 0x1, P6 ;  /* 0x0000000d150b4211 */ /* 0x000fe200030f0c1b */
[----:B------:R-:W-:Y:S01]  /*1110*/  IMAD.MOV.U32 R27, RZ, RZ, R5 ;  /* 0x000000ffff1b7224 */ /* 0x000fe200078e0005 */
[----:B------:R0:W-:Y:S03]  /*1120*/  @P1 STG.E.U16 [R6.64], R18 ;  /* 0x0000001206001986 */ /* 0x0001e6000c101508 */
[----:B------:R-:W-:Y:S01]  /*1130*/  IMAD.WIDE.U32 R26, R19, 0x4, R26 ;  /* 0x00000004131a7825 */ /* 0x000fe200078e001a */
[----:B------:R0:W-:Y:S03]  /*1140*/  @P3 STG.E.U16 [R8.64], R22 ;  /* 0x0000001608003986 */ /* 0x0001e6000c101508 */
[----:B------:R-:W-:Y:S01]  /*1150*/  IMAD.MOV.U32 R16, RZ, RZ, R26 ;  /* 0x000000ffff107224 */ /* 0x000fe200078e001a */
[----:B------:R0:W-:Y:S01]  /*1160*/  @P4 STG.E.U16 [R10.64], R24 ;  /* 0x000000180a004986 */ /* 0x0001e2000c101508 */
[C---:B------:R-:W-:Y:S01]  /*1170*/  ISETP.GE.U32.AND P0, PT, R26.reuse, 0x10000, PT ;  /* 0x000100001a00780c */ /* 0x040fe20003f06070 */
[----:B------:R-:W-:Y:S01]  /*1180*/  IMAD.MOV.U32 R5, RZ, RZ, R27 ;  /* 0x000000ffff057224 */ /* 0x000fe200078e001b */
[----:B------:R-:W-:-:S02]  /*1190*/  ISETP.LT.U32.AND P1, PT, R26, R4, PT ;  /* 0x000000041a00720c */ /* 0x000fc40003f21070 */
[C---:B------:R-:W-:Y:S02]  /*11a0*/  ISETP.GE.U32.AND.EX P0, PT, R27.reuse, RZ, PT, P0 ;  /* 0x000000ff1b00720c */ /* 0x040fe40003f06100 */
[----:B------:R-:W-:-:S13]  /*11b0*/  ISETP.LT.AND.EX P1, PT, R27, R0, PT, P1 ;  /* 0x000000001b00720c */ /* 0x000fda0003f21310 */
[----:B0-----:R-:W-:Y:S05]  /*11c0*/  @!P0 BRA P1, `(.L_x_3287) ;  /* 0xfffff9d000008947 */ /* 0x001fea000083ffff */
[----:B------:R-:W-:Y:S05]  /*11d0*/  EXIT ;  /* 0x000000000000794d */ /* 0x000fea0003800000 */
.L_x_3271:
[----:B------:R-:W0:Y:S02]  /*11e0*/  S2R R5, SR_TID.X ;  /* 0x0000000000057919 */ /* 0x000e240000002100 */
[----:B0-----:R-:W-:-:S05]  /*11f0*/  IMAD.WIDE.U32 R2, R5, 0x4, RZ ;  /* 0x0000000405027825 */ /* 0x001fca00078e00ff */
[----:B------:R-:W-:-:S04]  /*1200*/  ISETP.GE.U32.AND P0, PT, R2, R4, PT ;  /* 0x000000040200720c */ /* 0x000fc80003f06070 */
[----:B------:R-:W-:-:S04]  /*1210*/  ISETP.GE.AND.EX P0, PT, R3, R0, PT, P0 ;  /* 0x000000000300720c */ /* 0x000fc80003f06300 */
[----:B------:R-:W-:-:S13]  /*1220*/  ISETP.GT.U32.OR P0, PT, R5, 0x3fff, P0 ;  /* 0x00003fff0500780c */ /* 0x000fda0000704470 */
[----:B------:R-:W-:Y:S05]  /*1230*/  @P0 EXIT ;  /* 0x000000000000094d */ /* 0x000fea0003800000 */
[----:B------:R-:W-:Y:S01]  /*1240*/  UPRMT UR6, UR4, 0x9910, URZ ;  /* 0x0000991004067896 */ /* 0x000fe2000800003f */
[----:B------:R-:W-:Y:S01]  /*1250*/  IMAD.MOV.U32 R3, RZ, RZ, R5 ;  /* 0x000000ffff037224 */ /* 0x000fe200078e0005 */
[----:B------:R-:W-:Y:S01]  /*1260*/  ULOP3.LUT UR5, UR4, 0x1, URZ, 0xc0, !UPT ;  /* 0x0000000104057892 */ /* 0x000fe2000f8ec03f */
[----:B------:R-:W-:-:S03]  /*1270*/  IMAD.MOV.U32 R2, RZ, RZ, RZ ;  /* 0x000000ffff027224 */ /* 0x000fc600078e00ff */
[----:B------:R-:W-:Y:S02]  /*1280*/  UISETP.NE.U32.AND UP0, UPT, UR5, 0x1, UPT ;  /* 0x000000010500788c */ /* 0x000fe4000bf05070 */
[----:B------:R-:W-:Y:S02]  /*1290*/  UMOV UR4, UR6 ;  /* 0x0000000600047c82 */ /* 0x000fe40008000000 */
[----:B------:R-:W-:Y:S01]  /*12a0*/  ISETP.LE.AND P0, PT, RZ, UR4, PT ;  /* 0x00000004ff007c0c */ /* 0x000fe2000bf03270 */
[----:B------:R-:W-:Y:S02]  /*12b0*/  UMOV UR5, 0x1 ;  /* 0x0000000100057882 */ /* 0x000fe40000000000 */
[----:B------:R-:W-:-:S10]  /*12c0*/  USEL UR5, UR5, 0xffff, UP0 ;  /* 0x0000ffff05057887 */ /* 0x000fd40008000000 */
[----:B------:R-:W-:Y:S05]  /*12d0*/  @!P0 BRA `(.L_x_3288) ;  /* 0x0000073000008947 */ /* 0x000fea0003800000 */
.L_x_3294:
[----:B------:R-:W0:Y:S01]  /*12e0*/  LDC.U16 R5, c[0x0][0xdaa] ;  /* 0x00036a80ff057b82 */ /* 0x000e220000000400 */
[----:B------:R-:W-:Y:S02]  /*12f0*/  IMAD.MOV.U32 R11, RZ, RZ, 0x1 ;  /* 0x00000001ff0b7424 */ /* 0x000fe400078e00ff */
[----:B------:R-:W-:Y:S02]  /*1300*/  IMAD.MOV.U32 R10, RZ, RZ, 0x1 ;  /* 0x00000001ff0a7424 */ /* 0x000fe400078e00ff */
[----:B------:R-:W-:Y:S02]  /*1310*/  IMAD.MOV.U32 R9, RZ, RZ, 0x1 ;  /* 0x00000001ff097424 */ /* 0x000fe400078e00ff */
[----:B------:R-:W-:Y:S01]  /*1320*/  IMAD.MOV.U32 R8, RZ, RZ, 0x1 ;  /* 0x00000001ff087424 */ /* 0x000fe200078e00ff */
[----:B0-----:R-:W-:-:S04]  /*1330*/  PRMT R6, R5, 0x9910, RZ ;  /* 0x0000991005067816 */ /* 0x001fc800000000ff */
[----:B------:R-:W-:-:S13]  /*1340*/  ISETP.NE.AND P0, PT, R6, RZ, PT ;  /* 0x000000ff0600720c */ /* 0x000fda0003f05270 */
[----:B------:R-:W-:Y:S05]  /*1350*/  @!P0 BRA `(.L_x_3289) ;  /* 0x000005c000008947 */ /* 0x000fea0003800000 */
[----:B------:R-:W-:-:S04]  /*1360*/  LEA R16, P0, R3, R14, 0x3 ;  /* 0x0000000e03107211 */ /* 0x000fc800078018ff */
[----:B------:R-:W-:-:S06]  /*1370*/  LEA.HI.X R17, R3, R15, R2, 0x3, P0 ;  /* 0x0000000f03117211 */ /* 0x000fcc00000f1c02 */
[----:B------:R-:W2:Y:S01]  /*1380*/  LDG.E.64 R16, [R16.64] ;  /* 0x0000000810107981 */ /* 0x000ea2000c1e1b00 */
[----:B------:R-:W-:Y:S02]  /*1390*/  IMAD.MOV.U32 R8, RZ, RZ, 0x1 ;  /* 0x00000001ff087424 */ /* 0x000fe400078e00ff */
[----:B------:R-:W-:Y:S01]  /*13a0*/  IMAD.MOV.U32 R11, RZ, RZ, R5 ;  /* 0x000000ffff0b7224 */ /* 0x000fe200078e0005 */
[C---:B--2---:R-:W-:Y:S02]  /*13b0*/  PRMT R9, R16.reuse, 0x7610, R9 ;  /* 0x0000761010097816 */ /* 0x044fe40000000009 */
[----:B------:R-:W-:Y:S02]  /*13c0*/  PRMT R10, R16, 0x7632, R10 ;  /* 0x00007632100a7816 */ /* 0x000fe4000000000a */
[C---:B------:R-:W-:Y:S02]  /*13d0*/  PRMT R7, R17.reuse, 0x7610, R7 ;  /* 0x0000761011077816 */ /* 0x040fe40000000007 */
[----:B------:R-:W-:-:S02]  /*13e0*/  PRMT R6, R17, 0x7632, R6 ;  /* 0x0000763211067816 */ /* 0x000fc40000000006 */
.L_x_3290:
[----:B------:R-:W-:Y:S02]  /*13f0*/  LOP3.LUT R16, R11, 0x1, RZ, 0xc0, !PT ;  /* 0x000000010b107812 */ /* 0x000fe400078ec0ff */
[----:B------:R-:W-:-:S02]  /*1400*/  PRMT R17, R8, 0x9910, RZ ;  /* 0x0000991008117816 */ /* 0x000fc400000000ff */
[----:B------:R-:W-:Y:S02]  /*1410*/  ISETP.NE.U32.AND P0, PT, R16, 0x1, PT ;  /* 0x000000011000780c */ /* 0x000fe40003f05070 */
[----:B------:R-:W-:Y:S02]  /*1420*/  LOP3.LUT R16, R11, 0xffff, RZ, 0xc0, !PT ;  /* 0x0000ffff0b107812 */ /* 0x000fe400078ec0ff */
[C---:B------:R-:W-:Y:S02]  /*1430*/  PRMT R18, R9.reuse, 0x9910, RZ ;  /* 0x0000991009127816 */ /* 0x040fe400000000ff */
[----:B------:R-:W-:Y:S02]  /*1440*/  SEL R9, R9, 0x1, !P0 ;  /* 0x0000000109097807 */ /* 0x000fe40004000000 */
[----:B------:R-:W-:Y:S01]  /*1450*/  LEA.HI R8, R16, R11, RZ, 0x11 ;  /* 0x0000000b10087211 */ /* 0x000fe200078f88ff */
[----:B------:R-:W-:Y:S01]  /*1460*/  IMAD.MOV.U32 R16, RZ, RZ, R17 ;  /* 0x000000ffff107224 */ /* 0x000fe200078e0011 */
[----:B------:R-:W-:-:S02]  /*1470*/  IADD3 R11, R11, 0x1, RZ ;  /* 0x000000010b0b7810 */ /* 0x000fc40007ffe0ff */
[----:B------:R-:W-:Y:S01]  /*1480*/  PRMT R17, R9, 0x9910, RZ ;  /* 0x0000991009117816 */ /* 0x000fe200000000ff */
[----:B------:R-:W-:Y:S01]  /*1490*/  IMAD.MOV.U32 R9, RZ, RZ, R18 ;  /* 0x000000ffff097224 */ /* 0x000fe200078e0012 */
[----:B------:R-:W-:Y:S02]  /*14a0*/  PRMT R18, R8, 0x9910, RZ ;  /* 0x0000991008127816 */ /* 0x000fe400000000ff */
[----:B------:R-:W-:Y:S01]  /*14b0*/  LOP3.LUT R8, R11, 0xffff, RZ, 0xc0, !PT ;  /* 0x0000ffff0b087812 */ /* 0x000fe200078ec0ff */
[----:B------:R-:W-:Y:S02]  /*14c0*/  IMAD.MOV.U32 R11, RZ, RZ, R17 ;  /* 0x000000ffff0b7224 */ /* 0x000fe400078e0011 */
[----:B------:R-:W-:Y:S01]  /*14d0*/  IMAD.MOV.U32 R17, RZ, RZ, R18 ;  /* 0x000000ffff117224 */ /* 0x000fe200078e0012 */
[----:B------:R-:W-:Y:S01]  /*14e0*/  ISETP.GT.U32.AND P0, PT, R8, 0x2, PT ;  /* 0x000000020800780c */ /* 0x000fe20003f04070 */
[----:B------:R-:W-:Y:S02]  /*14f0*/  IMAD R8, R16, R11, RZ ;  /* 0x0000000b10087224 */ /* 0x000fe400078e02ff */
[----:B------:R-:W-:Y:S01]  /*1500*/  IMAD R9, R9, R9, RZ ;  /* 0x0000000909097224 */ /* 0x000fe200078e02ff */
[----:B------:R-:W-:-:S09]  /*1510*/  SHF.R.S32.HI R11, RZ, 0x1, R17 ;  /* 0x00000001ff0b7819 */ /* 0x000fd20000011411 */
[----:B------:R-:W-:Y:S05]  /*1520*/  @P0 BRA `(.L_x_3290) ;  /* 0xfffffec000000947 */ /* 0x000fea000383ffff */
[----:B------:R-:W-:Y:S02]  /*1530*/  IMAD.MOV.U32 R9, RZ, RZ, 0x1 ;  /* 0x00000001ff097424 */ /* 0x000fe400078e00ff */
[----:B------:R-:W-:-:S05]  /*1540*/  IMAD.MOV.U32 R11, RZ, RZ, R5 ;  /* 0x000000ffff0b7224 */ /* 0x000fca00078e0005 */
.L_x_3291:
[----:B------:R-:W-:Y:S02]  /*1550*/  LOP3.LUT R16, R11, 0x1, RZ, 0xc0, !PT ;  /* 0x000000010b107812 */ /* 0x000fe400078ec0ff */
[----:B------:R-:W-:Y:S02]  /*1560*/  PRMT R17, R9, 0x9910, RZ ;  /* 0x0000991009117816 */ /* 0x000fe400000000ff */
[----:B------:R-:W-:Y:S02]  /*1570*/  ISETP.NE.U32.AND P0, PT, R16, 0x1, PT ;  /* 0x000000011000780c */ /* 0x000fe40003f05070 */
[----:B------:R-:W-:Y:S02]  /*1580*/  LOP3.LUT R16, R11, 0xffff, RZ, 0xc0, !PT ;  /* 0x0000ffff0b107812 */ /* 0x000fe400078ec0ff */
[----:B------:R-:W-:-:S02]  /*1590*/  PRMT R19, R10, 0x9910, RZ ;  /* 0x000099100a137816 */ /* 0x000fc400000000ff */
[----:B------:R-:W-:Y:S01]  /*15a0*/  LEA.HI R9, R16, R11, RZ, 0x11 ;  /* 0x0000000b10097211 */ /* 0x000fe200078f88ff */
[----:B------:R-:W-:Y:S01]  /*15b0*/  IMAD.MOV.U32 R16, RZ, RZ, R17 ;  /* 0x000000ffff107224 */ /* 0x000fe200078e0011 */
[----:B------:R-:W-:Y:S02]  /*15c0*/  IADD3 R11, R11, 0x1, RZ ;  /* 0x000000010b0b7810 */ /* 0x000fe40007ffe0ff */
[----:B------:R-:W-:Y:S02]  /*15d0*/  SEL R10, R10, 0x1, !P0 ;  /* 0x000000010a0a7807 */ /* 0x000fe40004000000 */
[----:B------:R-:W-:Y:S02]  /*15e0*/  LOP3.LUT R17, R11, 0xffff, RZ, 0xc0, !PT ;  /* 0x0000ffff0b117812 */ /* 0x000fe400078ec0ff */
[----:B------:R-:W-:Y:S01]  /*15f0*/  PRMT R18, R10, 0x9910, RZ ;  /* 0x000099100a127816 */ /* 0x000fe200000000ff */
[----:B------:R-:W-:Y:S01]  /*1600*/  IMAD.MOV.U32 R10, RZ, RZ, R19 ;  /* 0x000000ffff0a7224 */ /* 0x000fe200078e0013 */
[----:B------:R-:W-:-:S02]  /*1610*/  ISETP.GT.U32.AND P0, PT, R17, 0x2, PT ;  /* 0x000000021100780c */ /* 0x000fc40003f04070 */
[----:B------:R-:W-:Y:S01]  /*1620*/  PRMT R19, R9, 0x9910, RZ ;  /* 0x0000991009137816 */ /* 0x000fe200000000ff */
[----:B------:R-:W-:Y:S02]  /*1630*/  IMAD.MOV.U32 R9, RZ, RZ, R18 ;  /* 0x000000ffff097224 */ /* 0x000fe400078e0012 */
[----:B------:R-:W-:Y:S02]  /*1640*/  IMAD R10, R10, R10, RZ ;  /* 0x0000000a0a0a7224 */ /* 0x000fe400078e02ff */
[----:B------:R-:W-:Y:S02]  /*1650*/  IMAD.MOV.U32 R11, RZ, RZ, R19 ;  /* 0x000000ffff0b7224 */ /* 0x000fe400078e0013 */
[----:B------:R-:W-:-:S03]  /*1660*/  IMAD R9, R16, R9, RZ ;  /* 0x0000000910097224 */ /* 0x000fc600078e02ff */
[----:B------:R-:W-:Y:S01]  /*1670*/  SHF.R.S32.HI R11, RZ, 0x1, R11 ;  /* 0x00000001ff0b7819 */ /* 0x000fe2000001140b */
[----:B------:R-:W-:Y:S05]  /*1680*/  @P0 BRA `(.L_x_3291) ;  /* 0xfffffec000000947 */ /* 0x000fea000383ffff */
[----:B------:R-:W-:Y:S02]  /*1690*/  IMAD.MOV.U32 R10, RZ, RZ, 0x1 ;  /* 0x00000001ff0a7424 */ /* 0x000fe400078e00ff */
[----:B------:R-:W-:-:S05]  /*16a0*/  IMAD.MOV.U32 R11, RZ, RZ, R5 ;  /* 0x000000ffff0b7224 */ /* 0x000fca00078e0005 */
.L_x_3292:
[C---:B------:R-:W-:Y:S02]  /*16b0*/  LOP3.LUT R16, R11.reuse, 0x1, RZ, 0xc0, !PT ;  /* 0x000000010b107812 */ /* 0x040fe400078ec0ff */
[----:B------:R-:W-:Y:S02]  /*16c0*/  PRMT R17, R10, 0x9910, RZ ;  /* 0x000099100a117816 */ /* 0x000fe400000000ff */
[----:B------:R-:W-:Y:S02]  /*16d0*/  ISETP.NE.U32.AND P0, PT, R16, 0x1, PT ;  /* 0x000000011000780c */ /* 0x000fe40003f05070 */
[----:B------:R-:W-:Y:S02]  /*16e0*/  LOP3.LUT R16, R11, 0xffff, RZ, 0xc0, !PT ;  /* 0x0000ffff0b107812 */ /* 0x000fe400078ec0ff */
[----:B------:R-:W-:-:S02]  /*16f0*/  PRMT R18, R7, 0x9910, RZ ;  /* 0x0000991007127816 */ /* 0x000fc400000000ff */
[----:B------:R-:W-:Y:S02]  /*1700*/  SEL R7, R7, 0x1, !P0 ;  /* 0x0000000107077807 */ /* 0x000fe40004000000 */
[----:B------:R-:W-:Y:S01]  /*1710*/  LEA.HI R10, R16, R11, RZ, 0x11 ;  /* 0x0000000b100a7211 */ /* 0x000fe200078f88ff */
[----:B------:R-:W-:Y:S01]  /*1720*/  IMAD.MOV.U32 R16, RZ, RZ, R17 ;  /* 0x000000ffff107224 */ /* 0x000fe200078e0011 */
[----:B------:R-:W-:Y:S02]  /*1730*/  IADD3 R11, R11, 0x1, RZ ;  /* 0x000000010b0b7810 */ /* 0x000fe40007ffe0ff */
[----:B------:R-:W-:Y:S01]  /*1740*/  PRMT R17, R7, 0x9910, RZ ;  /* 0x0000991007117816 */ /* 0x000fe200000000ff */
[----:B------:R-:W-:Y:S01]  /*1750*/  IMAD.MOV.U32 R7, RZ, RZ, R18 ;  /* 0x000000ffff077224 */ /* 0x000fe200078e0012 */
[----:B------:R-:W-:Y:S02]  /*1760*/  PRMT R18, R10, 0x9910, RZ ;  /* 0x000099100a127816 */ /* 0x000fe400000000ff */
[----:B------:R-:W-:Y:S01]  /*1770*/  LOP3.LUT R10, R11, 0xffff, RZ, 0xc0, !PT ;  /* 0x0000ffff0b0a7812 */ /* 0x000fe200078ec0ff */
[----:B------:R-:W-:-:S02]  /*1780*/  IMAD.MOV.U32 R11, RZ, RZ, R17 ;  /* 0x000000ffff0b7224 */ /* 0x000fc400078e0011 */
[----:B------:R-:W-:Y:S01]  /*1790*/  IMAD.MOV.U32 R17, RZ, RZ, R18 ;  /* 0x000000ffff117224 */ /* 0x000fe200078e0012 */
[----:B------:R-:W-:Y:S01]  /*17a0*/  ISETP.GT.U32.AND P0, PT, R10, 0x2, PT ;  /* 0x000000020a00780c */ /* 0x000fe20003f04070 */
[----:B------:R-:W-:Y:S02]  /*17b0*/  IMAD R10, R16, R11, RZ ;  /* 0x0000000b100a7224 */ /* 0x000fe400078e02ff */
[----:B------:R-:W-:Y:S01]  /*17c0*/  IMAD R7, R7, R7, RZ ;  /* 0x0000000707077224 */ /* 0x000fe200078e02ff */
[----:B------:R-:W-:-:S09]  /*17d0*/  SHF.R.S32.HI R11, RZ, 0x1, R17 ;  /* 0x00000001ff0b7819 */ /* 0x000fd20000011411 */
[----:B------:R-:W-:Y:S05]  /*17e0*/  @P0 BRA `(.L_x_3292) ;  /* 0xfffffec000000947 */ /* 0x000fea000383ffff */
[----:B------:R-:W-:Y:S02]  /*17f0*/  IMAD.MOV.U32 R11, RZ, RZ, 0x1 ;  /* 0x00000001ff0b7424 */ /* 0x000fe400078e00ff */
.L_x_3293:
[C---:B------:R-:W-:Y:S02]  /*1800*/  LOP3.LUT R7, R5.reuse, 0x1, RZ, 0xc0, !PT ;  /* 0x0000000105077812 */ /* 0x040fe400078ec0ff */
[----:B------:R-:W-:Y:S02]  /*1810*/  LOP3.LUT R16, R5, 0xffff, RZ, 0xc0, !PT ;  /* 0x0000ffff05107812 */ /* 0x000fe400078ec0ff */
[----:B------:R-:W-:Y:S02]  /*1820*/  ISETP.NE.U32.AND P0, PT, R7, 0x1, PT ;  /* 0x000000010700780c */ /* 0x000fe40003f05070 */
[C---:B------:R-:W-:Y:S02]  /*1830*/  PRMT R17, R6.reuse, 0x9910, RZ ;  /* 0x0000991006117816 */ /* 0x040fe400000000ff */
[----:B------:R-:W-:Y:S02]  /*1840*/  SEL R6, R6, 0x1, !P0 ;  /* 0x0000000106067807 */ /* 0x000fe40004000000 */
[----:B------:R-:W-:-:S02]  /*1850*/  LEA.HI R7, R16, R5, RZ, 0x11 ;  /* 0x0000000510077211 */ /* 0x000fc400078f88ff */
        /* <DEDUP_REMOVED lines=12> */
.L_x_3289:
[C---:B------:R-:W-:Y:S02]  /*1920*/  LEA R6, P0, R3.reuse, R12, 0x3 ;  /* 0x0000000c03067211 */ /* 0x040fe400078018ff */
[----:B------:R-:W-:Y:S02]  /*1930*/  PRMT R8, R8, 0x5410, R9 ;  /* 0x0000541008087816 */ /* 0x000fe40000000009 */
[C---:B------:R-:W-:Y:S02]  /*1940*/  LEA.HI.X R7, R3.reuse, R13, R2, 0x3, P0 ;  /* 0x0000000d03077211 */ /* 0x040fe400000f1c02 */
[----:B------:R-:W-:Y:S02]  /*1950*/  IADD3 R3, P0, R3, c[0x0][0x0], RZ ;  /* 0x0000000003037a10 */ /* 0x000fe40007f1e0ff */
[----:B------:R-:W-:Y:S02]  /*1960*/  PRMT R9, R10, 0x5410, R11 ;  /* 0x000054100a097816 */ /* 0x000fe4000000000b */
[C---:B------:R-:W-:Y:S01]  /*1970*/  ISETP.LT.U32.AND P1, PT, R3.reuse, 0x4000, PT ;  /* 0x000040000300780c */ /* 0x040fe20003f21070 */
[----:B------:R-:W-:-:S02]  /*1980*/  IMAD.SHL.U32 R5, R3, 0x4, RZ ;  /* 0x0000000403057824 */ /* 0x000fc400078e00ff */
[----:B------:R-:W-:Y:S01]  /*1990*/  IMAD.X R2, RZ, RZ, R2, P0 ;  /* 0x000000ffff027224 */ /* 0x000fe200000e0602 */
[----:B------:R0:W-:Y:S02]  /*19a0*/  STG.E.64 [R6.64], R8 ;  /* 0x0000000806007986 */ /* 0x0001e4000c101b08 */
[----:B------:R-:W-:Y:S02]  /*19b0*/  ISETP.GE.U32.AND P0, PT, R5, R4, PT ;  /* 0x000000040500720c */ /* 0x000fe40003f06070 */
[----:B------:R-:W-:Y:S02]  /*19c0*/  SHF.L.U64.HI R5, R3, 0x2, R2 ;  /* 0x0000000203057819 */ /* 0x000fe40000010202 */
[----:B------:R-:W-:Y:S02]  /*19d0*/  ISETP.LT.U32.AND.EX P1, PT, R2, RZ, PT, P1 ;  /* 0x000000ff0200720c */ /* 0x000fe40003f21110 */
[----:B------:R-:W-:-:S13]  /*19e0*/  ISETP.GE.AND.EX P0, PT, R5, R0, PT, P0 ;  /* 0x000000000500720c */ /* 0x000fda0003f06300 */
[----:B0-----:R-:W-:Y:S05]  /*19f0*/  @!P0 BRA P1, `(.L_x_3294) ;  /* 0xfffff8e000008947 */ /* 0x001fea000083ffff */
[----:B------:R-:W-:Y:S05]  /*1a00*/  EXIT ;  /* 0x000000000000794d */ /* 0x000fea0003800000 */
.L_x_3288:
[C---:B------:R-:W-:Y:S01]  /*1a10*/  IMAD.SHL.U32 R7, R3.reuse, 0x8, RZ ;  /* 0x0000000803077824 */ /* 0x040fe200078e00ff */
[----:B------:R-:W-:-:S04]  /*1a20*/  SHF.L.U64.HI R5, R3, 0x3, R2 ;  /* 0x0000000303057819 */ /* 0x000fc80000010202 */
[----:B------:R-:W-:-:S05]  /*1a30*/  IADD3 R8, P0, R14, R7, RZ ;  /* 0x000000070e087210 */ /* 0x000fca0007f1e0ff */
[----:B------:R-:W-:-:S06]  /*1a40*/  IMAD.X R9, R15, 0x1, R5, P0 ;  /* 0x000000010f097824 */ /* 0x000fcc00000e0605 */
[----:B------:R-:W2:Y:S01]  /*1a50*/  LDG.E.64 R8, [R8.64] ;  /* 0x0000000808087981 */ /* 0x000ea2000c1e1b00 */
[----:B------:R-:W-:Y:S01]  /*1a60*/  IMAD.MOV.U32 R17, RZ, RZ, 0x1 ;  /* 0x00000001ff117424 */ /* 0x000fe200078e00ff */
[----:B------:R-:W-:Y:S01]  /*1a70*/  BSSY B0, `(.L_x_3295) ;  /* 0x0000011000007945 */ /* 0x000fe20003800000 */
[C---:B--2---:R-:W-:Y:S02]  /*1a80*/  PRMT R6, R8.reuse, 0x9910, RZ ;  /* 0x0000991008067816 */ /* 0x044fe400000000ff */
[----:B------:R-:W-:Y:S01]  /*1a90*/  PRMT R10, R8, 0xbb32, RZ ;  /* 0x0000bb32080a7816 */ /* 0x000fe200000000ff */
[----:B------:R-:W-:Y:S01]  /*1aa0*/  IMAD.MOV.U32 R8, RZ, RZ, 0x1 ;  /* 0x00000001ff087424 */ /* 0x000fe200078e00ff */
[----:B------:R-:W-:Y:S02]  /*1ab0*/  ISETP.NE.AND P0, PT, R6, 0x1, PT ;  /* 0x000000010600780c */ /* 0x000fe40003f05270 */
[C---:B------:R-:W-:Y:S02]  /*1ac0*/  PRMT R11, R9.reuse, 0x9910, RZ ;  /* 0x00009910090b7816 */ /* 0x040fe400000000ff */
[----:B------:R-:W-:Y:S01]  /*1ad0*/  PRMT R16, R9, 0xbb32, RZ ;  /* 0x0000bb3209107816 */ /* 0x000fe200000000ff */
[----:B------:R-:W-:Y:S01]  /*1ae0*/  IMAD.MOV.U32 R9, RZ, RZ, 0x1 ;  /* 0x00000001ff097424 */ /* 0x000fe200078e00ff */
[----:B------:R-:W-:-:S02]  /*1af0*/  ISETP.NE.AND P1, PT, R10, 0x1, PT ;  /* 0x000000010a00780c */ /* 0x000fc40003f25270 */
[----:B------:R-:W-:Y:S02]  /*1b00*/  ISETP.NE.AND P2, PT, R11, 0x1, PT ;  /* 0x000000010b00780c */ /* 0x000fe40003f45270 */
[----:B------:R-:W-:Y:S02]  /*1b10*/  ISETP.NE.AND P3, PT, R16, 0x1, PT ;  /* 0x000000011000780c */ /* 0x000fe40003f65270 */
[----:B------:R-:W-:Y:S01]  /*1b20*/  PRMT R8, R8, 0x5410, R17 ;  /* 0x0000541008087816 */ /* 0x000fe20000000011 */
[----:B------:R-:W-:Y:S05]  /*1b30*/  @!P0 BRA `(.L_x_3296) ;  /* 0x0000004000008947 */ /* 0x000fea0003800000 */
[----:B------:R-:W-:Y:S01]  /*1b40*/  ISETP.NE.AND P0, PT, R6, -0x1, PT ;  /* 0xffffffff0600780c */ /* 0x000fe20003f05270 */
[----:B------:R-:W-:-:S05]  /*1b50*/  IMAD.U32 R6, RZ, RZ, UR5 ;  /* 0x00000005ff067e24 */ /* 0x000fca000f8e00ff */
[----:B------:R-:W-:-:S07]  /*1b60*/  PRMT R8, R6, 0x7610, R8 ;  /* 0x0000761006087816 */ /* 0x000fce0000000008 */
[----:B------:R-:W-:Y:S02]  /*1b70*/  @P0 PRMT R8, RZ, 0x7610, R8 ;  /* 0x00007610ff080816 */ /* 0x000fe40000000008 */
.L_x_3296:
[----:B------:R-:W-:Y:S05]  /*1b80*/  BSYNC B0 ;  /* 0x0000000000007941 */ /* 0x000fea0003800000 */
.L_x_3295:
[----:B------:R-:W-:Y:S01]  /*1b90*/  BSSY B0, `(.L_x_3297) ;  /* 0x0000006000007945 */ /* 0x000fe20003800000 */
[----:B------:R-:W-:Y:S05]  /*1ba0*/  @!P1 BRA `(.L_x_3298) ;  /* 0x0000004000009947 */ /* 0x000fea0003800000 */
[----:B------:R-:W-:Y:S01]  /*1bb0*/  ISETP.NE.AND P0, PT, R10, -0x1, PT ;  /* 0xffffffff0a00780c */ /* 0x000fe20003f05270 */
[----:B------:R-:W-:-:S05]  /*1bc0*/  IMAD.U32 R6, RZ, RZ, UR5 ;  /* 0x00000005ff067e24 */ /* 0x000fca000f8e00ff */
[----:B------:R-:W-:-:S07]  /*1bd0*/  PRMT R8, R8, 0x5410, R6 ;  /* 0x0000541008087816 */ /* 0x000fce0000000006 */
[----:B------:R-:W-:Y:S02]  /*1be0*/  @P0 PRMT R8, R8, 0x5410, RZ ;  /* 0x0000541008080816 */ /* 0x000fe400000000ff */
.L_x_3298:
[----:B------:R-:W-:Y:S05]  /*1bf0*/  BSYNC B0 ;  /* 0x0000000000007941 */ /* 0x000fea0003800000 */
.L_x_3297:
[----:B------:R-:W-:Y:S01]  /*1c00*/  BSSY B0, `(.L_x_3299) ;  /* 0x0000005000007945 */ /* 0x000fe20003800000 */
[----:B------:R-:W-:Y:S05]  /*1c10*/  @!P2 BRA `(.L_x_3300) ;  /* 0x000000300000a947 */ /* 0x000fea0003800000 */
[----:B------:R-:W-:Y:S01]  /*1c20*/  ISETP.NE.AND P0, PT, R11, -0x1, PT ;  /* 0xffffffff0b00780c */ /* 0x000fe20003f05270 */
[----:B------:R-:W-:-:S12]  /*1c30*/  IMAD.U32 R9, RZ, RZ, UR5 ;  /* 0x00000005ff097e24 */ /* 0x000fd8000f8e00ff */
[----:B------:R-:W-:Y:S02]  /*1c40*/  @P0 PRMT R9, RZ, 0x7610, R9 ;  /* 0x00007610ff090816 */ /* 0x000fe40000000009 */
.L_x_3300:
[----:B------:R-:W-:Y:S05]  /*1c50*/  BSYNC B0 ;  /* 0x0000000000007941 */ /* 0x000fea0003800000 */
.L_x_3299:
[----:B------:R-:W-:Y:S01]  /*1c60*/  BSSY B0, `(.L_x_3301) ;  /* 0x0000007000007945 */ /* 0x000fe20003800000 */
[----:B------:R-:W-:Y:S01]  /*1c70*/  PRMT R9, R9, 0x5410, R17 ;  /* 0x0000541009097816 */ /* 0x000fe20000000011 */
[----:B------:R-:W-:Y:S05]  /*1c80*/  @!P3 BRA `(.L_x_3302) ;  /* 0x000000400000b947 */ /* 0x000fea0003800000 */
[----:B------:R-:W-:Y:S01]  /*1c90*/  ISETP.NE.AND P0, PT, R16, -0x1, PT ;  /* 0xffffffff1000780c */ /* 0x000fe20003f05270 */
[----:B------:R-:W-:-:S05]  /*1ca0*/  IMAD.U32 R6, RZ, RZ, UR5 ;  /* 0x00000005ff067e24 */ /* 0x000fca000f8e00ff */
[----:B------:R-:W-:-:S07]  /*1cb0*/  PRMT R9, R9, 0x5410, R6 ;  /* 0x0000541009097816 */ /* 0x000fce0000000006 */
[----:B------:R-:W-:Y:S02]  /*1cc0*/  @P0 PRMT R9, R9, 0x5410, RZ ;  /* 0x0000541009090816 */ /* 0x000fe400000000ff */
.L_x_3302:
[----:B------:R-:W-:Y:S05]  /*1cd0*/  BSYNC B0 ;  /* 0x0000000000007941 */ /* 0x000fea0003800000 */
.L_x_3301:
[----:B------:R-:W-:-:S05]  /*1ce0*/  IADD3 R6, P0, R12, R7, RZ ;  /* 0x000000070c067210 */ /* 0x000fca0007f1e0ff */
[----:B------:R-:W-:Y:S01]  /*1cf0*/  IMAD.X R7, R13, 0x1, R5, P0 ;  /* 0x000000010d077824 */ /* 0x000fe200000e0605 */
[----:B------:R-:W-:-:S04]  /*1d00*/  IADD3 R3, P0, R3, c[0x0][0x0], RZ ;  /* 0x0000000003037a10 */ /* 0x000fc80007f1e0ff */
[----:B------:R0:W-:Y:S01]  /*1d10*/  STG.E.64 [R6.64], R8 ;  /* 0x0000000806007986 */ /* 0x0001e2000c101b08 */
[C---:B------:R-:W-:Y:S01]  /*1d20*/  IMAD.SHL.U32 R5, R3.reuse, 0x4, RZ ;  /* 0x0000000403057824 */ /* 0x040fe200078e00ff */
[----:B------:R-:W-:Y:S01]  /*1d30*/  ISETP.LT.U32.AND P1, PT, R3, 0x4000, PT ;  /* 0x000040000300780c */ /* 0x000fe20003f21070 */
[----:B------:R-:W-:-:S03]  /*1d40*/  IMAD.X R2, RZ, RZ, R2, P0 ;  /* 0x000000ffff027224 */ /* 0x000fc600000e0602 */
[----:B------:R-:W-:Y:S02]  /*1d50*/  ISETP.GE.U32.AND P0, PT, R5, R4, PT ;  /* 0x000000040500720c */ /* 0x000fe40003f06070 */
[----:B------:R-:W-:Y:S02]  /*1d60*/  SHF.L.U64.HI R5, R3, 0x2, R2 ;  /* 0x0000000203057819 */ /* 0x000fe40000010202 */
[----:B------:R-:W-:Y:S02]  /*1d70*/  ISETP.LT.U32.AND.EX P1, PT, R2, RZ, PT, P1 ;  /* 0x000000ff0200720c */ /* 0x000fe40003f21110 */
[----:B------:R-:W-:-:S13]  /*1d80*/  ISETP.GE.AND.EX P0, PT, R5, R0, PT, P0 ;  /* 0x000000000500720c */ /* 0x000fda0003f06300 */
[----:B0-----:R-:W-:Y:S05]  /*1d90*/  @!P0 BRA P1, `(.L_x_3288) ;  /* 0xfffffc7000008947 */ /* 0x001fea000083ffff */
[----:B------:R-:W-:Y:S05]  /*1da0*/  EXIT ;  /* 0x000000000000794d */ /* 0x000fea0003800000 */
.L_x_3303:
        /* <DEDUP_REMOVED lines=13> */
.L_x_5367:


//--------------------- .text._ZN2at6native57_GLOBAL__N__f3eca4a2_24_ForeachBinaryOpScalar_cu_86b9896c25multi_tensor_apply_kernelINS1_18TensorListMetadataILi2EEENS1_21BinaryOpScalarFunctorIlLi2ELi1ELi1EEEJNS1_13power_functorIlEElEEEvT_T0_DpT1_ --------------------------
	.section	.text._ZN2at6native57_GLOBAL__N__f3eca4a2_24_ForeachBinaryOpScalar_cu_86b9896c25multi_tensor_apply_kernelINS1_18TensorListMetadataILi2EEENS1_21BinaryOpScalarFunctorIlLi2ELi1ELi1EEEJNS1_13power_functorIlEElEEEvT_T0_DpT1_,"ax",@progbits
	.sectioninfo	@"SHI_REGISTERS=32"
	.align	128
.text._ZN2at6native57_GLOBAL__N__f3eca4a2_24_ForeachBinaryOpScalar_cu_86b9896c25multi_tensor_apply_kernelINS1_18TensorListMetadataILi2EEENS1_21BinaryOpScalarFunctorIlLi2ELi1ELi1EEEJNS1_13power_functorIlEElEEEvT_T0_DpT1_:
        .type           _ZN2at6native57_GLOBAL__N__f3eca4a2_24_ForeachBinaryOpScalar_cu_86b9896c25multi_tensor_apply_kernelINS1_18TensorListMetadataILi2EEENS1_21BinaryOpScalarFunctorIlLi2ELi1ELi1EEEJNS1_13power_functorIlEElEEEvT_T0_DpT1_,@function
        .size           _ZN2at6native57_GLOBAL__N__f3eca4a2_24_ForeachBinaryOpScalar_cu_86b9896c25multi_tensor_apply_kernelINS1_18TensorListMetadataILi2EEENS1_21BinaryOpScalarFunctorIlLi2ELi1ELi1EEEJNS1_13power_functorIlEElEEEvT_T0_DpT1_,(.L_x_5368 - _ZN2at6native57_GLOBAL__N__f3eca4a2_24_ForeachBinaryOpScalar_cu_86b9896c25multi_tensor_apply_kernelINS1_18TensorListMetadataILi2EEENS1_21BinaryOpScalarFunctorIlLi2ELi1ELi1EEEJNS1_13power_functorIlEElEEEvT_T0_DpT1_)
        .other          _ZN2at6native57_GLOBAL__N__f3eca4a2_24_ForeachBinaryOpScalar_cu_86b9896c25multi_tensor_apply_kernelINS1_18TensorListMetadataILi2EEENS1_21BinaryOpScalarFunctorIlLi2ELi1ELi1EEEJNS1_13power_functorIlEElEEEvT_T0_DpT1_,@"STO_CUDA_ENTRY STV_DEFAULT"
_ZN2at6native57_GLOBAL__N__f3eca4a2_24_ForeachBinaryOpScalar_cu_86b9896c25multi_tensor_apply_kernelINS1_18TensorListMetadataILi2EEENS1_21BinaryOpScalarFunctorIlLi2ELi1ELi1EEEJNS1_13power_functorIlEElEEEvT_T0_DpT1_:
        /* <DEDUP_REMOVED lines=26> */
[----:B------:R-:W-:Y:S01]  /*01a0*/  ISETP.LE.AND P0, PT, RZ, c[0x0][0xdb4], PT ;  /* 0x00036d00ff007a0c */ /* 0x000fe20003f03270 */
[----:B------:R-:W-:Y:S02]  /*01b0*/  ULDC UR11, c[0x0][0x0] ;  /* 0x00000000000b7ab9 */ /* 0x000fe40000000800 */
[----:B------:R-:W-:Y:S02]  /*01c0*/  USHF.L.U32 UR17, UR11, 0x1, URZ ;  /* 0x000000010b117899 */ /* 0x000fe4000800063f */
[----:B------:R-:W-:-:S08]  /*01d0*/  UIMAD UR11, UR11, 0x3, URZ ;  /* 0x000000030b0b78a4 */ /* 0x000fd0000f8e023f */
[----:B------:R-:W-:Y:S05]  /*01e0*/  @!P0 BRA `(.L_x_3305) ;  /* 0x00000ba000008947 */ /* 0x000fea0003800000 */
[----:B------:R-:W0:Y:S01]  /*01f0*/  S2R R0, SR_TID.X ;  /* 0x0000000000007919 */ /* 0x000e220000002100 */
[----:B------:R-:W-:Y:S02]  /*0200*/  UMOV UR4, URZ ;  /* 0x0000003f00047c82 */ /* 0x000fe40008000000 */
[----:B------:R-:W-:Y:S02]  /*0210*/  UMOV UR5, URZ ;  /* 0x0000003f00057c82 */ /* 0x000fe40008000000 */
.L_x_3311:
[----:B0-----:R-:W-:Y:S01]  /*0220*/  IADD3 R25, P1, R0, UR4, RZ ;  /* 0x0000000400197c10 */ /* 0x001fe2000ff3e0ff */
[----:B------:R-:W-:-:S03]  /*0230*/  CS2R R12, SRZ ;  /* 0x00000000000c7805 */ /* 0x000fc6000001ff00 */
[C---:B------:R-:W-:Y:S01]  /*0240*/  ISETP.GE.U32.AND P0, PT, R25.reuse, 0x10000, PT ;  /* 0x000100001900780c */ /* 0x040fe20003f06070 */
[----:B------:R-:W-:Y:S01]  /*0250*/  IMAD.X R24, RZ, RZ, UR5, P1 ;  /* 0x00000005ff187e24 */ /* 0x000fe200088e06ff */
[C---:B------:R-:W-:Y:S02]  /*0260*/  IADD3 R21, P6, R25.reuse, UR17, RZ ;  /* 0x0000001119157c10 */ /* 0x040fe4000ffde0ff */
[C---:B------:R-:W-:Y:S02]  /*0270*/  IADD3 R3, P2, R25.reuse, UR11, RZ ;  /* 0x0000000b19037c10 */ /* 0x040fe4000ff5e0ff */
[C---:B------:R-:W-:Y:S01]  /*0280*/  ISETP.LT.U32.AND P1, PT, R25.reuse, UR16, PT ;  /* 0x0000001019007c0c */ /* 0x040fe2000bf21070 */
[--C-:B------:R-:W-:Y:S01]  /*0290*/  IMAD.X R22, RZ, RZ, R24.reuse, P6 ;  /* 0x000000ffff167224 */ /* 0x100fe200030e0618 */
[----:B------:R-:W-:Y:S01]  /*02a0*/  ISETP.GE.U32.AND.EX P0, PT, R24, RZ, PT, P0 ;  /* 0x000000ff1800720c */ /* 0x000fe20003f06100 */
[----:B------:R-:W-:Y:S01]  /*02b0*/  IMAD.X R20, RZ, RZ, R24, P2 ;  /* 0x000000ffff147224 */ /* 0x000fe200010e0618 */
[----:B------:R-:W-:-:S02]  /*02c0*/  IADD3 R23, P3, R25, c[0x0][0x0], RZ ;  /* 0x0000000019177a10 */ /* 0x000fc40007f7e0ff */
[----:B------:R-:W-:Y:S02]  /*02d0*/  ISETP.LT.AND.EX P0, PT, R24, UR10, !P0, P1 ;  /* 0x0000000a18007c0c */ /* 0x000fe4000c701310 */
[----:B------:R-:W-:Y:S01]  /*02e0*/  ISETP.GE.U32.AND P1, PT, R21, 0x10000, PT ;  /* 0x000100001500780c */ /* 0x000fe20003f26070 */
[----:B------:R-:W-:Y:S01]  /*02f0*/  IMAD.X R2, RZ, RZ, R24, P3 ;  /* 0x000000ffff027224 */ /* 0x000fe200018e0618 */
[----:B------:R-:W-:Y:S02]  /*0300*/  ISETP.GE.U32.AND P6, PT, R3, 0x10000, PT ;  /* 0x000100000300780c */ /* 0x000fe40003fc6070 */
[----:B------:R-:W-:Y:S02]  /*0310*/  ISETP.LT.U32.AND P3, PT, R21, UR16, PT ;  /* 0x0000001015007c0c */ /* 0x000fe4000bf61070 */
[----:B------:R-:W-:Y:S02]  /*0320*/  ISETP.LT.U32.AND P2, PT, R3, UR16, PT ;  /* 0x0000001003007c0c */ /* 0x000fe4000bf41070 */
[----:B------:R-:W-:-:S02]  /*0330*/  ISETP.GE.U32.AND.EX P1, PT, R22, RZ, PT, P1 ;  /* 0x000000ff1600720c */ /* 0x000fc40003f26110 */
[----:B------:R-:W-:Y:S02]  /*0340*/  ISETP.GE.U32.AND.EX P6, PT, R20, RZ, PT, P6 ;  /* 0x000000ff1400720c */ /* 0x000fe40003fc6160 */
[C---:B------:R-:W-:Y:S02]  /*0350*/  ISETP.GE.U32.AND P4, PT, R23.reuse, 0x10000, PT ;  /* 0x000100001700780c */ /* 0x040fe40003f86070 */
[----:B------:R-:W-:Y:S02]  /*0360*/  ISETP.LT.AND.EX P1, PT, R22, UR10, !P1, P3 ;  /* 0x0000000a16007c0c */ /* 0x000fe4000cf21330 */
[----:B------:R-:W-:Y:S02]  /*0370*/  ISETP.LT.AND.EX P2, PT, R20, UR10, !P6, P2 ;  /* 0x0000000a14007c0c */ /* 0x000fe4000f741320 */
[----:B------:R-:W-:Y:S02]  /*0380*/  ISETP.LT.U32.AND P5, PT, R23, UR16, PT ;  /* 0x0000001017007c0c */ /* 0x000fe4000bfa1070 */
[----:B------:R-:W-:-:S04]  /*0390*/  ISETP.GE.U32.AND.EX P4, PT, R2, RZ, PT, P4 ;  /* 0x000000ff0200720c */ /* 0x000fc80003f86140 */
[----:B------:R-:W-:Y:S02]  /*03a0*/  ISETP.LT.AND.EX P4, PT, R2, UR10, !P4, P5 ;  /* 0x0000000a02007c0c */ /* 0x000fe4000e781350 */
[----:B------:R-:W-:-:S03]  /*03b0*/  @P0 LEA R4, P5, R25, UR6, 0x3 ;  /* 0x0000000619040c11 */ /* 0x000fc6000f8a18ff */
[----:B------:R-:W-:Y:S02]  /*03c0*/  @P2 LEA R26, P6, R3, UR6, 0x3 ;  /* 0x00000006031a2c11 */ /* 0x000fe4000f8c18ff */
[----:B------:R-:W-:Y:S02]  /*03d0*/  @P0 LEA.HI.X R5, R25, UR7, R24, 0x3, P5 ;  /* 0x0000000719050c11 */ /* 0x000fe4000a8f1c18 */
[----:B------:R-:W-:Y:S01]  /*03e0*/  @P1 LEA R28, P5, R21, UR6, 0x3 ;  /* 0x00000006151c1c11 */ /* 0x000fe2000f8a18ff */
[----:B------:R-:W-:Y:S01]  /*03f0*/  CS2R R16, SRZ ;  /* 0x0000000000107805 */ /* 0x000fe2000001ff00 */
[----:B------:R-:W-:Y:S01]  /*0400*/  CS2R R18, SRZ ;  /* 0x0000000000127805 */ /* 0x000fe2000001ff00 */
[----:B------:R-:W-:Y:S01]  /*0410*/  @P2 LEA.HI.X R27, R3, UR7, R20, 0x3, P6 ;  /* 0x00000007031b2c11 */ /* 0x000fe2000b0f1c14 */
[----:B------:R-:W-:Y:S01]  /*0420*/  CS2R R14, SRZ ;  /* 0x00000000000e7805 */ /* 0x000fe2000001ff00 */
[----:B------:R-:W-:Y:S01]  /*0430*/  @P1 LEA.HI.X R29, R21, UR7, R22, 0x3, P5 ;  /* 0x00000007151d1c11 */ /* 0x000fe2000a8f1c16 */
[----:B------:R0:W5:Y:S01]  /*0440*/  @P0 LDG.E.64 R12, [R4.64] ;  /* 0x0000000e040c0981 */ /* 0x000162000c1e1b00 */
[----:B------:R-:W-:-:S03]  /*0450*/  @P4 LEA R10, P3, R23, UR6, 0x3 ;  /* 0x00000006170a4c11 */ /* 0x000fc6000f8618ff */
[----:B------:R1:W5:Y:S01]  /*0460*/  @P1 LDG.E.64 R16, [R28.64] ;  /* 0x0000000e1c101981 */ /* 0x000362000c1e1b00 */
[----:B------:R-:W-:-:S03]  /*0470*/  @P4 LEA.HI.X R11, R23, UR7, R2, 0x3, P3 ;  /* 0x00000007170b4c11 */ /* 0x000fc600098f1c02 */
[----:B------:R1:W5:Y:S01]  /*0480*/  @P2 LDG.E.64 R18, [R26.64] ;  /* 0x0000000e1a122981 */ /* 0x000362000c1e1b00 */
[----:B------:R-:W-:Y:S01]  /*0490*/  ISETP.NE.U32.AND P3, PT, RZ, c[0x0][0xdb0], PT ;  /* 0x00036c00ff007a0c */ /* 0x000fe20003f65070 */
[----:B0-----:R-:W-:Y:S02]  /*04a0*/  IMAD.MOV.U32 R4, RZ, RZ, 0x1 ;  /* 0x00000001ff047424 */ /* 0x001fe400078e00ff */
[----:B------:R0:W5:Y:S01]  /*04b0*/  @P4 LDG.E.64 R14, [R10.64] ;  /* 0x0000000e0a0e4981 */ /* 0x000162000c1e1b00 */
[----:B------:R-:W-:Y:S01]  /*04c0*/  ISETP.NE.AND.EX P3, PT, RZ, c[0x0][0xdb4], PT, P3 ;  /* 0x00036d00ff007a0c */ /* 0x000fe20003f65330 */
[----:B------:R-:W-:Y:S02]  /*04d0*/  IMAD.MOV.U32 R5, RZ, RZ, RZ ;  /* 0x000000ffff057224 */ /* 0x000fe400078e00ff */
[----:B------:R-:W-:Y:S02]  /*04e0*/  IMAD.MOV.U32 R6, RZ, RZ, 0x1 ;  /* 0x00000001ff067424 */ /* 0x000fe400078e00ff */
[----:B------:R-:W-:-:S02]  /*04f0*/  IMAD.MOV.U32 R7, RZ, RZ, RZ ;  /* 0x000000ffff077224 */ /* 0x000fc400078e00ff */
[----:B------:R-:W-:Y:S02]  /*0500*/  IMAD.MOV.U32 R8, RZ, RZ, 0x1 ;  /* 0x00000001ff087424 */ /* 0x000fe400078e00ff */
[----:B------:R-:W-:Y:S02]  /*0510*/  IMAD.MOV.U32 R9, RZ, RZ, RZ ;  /* 0x000000ffff097224 */ /* 0x000fe400078e00ff */
[----:B0-----:R-:W-:Y:S02]  /*0520*/  IMAD.MOV.U32 R10, RZ, RZ, 0x1 ;  /* 0x00000001ff0a7424 */ /* 0x001fe400078e00ff */
[----:B------:R-:W-:Y:S01]  /*0530*/  IMAD.MOV.U32 R11, RZ, RZ, RZ ;  /* 0x000000ffff0b7224 */ /* 0x000fe200078e00ff */
[----:B------:R-:W-:Y:S05]  /*0540*/  @!P3 BRA `(.L_x_3306) ;  /* 0x000006c00000b947 */ /* 0x000fea0003800000 */
[----:B-1----:R-:W-:Y:S01]  /*0550*/  IMAD.MOV.U32 R10, RZ, RZ, 0x1 ;  /* 0x00000001ff0a7424 */ /* 0x002fe200078e00ff */
[----:B------:R-:W-:Y:S01]  /*0560*/  ULDC.64 UR12, c[0x0][0xdb0] ;  /* 0x00036c00000c7ab9 */ /* 0x000fe20000000a00 */
[----:B------:R-:W-:Y:S02]  /*0570*/  IMAD.MOV.U32 R11, RZ, RZ, RZ ;  /* 0x000000ffff0b7224 */ /* 0x000fe400078e00ff */
.L_x_3307:
[----:B------:R-:W-:Y:S01]  /*0580*/  ULOP3.LUT UR18, UR12, 0x1, URZ, 0xc0, !UPT ;  /* 0x000000010c127892 */ /* 0x000fe2000f8ec03f */
[----:B-----5:R-:W-:-:S03]  /*0590*/  IMAD R6, R13, R12, RZ ;  /* 0x0000000c0d067224 */ /* 0x020fc600078e02ff */
[----:B------:R-:W-:Y:S01]  /*05a0*/  UISETP.NE.U32.AND UP0, UPT, UR18, 0x1, UPT ;  /* 0x000000011200788c */ /* 0x000fe2000bf05070 */
[----:B------:R-:W-:Y:S01]  /*05b0*/  IMAD R7, R12, R13, R6 ;  /* 0x0000000d0c077224 */ /* 0x000fe200078e0206 */
[----:B------:R-:W-:Y:S02]  /*05c0*/  UIADD3 UR18, UP1, UR12, 0x1, URZ ;  /* 0x000000010c127890 */ /* 0x000fe4000ff3e03f */
[----:B------:R-:W-:Y:S02]  /*05d0*/  UISETP.NE.U32.AND.EX UP0, UPT, URZ, URZ, UPT, UP0 ;  /* 0x0000003f3f00728c */ /* 0x000fe4000bf05100 */
[----:B------:R-:W-:Y:S02]  /*05e0*/  UIADD3.X UR19, URZ, UR13, URZ, UP1, !UPT ;  /* 0x0000000d3f137290 */ /* 0x000fe40008ffe43f */
[----:B------:R-:W-:Y:S02]  /*05f0*/  UISETP.GT.U32.AND UP1, UPT, UR18, 0x2, UPT ;  /* 0x000000021200788c */ /* 0x000fe4000bf24070 */
[----:B------:R-:W-:Y:S01]  /*0600*/  PLOP3.LUT P3, PT, PT, PT, UP0, 0x80, 0x0 ;  /* 0x000000000000781c */ /* 0x000fe20003f6f008 */
[----:B------:R-:W-:-:S02]  /*0610*/  ULEA.HI UR12, UP0, UR13, UR12, URZ, 0x1 ;  /* 0x0000000c0d0c7291 */ /* 0x000fc4000f81083f */
[----:B------:R-:W-:Y:S01]  /*0620*/  UISETP.GT.U32.AND.EX UP1, UPT, UR19, URZ, UPT, UP1 ;  /* 0x0000003f1300728c */ /* 0x000fe2000bf24110 */
[----:B------:R-:W-:Y:S01]  /*0630*/  SEL R5, R13, RZ, !P3 ;  /* 0x000000ff0d057207 */ /* 0x000fe20005800000 */
[----:B------:R-:W-:Y:S01]  /*0640*/  UIADD3.X UR13, URZ, UR13, URZ, UP0, !UPT ;  /* 0x0000000d3f0d7290 */ /* 0x000fe200087fe43f */
[C---:B------:R-:W-:Y:S01]  /*0650*/  SEL R4, R12.reuse, 0x1, !P3 ;  /* 0x000000010c047807 */ /* 0x040fe20005800000 */
[----:B------:R-:W-:Y:S02]  /*0660*/  IMAD.WIDE.U32 R12, R12, R12, RZ ;  /* 0x0000000c0c0c7225 */ /* 0x000fe400078e00ff */
[----:B------:R-:W-:Y:S01]  /*0670*/  PLOP3.LUT P3, PT, PT, PT, UP1, 0x80, 0x0 ;  /* 0x000000000000781c */ /* 0x000fe20003f6f018 */
[----:B------:R-:W-:Y:S01]  /*0680*/  USHF.R.S64 UR12, UR12, 0x1, UR13 ;  /* 0x000000010c0c7899 */ /* 0x000fe2000800100d */
[----:B------:R-:W-:Y:S01]  /*0690*/  IMAD R5, R5, R10, RZ ;  /* 0x0000000a05057224 */ /* 0x000fe200078e02ff */
[----:B------:R-:W-:Y:S01]  /*06a0*/  USHF.R.S32.HI UR13, URZ, 0x1, UR13 ;  /* 0x000000013f0d7899 */ /* 0x000fe2000801140d */
[----:B------:R-:W-:-:S02]  /*06b0*/  IMAD.IADD R13, R13, 0x1, R7 ;  /* 0x000000010d0d7824 */ /* 0x000fc400078e0207 */
[----:B------:R-:W-:Y:S02]  /*06c0*/  IMAD R5, R11, R4, R5 ;  /* 0x000000040b057224 */ /* 0x000fe400078e0205 */
[----:B------:R-:W-:-:S04]  /*06d0*/  IMAD.WIDE.U32 R10, R4, R10, RZ ;  /* 0x0000000a040a7225 */ /* 0x000fc800078e00ff */
[----:B------:R-:W-:Y:S01]  /*06e0*/  IMAD.IADD R11, R11, 0x1, R5 ;  /* 0x000000010b0b7824 */ /* 0x000fe200078e0205 */
[----:B------:R-:W-:Y:S05]  /*06f0*/  @P3 BRA `(.L_x_3307) ;  /* 0xfffffe8000003947 */ /* 0x000fea000383ffff */
[----:B------:R-:W-:Y:S01]  /*0700*/  IMAD.MOV.U32 R8, RZ, RZ, 0x1 ;  /* 0x00000001ff087424 */ /* 0x000fe200078e00ff */
[----:B------:R-:W-:Y:S01]  /*0710*/  ULDC.64 UR12, c[0x0][0xdb0] ;  /* 0x00036c00000c7ab9 */ /* 0x000fe20000000a00 */
[----:B------:R-:W-:Y:S02]  /*0720*/  IMAD.MOV.U32 R9, RZ, RZ, RZ ;  /* 0x000000ffff097224 */ /* 0x000fe400078e00ff */
.L_x_3308:
[----:B------:R-:W-:Y:S01]  /*0730*/  ULOP3.LUT UR18, UR12, 0x1, URZ, 0xc0, !UPT ;  /* 0x000000010c127892 */ /* 0x000fe2000f8ec03f */
[----:B------:R-:W-:-:S03]  /*0740*/  IMAD R6, R15, R14, RZ ;  /* 0x0000000e0f067224 */ /* 0x000fc600078e02ff */
        /* <DEDUP_REMOVED lines=25> */
.L_x_3309:
        /* <DEDUP_REMOVED lines=27> */
.L_x_3310:
        /* <DEDUP_REMOVED lines=24> */
.L_x_3306:
[----:B-1---5:R-:W-:Y:S01]  /*0c10*/  @P0 LEA R16, P6, R25, UR8, 0x3 ;  /* 0x0000000819100c11 */ /* 0x022fe2000f8c18ff */
        /* <DEDUP_REMOVED lines=23> */
.L_x_3305:
[----:B------:R-:W0:Y:S01]  /*0d90*/  S2R R0, SR_TID.X ;  /* 0x0000000000007919 */ /* 0x000e220000002100 */
[----:B------:R-:W-:Y:S02]  /*0da0*/  ULDC UR4, c[0x0][0xdb0] ;  /* 0x00036c0000047ab9 */ /* 0x000fe40000000800 */
[----:B------:R-:W-:Y:S02]  /*0db0*/  ULOP3.LUT UR4, UR4, 0x1, URZ, 0xc0, !UPT ;  /* 0x0000000104047892 */ /* 0x000fe4000f8ec03f */
[----:B------:R-:W-:Y:S02]  /*0dc0*/  UMOV UR12, 0x1 ;  /* 0x00000001000c7882 */ /* 0x000fe40000000000 */
[----:B------:R-:W-:Y:S02]  /*0dd0*/  UISETP.NE.U32.AND UP0, UPT, UR4, 0x1, UPT ;  /* 0x000000010400788c */ /* 0x000fe4000bf05070 */
[----:B------:R-:W-:Y:S02]  /*0de0*/  UMOV UR5, URZ ;  /* 0x0000003f00057c82 */ /* 0x000fe40008000000 */
[----:B------:R-:W-:-:S02]  /*0df0*/  UISETP.NE.U32.AND.EX UP0, UPT, URZ, URZ, UPT, UP0 ;  /* 0x0000003f3f00728c */ /* 0x000fc4000bf05100 */
[----:B------:R-:W-:Y:S02]  /*0e00*/  UMOV UR4, URZ ;  /* 0x0000003f00047c82 */ /* 0x000fe40008000000 */
[----:B------:R-:W-:Y:S02]  /*0e10*/  USEL UR12, UR12, 0xffffffff, UP0 ;  /* 0xffffffff0c0c7887 */ /* 0x000fe40008000000 */
[----:B------:R-:W-:Y:S02]  /*0e20*/  USEL UR18, URZ, 0xffffffff, UP0 ;  /* 0xffffffff3f127887 */ /* 0x000fe40008000000 */
.L_x_3320:
[----:B0-----:R-:W-:Y:S01]  /*0e30*/  IADD3 R22, P1, R0, UR4, RZ ;  /* 0x0000000400167c10 */ /* 0x001fe2000ff3e0ff */
[----:B------:R-:W-:-:S03]  /*0e40*/  CS2R R8, SRZ ;  /* 0x0000000000087805 */ /* 0x000fc6000001ff00 */
[C---:B------:R-:W-:Y:S01]  /*0e50*/  ISETP.GE.U32.AND P0, PT, R22.reuse, 0x10000, PT ;  /* 0x000100001600780c */ /* 0x040fe20003f06070 */
[----:B------:R-:W-:Y:S01]  /*0e60*/  IMAD.X R7, RZ, RZ, UR5, P1 ;  /* 0x00000005ff077e24 */ /* 0x000fe200088e06ff */
[C---:B------:R-:W-:Y:S02]  /*0e70*/  ISETP.LT.U32.AND P3, PT, R22.reuse, UR16, PT ;  /* 0x0000001016007c0c */ /* 0x040fe4000bf61070 */
[----:B------:R-:W-:Y:S02]  /*0e80*/  IADD3 R23, P1, R22, c[0x0][0x0], RZ ;  /* 0x0000000016177a10 */ /* 0x000fe40007f3e0ff */
[----:B------:R-:W-:Y:S02]  /*0e90*/  ISETP.GE.U32.AND.EX P0, PT, R7, RZ, PT, P0 ;  /* 0x000000ff0700720c */ /* 0x000fe40003f06100 */
[----:B------:R-:W-:Y:S01]  /*0ea0*/  ISETP.GE.U32.AND P6, PT, R23, 0x10000, PT ;  /* 0x000100001700780c */ /* 0x000fe20003fc6070 */
[----:B------:R-:W-:Y:S01]  /*0eb0*/  IMAD.X R6, RZ, RZ, R7, P1 ;  /* 0x000000ffff067224 */ /* 0x000fe200008e0607 */
[----:B------:R-:W-:-:S02]  /*0ec0*/  ISETP.LT.AND.EX P0, PT, R7, UR10, !P0, P3 ;  /* 0x0000000a07007c0c */ /* 0x000fc4000c701330 */
[----:B------:R-:W-:Y:S02]  /*0ed0*/  ISETP.LT.U32.AND P5, PT, R23, UR16, PT ;  /* 0x0000001017007c0c */ /* 0x000fe4000bfa1070 */
[----:B------:R-:W-:Y:S02]  /*0ee0*/  ISETP.GE.U32.AND.EX P6, PT, R6, RZ, PT, P6 ;  /* 0x000000ff0600720c */ /* 0x000fe40003fc6160 */
[C---:B------:R-:W-:Y:S02]  /*0ef0*/  IADD3 R4, P4, R22.reuse, UR17, RZ ;  /* 0x0000001116047c10 */ /* 0x040fe4000ff9e0ff */
[----:B------:R-:W-:Y:S02]  /*0f00*/  IADD3 R2, P2, R22, UR11, RZ ;  /* 0x0000000b16027c10 */ /* 0x000fe4000ff5e0ff */
[----:B------:R-:W-:Y:S01]  /*0f10*/  ISETP.LT.AND.EX P5, PT, R6, UR10, !P6, P5 ;  /* 0x0000000a06007c0c */ /* 0x000fe2000f7a1350 */
[--C-:B------:R-:W-:Y:S01]  /*0f20*/  IMAD.X R5, RZ, RZ, R7.reuse, P4 ;  /* 0x000000ffff057224 */ /* 0x100fe200020e0607 */
[----:B------:R-:W-:Y:S01]  /*0f30*/  ISETP.GE.U32.AND P3, PT, R4, 0x10000, PT ;  /* 0x000100000400780c */ /* 0x000fe20003f66070 */
[----:B------:R-:W-:Y:S01]  /*0f40*/  IMAD.X R3, RZ, RZ, R7, P2 ;  /* 0x000000ffff037224 */ /* 0x000fe200010e0607 */
[----:B------:R-:W-:-:S02]  /*0f50*/  @P0 LEA R24, P6, R22, UR6, 0x3 ;  /* 0x0000000616180c11 */ /* 0x000fc4000f8c18ff */
[----:B------:R-:W-:Y:S02]  /*0f60*/  ISETP.GE.U32.AND P4, PT, R2, 0x10000, PT ;  /* 0x000100000200780c */ /* 0x000fe40003f86070 */
[----:B------:R-:W-:Y:S02]  /*0f70*/  @P0 LEA.HI.X R25, R22, UR7, R7, 0x3, P6 ;  /* 0x0000000716190c11 */ /* 0x000fe4000b0f1c07 */
[----:B------:R-:W-:Y:S02]  /*0f80*/  ISETP.LT.U32.AND P1, PT, R4, UR16, PT ;  /* 0x0000001004007c0c */ /* 0x000fe4000bf21070 */
[----:B------:R-:W-:Y:S01]  /*0f90*/  ISETP.LT.U32.AND P2, PT, R2, UR16, PT ;  /* 0x0000001002007c0c */ /* 0x000fe2000bf41070 */
[----:B------:R-:W2:Y:S01]  /*0fa0*/  @P0 LDG.E.64 R8, [R24.64] ;  /* 0x0000000e18080981 */ /* 0x000ea2000c1e1b00 */
[----:B------:R-:W-:Y:S02]  /*0fb0*/  ISETP.GE.U32.AND.EX P3, PT, R5, RZ, PT, P3 ;  /* 0x000000ff0500720c */ /* 0x000fe40003f66130 */
[----:B------:R-:W-:-:S02]  /*0fc0*/  ISETP.GE.U32.AND.EX P4, PT, R3, RZ, PT, P4 ;  /* 0x000000ff0300720c */ /* 0x000fc40003f86140 */
[----:B------:R-:W-:Y:S02]  /*0fd0*/  ISETP.LT.AND.EX P1, PT, R5, UR10, !P3, P1 ;  /* 0x0000000a05007c0c */ /* 0x000fe4000df21310 */
[----:B------:R-:W-:Y:S02]  /*0fe0*/  ISETP.LT.AND.EX P2, PT, R3, UR10, !P4, P2 ;  /* 0x0000000a03007c0c */ /* 0x000fe4000e741320 */
[C---:B------:R-:W-:Y:S01]  /*0ff0*/  @P5 LEA R16, P3, R23.reuse, UR6, 0x3 ;  /* 0x0000000617105c11 */ /* 0x040fe2000f8618ff */
[----:B------:R-:W-:Y:S01]  /*1000*/  CS2R R10, SRZ ;  /* 0x00000000000a7805 */ /* 0x000fe2000001ff00 */
[----:B------:R-:W-:Y:S01]  /*1010*/  CS2R R12, SRZ ;  /* 0x00000000000c7805 */ /* 0x000fe2000001ff00 */
[----:B------:R-:W-:Y:S01]  /*1020*/  CS2R R14, SRZ ;  /* 0x00000000000e7805 */ /* 0x000fe2000001ff00 */
[----:B------:R-:W-:-:S05]  /*1030*/  @P5 LEA.HI.X R17, R23, UR7, R6, 0x3, P3 ;  /* 0x0000000717115c11 */ /* 0x000fca00098f1c06 */
[----:B------:R-:W-:Y:S01]  /*1040*/  @P1 LEA R18, P4, R4, UR6, 0x3 ;  /* 0x0000000604121c11 */ /* 0x000fe2000f8818ff */
[----:B------:R0:W5:Y:S01]  /*1050*/  @P5 LDG.E.64 R10, [R16.64] ;  /* 0x0000000e100a5981 */ /* 0x000162000c1e1b00 */
[----:B------:R-:W-:Y:S02]  /*1060*/  @P2 LEA R20, P6, R2, UR6, 0x3 ;  /* 0x0000000602142c11 */ /* 0x000fe4000f8c18ff */
[----:B------:R-:W-:Y:S02]  /*1070*/  @P1 LEA.HI.X R19, R4, UR7, R5, 0x3, P4 ;  /* 0x0000000704131c11 */ /* 0x000fe4000a0f1c05 */
[----:B------:R-:W-:-:S03]  /*1080*/  @P2 LEA.HI.X R21, R2, UR7, R3, 0x3, P6 ;  /* 0x0000000702152c11 */ /* 0x000fc6000b0f1c03 */
[----:B------:R0:W5:Y:S04]  /*1090*/  @P1 LDG.E.64 R12, [R18.64] ;  /* 0x0000000e120c1981 */ /* 0x000168000c1e1b00 */
[----:B------:R0:W5:Y:S01]  /*10a0*/  @P2 LDG.E.64 R14, [R20.64] ;  /* 0x0000000e140e2981 */ /* 0x000162000c1e1b00 */
[----:B------:R-:W-:Y:S01]  /*10b0*/  BSSY B0, `(.L_x_3312) ;  /* 0x000000d000007945 */ /* 0x000fe20003800000 */
[----:B------:R-:W-:Y:S02]  /*10c0*/  IMAD.MOV.U32 R28, RZ, RZ, 0x1 ;  /* 0x00000001ff1c7424 */ /* 0x000fe400078e00ff */
[----:B------:R-:W-:Y:S02]  /*10d0*/  IMAD.MOV.U32 R29, RZ, RZ, RZ ;  /* 0x000000ffff1d7224 */ /* 0x000fe400078e00ff */
[----:B------:R-:W-:-:S02]  /*10e0*/  IMAD.MOV.U32 R26, RZ, RZ, 0x1 ;  /* 0x00000001ff1a7424 */ /* 0x000fc400078e00ff */
[----:B------:R-:W-:Y:S01]  /*10f0*/  IMAD.MOV.U32 R27, RZ, RZ, RZ ;  /* 0x000000ffff1b7224 */ /* 0x000fe200078e00ff */
[----:B--2---:R-:W-:-:S04]  /*1100*/  ISETP.NE.U32.AND P3, PT, R8, 0x1, PT ;  /* 0x000000010800780c */ /* 0x004fc80003f65070 */
[----:B------:R-:W-:-:S13]  /*1110*/  ISETP.NE.AND.EX P3, PT, R9, RZ, PT, P3 ;  /* 0x000000ff0900720c */ /* 0x000fda0003f65330 */
[----:B------:R-:W-:Y:S05]  /*1120*/  @!P3 BRA `(.L_x_3313) ;  /* 0x000000500000b947 */ /* 0x000fea0003800000 */
[----:B0-----:R-:W-:Y:S01]  /*1130*/  ISETP.NE.U32.AND P3, PT, R8, -0x1, PT ;  /* 0xffffffff0800780c */ /* 0x001fe20003f65070 */
[----:B------:R-:W-:Y:S02]  /*1140*/  IMAD.U32 R26, RZ, RZ, UR12 ;  /* 0x0000000cff1a7e24 */ /* 0x000fe4000f8e00ff */
[----:B------:R-:W-:Y:S01]  /*1150*/  IMAD.U32 R27, RZ, RZ, UR18 ;  /* 0x00000012ff1b7e24 */ /* 0x000fe2000f8e00ff */
[----:B------:R-:W-:-:S13]  /*1160*/  ISETP.NE.AND.EX P3, PT, R9, -0x1, PT, P3 ;  /* 0xffffffff0900780c */ /* 0x000fda0003f65330 */
[----:B------:R-:W-:Y:S02]  /*1170*/  @P3 CS2R R26, SRZ ;  /* 0x00000000001a3805 */ /* 0x000fe4000001ff00 */
.L_x_3313:
[----:B0-----:R-:W-:Y:S05]  /*1180*/  BSYNC B0 ;  /* 0x0000000000007941 */ /* 0x001fea0003800000 */
.L_x_3312:
[----:B-----5:R-:W-:Y:S01]  /*1190*/  ISETP.NE.U32.AND P4, PT, R10, 0x1, PT ;  /* 0x000000010a00780c */ /* 0x020fe20003f85070 */
[----:B------:R-:W-:Y:S01]  /*11a0*/  BSSY B0, `(.L_x_3314) ;  /* 0x000000c000007945 */ /* 0x000fe20003800000 */
[----:B------:R-:W-:Y:S02]  /*11b0*/  ISETP.NE.U32.AND P3, PT, R12, 0x1, PT ;  /* 0x000000010c00780c */ /* 0x000fe40003f65070 */
[----:B------:R-:W-:Y:S02]  /*11c0*/  ISETP.NE.AND.EX P4, PT, R11, RZ, PT, P4 ;  /* 0x000000ff0b00720c */ /* 0x000fe40003f85340 */
[----:B------:R-:W-:Y:S02]  /*11d0*/  ISETP.NE.U32.AND P6, PT, R14, 0x1, PT ;  /* 0x000000010e00780c */ /* 0x000fe40003fc5070 */
[----:B------:R-:W-:Y:S02]  /*11e0*/  ISETP.NE.AND.EX P3, PT, R13, RZ, PT, P3 ;  /* 0x000000ff0d00720c */ /* 0x000fe40003f65330 */
[----:B------:R-:W-:-:S07]  /*11f0*/  ISETP.NE.AND.EX P6, PT, R15, RZ, PT, P6 ;  /* 0x000000ff0f00720c */ /* 0x000fce0003fc5360 */
[----:B------:R-:W-:Y:S05]  /*1200*/  @!P4 BRA `(.L_x_3315) ;  /* 0x000000500000c947 */ /* 0x000fea0003800000 */
[----:B------:R-:W-:Y:S01]  /*1210*/  ISETP.NE.U32.AND P4, PT, R10, -0x1, PT ;  /* 0xffffffff0a00780c */ /* 0x000fe20003f85070 */
[----:B------:R-:W-:Y:S02]  /*1220*/  IMAD.U32 R28, RZ, RZ, UR12 ;  /* 0x0000000cff1c7e24 */ /* 0x000fe4000f8e00ff */
[----:B------:R-:W-:Y:S01]  /*1230*/  IMAD.U32 R29, RZ, RZ, UR18 ;  /* 0x00000012ff1d7e24 */ /* 0x000fe2000f8e00ff */
[----:B------:R-:W-:-:S13]  /*1240*/  ISETP.NE.AND.EX P4, PT, R11, -0x1, PT, P4 ;  /* 0xffffffff0b00780c */ /* 0x000fda0003f85340 */
[----:B------:R-:W-:Y:S02]  /*1250*/  @P4 CS2R R28, SRZ ;  /* 0x00000000001c4805 */ /* 0x000fe4000001ff00 */
.L_x_3315:
[----:B------:R-:W-:Y:S05]  /*1260*/  BSYNC B0 ;  /* 0x0000000000007941 */ /* 0x000fea0003800000 */
.L_x_3314:
[----:B------:R-:W-:Y:S01]  /*1270*/  BSSY B0, `(.L_x_3316) ;  /* 0x000000a000007945 */ /* 0x000fe20003800000 */
[----:B------:R-:W-:Y:S02]  /*1280*/  IMAD.MOV.U32 R24, RZ, RZ, 0x1 ;  /* 0x00000001ff187424 */ /* 0x000fe400078e00ff */
[----:B------:R-:W-:Y:S02]  /*1290*/  IMAD.MOV.U32 R8, RZ, RZ, 0x1 ;  /* 0x00000001ff087424 */ /* 0x000fe400078e00ff */
[----:B------:R-:W-:Y:S01]  /*12a0*/  IMAD.MOV.U32 R9, RZ, RZ, RZ ;  /* 0x000000ffff097224 */ /* 0x000fe200078e00ff */
[----:B------:R-:W-:Y:S05]  /*12b0*/  @!P3 BRA `(.L_x_3317) ;  /* 0x000000500000b947 */ /* 0x000fea0003800000 */
[----:B------:R-:W-:Y:S01]  /*12c0*/  ISETP.NE.U32.AND P3, PT, R12, -0x1, PT ;  /* 0xffffffff0c00780c */ /* 0x000fe20003f65070 */
[----:B------:R-:W-:Y:S02]  /*12d0*/  IMAD.U32 R8, RZ, RZ, UR12 ;  /* 0x0000000cff087e24 */ /* 0x000fe4000f8e00ff */
[----:B------:R-:W-:Y:S01]  /*12e0*/  IMAD.U32 R9, RZ, RZ, UR18 ;  /* 0x00000012ff097e24 */ /* 0x000fe2000f8e00ff */
[----:B------:R-:W-:-:S13]  /*12f0*/  ISETP.NE.AND.EX P3, PT, R13, -0x1, PT, P3 ;  /* 0xffffffff0d00780c */ /* 0x000fda0003f65330 */
[----:B------:R-:W-:Y:S02]  /*1300*/  @P3 CS2R R8, SRZ ;  /* 0x0000000000083805 */ /* 0x000fe4000001ff00 */
.L_x_3317:
[----:B------:R-:W-:Y:S05]  /*1310*/  BSYNC B0 ;  /* 0x0000000000007941 */ /* 0x000fea0003800000 */
.L_x_3316:
[----:B------:R-:W-:Y:S01]  /*1320*/  BSSY B0, `(.L_x_3318) ;  /* 0x000000c000007945 */ /* 0x000fe20003800000 */
[----:B------:R-:W-:Y:S02]  /*1330*/  IMAD.MOV.U32 R25, RZ, RZ, RZ ;  /* 0x000000ffff197224 */ /* 0x000fe400078e00ff */
[----:B------:R-:W-:Y:S02]  /*1340*/  IMAD.MOV.U32 R12, RZ, RZ, R26 ;  /* 0x000000ffff0c7224 */ /* 0x000fe400078e001a */
[----:B------:R-:W-:Y:S02]  /*1350*/  IMAD.MOV.U32 R13, RZ, RZ, R27 ;  /* 0x000000ffff0d7224 */ /* 0x000fe400078e001b */
[----:B------:R-:W-:Y:S02]  /*1360*/  IMAD.MOV.U32 R10, RZ, RZ, R28 ;  /* 0x000000ffff0a7224 */ /* 0x000fe400078e001c */
[----:B------:R-:W-:Y:S01]  /*1370*/  IMAD.MOV.U32 R11, RZ, RZ, R29 ;  /* 0x000000ffff0b7224 */ /* 0x000fe200078e001d */
[----:B------:R-:W-:Y:S05]  /*1380*/  @!P6 BRA `(.L_x_3319) ;  /* 0x000000500000e947 */ /* 0x000fea0003800000 */
[----:B------:R-:W-:Y:S01]  /*1390*/  ISETP.NE.U32.AND P3, PT, R14, -0x1, PT ;  /* 0xffffffff0e00780c */ /* 0x000fe20003f65070 */
[----:B------:R-:W-:-:S02]  /*13a0*/  IMAD.U32 R24, RZ, RZ, UR12 ;  /* 0x0000000cff187e24 */ /* 0x000fc4000f8e00ff */
[----:B------:R-:W-:Y:S01]  /*13b0*/  IMAD.U32 R25, RZ, RZ, UR18 ;  /* 0x00000012ff197e24 */ /* 0x000fe2000f8e00ff */
[----:B------:R-:W-:-:S13]  /*13c0*/  ISETP.NE.AND.EX P3, PT, R15, -0x1, PT, P3 ;  /* 0xffffffff0f00780c */ /* 0x000fda0003f65330 */
[----:B------:R-:W-:Y:S02]  /*13d0*/  @P3 CS2R R24, SRZ ;  /* 0x0000000000183805 */ /* 0x000fe4000001ff00 */
.L_x_3319:
[----:B------:R-:W-:Y:S05]  /*13e0*/  BSYNC B0 ;  /* 0x0000000000007941 */ /* 0x000fea0003800000 */
.L_x_3318:
[----:B------:R-:W-:Y:S01]  /*13f0*/  @P0 LEA R18, P6, R22, UR8, 0x3 ;  /* 0x0000000816120c11 */ /* 0x000fe2000f8c18ff */
[----:B------:R-:W-:Y:S01]  /*1400*/  ULDC UR13, c[0x0][0x0] ;  /* 0x00000000000d7ab9 */ /* 0x000fe20000000800 */
[C---:B------:R-:W-:Y:S01]  /*1410*/  @P5 LEA R14, P4, R23.reuse, UR8, 0x3 ;  /* 0x00000008170e5c11 */ /* 0x040fe2000f8818ff */
        /* <DEDUP_REMOVED lines=21> */
.L_x_3304:
[----:B------:R-:W0:Y:S02]  /*1570*/  S2R R3, SR_TID.X ;  /* 0x0000000000037919 */ /* 0x000e240000002100 */
[----:B0-----:R-:W-:-:S05]  /*1580*/  IMAD.WIDE.U32 R4, R3, 0x4, RZ ;  /* 0x0000000403047825 */ /* 0x001fca00078e00ff */
[----:B------:R-:W-:-:S04]  /*1590*/  ISETP.GE.U32.AND P0, PT, R4, UR16, PT ;  /* 0x0000001004007c0c */ /* 0x000fc8000bf06070 */
[----:B------:R-:W-:-:S04]  /*15a0*/  ISETP.GE.AND.EX P0, PT, R5, UR10, PT, P0 ;  /* 0x0000000a05007c0c */ /* 0x000fc8000bf06300 */
[----:B------:R-:W-:-:S13]  /*15b0*/  ISETP.GT.U32.OR P0, PT, R3, 0x3fff, P0 ;  /* 0x00003fff0300780c */ /* 0x000fda0000704470 */
[----:B------:R-:W-:Y:S05]  /*15c0*/  @P0 EXIT ;  /* 0x000000000000094d */ /* 0x000fea0003800000 */
[----:B------:R-:W-:Y:S01]  /*15d0*/  ULDC UR4, c[0x0][0xdb0] ;  /* 0x00036c0000047ab9 */ /* 0x000fe20000000800 */
[----:B------:R-:W-:Y:S01]  /*15e0*/  ISETP.LE.AND P0, PT, RZ, c[0x0][0xdb4], PT ;  /* 0x00036d00ff007a0c */ /* 0x000fe20003f03270 */
[----:B------:R-:W-:Y:S01]  /*15f0*/  ULOP3.LUT UR4, UR4, 0x1, URZ, 0xc0, !UPT ;  /* 0x0000000104047892 */ /* 0x000fe2000f8ec03f */
[----:B------:R-:W-:-:S03]  /*1600*/  IMAD.MOV.U32 R0, RZ, RZ, RZ ;  /* 0x000000ffff007224 */ /* 0x000fc600078e00ff */
[----:B------:R-:W-:-:S03]  /*1610*/  UISETP.NE.U32.AND UP0, UPT, UR4, 0x1, UPT ;  /* 0x000000010400788c */ /* 0x000fc6000bf05070 */
[----:B------:R-:W-:Y:S02]  /*1620*/  UMOV UR4, 0x1 ;  /* 0x0000000100047882 */ /* 0x000fe40000000000 */
[----:B------:R-:W-:-:S04]  /*1630*/  UISETP.NE.U32.AND.EX UP0, UPT, URZ, URZ, UPT, UP0 ;  /* 0x0000003f3f00728c */ /* 0x000fc8000bf05100 */
[----:B------:R-:W-:Y:S02]  /*1640*/  USEL UR4, UR4, 0xffffffff, UP0 ;  /* 0xffffffff04047887 */ /* 0x000fe40008000000 */
[----:B------:R-:W-:Y:S01]  /*1650*/  USEL UR5, URZ, 0xffffffff, UP0 ;  /* 0xffffffff3f057887 */ /* 0x000fe20008000000 */
[----:B------:R-:W-:Y:S05]  /*1660*/  @!P0 BRA `(.L_x_3321) ;  /* 0x0000094000008947 */ /* 0x000fea0003800000 */
.L_x_3327:
[----:B------:R-:W-:Y:S01]  /*1670*/  ISETP.NE.U32.AND P0, PT, RZ, c[0x0][0xdb0], PT ;  /* 0x00036c00ff007a0c */ /* 0x000fe20003f05070 */
[----:B------:R-:W-:Y:S02]  /*1680*/  IMAD.MOV.U32 R6, RZ, RZ, 0x1 ;  /* 0x00000001ff067424 */ /* 0x000fe400078e00ff */
[----:B------:R-:W-:Y:S01]  /*1690*/  IMAD.MOV.U32 R9, RZ, RZ, RZ ;  /* 0x000000ffff097224 */ /* 0x000fe200078e00ff */
[----:B------:R-:W-:Y:S01]  /*16a0*/  ISETP.NE.AND.EX P0, PT, RZ, c[0x0][0xdb4], PT, P0 ;  /* 0x00036d00ff007a0c */ /* 0x000fe20003f05300 */
[----:B------:R-:W-:Y:S02]  /*16b0*/  IMAD.MOV.U32 R12, RZ, RZ, 0x1 ;  /* 0x00000001ff0c7424 */ /* 0x000fe400078e00ff */
[----:B------:R-:W-:-:S02]  /*16c0*/  IMAD.MOV.U32 R15, RZ, RZ, RZ ;  /* 0x000000ffff0f7224 */ /* 0x000fc400078e00ff */
[----:B------:R-:W-:Y:S02]  /*16d0*/  IMAD.MOV.U32 R4, RZ, RZ, 0x1 ;  /* 0x00000001ff047424 */ /* 0x000fe400078e00ff */
[----:B------:R-:W-:Y:S02]  /*16e0*/  IMAD.MOV.U32 R5, RZ, RZ, RZ ;  /* 0x000000ffff057224 */ /* 0x000fe400078e00ff */
[----:B------:R-:W-:Y:S02]  /*16f0*/  IMAD.MOV.U32 R2, RZ, RZ, 0x1 ;  /* 0x00000001ff027424 */ /* 0x000fe400078e00ff */
[----:B------:R-:W-:Y:S02]  /*1700*/  IMAD.MOV.U32 R13, RZ, RZ, RZ ;  /* 0x000000ffff0d7224 */ /* 0x000fe400078e00ff */
[----:B------:R-:W-:Y:S05]  /*1710*/  @!P0 BRA `(.L_x_3322) ;  /* 0x0000074000008947 */ /* 0x000fea0003800000 */
[----:B------:R-:W-:-:S04]  /*1720*/  LEA R14, P0, R3, UR6, 0x5 ;  /* 0x00000006030e7c11 */ /* 0x000fc8000f8028ff */
[----:B------:R-:W-:-:S05]  /*1730*/  LEA.HI.X R15, R3, UR7, R0, 0x5, P0 ;  /* 0x00000007030f7c11 */ /* 0x000fca00080f2c00 */
[----:B------:R0:W5:Y:S04]  /*1740*/  LDG.E.128 R4, [R14.64] ;  /* 0x0000000e0e047981 */ /* 0x000168000c1e1d00 */
[----:B------:R0:W5:Y:S01]  /*1750*/  LDG.E.128 R8, [R14.64+0x10] ;  /* 0x0000100e0e087981 */ /* 0x000162000c1e1d00 */
[----:B------:R-:W-:Y:S02]  /*1760*/  IMAD.MOV.U32 R2, RZ, RZ, 0x1 ;  /* 0x00000001ff027424 */ /* 0x000fe400078e00ff */
[----:B------:R-:W-:Y:S02]  /*1770*/  IMAD.MOV.U32 R13, RZ, RZ, RZ ;  /* 0x000000ffff0d7224 */ /* 0x000fe400078e00ff */
[----:B------:R-:W-:Y:S02]  /*1780*/  IMAD.MOV.U32 R12, RZ, RZ, c[0x0][0xdb0] ;  /* 0x00036c00ff0c7624 */ /* 0x000fe400078e00ff */
[----:B------:R-:W-:-:S03]  /*1790*/  IMAD.MOV.U32 R17, RZ, RZ, c[0x0][0xdb4] ;  /* 0x00036d00ff117624 */ /* 0x000fc600078e00ff */
.L_x_3323:
[C---:B0-----:R-:W-:Y:S02]  /*17a0*/  LOP3.LUT R14, R12.reuse, 0x1, RZ, 0xc0, !PT ;  /* 0x000000010c0e7812 */ /* 0x041fe400078ec0ff */
[----:B------:R-:W-:-:S02]  /*17b0*/  IADD3 R16, P2, R12, 0x1, RZ ;  /* 0x000000010c107810 */ /* 0x000fc40007f5e0ff */
[----:B------:R-:W-:Y:S01]  /*17c0*/  ISETP.NE.U32.AND P0, PT, R14, 0x1, PT ;  /* 0x000000010e00780c */ /* 0x000fe20003f05070 */
[----:B-----5:R-:W-:Y:S01]  /*17d0*/  IMAD R14, R5, R4, RZ ;  /* 0x00000004050e7224 */ /* 0x020fe200078e02ff */
[----:B------:R-:W-:Y:S01]  /*17e0*/  ISETP.GT.U32.AND P1, PT, R16, 0x2, PT ;  /* 0x000000021000780c */ /* 0x000fe20003f24070 */
[--C-:B------:R-:W-:Y:S01]  /*17f0*/  IMAD.X R18, RZ, RZ, R17.reuse, P2 ;  /* 0x000000ffff127224 */ /* 0x100fe200010e0611 */
[----:B------:R-:W-:Y:S01]  /*1800*/  ISETP.NE.U32.AND.EX P0, PT, RZ, RZ, PT, P0 ;  /* 0x000000ffff00720c */ /* 0x000fe20003f05100 */
[C---:B------:R-:W-:Y:S01]  /*1810*/  IMAD R19, R4.reuse, R5, R14 ;  /* 0x0000000504137224 */ /* 0x040fe200078e020e */
[----:B------:R-:W-:Y:S02]  /*1820*/  LEA.HI R12, P2, R17, R12, RZ, 0x1 ;  /* 0x0000000c110c7211 */ /* 0x000fe400078508ff */
[----:B------:R-:W-:Y:S02]  /*1830*/  SEL R15, R5, RZ, !P0 ;  /* 0x000000ff050f7207 */ /* 0x000fe40004000000 */
[----:B------:R-:W-:Y:S01]  /*1840*/  SEL R16, R4, 0x1, !P0 ;  /* 0x0000000104107807 */ /* 0x000fe20004000000 */
[----:B------:R-:W-:Y:S01]  /*1850*/  IMAD.X R17, RZ, RZ, R17, P2 ;  /* 0x000000ffff117224 */ /* 0x000fe200010e0611 */
[----:B------:R-:W-:Y:S01]  /*1860*/  ISETP.GT.U32.AND.EX P0, PT, R18, RZ, PT, P1 ;  /* 0x000000ff1200720c */ /* 0x000fe20003f04110 */
[----:B------:R-:W-:-:S02]  /*1870*/  IMAD R5, R15, R2, RZ ;  /* 0x000000020f057224 */ /* 0x000fc400078e02ff */
[----:B------:R-:W-:Y:S01]  /*1880*/  IMAD.WIDE.U32 R14, R16, R2, RZ ;  /* 0x00000002100e7225 */ /* 0x000fe200078e00ff */
[----:B------:R-:W-:-:S03]  /*1890*/  SHF.R.S64 R12, R12, 0x1, R17 ;  /* 0x000000010c0c7819 */ /* 0x000fc60000001011 */
[----:B------:R-:W-:Y:S01]  /*18a0*/  IMAD.MOV.U32 R2, RZ, RZ, R14 ;  /* 0x000000ffff027224 */ /* 0x000fe200078e000e */
[----:B------:R-:W-:Y:S01]  /*18b0*/  SHF.R.S32.HI R14, RZ, 0x1, R17 ;  /* 0x00000001ff0e7819 */ /* 0x000fe20000011411 */
[----:B------:R-:W-:Y:S02]  /*18c0*/  IMAD R13, R13, R16, R5 ;  /* 0x000000100d0d7224 */ /* 0x000fe400078e0205 */
[----:B------:R-:W-:-:S04]  /*18d0*/  IMAD.WIDE.U32 R4, R4, R4, RZ ;  /* 0x0000000404047225 */ /* 0x000fc800078e00ff */
[----:B------:R-:W-:Y:S02]  /*18e0*/  IMAD.IADD R13, R15, 0x1, R13 ;  /* 0x000000010f0d7824 */ /* 0x000fe400078e020d */
[----:B------:R-:W-:Y:S02]  /*18f0*/  IMAD.IADD R5, R5, 0x1, R19 ;  /* 0x0000000105057824 */ /* 0x000fe400078e0213 */
[----:B------:R-:W-:Y:S01]  /*1900*/  IMAD.MOV.U32 R17, RZ, RZ, R14 ;  /* 0x000000ffff117224 */ /* 0x000fe200078e000e */
[----:B------:R-:W-:Y:S05]  /*1910*/  @P0 BRA `(.L_x_3323) ;  /* 0xfffffe8000000947 */ /* 0x000fea000383ffff */
[----:B------:R-:W-:Y:S02]  /*1920*/  IMAD.MOV.U32 R4, RZ, RZ, 0x1 ;  /* 0x00000001ff047424 */ /* 0x000fe400078e00ff */
[----:B------:R-:W-:Y:S02]  /*1930*/  IMAD.MOV.U32 R5, RZ, RZ, RZ ;  /* 0x000000ffff057224 */ /* 0x000fe400078e00ff */
[----:B------:R-:W-:Y:S02]  /*1940*/  IMAD.MOV.U32 R12, RZ, RZ, c[0x0][0xdb0] ;  /* 0x00036c00ff0c7624 */ /* 0x000fe400078e00ff */
[----:B------:R-:W-:-:S03]  /*1950*/  IMAD.MOV.U32 R17, RZ, RZ, c[0x0][0xdb4] ;  /* 0x00036d00ff117624 */ /* 0x000fc600078e00ff */
.L_x_3324:
[C---:B------:R-:W-:Y:S02]  /*1960*/  LOP3.LUT R14, R12.reuse, 0x1, RZ, 0xc0, !PT ;  /* 0x000000010c0e7812 */ /* 0x040fe400078ec0ff */
[----:B------:R-:W-:-:S02]  /*1970*/  IADD3 R16, P2, R12, 0x1, RZ ;  /* 0x000000010c107810 */ /* 0x000fc40007f5e0ff */
[----:B------:R-:W-:Y:S01]  /*1980*/  ISETP.NE.U32.AND P0, PT, R14, 0x1, PT ;  /* 0x000000010e00780c */ /* 0x000fe20003f05070 */
[----:B------:R-:W-:Y:S01]  /*1990*/  IMAD R14, R7, R6, RZ ;  /* 0x00000006070e7224 */ /* 0x000fe200078e02ff */
[----:B------:R-:W-:Y:S01]  /*19a0*/  ISETP.GT.U32.AND P1, PT, R16, 0x2, PT ;  /* 0x000000021000780c */ /* 0x000fe20003f24070 */
[----:B------:R-:W-:Y:S01]  /*19b0*/  IMAD.X R18, RZ, RZ, R17, P2 ;  /* 0x000000ffff127224 */ /* 0x000fe200010e0611 */
[----:B------:R-:W-:Y:S01]  /*19c0*/  ISETP.NE.U32.AND.EX P0, PT, RZ, RZ, PT, P0 ;  /* 0x000000ffff00720c */ /* 0x000fe20003f05100 */
[----:B------:R-:W-:-:S03]  /*19d0*/  IMAD R19, R6, R7, R14 ;  /* 0x0000000706137224 */ /* 0x000fc600078e020e */
[----:B------:R-:W-:Y:S02]  /*19e0*/  SEL R15, R7, RZ, !P0 ;  /* 0x000000ff070f7207 */ /* 0x000fe40004000000 */
[----:B------:R-:W-:Y:S02]  /*19f0*/  SEL R16, R6, 0x1, !P0 ;  /* 0x0000000106107807 */ /* 0x000fe40004000000 */
[----:B------:R-:W-:Y:S01]  /*1a00*/  LEA.HI R12, P0, R17, R12, RZ, 0x1 ;  /* 0x0000000c110c7211 */ /* 0x000fe200078108ff */
[-C--:B------:R-:W-:Y:S02]  /*1a10*/  IMAD R7, R15, R4.reuse, RZ ;  /* 0x000000040f077224 */ /* 0x080fe400078e02ff */
[----:B------:R-:W-:-:S04]  /*1a20*/  IMAD.WIDE.U32 R14, R16, R4, RZ ;  /* 0x00000004100e7225 */ /* 0x000fc800078e00ff */
[----:B------:R-:W-:Y:S01]  /*1a30*/  IMAD.X R17, RZ, RZ, R17, P0 ;  /* 0x000000ffff117224 */ /* 0x000fe200000e0611 */
[----:B------:R-:W-:Y:S01]  /*1a40*/  ISETP.GT.U32.AND.EX P0, PT, R18, RZ, PT, P1 ;  /* 0x000000ff1200720c */ /* 0x000fe20003f04110 */
[----:B------:R-:W-:Y:S02]  /*1a50*/  IMAD.MOV.U32 R4, RZ, RZ, R14 ;  /* 0x000000ffff047224 */ /* 0x000fe400078e000e */
[----:B------:R-:W-:Y:S01]  /*1a60*/  IMAD R5, R5, R16, R7 ;  /* 0x0000001005057224 */ /* 0x000fe200078e0207 */
[--C-:B------:R-:W-:Y:S01]  /*1a70*/  SHF.R.S32.HI R14, RZ, 0x1, R17.reuse ;  /* 0x00000001ff0e7819 */ /* 0x100fe20000011411 */
[----:B------:R-:W-:Y:S01]  /*1a80*/  IMAD.WIDE.U32 R6, R6, R6, RZ ;  /* 0x0000000606067225 */ /* 0x000fe200078e00ff */
[----:B------:R-:W-:-:S03]  /*1a90*/  SHF.R.S64 R12, R12, 0x1, R17 ;  /* 0x000000010c0c7819 */ /* 0x000fc60000001011 */
        /* <DEDUP_REMOVED lines=8> */
.L_x_3325:
[C---:B------:R-:W-:Y:S01]  /*1b20*/  LOP3.LUT R7, R6.reuse, 0x1, RZ, 0xc0, !PT ;  /* 0x0000000106077812 */ /* 0x040fe200078ec0ff */
[----:B------:R-:W-:Y:S01]  /*1b30*/  IMAD R14, R9, R8, RZ ;  /* 0x00000008090e7224 */ /* 0x000fe200078e02ff */
[----:B------:R-:W-:-:S02]  /*1b40*/  IADD3 R16, P2, R6, 0x1, RZ ;  /* 0x0000000106107810 */ /* 0x000fc40007f5e0ff */
[----:B------:R-:W-:Y:S01]  /*1b50*/  ISETP.NE.U32.AND P0, PT, R7, 0x1, PT ;  /* 0x000000010700780c */ /* 0x000fe20003f05070 */
[----:B------:R-:W-:Y:S01]  /*1b60*/  IMAD R19, R8, R9, R14 ;  /* 0x0000000908137224 */ /* 0x000fe200078e020e */
[----:B------:R-:W-:Y:S01]  /*1b70*/  ISETP.GT.U32.AND P1, PT, R16, 0x2, PT ;  /* 0x000000021000780c */ /* 0x000fe20003f24070 */
[--C-:B------:R-:W-:Y:S01]  /*1b80*/  IMAD.X R18, RZ, RZ, R17.reuse, P2 ;  /* 0x000000ffff127224 */ /* 0x100fe200010e0611 */
[----:B------:R-:W-:Y:S02]  /*1b90*/  ISETP.NE.U32.AND.EX P0, PT, RZ, RZ, PT, P0 ;  /* 0x000000ffff00720c */ /* 0x000fe40003f05100 */
[----:B------:R-:W-:Y:S02]  /*1ba0*/  LEA.HI R14, P2, R17, R6, RZ, 0x1 ;  /* 0x00000006110e7211 */ /* 0x000fe400078508ff */
[----:B------:R-:W-:Y:S02]  /*1bb0*/  SEL R7, R9, RZ, !P0 ;  /* 0x000000ff09077207 */ /* 0x000fe40004000000 */
[----:B------:R-:W-:Y:S01]  /*1bc0*/  SEL R16, R8, 0x1, !P0 ;  /* 0x0000000108107807 */ /* 0x000fe20004000000 */
[----:B------:R-:W-:Y:S01]  /*1bd0*/  IMAD.X R17, RZ, RZ, R17, P2 ;  /* 0x000000ffff117224 */ /* 0x000fe200010e0611 */
[----:B------:R-:W-:Y:S01]  /*1be0*/  ISETP.GT.U32.AND.EX P0, PT, R18, RZ, PT, P1 ;  /* 0x000000ff1200720c */ /* 0x000fe20003f04110 */
[----:B------:R-:W-:-:S02]  /*1bf0*/  IMAD R9, R7, R12, RZ ;  /* 0x0000000c07097224 */ /* 0x000fc400078e02ff */
[----:B------:R-:W-:-:S04]  /*1c00*/  IMAD.WIDE.U32 R6, R16, R12, RZ ;  /* 0x0000000c10067225 */ /* 0x000fc800078e00ff */
[----:B------:R-:W-:Y:S02]  /*1c10*/  IMAD R15, R15, R16, R9 ;  /* 0x000000100f0f7224 */ /* 0x000fe400078e0209 */
[----:B------:R-:W-:-:S04]  /*1c20*/  IMAD.WIDE.U32 R8, R8, R8, RZ ;  /* 0x0000000808087225 */ /* 0x000fc800078e00ff */
[----:B------:R-:W-:Y:S01]  /*1c30*/  IMAD.IADD R15, R7, 0x1, R15 ;  /* 0x00000001070f7824 */ /* 0x000fe200078e020f */
[--C-:B------:R-:W-:Y:S01]  /*1c40*/  SHF.R.S32.HI R7, RZ, 0x1, R17.reuse ;  /* 0x00000001ff077819 */ /* 0x100fe20000011411 */
[----:B------:R-:W-:Y:S01]  /*1c50*/  IMAD.MOV.U32 R12, RZ, RZ, R6 ;  /* 0x000000ffff0c7224 */ /* 0x000fe200078e0006 */
[----:B------:R-:W-:Y:S01]  /*1c60*/  SHF.R.S64 R6, R14, 0x1, R17 ;  /* 0x000000010e067819 */ /* 0x000fe20000001011 */
[----:B------:R-:W-:Y:S02]  /*1c70*/  IMAD.IADD R9, R9, 0x1, R19 ;  /* 0x0000000109097824 */ /* 0x000fe400078e0213 */
[----:B------:R-:W-:Y:S01]  /*1c80*/  IMAD.MOV.U32 R17, RZ, RZ, R7 ;  /* 0x000000ffff117224 */ /* 0x000fe200078e0007 */
[----:B------:R-:W-:Y:S05]  /*1c90*/  @P0 BRA `(.L_x_3325) ;  /* 0xfffffe8000000947 */ /* 0x000fea000383ffff */
[----:B------:R-:W-:Y:S02]  /*1ca0*/  IMAD.MOV.U32 R6, RZ, RZ, 0x1 ;  /* 0x00000001ff067424 */ /* 0x000fe400078e00ff */
[----:B------:R-:W-:Y:S02]  /*1cb0*/  IMAD.MOV.U32 R9, RZ, RZ, RZ ;  /* 0x000000ffff097224 */ /* 0x000fe400078e00ff */
[----:B------:R-:W-:-:S02]  /*1cc0*/  IMAD.MOV.U32 R16, RZ, RZ, c[0x0][0xdb0] ;  /* 0x00036c00ff107624 */ /* 0x000fc400078e00ff */
[----:B------:R-:W-:-:S03]  /*1cd0*/  IMAD.MOV.U32 R17, RZ, RZ, c[0x0][0xdb4] ;  /* 0x00036d00ff117624 */ /* 0x000fc600078e00ff */
.L_x_3326:
[C---:B------:R-:W-:Y:S01]  /*1ce0*/  LOP3.LUT R7, R16.reuse, 0x1, RZ, 0xc0, !PT ;  /* 0x0000000110077812 */ /* 0x040fe200078ec0ff */
[----:B------:R-:W-:Y:S01]  /*1cf0*/  IMAD R8, R11, R10, RZ ;  /* 0x0000000a0b087224 */ /* 0x000fe200078e02ff */
[----:B------:R-:W-:Y:S02]  /*1d00*/  IADD3 R14, P2, R16, 0x1, RZ ;  /* 0x00000001100e7810 */ /* 0x000fe40007f5e0ff */
[----:B------:R-:W-:Y:S01]  /*1d10*/  ISETP.NE.U32.AND P0, PT, R7, 0x1, PT ;  /* 0x000000010700780c */ /* 0x000fe20003f05070 */
[----:B------:R-:W-:Y:S01]  /*1d20*/  IMAD R19, R10, R11, R8 ;  /* 0x0000000b0a137224 */ /* 0x000fe200078e0208 */
[----:B------:R-:W-:Y:S02]  /*1d30*/  ISETP.GT.U32.AND P1, PT, R14, 0x2, PT ;  /* 0x000000020e00780c */ /* 0x000fe40003f24070 */
[----:B------:R-:W-:-:S04]  /*1d40*/  ISETP.NE.U32.AND.EX P0, PT, RZ, RZ, PT, P0 ;  /* 0x000000ffff00720c */ /* 0x000fc80003f05100 */
[----:B------:R-:W-:Y:S02]  /*1d50*/  SEL R7, R11, RZ, !P0 ;  /* 0x000000ff0b077207 */ /* 0x000fe40004000000 */
[----:B------:R-:W-:Y:S02]  /*1d60*/  SEL R14, R10, 0x1, !P0 ;  /* 0x000000010a0e7807 */ /* 0x000fe40004000000 */
[----:B------:R-:W-:Y:S01]  /*1d70*/  LEA.HI R8, P0, R17, R16, RZ, 0x1 ;  /* 0x0000001011087211 */ /* 0x000fe200078108ff */
[--C-:B------:R-:W-:Y:S02]  /*1d80*/  IMAD.X R16, RZ, RZ, R17.reuse, P2 ;  /* 0x000000ffff107224 */ /* 0x100fe400010e0611 */
[-C--:B------:R-:W-:Y:S02]  /*1d90*/  IMAD R11, R7, R6.reuse, RZ ;  /* 0x00000006070b7224 */ /* 0x080fe400078e02ff */
[----:B------:R-:W-:Y:S01]  /*1da0*/  IMAD.X R17, RZ, RZ, R17, P0 ;  /* 0x000000ffff117224 */ /* 0x000fe200000e0611 */
[----:B------:R-:W-:Y:S01]  /*1db0*/  ISETP.GT.U32.AND.EX P0, PT, R16, RZ, PT, P1 ;  /* 0x000000ff1000720c */ /* 0x000fe20003f04110 */
[----:B------:R-:W-:-:S04]  /*1dc0*/  IMAD.WIDE.U32 R6, R14, R6, RZ ;  /* 0x000000060e067225 */ /* 0x000fc800078e00ff */
[----:B------:R-:W-:Y:S02]  /*1dd0*/  IMAD R9, R9, R14, R11 ;  /* 0x0000000e09097224 */ /* 0x000fe400078e020b */
[----:B------:R-:W-:-:S04]  /*1de0*/  IMAD.WIDE.U32 R10, R10, R10, RZ ;  /* 0x0000000a0a0a7225 */ /* 0x000fc800078e00ff */
[----:B------:R-:W-:Y:S01]  /*1df0*/  IMAD.IADD R9, R7, 0x1, R9 ;  /* 0x0000000107097824 */ /* 0x000fe200078e0209 */
[----:B------:R-:W-:Y:S01]  /*1e00*/  SHF.R.S64 R7, R8, 0x1, R17 ;  /* 0x0000000108077819 */ /* 0x000fe20000001011 */
[----:B------:R-:W-:Y:S01]  /*1e10*/  IMAD.IADD R11, R11, 0x1, R19 ;  /* 0x000000010b0b7824 */ /* 0x000fe200078e0213 */
[----:B------:R-:W-:-:S03]  /*1e20*/  SHF.R.S32.HI R8, RZ, 0x1, R17 ;  /* 0x00000001ff087819 */ /* 0x000fc60000011411 */
[----:B------:R-:W-:Y:S02]  /*1e30*/  IMAD.MOV.U32 R16, RZ, RZ, R7 ;  /* 0x000000ffff107224 */ /* 0x000fe400078e0007 */
[----:B------:R-:W-:Y:S01]  /*1e40*/  IMAD.MOV.U32 R17, RZ, RZ, R8 ;  /* 0x000000ffff117224 */ /* 0x000fe200078e0008 */
[----:B------:R-:W-:Y:S05]  /*1e50*/  @P0 BRA `(.L_x_3326) ;  /* 0xfffffe8000000947 */ /* 0x000fea000383ffff */
.L_x_3322:
[C---:B------:R-:W-:Y:S01]  /*1e60*/  LEA R16, P0, R3.reuse, UR8, 0x5 ;  /* 0x0000000803107c11 */ /* 0x040fe2000f8028ff */
[----:B------:R-:W-:Y:S02]  /*1e70*/  IMAD.MOV.U32 R7, RZ, RZ, R9 ;  /* 0x000000ffff077224 */ /* 0x000fe400078e0009 */
[----:B------:R-:W-:Y:S01]  /*1e80*/  IMAD.MOV.U32 R10, RZ, RZ, R4 ;  /* 0x000000ffff0a7224 */ /* 0x000fe200078e0004 */
[C---:B------:R-:W-:Y:S01]  /*1e90*/  LEA.HI.X R17, R3.reuse, UR9, R0, 0x5, P0 ;  /* 0x0000000903117c11 */ /* 0x040fe200080f2c00 */
[----:B------:R-:W-:Y:S01]  /*1ea0*/  IMAD.MOV.U32 R11, RZ, RZ, R5 ;  /* 0x000000ffff0b7224 */ /* 0x000fe200078e0005 */
[----:B------:R-:W-:Y:S01]  /*1eb0*/  IADD3 R3, P0, R3, c[0x0][0x0], RZ ;  /* 0x0000000003037a10 */ /* 0x000fe20007f1e0ff */
[----:B------:R-:W-:-:S02]  /*1ec0*/  IMAD.MOV.U32 R8, RZ, RZ, R2 ;  /* 0x000000ffff087224 */ /* 0x000fc400078e0002 */
[----:B------:R-:W-:Y:S01]  /*1ed0*/  IMAD.MOV.U32 R9, RZ, RZ, R13 ;  /* 0x000000ffff097224 */ /* 0x000fe200078e000d */
[C---:B------:R-:W-:Y:S01]  /*1ee0*/  ISETP.LT.U32.AND P1, PT, R3.reuse, 0x4000, PT ;  /* 0x000040000300780c */ /* 0x040fe20003f21070 */
[----:B------:R-:W-:Y:S02]  /*1ef0*/  IMAD.MOV.U32 R4, RZ, RZ, R12 ;  /* 0x000000ffff047224 */ /* 0x000fe400078e000c */
[----:B------:R-:W-:Y:S01]  /*1f00*/  IMAD.MOV.U32 R5, RZ, RZ, R15 ;  /* 0x000000ffff057224 */ /* 0x000fe200078e000f */
[----:B------:R0:W-:Y:S01]  /*1f10*/  STG.E.128 [R16.64], R8 ;  /* 0x0000000810007986 */ /* 0x0001e2000c101d0e */
[----:B------:R-:W-:Y:S02]  /*1f20*/  IMAD.SHL.U32 R2, R3, 0x4, RZ ;  /* 0x0000000403027824 */ /* 0x000fe400078e00ff */
[----:B------:R-:W-:Y:S01]  /*1f30*/  IMAD.X R0, RZ, RZ, R0, P0 ;  /* 0x000000ffff007224 */ /* 0x000fe200000e0600 */
[----:B------:R0:W-:Y:S02]  /*1f40*/  STG.E.128 [R16.64+0x10], R4 ;  /* 0x0000100410007986 */ /* 0x0001e4000c101d0e */
[----:B------:R-:W-:-:S02]  /*1f50*/  ISETP.GE.U32.AND P0, PT, R2, UR16, PT ;  /* 0x0000001002007c0c */ /* 0x000fc4000bf06070 */
[----:B------:R-:W-:Y:S02]  /*1f60*/  SHF.L.U64.HI R2, R3, 0x2, R0 ;  /* 0x0000000203027819 */ /* 0x000fe40000010200 */
[----:B------:R-:W-:Y:S02]  /*1f70*/  ISETP.LT.U32.AND.EX P1, PT, R0, RZ, PT, P1 ;  /* 0x000000ff0000720c */ /* 0x000fe40003f21110 */
[----:B------:R-:W-:-:S13]  /*1f80*/  ISETP.GE.AND.EX P0, PT, R2, UR10, PT, P0 ;  /* 0x0000000a02007c0c */ /* 0x000fda000bf06300 */
[----:B0-----:R-:W-:Y:S05]  /*1f90*/  @!P0 BRA P1, `(.L_x_3327) ;  /* 0xfffff6d000008947 */ /* 0x001fea000083ffff */
[----:B------:R-:W-:Y:S05]  /*1fa0*/  EXIT ;  /* 0x000000000000794d */ /* 0x000fea0003800000 */
.L_x_3321:
[C---:B------:R-:W-:Y:S01]  /*1fb0*/  IMAD.SHL.U32 R17, R3.reuse, 0x20, RZ ;  /* 0x0000002003117824 */ /* 0x040fe200078e00ff */
[----:B------:R-:W-:-:S04]  /*1fc0*/  SHF.L.U64.HI R16, R3, 0x5, R0 ;  /* 0x0000000503107819 */ /* 0x000fc80000010200 */
[----:B------:R-:W-:-:S04]  /*1fd0*/  IADD3 R4, P0, R17, UR6, RZ ;  /* 0x0000000611047c10 */ /* 0x000fc8000ff1e0ff */
[----:B------:R-:W-:-:S05]  /*1fe0*/  IADD3.X R5, R16, UR7, RZ, P0, !PT ;  /* 0x0000000710057c10 */ /* 0x000fca00087fe4ff */
[----:B------:R0:W2:Y:S04]  /*1ff0*/  LDG.E.128 R12, [R4.64] ;  /* 0x0000000e040c7981 */ /* 0x0000a8000c1e1d00 */
[----:B------:R0:W3:Y:S01]  /*2000*/  LDG.E.128 R8, [R4.64+0x10] ;  /* 0x0000100e04087981 */ /* 0x0000e2000c1e1d00 */
[----:B------:R-:W-:Y:S01]  /*2010*/  BSSY B0, `(.L_x_3328) ;  /* 0x0000013000007945 */ /* 0x000fe20003800000 */
[----:B------:R-:W-:Y:S02]  /*2020*/  IMAD.MOV.U32 R6, RZ, RZ, 0x1 ;  /* 0x00000001ff067424 */ /* 0x000fe400078e00ff */
[----:B------:R-:W-:Y:S02]  /*2030*/  IMAD.MOV.U32 R7, RZ, RZ, RZ ;  /* 0x000000ffff077224 */ /* 0x000fe400078e00ff */
[----:B0-----:R-:W-:-:S02]  /*2040*/  IMAD.MOV.U32 R4, RZ, RZ, 0x1 ;  /* 0x00000001ff047424 */ /* 0x001fc400078e00ff */
[----:B------:R-:W-:Y:S01]  /*2050*/  IMAD.MOV.U32 R5, RZ, RZ, RZ ;  /* 0x000000ffff057224 */ /* 0x000fe200078e00ff */
[----:B--2---:R-:W-:Y:S02]  /*2060*/  ISETP.NE.U32.AND P3, PT, R12, 0x1, PT ;  /* 0x000000010c00780c */ /* 0x004fe40003f65070 */
[----:B------:R-:W-:Y:S02]  /*2070*/  ISETP.NE.U32.AND P2, PT, R14, 0x1, PT ;  /* 0x000000010e00780c */ /* 0x000fe40003f45070 */
[----:B------:R-:W-:Y:S02]  /*2080*/  ISETP.NE.AND.EX P3, PT, R13, RZ, PT, P3 ;  /* 0x000000ff0d00720c */ /* 0x000fe40003f65330 */
[----:B---3--:R-:W-:Y:S02]  /*2090*/  ISETP.NE.U32.AND P1, PT, R8, 0x1, PT ;  /* 0x000000010800780c */ /* 0x008fe40003f25070 */
[----:B------:R-:W-:Y:S02]  /*20a0*/  ISETP.NE.U32.AND P0, PT, R10, 0x1, PT ;  /* 0x000000010a00780c */ /* 0x000fe40003f05070 */
[----:B------:R-:W-:-:S02]  /*20b0*/  ISETP.NE.AND.EX P2, PT, R15, RZ, PT, P2 ;  /* 0x000000ff0f00720c */ /* 0x000fc40003f45320 */
[----:B------:R-:W-:Y:S02]  /*20c0*/  ISETP.NE.AND.EX P1, PT, R9, RZ, PT, P1 ;  /* 0x000000ff0900720c */ /* 0x000fe40003f25310 */
[----:B------:R-:W-:-:S03]  /*20d0*/  ISETP.NE.AND.EX P0, PT, R11, RZ, PT, P0 ;  /* 0x000000ff0b00720c */ /* 0x000fc60003f05300 */
[----:B------:R-:W-:Y:S05]  /*20e0*/  @!P3 BRA `(.L_x_3329) ;  /* 0x000000500000b947 */ /* 0x000fea0003800000 */
[----:B------:R-:W-:Y:S01]  /*20f0*/  ISETP.NE.U32.AND P3, PT, R12, -0x1, PT ;  /* 0xffffffff0c00780c */ /* 0x000fe20003f65070 */
[----:B------:R-:W-:Y:S02]  /*2100*/  IMAD.U32 R4, RZ, RZ, UR4 ;  /* 0x00000004ff047e24 */ /* 0x000fe4000f8e00ff */
[----:B------:R-:W-:Y:S01]  /*2110*/  IMAD.U32 R5, RZ, RZ, UR5 ;  /* 0x00000005ff057e24 */ /* 0x000fe2000f8e00ff */
[----:B------:R-:W-:-:S13]  /*2120*/  ISETP.NE.AND.EX P3, PT, R13, -0x1, PT, P3 ;  /* 0xffffffff0d00780c */ /* 0x000fda0003f65330 */
[----:B------:R-:W-:Y:S02]  /*2130*/  @P3 CS2R R4, SRZ ;  /* 0x0000000000043805 */ /* 0x000fe4000001ff00 */
.L_x_3329:
[----:B------:R-:W-:Y:S05]  /*2140*/  BSYNC B0 ;  /* 0x0000000000007941 */ /* 0x000fea0003800000 */
.L_x_3328:
[----:B------:R-:W-:Y:S01]  /*2150*/  BSSY B0, `(.L_x_3330) ;  /* 0x0000007000007945 */ /* 0x000fe20003800000 */
[----:B------:R-:W-:Y:S05]  /*2160*/  @!P2 BRA `(.L_x_3331) ;  /* 0x000000500000a947 */ /* 0x000fea0003800000 */
[----:B------:R-:W-:Y:S01]  /*2170*/  ISETP.NE.U32.AND P2, PT, R14, -0x1, PT ;  /* 0xffffffff0e00780c */ /* 0x000fe20003f45070 */
[----:B------:R-:W-:Y:S02]  /*2180*/  IMAD.U32 R6, RZ, RZ, UR4 ;  /* 0x00000004ff067e24 */ /* 0x000fe4000f8e00ff */
[----:B------:R-:W-:Y:S01]  /*2190*/  IMAD.U32 R7, RZ, RZ, UR5 ;  /* 0x00000005ff077e24 */ /* 0x000fe2000f8e00ff */
[----:B------:R-:W-:-:S13]  /*21a0*/  ISETP.NE.AND.EX P2, PT, R15, -0x1, PT, P2 ;  /* 0xffffffff0f00780c */ /* 0x000fda0003f45320 */
[----:B------:R-:W-:Y:S02]  /*21b0*/  @P2 CS2R R6, SRZ ;  /* 0x0000000000062805 */ /* 0x000fe4000001ff00 */
.L_x_3331:
[----:B------:R-:W-:Y:S05]  /*21c0*/  BSYNC B0 ;  /* 0x0000000000007941 */ /* 0x000fea0003800000 */
.L_x_3330:
        /* <DEDUP_REMOVED lines=9> */
[----:B------:R-:W-:Y:S02]  /*2260*/  @P1 IMAD.MOV.U32 R2, RZ, RZ, RZ ;  /* 0x000000ffff021224 */ /* 0x000fe400078e00ff */
[----:B------:R-:W-:Y:S02]  /*2270*/  @P1 IMAD.MOV.U32 R13, RZ, RZ, RZ ;  /* 0x000000ffff0d1224 */ /* 0x000fe400078e00ff */
.L_x_3333:
[----:B------:R-:W-:Y:S05]  /*2280*/  BSYNC B0 ;  /* 0x0000000000007941 */ /* 0x000fea0003800000 */
.L_x_3332:
[----:B------:R-:W-:Y:S01]  /*2290*/  BSSY B0, `(.L_x_3334) ;  /* 0x000000a000007945 */ /* 0x000fe20003800000 */
[----:B------:R-:W-:Y:S02]  /*22a0*/  IMAD.MOV.U32 R15, RZ, RZ, RZ ;  /* 0x000000ffff0f7224 */ /* 0x000fe400078e00ff */
[----:B------:R-:W-:Y:S02]  /*22b0*/  IMAD.MOV.U32 R8, RZ, RZ, R2 ;  /* 0x000000ffff087224 */ /* 0x000fe400078e0002 */
[----:B------:R-:W-:Y:S01]  /*22c0*/  IMAD.MOV.U32 R9, RZ, RZ, R13 ;  /* 0x000000ffff097224 */ /* 0x000fe200078e000d */
[----:B------:R-:W-:Y:S05]  /*22d0*/  @!P0 BRA `(.L_x_3335) ;  /* 0x0000005000008947 */ /* 0x000fea0003800000 */
[----:B------:R-:W-:Y:S01]  /*22e0*/  ISETP.NE.U32.AND P0, PT, R10, -0x1, PT ;  /* 0xffffffff0a00780c */ /* 0x000fe20003f05070 */
[----:B------:R-:W-:Y:S02]  /*22f0*/  IMAD.U32 R14, RZ, RZ, UR4 ;  /* 0x00000004ff0e7e24 */ /* 0x000fe4000f8e00ff */
[----:B------:R-:W-:Y:S01]  /*2300*/  IMAD.U32 R15, RZ, RZ, UR5 ;  /* 0x00000005ff0f7e24 */ /* 0x000fe2000f8e00ff */
[----:B------:R-:W-:-:S13]  /*2310*/  ISETP.NE.AND.EX P0, PT, R11, -0x1, PT, P0 ;  /* 0xffffffff0b00780c */ /* 0x000fda0003f05300 */
[----:B------:R-:W-:Y:S02]  /*2320*/  @P0 CS2R R14, SRZ ;  /* 0x00000000000e0805 */ /* 0x000fe4000001ff00 */
.L_x_3335:
[----:B------:R-:W-:Y:S05]  /*2330*/  BSYNC B0 ;  /* 0x0000000000007941 */ /* 0x000fea0003800000 */
.L_x_3334:
[----:B------:R-:W-:Y:S01]  /*2340*/  IADD3 R12, P0, R17, UR8, RZ ;  /* 0x00000008110c7c10 */ /* 0x000fe2000ff1e0ff */
[----:B------:R-:W-:Y:S02]  /*2350*/  IMAD.MOV.U32 R10, RZ, RZ, R14 ;  /* 0x000000ffff0a7224 */ /* 0x000fe400078e000e */
[----:B------:R-:W-:Y:S01]  /*2360*/  IMAD.MOV.U32 R11, RZ, RZ, R15 ;  /* 0x000000ffff0b7224 */ /* 0x000fe200078e000f */
[----:B------:R-:W-:Y:S02]  /*2370*/  IADD3.X R13, R16, UR9, RZ, P0, !PT ;  /* 0x00000009100d7c10 */ /* 0x000fe400087fe4ff */
[----:B------:R-:W-:-:S03]  /*2380*/  IADD3 R3, P0, R3, c[0x0][0x0], RZ ;  /* 0x0000000003037a10 */ /* 0x000fc60007f1e0ff */
[----:B------:R0:W-:Y:S01]  /*2390*/  STG.E.128 [R12.64], R4 ;  /* 0x000000040c007986 */ /* 0x0001e2000c101d0e */
[C---:B------:R-:W-:Y:S01]  /*23a0*/  ISETP.LT.U32.AND P1, PT, R3.reuse, 0x4000, PT ;  /* 0x000040000300780c */ /* 0x040fe20003f21070 */
[C---:B------:R-:W-:Y:S02]  /*23b0*/  IMAD.SHL.U32 R2, R3.reuse, 0x4, RZ ;  /* 0x0000000403027824 */ /* 0x040fe400078e00ff */
        /* <DEDUP_REMOVED lines=8> */
.L_x_3336:
        /* <DEDUP_REMOVED lines=12> */
.L_x_5368:


//--------------------- .text._ZN2at6native57_GLOBAL__N__f3eca4a2_24_ForeachBinaryOpScalar_cu_86b9896c25multi_tensor_apply_kernelINS1_18TensorListMetadataILi2EEENS1_21BinaryOpScalarFunctorIiLi2ELi1ELi1EEEJNS1_13power_functorIiEEiEEEvT_T0_DpT1_ --------------------------
	.section	.text._ZN2at6native57_GLOBAL__N__f3eca4a2_24_ForeachBinaryOpScalar_cu_86b9896c25multi_tensor_apply_kernelINS1_18TensorListMetadataILi2EEENS1_21BinaryOpScalarFunctorIiLi2ELi1ELi1EEEJNS1_13power_functorIiEEiEEEvT_T0_DpT1_,"ax",@progbits
	.sectioninfo	@"SHI_REGISTERS=32"
	.align	128
.text._ZN2at6native57_GLOBAL__N__f3eca4a2_24_ForeachBinaryOpScalar_cu_86b9896c25multi_tensor_apply_kernelINS1_18TensorListMetadataILi2EEENS1_21BinaryOpScalarFunctorIiLi2ELi1ELi1EEEJNS1_13power_functorIiEEiEEEvT_T0_DpT1_:
        .type           _ZN2at6native57_GLOBAL__N__f3eca4a2_24_ForeachBinaryOpScalar_cu_86b9896c25multi_tensor_apply_kernelINS1_18TensorListMetadataILi2EEENS1_21BinaryOpScalarFunctorIiLi2ELi1ELi1EEEJNS1_13power_functorIiEEiEEEvT_T0_DpT1_,@function
        .size           _ZN2at6native57_GLOBAL__N__f3eca4a2_24_ForeachBinaryOpScalar_cu_86b9896c25multi_tensor_apply_kernelINS1_18TensorListMetadataILi2EEENS1_21BinaryOpScalarFunctorIiLi2ELi1ELi1EEEJNS1_13power_functorIiEEiEEEvT_T0_DpT1_,(.L_x_5369 - _ZN2at6native57_GLOBAL__N__f3eca4a2_24_ForeachBinaryOpScalar_cu_86b9896c25multi_tensor_apply_kernelINS1_18TensorListMetadataILi2EEENS1_21BinaryOpScalarFunctorIiLi2ELi1ELi1EEEJNS1_13power_functorIiEEiEEEvT_T0_DpT1_)
        .other          _ZN2at6native57_GLOBAL__N__f3eca4a2_24_ForeachBinaryOpScalar_cu_86b9896c25multi_tensor_apply_kernelINS1_18TensorListMetadataILi2EEENS1_21BinaryOpScalarFunctorIiLi2ELi1ELi1EEEJNS1_13power_functorIiEEiEEEvT_T0_DpT1_,@"STO_CUDA_ENTRY STV_DEFAULT"
_ZN2at6native57_GLOBAL__N__f3eca4a2_24_ForeachBinaryOpScalar_cu_86b9896c25multi_tensor_apply_kernelINS1_18TensorListMetadataILi2EEENS1_21BinaryOpScalarFunctorIiLi2ELi1ELi1EEEJNS1_13power_functorIiEEiEEEvT_T0_DpT1_:
        /* <DEDUP_REMOVED lines=23> */
[----:B------:R-:W-:-:S13]  /*0170*/  ISETP.LE.AND P0, PT, RZ, c[0x0][0xdac], PT ;  /* 0x00036b00ff007a0c */ /* 0x000fda0003f03270 */
[----:B------:R-:W-:Y:S05]  /*0180*/  @!P0 BRA `(.L_x_3338) ;  /* 0x0000077000008947 */ /* 0x000fea0003800000 */
[----:B------:R-:W0:Y:S01]  /*0190*/  S2R R23, SR_TID.X ;  /* 0x0000000000177919 */ /* 0x000e220000002100 */
[----:B------:R-:W-:-:S06]  /*01a0*/  CS2R R20, SRZ ;  /* 0x0000000000147805 */ /* 0x000fcc000001ff00 */
.L_x_3344:
[----:B0-----:R-:W-:Y:S01]  /*01b0*/  IADD3 R2, P1, R23, R20, RZ ;  /* 0x0000001417027210 */ /* 0x001fe20007f3e0ff */
[----:B------:R-:W-:Y:S02]  /*01c0*/  IMAD.MOV.U32 R0, RZ, RZ, c[0x0][0x0] ;  /* 0x00000000ff007624 */ /* 0x000fe400078e00ff */
[----:B------:R-:W-:Y:S01]  /*01d0*/  IMAD.MOV.U32 R8, RZ, RZ, RZ ;  /* 0x000000ffff087224 */ /* 0x000fe200078e00ff */
[C---:B------:R-:W-:Y:S01]  /*01e0*/  ISETP.GE.U32.AND P0, PT, R2.reuse, 0x10000, PT ;  /* 0x000100000200780c */ /* 0x040fe20003f06070 */
[----:B------:R-:W-:Y:S01]  /*01f0*/  IMAD.X R6, RZ, RZ, R21, P1 ;  /* 0x000000ffff067224 */ /* 0x000fe200008e0615 */
[----:B------:R-:W-:Y:S01]  /*0200*/  IADD3 R17, P1, R2, c[0x0][0x0], RZ ;  /* 0x0000000002117a10 */ /* 0x000fe20007f3e0ff */
[C---:B------:R-:W-:Y:S01]  /*0210*/  IMAD R5, R0.reuse, 0x3, RZ ;  /* 0x0000000300057824 */ /* 0x040fe200078e02ff */
[----:B------:R-:W-:Y:S01]  /*0220*/  LEA R15, P4, R0, R2, 0x1 ;  /* 0x00000002000f7211 */ /* 0x000fe200078808ff */
[----:B------:R-:W-:Y:S01]  /*0230*/  IMAD.MOV.U32 R16, RZ, RZ, RZ ;  /* 0x000000ffff107224 */ /* 0x000fe200078e00ff */
[----:B------:R-:W-:Y:S01]  /*0240*/  ISETP.LT.U32.AND P2, PT, R2, R22, PT ;  /* 0x000000160200720c */ /* 0x000fe20003f41070 */
[--C-:B------:R-:W-:Y:S01]  /*0250*/  IMAD.X R9, RZ, RZ, R6.reuse, P1 ;  /* 0x000000ffff097224 */ /* 0x100fe200008e0606 */
[----:B------:R-:W-:Y:S01]  /*0260*/  ISETP.GE.U32.AND.EX P0, PT, R6, RZ, PT, P0 ;  /* 0x000000ff0600720c */ /* 0x000fe20003f06100 */
[----:B------:R-:W-:Y:S01]  /*0270*/  IMAD.X R7, RZ, RZ, R6, P4 ;  /* 0x000000ffff077224 */ /* 0x000fe200020e0606 */
[----:B------:R-:W-:-:S02]  /*0280*/  ISETP.GE.U32.AND P3, PT, R17, 0x10000, PT ;  /* 0x000100001100780c */ /* 0x000fc40003f66070 */
[----:B------:R-:W-:Y:S02]  /*0290*/  ISETP.LT.AND.EX P0, PT, R6, R25, !P0, P2 ;  /* 0x000000190600720c */ /* 0x000fe40004701320 */
[----:B------:R-:W-:Y:S02]  /*02a0*/  ISETP.GE.U32.AND P2, PT, R15, 0x10000, PT ;  /* 0x000100000f00780c */ /* 0x000fe40003f46070 */
[----:B------:R-:W-:Y:S02]  /*02b0*/  IADD3 R5, P5, R5, R2, RZ ;  /* 0x0000000205057210 */ /* 0x000fe40007fbe0ff */
[-C--:B------:R-:W-:Y:S02]  /*02c0*/  ISETP.LT.U32.AND P1, PT, R17, R22.reuse, PT ;  /* 0x000000161100720c */ /* 0x080fe40003f21070 */
[----:B------:R-:W-:Y:S01]  /*02d0*/  ISETP.GE.U32.AND.EX P3, PT, R9, RZ, PT, P3 ;  /* 0x000000ff0900720c */ /* 0x000fe20003f66130 */
[----:B------:R-:W-:Y:S01]  /*02e0*/  IMAD.X R3, RZ, RZ, R6, P5 ;  /* 0x000000ffff037224 */ /* 0x000fe200028e0606 */
[----:B------:R-:W-:-:S02]  /*02f0*/  ISETP.LT.U32.AND P4, PT, R15, R22, PT ;  /* 0x000000160f00720c */ /* 0x000fc40003f81070 */
[----:B------:R-:W-:Y:S02]  /*0300*/  ISETP.GE.U32.AND.EX P2, PT, R7, RZ, PT, P2 ;  /* 0x000000ff0700720c */ /* 0x000fe40003f46120 */
[-C--:B------:R-:W-:Y:S02]  /*0310*/  ISETP.LT.AND.EX P1, PT, R9, R25.reuse, !P3, P1 ;  /* 0x000000190900720c */ /* 0x080fe40005f21310 */
[----:B------:R-:W-:Y:S02]  /*0320*/  ISETP.GE.U32.AND P3, PT, R5, 0x10000, PT ;  /* 0x000100000500780c */ /* 0x000fe40003f66070 */
[----:B------:R-:W-:Y:S02]  /*0330*/  ISETP.LT.AND.EX P2, PT, R7, R25, !P2, P4 ;  /* 0x000000190700720c */ /* 0x000fe40005741340 */
[----:B------:R-:W-:Y:S02]  /*0340*/  ISETP.LT.U32.AND P4, PT, R5, R22, PT ;  /* 0x000000160500720c */ /* 0x000fe40003f81070 */
[----:B------:R-:W-:-:S02]  /*0350*/  ISETP.GE.U32.AND.EX P3, PT, R3, RZ, PT, P3 ;  /* 0x000000ff0300720c */ /* 0x000fc40003f66130 */
[CC--:B------:R-:W-:Y:S02]  /*0360*/  @P0 LEA R18, P5, R2.reuse, R12.reuse, 0x2 ;  /* 0x0000000c02120211 */ /* 0x0c0fe400078a10ff */
[----:B------:R-:W-:Y:S02]  /*0370*/  ISETP.LT.AND.EX P3, PT, R3, R25, !P3, P4 ;  /* 0x000000190300720c */ /* 0x000fe40005f61340 */
[-C--:B------:R-:W-:Y:S01]  /*0380*/  @P0 LEA.HI.X R19, R2, R13.reuse, R6, 0x2, P5 ;  /* 0x0000000d02130211 */ /* 0x080fe200028f1406 */
[----:B------:R-:W-:Y:S01]  /*0390*/  IMAD.MOV.U32 R24, RZ, RZ, RZ ;  /* 0x000000ffff187224 */ /* 0x000fe200078e00ff */
[-C--:B------:R-:W-:Y:S02]  /*03a0*/  @P1 LEA R28, P5, R17, R12.reuse, 0x2 ;  /* 0x0000000c111c1211 */ /* 0x080fe400078a10ff */
[----:B------:R-:W-:Y:S01]  /*03b0*/  @P2 LEA R26, P4, R15, R12, 0x2 ;  /* 0x0000000c0f1a2211 */ /* 0x000fe200078810ff */
[----:B------:R0:W5:Y:S01]  /*03c0*/  @P0 LDG.E R8, [R18.64] ;  /* 0x0000000612080981 */ /* 0x000162000c1e1900 */
[----:B------:R-:W-:-:S02]  /*03d0*/  @P1 LEA.HI.X R29, R17, R13, R9, 0x2, P5 ;  /* 0x0000000d111d1211 */ /* 0x000fc400028f1409 */
[----:B------:R-:W-:Y:S01]  /*03e0*/  @P2 LEA.HI.X R27, R15, R13, R7, 0x2, P4 ;  /* 0x0000000d0f1b2211 */ /* 0x000fe200020f1407 */
[----:B------:R-:W-:Y:S02]  /*03f0*/  IMAD.MOV.U32 R4, RZ, RZ, 0x1 ;  /* 0x00000001ff047424 */ /* 0x000fe400078e00ff */
[----:B------:R1:W5:Y:S01]  /*0400*/  @P1 LDG.E R16, [R28.64] ;  /* 0x000000061c101981 */ /* 0x000362000c1e1900 */
[----:B0-----:R-:W-:-:S03]  /*0410*/  @P3 LEA R18, P4, R5, R12, 0x2 ;  /* 0x0000000c05123211 */ /* 0x001fc600078810ff */
[----:B------:R0:W5:Y:S01]  /*0420*/  @P2 LDG.E R24, [R26.64] ;  /* 0x000000061a182981 */ /* 0x000162000c1e1900 */
[----:B------:R-:W-:Y:S01]  /*0430*/  @P3 LEA.HI.X R19, R5, R13, R3, 0x2, P4 ;  /* 0x0000000d05133211 */ /* 0x000fe200020f1403 */
[----:B0-----:R-:W-:-:S06]  /*0440*/  IMAD.MOV.U32 R26, RZ, RZ, RZ ;  /* 0x000000ffff1a7224 */ /* 0x001fcc00078e00ff */
[----:B------:R0:W5:Y:S01]  /*0450*/  @P3 LDG.E R26, [R18.64] ;  /* 0x00000006121a3981 */ /* 0x000162000c1e1900 */
[----:B------:R-:W-:Y:S01]  /*0460*/  ISETP.NE.AND P4, PT, RZ, c[0x0][0xdac], PT ;  /* 0x00036b00ff007a0c */ /* 0x000fe20003f85270 */
[----:B------:R-:W-:Y:S02]  /*0470*/  IMAD.MOV.U32 R27, RZ, RZ, 0x1 ;  /* 0x00000001ff1b7424 */ /* 0x000fe400078e00ff */
[----:B-1----:R-:W-:Y:S02]  /*0480*/  IMAD.MOV.U32 R29, RZ, RZ, 0x1 ;  /* 0x00000001ff1d7424 */ /* 0x002fe400078e00ff */
[----:B------:R-:W-:-:S08]  /*0490*/  IMAD.MOV.U32 R14, RZ, RZ, 0x1 ;  /* 0x00000001ff0e7424 */ /* 0x000fd000078e00ff */
[----:B------:R-:W-:Y:S05]  /*04a0*/  @!P4 BRA `(.L_x_3339) ;  /* 0x000003200000c947 */ /* 0x000fea0003800000 */
[----:B0-----:R-:W-:Y:S02]  /*04b0*/  IMAD.MOV.U32 R14, RZ, RZ, 0x1 ;  /* 0x00000001ff0e7424 */ /* 0x001fe400078e00ff */
[----:B------:R-:W-:-:S05]  /*04c0*/  IMAD.MOV.U32 R4, RZ, RZ, c[0x0][0xdac] ;  /* 0x00036b00ff047624 */ /* 0x000fca00078e00ff */
.L_x_3340:
[C---:B------:R-:W-:Y:S02]  /*04d0*/  IADD3 R19, R4.reuse, 0x1, RZ ;  /* 0x0000000104137810 */ /* 0x040fe40007ffe0ff */
[----:B------:R-:W-:Y:S02]  /*04e0*/  LOP3.LUT R18, R4, 0x1, RZ, 0xc0, !PT ;  /* 0x0000000104127812 */ /* 0x000fe400078ec0ff */
[----:B------:R-:W-:Y:S02]  /*04f0*/  ISETP.GT.U32.AND P5, PT, R19, 0x2, PT ;  /* 0x000000021300780c */ /* 0x000fe40003fa4070 */
[----:B------:R-:W-:Y:S02]  /*0500*/  ISETP.NE.U32.AND P4, PT, R18, 0x1, PT ;  /* 0x000000011200780c */ /* 0x000fe40003f85070 */
[----:B------:R-:W-:-:S02]  /*0510*/  LEA.HI R4, R4, R4, RZ, 0x1 ;  /* 0x0000000404047211 */ /* 0x000fc400078f08ff */
[C---:B-----5:R-:W-:Y:S01]  /*0520*/  SEL R19, R8.reuse, 0x1, !P4 ;  /* 0x0000000108137807 */ /* 0x060fe20006000000 */
[----:B------:R-:W-:Y:S01]  /*0530*/  IMAD R8, R8, R8, RZ ;  /* 0x0000000808087224 */ /* 0x000fe200078e02ff */
[----:B------:R-:W-:-:S03]  /*0540*/  SHF.R.S32.HI R4, RZ, 0x1, R4 ;  /* 0x00000001ff047819 */ /* 0x000fc60000011404 */
[----:B------:R-:W-:Y:S02]  /*0550*/  IMAD R14, R19, R14, RZ ;  /* 0x0000000e130e7224 */ /* 0x000fe400078e02ff */
[----:B------:R-:W-:Y:S05]  /*0560*/  @P5 BRA `(.L_x_3340) ;  /* 0xffffff6000005947 */ /* 0x000fea000383ffff */
[----:B------:R-:W-:Y:S02]  /*0570*/  IMAD.MOV.U32 R4, RZ, RZ, 0x1 ;  /* 0x00000001ff047424 */ /* 0x000fe400078e00ff */
[----:B------:R-:W-:-:S05]  /*0580*/  IMAD.MOV.U32 R8, RZ, RZ, c[0x0][0xdac] ;  /* 0x00036b00ff087624 */ /* 0x000fca00078e00ff */
.L_x_3341:
[C---:B------:R-:W-:Y:S02]  /*0590*/  IADD3 R19, R8.reuse, 0x1, RZ ;  /* 0x0000000108137810 */ /* 0x040fe40007ffe0ff */
[----:B------:R-:W-:Y:S02]  /*05a0*/  LOP3.LUT R18, R8, 0x1, RZ, 0xc0, !PT ;  /* 0x0000000108127812 */ /* 0x000fe400078ec0ff */
[----:B------:R-:W-:Y:S02]  /*05b0*/  ISETP.GT.U32.AND P5, PT, R19, 0x2, PT ;  /* 0x000000021300780c */ /* 0x000fe40003fa4070 */
[----:B------:R-:W-:-:S02]  /*05c0*/  ISETP.NE.U32.AND P4, PT, R18, 0x1, PT ;  /* 0x000000011200780c */ /* 0x000fc40003f85070 */
[----:B------:R-:W-:Y:S02]  /*05d0*/  LEA.HI R8, R8, R8, RZ, 0x1 ;  /* 0x0000000808087211 */ /* 0x000fe400078f08ff */
[C---:B------:R-:W-:Y:S01]  /*05e0*/  SEL R19, R16.reuse, 0x1, !P4 ;  /* 0x0000000110137807 */ /* 0x040fe20006000000 */
[----:B------:R-:W-:Y:S01]  /*05f0*/  IMAD R16, R16, R16, RZ ;  /* 0x0000001010107224 */ /* 0x000fe200078e02ff */
[----:B------:R-:W-:-:S03]  /*0600*/  SHF.R.S32.HI R8, RZ, 0x1, R8 ;  /* 0x00000001ff087819 */ /* 0x000fc60000011408 */
[----:B------:R-:W-:Y:S02]  /*0610*/  IMAD R4, R19, R4, RZ ;  /* 0x0000000413047224 */ /* 0x000fe400078e02ff */
[----:B------:R-:W-:Y:S05]  /*0620*/  @P5 BRA `(.L_x_3341) ;  /* 0xffffff6000005947 */ /* 0x000fea000383ffff */
[----:B------:R-:W-:Y:S02]  /*0630*/  IMAD.MOV.U32 R29, RZ, RZ, 0x1 ;  /* 0x00000001ff1d7424 */ /* 0x000fe400078e00ff */
[----:B------:R-:W-:-:S05]  /*0640*/  IMAD.MOV.U32 R8, RZ, RZ, c[0x0][0xdac] ;  /* 0x00036b00ff087624 */ /* 0x000fca00078e00ff */
.L_x_3342:
        /* <DEDUP_REMOVED lines=9> */
[----:B------:R-:W-:Y:S01]  /*06e0*/  IMAD.MOV.U32 R8, RZ, RZ, R16 ;  /* 0x000000ffff087224 */ /* 0x000fe200078e0010 */
[----:B------:R-:W-:Y:S05]  /*06f0*/  @P5 BRA `(.L_x_3342) ;  /* 0xffffff5000005947 */ /* 0x000fea000383ffff */
[----:B------:R-:W-:Y:S02]  /*0700*/  IMAD.MOV.U32 R27, RZ, RZ, 0x1 ;  /* 0x00000001ff1b7424 */ /* 0x000fe400078e00ff */
[----:B------:R-:W-:-:S05]  /*0710*/  IMAD.MOV.U32 R8, RZ, RZ, c[0x0][0xdac] ;  /* 0x00036b00ff087624 */ /* 0x000fca00078e00ff */
.L_x_3343:
        /* <DEDUP_REMOVED lines=11> */
.L_x_3339:
[-C--:B0-----:R-:W-:Y:S01]  /*07d0*/  @P0 LEA R18, P5, R2, R10.reuse, 0x2 ;  /* 0x0000000a02120211 */ /* 0x081fe200078a10ff */
[----:B------:R-:W-:Y:S01]  /*07e0*/  IMAD.WIDE.U32 R20, R0, 0x4, R20 ;  /* 0x0000000400147825 */ /* 0x000fe200078e0014 */
[-C--:B-----5:R-:W-:Y:S02]  /*07f0*/  @P1 LEA R8, P4, R17, R10.reuse, 0x2 ;  /* 0x0000000a11081211 */ /* 0x0a0fe400078810ff */
[-C--:B------:R-:W-:Y:S02]  /*0800*/  @P0 LEA.HI.X R19, R2, R11.reuse, R6, 0x2, P5 ;  /* 0x0000000b02130211 */ /* 0x080fe400028f1406 */
[-C--:B------:R-:W-:Y:S02]  /*0810*/  @P2 LEA R6, P5, R15, R10.reuse, 0x2 ;  /* 0x0000000a0f062211 */ /* 0x080fe400078a10ff */
[----:B------:R-:W-:Y:S01]  /*0820*/  @P3 LEA R2, P6, R5, R10, 0x2 ;  /* 0x0000000a05023211 */ /* 0x000fe200078c10ff */
[----:B------:R0:W-:Y:S01]  /*0830*/  @P0 STG.E [R18.64], R14 ;  /* 0x0000000e12000986 */ /* 0x0001e2000c101906 */
[----:B------:R-:W-:-:S02]  /*0840*/  @P1 LEA.HI.X R9, R17, R11, R9, 0x2, P4 ;  /* 0x0000000b11091211 */ /* 0x000fc400020f1409 */
[-C--:B------:R-:W-:Y:S02]  /*0850*/  @P2 LEA.HI.X R7, R15, R11.reuse, R7, 0x2, P5 ;  /* 0x0000000b0f072211 */ /* 0x080fe400028f1407 */
[----:B------:R-:W-:Y:S01]  /*0860*/  @P3 LEA.HI.X R3, R5, R11, R3, 0x2, P6 ;  /* 0x0000000b05033211 */ /* 0x000fe200030f1403 */
[----:B------:R0:W-:Y:S01]  /*0870*/  @P1 STG.E [R8.64], R4 ;  /* 0x0000000408001986 */ /* 0x0001e2000c101906 */
[C---:B------:R-:W-:Y:S02]  /*0880*/  ISETP.GE.U32.AND P0, PT, R20.reuse, 0x10000, PT ;  /* 0x000100001400780c */ /* 0x040fe40003f06070 */
[----:B------:R-:W-:Y:S01]  /*0890*/  ISETP.LT.U32.AND P1, PT, R20, R22, PT ;  /* 0x000000161400720c */ /* 0x000fe20003f21070 */
[----:B------:R0:W-:Y:S01]  /*08a0*/  @P2 STG.E [R6.64], R29 ;  /* 0x0000001d06002986 */ /* 0x0001e2000c101906 */
[C---:B------:R-:W-:Y:S02]  /*08b0*/  ISETP.GE.U32.AND.EX P0, PT, R21.reuse, RZ, PT, P0 ;  /* 0x000000ff1500720c */ /* 0x040fe40003f06100 */
[----:B------:R-:W-:Y:S01]  /*08c0*/  ISETP.LT.AND.EX P1, PT, R21, R25, PT, P1 ;  /* 0x000000191500720c */ /* 0x000fe20003f21310 */
[----:B------:R0:W-:-:S12]  /*08d0*/  @P3 STG.E [R2.64], R27 ;  /* 0x0000001b02003986 */ /* 0x0001d8000c101906 */
[----:B0-----:R-:W-:Y:S05]  /*08e0*/  @!P0 BRA P1, `(.L_x_3344) ;  /* 0xfffff8c000008947 */ /* 0x001fea000083ffff */
[----:B------:R-:W-:Y:S05]  /*08f0*/  EXIT ;  /* 0x000000000000794d */ /* 0x000fea0003800000 */
.L_x_3338:
[----:B------:R-:W0:Y:S01]  /*0900*/  S2R R23, SR_TID.X ;  /* 0x0000000000177919 */ /* 0x000e220000002100 */
[----:B------:R-:W-:Y:S01]  /*0910*/  ULDC UR4, c[0x0][0xdac] ;  /* 0x00036b0000047ab9 */ /* 0x000fe20000000800 */
[----:B------:R-:W-:Y:S01]  /*0920*/  CS2R R8, SRZ ;  /* 0x0000000000087805 */ /* 0x000fe2000001ff00 */
[----:B------:R-:W-:-:S04]  /*0930*/  ULOP3.LUT UR4, UR4, 0x1, URZ, 0xc0, !UPT ;  /* 0x0000000104047892 */ /* 0x000fc8000f8ec03f */
[----:B------:R-:W-:-:S03]  /*0940*/  UISETP.NE.U32.AND UP0, UPT, UR4, 0x1, UPT ;  /* 0x000000010400788c */ /* 0x000fc6000bf05070 */
[----:B------:R-:W-:Y:S02]  /*0950*/  UMOV UR4, 0x1 ;  /* 0x0000000100047882 */ /* 0x000fe40000000000 */
[----:B------:R-:W-:Y:S02]  /*0960*/  USEL UR4, UR4, 0xffffffff, UP0 ;  /* 0xffffffff04047887 */ /* 0x000fe40008000000 */
.L_x_3353:
[----:B0-----:R-:W-:Y:S01]  /*0970*/  IADD3 R17, P1, R23, R8, RZ ;  /* 0x0000000817117210 */ /* 0x001fe20007f3e0ff */
[----:B------:R-:W-:Y:S02]  /*0980*/  IMAD.MOV.U32 R6, RZ, RZ, c[0x0][0x0] ;  /* 0x00000000ff067624 */ /* 0x000fe400078e00ff */
[----:B------:R-:W-:Y:S01]  /*0990*/  IMAD.MOV.U32 R19, RZ, RZ, RZ ;  /* 0x000000ffff137224 */ /* 0x000fe200078e00ff */
[C---:B------:R-:W-:Y:S01]  /*09a0*/  ISETP.GE.U32.AND P0, PT, R17.reuse, 0x10000, PT ;  /* 0x000100001100780c */ /* 0x040fe20003f06070 */
[----:B------:R-:W-:Y:S01]  /*09b0*/  IMAD.X R18, RZ, RZ, R9, P1 ;  /* 0x000000ffff127224 */ /* 0x000fe200008e0609 */
[C---:B------:R-:W-:Y:S01]  /*09c0*/  IADD3 R7, P1, R17.reuse, c[0x0][0x0], RZ ;  /* 0x0000000011077a10 */ /* 0x040fe20007f3e0ff */
[----:B------:R-:W-:Y:S01]  /*09d0*/  IMAD R0, R6, 0x3, RZ ;  /* 0x0000000306007824 */ /* 0x000fe200078e02ff */
[----:B------:R-:W-:Y:S01]  /*09e0*/  ISETP.LT.U32.AND P2, PT, R17, R22, PT ;  /* 0x000000161100720c */ /* 0x000fe20003f41070 */
[----:B------:R-:W-:Y:S01]  /*09f0*/  IMAD.MOV.U32 R16, RZ, RZ, RZ ;  /* 0x000000ffff107224 */ /* 0x000fe200078e00ff */
[----:B------:R-:W-:Y:S01]  /*0a00*/  ISETP.GE.U32.AND.EX P0, PT, R18, RZ, PT, P0 ;  /* 0x000000ff1200720c */ /* 0x000fe20003f06100 */
[----:B------:R-:W-:Y:S01]  /*0a10*/  IMAD.X R4, RZ, RZ, R18, P1 ;  /* 0x000000ffff047224 */ /* 0x000fe200008e0612 */
[----:B------:R-:W-:-:S02]  /*0a20*/  ISETP.GE.U32.AND P3, PT, R7, 0x10000, PT ;  /* 0x000100000700780c */ /* 0x000fc40003f66070 */
[----:B------:R-:W-:Y:S02]  /*0a30*/  LEA R5, P4, R6, R17, 0x1 ;  /* 0x0000001106057211 */ /* 0x000fe400078808ff */
[-C--:B------:R-:W-:Y:S02]  /*0a40*/  ISETP.LT.AND.EX P0, PT, R18, R25.reuse, !P0, P2 ;  /* 0x000000191200720c */ /* 0x080fe40004701320 */
[----:B------:R-:W-:Y:S01]  /*0a50*/  ISETP.LT.U32.AND P1, PT, R7, R22, PT ;  /* 0x000000160700720c */ /* 0x000fe20003f21070 */
[----:B------:R-:W-:Y:S01]  /*0a60*/  IMAD.X R2, RZ, RZ, R18, P4 ;  /* 0x000000ffff027224 */ /* 0x000fe200020e0612 */
[C---:B------:R-:W-:Y:S02]  /*0a70*/  ISETP.GE.U32.AND.EX P3, PT, R4.reuse, RZ, PT, P3 ;  /* 0x000000ff0400720c */ /* 0x040fe40003f66130 */
[----:B------:R-:W-:Y:S02]  /*0a80*/  ISETP.GE.U32.AND P2, PT, R5, 0x10000, PT ;  /* 0x000100000500780c */ /* 0x000fe40003f46070 */
[----:B------:R-:W-:-:S02]  /*0a90*/  ISETP.LT.AND.EX P1, PT, R4, R25, !P3, P1 ;  /* 0x000000190400720c */ /* 0x000fc40005f21310 */
[----:B------:R-:W-:Y:S02]  /*0aa0*/  IADD3 R3, P5, R0, R17, RZ ;  /* 0x0000001100037210 */ /* 0x000fe40007fbe0ff */
[----:B------:R-:W-:Y:S02]  /*0ab0*/  ISETP.LT.U32.AND P4, PT, R5, R22, PT ;  /* 0x000000160500720c */ /* 0x000fe40003f81070 */
[C---:B------:R-:W-:Y:S01]  /*0ac0*/  ISETP.GE.U32.AND.EX P2, PT, R2.reuse, RZ, PT, P2 ;  /* 0x000000ff0200720c */ /* 0x040fe20003f46120 */
[----:B------:R-:W-:Y:S01]  /*0ad0*/  IMAD.X R0, RZ, RZ, R18, P5 ;  /* 0x000000ffff007224 */ /* 0x000fe200028e0612 */
[----:B------:R-:W-:Y:S02]  /*0ae0*/  ISETP.GE.U32.AND P3, PT, R3, 0x10000, PT ;  /* 0x000100000300780c */ /* 0x000fe40003f66070 */
[----:B------:R-:W-:Y:S02]  /*0af0*/  ISETP.LT.AND.EX P2, PT, R2, R25, !P2, P4 ;  /* 0x000000190200720c */ /* 0x000fe40005741340 */
[----:B------:R-:W-:-:S02]  /*0b00*/  @P0 LEA R28, P5, R17, R12, 0x2 ;  /* 0x0000000c111c0211 */ /* 0x000fc400078a10ff */
[----:B------:R-:W-:Y:S02]  /*0b10*/  ISETP.LT.U32.AND P4, PT, R3, R22, PT ;  /* 0x000000160300720c */ /* 0x000fe40003f81070 */
[C---:B------:R-:W-:Y:S02]  /*0b20*/  ISETP.GE.U32.AND.EX P3, PT, R0.reuse, RZ, PT, P3 ;  /* 0x000000ff0000720c */ /* 0x040fe40003f66130 */
[----:B------:R-:W-:Y:S02]  /*0b30*/  @P0 LEA.HI.X R29, R17, R13, R18, 0x2, P5 ;  /* 0x0000000d111d0211 */ /* 0x000fe400028f1412 */
[C---:B------:R-:W-:Y:S02]  /*0b40*/  @P1 LEA R26, P5, R7.reuse, R12, 0x2 ;  /* 0x0000000c071a1211 */ /* 0x040fe400078a10ff */
[----:B------:R-:W-:Y:S01]  /*0b50*/  ISETP.LT.AND.EX P3, PT, R0, R25, !P3, P4 ;  /* 0x000000190000720c */ /* 0x000fe20005f61340 */
[----:B------:R0:W2:Y:S01]  /*0b60*/  @P0 LDG.E R19, [R28.64] ;  /* 0x000000061c130981 */ /* 0x0000a2000c1e1900 */
[----:B------:R-:W-:-:S02]  /*0b70*/  @P1 LEA.HI.X R27, R7, R13, R4, 0x2, P5 ;  /* 0x0000000d071b1211 */ /* 0x000fc400028f1404 */
[----:B------:R-:W-:-:S03]  /*0b80*/  @P2 LEA R20, P4, R5, R12, 0x2 ;  /* 0x0000000c05142211 */ /* 0x000fc600078810ff */
[----:B------:R1:W5:Y:S01]  /*0b90*/  @P1 LDG.E R16, [R26.64] ;  /* 0x000000061a101981 */ /* 0x000362000c1e1900 */
[----:B------:R-:W-:-:S05]  /*0ba0*/  @P2 LEA.HI.X R21, R5, R13, R2, 0x2, P4 ;  /* 0x0000000d05152211 */ /* 0x000fca00020f1402 */
[----:B------:R-:W-:Y:S01]  /*0bb0*/  @P3 LEA R14, P4, R3, R12, 0x2 ;  /* 0x0000000c030e3211 */ /* 0x000fe200078810ff */
[----:B-1----:R-:W-:-:S03]  /*0bc0*/  IMAD.MOV.U32 R26, RZ, RZ, RZ ;  /* 0x000000ffff1a7224 */ /* 0x002fc600078e00ff */
[----:B------:R-:W-:-:S03]  /*0bd0*/  @P3 LEA.HI.X R15, R3, R13, R0, 0x2, P4 ;  /* 0x0000000d030f3211 */ /* 0x000fc600020f1400 */
[----:B------:R1:W5:Y:S02]  /*0be0*/  @P2 LDG.E R26, [R20.64] ;  /* 0x00000006141a2981 */ /* 0x000364000c1e1900 */
[----:B-1----:R-:W-:-:S06]  /*0bf0*/  IMAD.MOV.U32 R20, RZ, RZ, RZ ;  /* 0x000000ffff147224 */ /* 0x002fcc00078e00ff */
[----:B------:R1:W5:Y:S01]  /*0c00*/  @P3 LDG.E R20, [R14.64] ;  /* 0x000000060e143981 */ /* 0x000362000c1e1900 */
[----:B------:R-:W-:Y:S01]  /*0c10*/  BSSY B0, `(.L_x_3345) ;  /* 0x0000008000007945 */ /* 0x000fe20003800000 */
[----:B------:R-:W-:Y:S02]  /*0c20*/  IMAD.MOV.U32 R27, RZ, RZ, 0x1 ;  /* 0x00000001ff1b7424 */ /* 0x000fe400078e00ff */
[----:B0-----:R-:W-:Y:S01]  /*0c30*/  IMAD.MOV.U32 R29, RZ, RZ, 0x1 ;  /* 0x00000001ff1d7424 */ /* 0x001fe200078e00ff */
[----:B--2---:R-:W-:-:S13]  /*0c40*/  ISETP.NE.AND P4, PT, R19, 0x1, PT ;  /* 0x000000011300780c */ /* 0x004fda0003f85270 */
[----:B------:R-:W-:Y:S05]  /*0c50*/  @!P4 BRA `(.L_x_3346) ;  /* 0x000000300000c947 */ /* 0x000fea0003800000 */
[----:B-1----:R-:W-:Y:S01]  /*0c60*/  ISETP.NE.AND P4, PT, R19, -0x1, PT ;  /* 0xffffffff1300780c */ /* 0x002fe20003f85270 */
[----:B------:R-:W-:-:S12]  /*0c70*/  IMAD.U32 R29, RZ, RZ, UR4 ;  /* 0x00000004ff1d7e24 */ /* 0x000fd8000f8e00ff */
[----:B------:R-:W-:Y:S02]  /*0c80*/  @P4 IMAD.MOV.U32 R29, RZ, RZ, RZ ;  /* 0x000000ffff1d4224 */ /* 0x000fe400078e00ff */
.L_x_3346:
[----:B-1----:R-:W-:Y:S05]  /*0c90*/  BSYNC B0 ;  /* 0x0000000000007941 */ /* 0x002fea0003800000 */
.L_x_3345:
[----:B-----5:R-:W-:Y:S01]  /*0ca0*/  ISETP.NE.AND P6, PT, R16, 0x1, PT ;  /* 0x000000011000780c */ /* 0x020fe20003fc5270 */
[----:B------:R-:W-:Y:S01]  /*0cb0*/  BSSY B0, `(.L_x_3347) ;  /* 0x0000007000007945 */ /* 0x000fe20003800000 */
[----:B------:R-:W-:Y:S02]  /*0cc0*/  ISETP.NE.AND P4, PT, R26, 0x1, PT ;  /* 0x000000011a00780c */ /* 0x000fe40003f85270 */
[----:B------:R-:W-:-:S09]  /*0cd0*/  ISETP.NE.AND P5, PT, R20, 0x1, PT ;  /* 0x000000011400780c */ /* 0x000fd20003fa5270 */
[----:B------:R-:W-:Y:S05]  /*0ce0*/  @!P6 BRA `(.L_x_3348) ;  /* 0x000000300000e947 */ /* 0x000fea0003800000 */
[----:B------:R-:W-:Y:S01]  /*0cf0*/  ISETP.NE.AND P6, PT, R16, -0x1, PT ;  /* 0xffffffff1000780c */ /* 0x000fe20003fc5270 */
[----:B------:R-:W-:-:S12]  /*0d00*/  IMAD.U32 R27, RZ, RZ, UR4 ;  /* 0x00000004ff1b7e24 */ /* 0x000fd8000f8e00ff */
[----:B------:R-:W-:Y:S02]  /*0d10*/  @P6 IMAD.MOV.U32 R27, RZ, RZ, RZ ;  /* 0x000000ffff1b6224 */ /* 0x000fe400078e00ff */
.L_x_3348:
[----:B------:R-:W-:Y:S05]  /*0d20*/  BSYNC B0 ;  /* 0x0000000000007941 */ /* 0x000fea0003800000 */
.L_x_3347:
[----:B------:R-:W-:Y:S01]  /*0d30*/  BSSY B0, `(.L_x_3349) ;  /* 0x0000006000007945 */ /* 0x000fe20003800000 */
[----:B------:R-:W-:Y:S01]  /*0d40*/  IMAD.MOV.U32 R24, RZ, RZ, 0x1 ;  /* 0x00000001ff187424 */ /* 0x000fe200078e00ff */
[----:B------:R-:W-:Y:S05]  /*0d50*/  @!P4 BRA `(.L_x_3350) ;  /* 0x000000300000c947 */ /* 0x000fea0003800000 */
[----:B------:R-:W-:Y:S01]  /*0d60*/  ISETP.NE.AND P4, PT, R26, -0x1, PT ;  /* 0xffffffff1a00780c */ /* 0x000fe20003f85270 */
[----:B------:R-:W-:-:S12]  /*0d70*/  IMAD.U32 R24, RZ, RZ, UR4 ;  /* 0x00000004ff187e24 */ /* 0x000fd8000f8e00ff */
[----:B------:R-:W-:Y:S02]  /*0d80*/  @P4 IMAD.MOV.U32 R24, RZ, RZ, RZ ;  /* 0x000000ffff184224 */ /* 0x000fe400078e00ff */
.L_x_3350:
[----:B------:R-:W-:Y:S05]  /*0d90*/  BSYNC B0 ;  /* 0x0000000000007941 */ /* 0x000fea0003800000 */
.L_x_3349:
[----:B------:R-:W-:Y:S01]  /*0da0*/  BSSY B0, `(.L_x_3351) ;  /* 0x0000006000007945 */ /* 0x000fe20003800000 */
[----:B------:R-:W-:Y:S01]  /*0db0*/  IMAD.MOV.U32 R26, RZ, RZ, 0x1 ;  /* 0x00000001ff1a7424 */ /* 0x000fe200078e00ff */
[----:B------:R-:W-:Y:S05]  /*0dc0*/  @!P5 BRA `(.L_x_3352) ;  /* 0x000000300000d947 */ /* 0x000fea0003800000 */
[----:B------:R-:W-:Y:S01]  /*0dd0*/  ISETP.NE.AND P4, PT, R20, -0x1, PT ;  /* 0xffffffff1400780c */ /* 0x000fe20003f85270 */
[----:B------:R-:W-:-:S12]  /*0de0*/  IMAD.U32 R26, RZ, RZ, UR4 ;  /* 0x00000004ff1a7e24 */ /* 0x000fd8000f8e00ff */
[----:B------:R-:W-:Y:S02]  /*0df0*/  @P4 IMAD.MOV.U32 R26, RZ, RZ, RZ ;  /* 0x000000ffff1a4224 */ /* 0x000fe400078e00ff */
.L_x_3352:
[----:B------:R-:W-:Y:S05]  /*0e00*/  BSYNC B0 ;  /* 0x0000000000007941 */ /* 0x000fea0003800000 */
.L_x_3351:
[-C--:B------:R-:W-:Y:S01]  /*0e10*/  @P0 LEA R14, P5, R17, R10.reuse, 0x2 ;  /* 0x0000000a110e0211 */ /* 0x080fe200078a10ff */
[----:B------:R-:W-:Y:S01]  /*0e20*/  IMAD.WIDE.U32 R8, R6, 0x4, R8 ;  /* 0x0000000406087825 */ /* 0x000fe200078e0008 */
[-C--:B------:R-:W-:Y:S02]  /*0e30*/  @P1 LEA R16, P4, R7, R10.reuse, 0x2 ;  /* 0x0000000a07101211 */ /* 0x080fe400078810ff */
        /* <DEDUP_REMOVED lines=16> */
.L_x_3337:
[----:B------:R-:W0:Y:S02]  /*0f40*/  S2R R0, SR_TID.X ;  /* 0x0000000000007919 */ /* 0x000e240000002100 */
[----:B0-----:R-:W-:-:S05]  /*0f50*/  IMAD.WIDE.U32 R2, R0, 0x4, RZ ;  /* 0x0000000400027825 */ /* 0x001fca00078e00ff */
[----:B------:R-:W-:-:S04]  /*0f60*/  ISETP.GE.U32.AND P0, PT, R2, R22, PT ;  /* 0x000000160200720c */ /* 0x000fc80003f06070 */
[----:B------:R-:W-:-:S04]  /*0f70*/  ISETP.GE.AND.EX P0, PT, R3, R25, PT, P0 ;  /* 0x000000190300720c */ /* 0x000fc80003f06300 */
[----:B------:R-:W-:-:S13]  /*0f80*/  ISETP.GT.U32.OR P0, PT, R0, 0x3fff, P0 ;  /* 0x00003fff0000780c */ /* 0x000fda0000704470 */
[----:B------:R-:W-:Y:S05]  /*0f90*/  @P0 EXIT ;  /* 0x000000000000094d */ /* 0x000fea0003800000 */
[----:B------:R-:W-:Y:S01]  /*0fa0*/  ISETP.LE.AND P0, PT, RZ, c[0x0][0xdac], PT ;  /* 0x00036b00ff007a0c */ /* 0x000fe20003f03270 */
[----:B------:R-:W-:Y:S01]  /*0fb0*/  ULDC UR4, c[0x0][0xdac] ;  /* 0x00036b0000047ab9 */ /* 0x000fe20000000800 */
[----:B------:R-:W-:Y:S01]  /*0fc0*/  IMAD.MOV.U32 R3, RZ, RZ, R0 ;  /* 0x000000ffff037224 */ /* 0x000fe200078e0000 */
[----:B------:R-:W-:Y:S01]  /*0fd0*/  ULOP3.LUT UR4, UR4, 0x1, URZ, 0xc0, !UPT ;  /* 0x0000000104047892 */ /* 0x000fe2000f8ec03f */
[----:B------:R-:W-:-:S03]  /*0fe0*/  IMAD.MOV.U32 R0, RZ, RZ, RZ ;  /* 0x000000ffff007224 */ /* 0x000fc600078e00ff */
[----:B------:R-:W-:-:S03]  /*0ff0*/  UISETP.NE.U32.AND UP0, UPT, UR4, 0x1, UPT ;  /* 0x000000010400788c */ /* 0x000fc6000bf05070 */
[----:B------:R-:W-:Y:S02]  /*1000*/  UMOV UR4, 0x1 ;  /* 0x0000000100047882 */ /* 0x000fe40000000000 */
[----:B------:R-:W-:Y:S01]  /*1010*/  USEL UR4, UR4, 0xffffffff, UP0 ;  /* 0xffffffff04047887 */ /* 0x000fe20008000000 */
[----:B------:R-:W-:Y:S05]  /*1020*/  @!P0 BRA `(.L_x_3354) ;  /* 0x0000046000008947 */ /* 0x000fea0003800000 */
.L_x_3360:
[----:B------:R-:W-:Y:S01]  /*1030*/  ISETP.NE.AND P0, PT, RZ, c[0x0][0xdac], PT ;  /* 0x00036b00ff007a0c */ /* 0x000fe20003f05270 */
[----:B------:R-:W-:Y:S02]  /*1040*/  IMAD.MOV.U32 R7, RZ, RZ, 0x1 ;  /* 0x00000001ff077424 */ /* 0x000fe400078e00ff */
[----:B------:R-:W-:Y:S02]  /*1050*/  IMAD.MOV.U32 R6, RZ, RZ, 0x1 ;  /* 0x00000001ff067424 */ /* 0x000fe400078e00ff */
[----:B------:R-:W-:Y:S02]  /*1060*/  IMAD.MOV.U32 R5, RZ, RZ, 0x1 ;  /* 0x00000001ff057424 */ /* 0x000fe400078e00ff */
[----:B------:R-:W-:-:S06]  /*1070*/  IMAD.MOV.U32 R4, RZ, RZ, 0x1 ;  /* 0x00000001ff047424 */ /* 0x000fcc00078e00ff */
[----:B------:R-:W-:Y:S05]  /*1080*/  @!P0 BRA `(.L_x_3355) ;  /* 0x0000033000008947 */ /* 0x000fea0003800000 */
[----:B------:R-:W-:-:S04]  /*1090*/  LEA R16, P0, R3, R12, 0x4 ;  /* 0x0000000c03107211 */ /* 0x000fc800078020ff */
[----:B------:R-:W-:-:S06]  /*10a0*/  LEA.HI.X R17, R3, R13, R0, 0x4, P0 ;  /* 0x0000000d03117211 */ /* 0x000fcc00000f2400 */
[----:B------:R-:W5:Y:S01]  /*10b0*/  LDG.E.128 R16, [R16.64] ;  /* 0x0000000610107981 */ /* 0x000f62000c1e1d00 */
[----:B------:R-:W-:Y:S02]  /*10c0*/  IMAD.MOV.U32 R2, RZ, RZ, c[0x0][0xdac] ;  /* 0x00036b00ff027624 */ /* 0x000fe400078e00ff */
[----:B------:R-:W-:-:S03]  /*10d0*/  IMAD.MOV.U32 R4, RZ, RZ, 0x1 ;  /* 0x00000001ff047424 */ /* 0x000fc600078e00ff */
.L_x_3356:
        /* <DEDUP_REMOVED lines=10> */
[----:B------:R-:W-:Y:S02]  /*1180*/  IMAD.MOV.U32 R2, RZ, RZ, c[0x0][0xdac] ;  /* 0x00036b00ff027624 */ /* 0x000fe400078e00ff */
[----:B------:R-:W-:-:S03]  /*1190*/  IMAD.MOV.U32 R5, RZ, RZ, 0x1 ;  /* 0x00000001ff057424 */ /* 0x000fc600078e00ff */
.L_x_3357:
        /* <DEDUP_REMOVED lines=10> */
[----:B------:R-:W-:Y:S02]  /*1240*/  IMAD.MOV.U32 R2, RZ, RZ, c[0x0][0xdac] ;  /* 0x00036b00ff027624 */ /* 0x000fe400078e00ff */
[----:B------:R-:W-:-:S03]  /*1250*/  IMAD.MOV.U32 R6, RZ, RZ, 0x1 ;  /* 0x00000001ff067424 */ /* 0x000fc600078e00ff */
.L_x_3358:
        /* <DEDUP_REMOVED lines=12> */
.L_x_3359:
        /* <DEDUP_REMOVED lines=10> */
.L_x_3355:
[----:B------:R-:W-:-:S04]  /*13c0*/  LEA R8, P0, R3, R10, 0x4 ;  /* 0x0000000a03087211 */ /* 0x000fc800078020ff */
[C---:B------:R-:W-:Y:S02]  /*13d0*/  LEA.HI.X R9, R3.reuse, R11, R0, 0x4, P0 ;  /* 0x0000000b03097211 */ /* 0x040fe400000f2400 */
[----:B------:R-:W-:-:S03]  /*13e0*/  IADD3 R3, P0, R3, c[0x0][0x0], RZ ;  /* 0x0000000003037a10 */ /* 0x000fc60007f1e0ff */
[----:B------:R0:W-:Y:S01]  /*13f0*/  STG.E.128 [R8.64], R4 ;  /* 0x0000000408007986 */ /* 0x0001e2000c101d06 */
[C---:B------:R-:W-:Y:S01]  /*1400*/  ISETP.LT.U32.AND P1, PT, R3.reuse, 0x4000, PT ;  /* 0x000040000300780c */ /* 0x040fe20003f21070 */
[----:B------:R-:W-:Y:S02]  /*1410*/  IMAD.SHL.U32 R15, R3, 0x4, RZ ;  /* 0x00000004030f7824 */ /* 0x000fe400078e00ff */
[----:B------:R-:W-:-:S03]  /*1420*/  IMAD.X R0, RZ, RZ, R0, P0 ;  /* 0x000000ffff007224 */ /* 0x000fc600000e0600 */
[----:B------:R-:W-:Y:S02]  /*1430*/  ISETP.GE.U32.AND P0, PT, R15, R22, PT ;  /* 0x000000160f00720c */ /* 0x000fe40003f06070 */
[----:B------:R-:W-:Y:S02]  /*1440*/  SHF.L.U64.HI R2, R3, 0x2, R0 ;  /* 0x0000000203027819 */ /* 0x000fe40000010200 */
[----:B------:R-:W-:Y:S02]  /*1450*/  ISETP.LT.U32.AND.EX P1, PT, R0, RZ, PT, P1 ;  /* 0x000000ff0000720c */ /* 0x000fe40003f21110 */
[----:B------:R-:W-:-:S13]  /*1460*/  ISETP.GE.AND.EX P0, PT, R2, R25, PT, P0 ;  /* 0x000000190200720c */ /* 0x000fda0003f06300 */
[----:B0-----:R-:W-:Y:S05]  /*1470*/  @!P0 BRA P1, `(.L_x_3360) ;  /* 0xfffffbb000008947 */ /* 0x001fea000083ffff */
[----:B------:R-:W-:Y:S05]  /*1480*/  EXIT ;  /* 0x000000000000794d */ /* 0x000fea0003800000 */
.L_x_3354:
[C---:B------:R-:W-:Y:S01]  /*1490*/  IMAD.SHL.U32 R15, R3.reuse, 0x10, RZ ;  /* 0x00000010030f7824 */ /* 0x040fe200078e00ff */
[----:B------:R-:W-:-:S04]  /*14a0*/  SHF.L.U64.HI R9, R3, 0x4, R0 ;  /* 0x0000000403097819 */ /* 0x000fc80000010200 */
[----:B------:R-:W-:-:S05]  /*14b0*/  IADD3 R4, P0, R12, R15, RZ ;  /* 0x0000000f0c047210 */ /* 0x000fca0007f1e0ff */
[----:B------:R-:W-:-:S06]  /*14c0*/  IMAD.X R5, R13, 0x1, R9, P0 ;  /* 0x000000010d057824 */ /* 0x000fcc00000e0609 */
[----:B------:R-:W2:Y:S01]  /*14d0*/  LDG.E.128 R4, [R4.64] ;  /* 0x0000000604047981 */ /* 0x000ea2000c1e1d00 */
[----:B------:R-:W-:Y:S01]  /*14e0*/  BSSY B0, `(.L_x_3361) ;  /* 0x000000b000007945 */ /* 0x000fe20003800000 */
[----:B------:R-:W-:Y:S02]  /*14f0*/  IMAD.MOV.U32 R17, RZ, RZ, 0x1 ;  /* 0x00000001ff117424 */ /* 0x000fe400078e00ff */
[----:B------:R-:W-:Y:S01]  /*1500*/  IMAD.MOV.U32 R16, RZ, RZ, 0x1 ;  /* 0x00000001ff107424 */ /* 0x000fe200078e00ff */
[----:B--2---:R-:W-:Y:S02]  /*1510*/  ISETP.NE.AND P0, PT, R4, 0x1, PT ;  /* 0x000000010400780c */ /* 0x004fe40003f05270 */
[----:B------:R-:W-:Y:S02]  /*1520*/  ISETP.NE.AND P1, PT, R5, 0x1, PT ;  /* 0x000000010500780c */ /* 0x000fe40003f25270 */
[----:B------:R-:W-:Y:S02]  /*1530*/  ISETP.NE.AND P2, PT, R6, 0x1, PT ;  /* 0x000000010600780c */ /* 0x000fe40003f45270 */
[----:B------:R-:W-:-:S07]  /*1540*/  ISETP.NE.AND P3, PT, R7, 0x1, PT ;  /* 0x000000010700780c */ /* 0x000fce0003f65270 */
[----:B------:R-:W-:Y:S05]  /*1550*/  @!P0 BRA `(.L_x_3362) ;  /* 0x0000003000008947 */ /* 0x000fea0003800000 */
[----:B------:R-:W-:Y:S01]  /*1560*/  ISETP.NE.AND P0, PT, R4, -0x1, PT ;  /* 0xffffffff0400780c */ /* 0x000fe20003f05270 */
[----:B------:R-:W-:-:S12]  /*1570*/  IMAD.U32 R16, RZ, RZ, UR4 ;  /* 0x00000004ff107e24 */ /* 0x000fd8000f8e00ff */
[----:B------:R-:W-:Y:S02]  /*1580*/  @P0 IMAD.MOV.U32 R16, RZ, RZ, RZ ;  /* 0x000000ffff100224 */ /* 0x000fe400078e00ff */
.L_x_3362:
[----:B------:R-:W-:Y:S05]  /*1590*/  BSYNC B0 ;  /* 0x0000000000007941 */ /* 0x000fea0003800000 */
.L_x_3361:
[----:B------:R-:W-:Y:S01]  /*15a0*/  BSSY B0, `(.L_x_3363) ;  /* 0x0000005000007945 */ /* 0x000fe20003800000 */
[----:B------:R-:W-:Y:S05]  /*15b0*/  @!P1 BRA `(.L_x_3364) ;  /* 0x0000003000009947 */ /* 0x000fea0003800000 */
[----:B------:R-:W-:Y:S01]  /*15c0*/  ISETP.NE.AND P0, PT, R5, -0x1, PT ;  /* 0xffffffff0500780c */ /* 0x000fe20003f05270 */
[----:B------:R-:W-:-:S12]  /*15d0*/  IMAD.U32 R17, RZ, RZ, UR4 ;  /* 0x00000004ff117e24 */ /* 0x000fd8000f8e00ff */
[----:B------:R-:W-:Y:S02]  /*15e0*/  @P0 IMAD.MOV.U32 R17, RZ, RZ, RZ ;  /* 0x000000ffff110224 */ /* 0x000fe400078e00ff */
.L_x_3364:
[----:B------:R-:W-:Y:S05]  /*15f0*/  BSYNC B0 ;  /* 0x0000000000007941 */ /* 0x000fea0003800000 */
.L_x_3363:
[----:B------:R-:W-:Y:S01]  /*1600*/  BSSY B0, `(.L_x_3365) ;  /* 0x0000006000007945 */ /* 0x000fe20003800000 */
[----:B------:R-:W-:Y:S01]  /*1610*/  IMAD.MOV.U32 R18, RZ, RZ, 0x1 ;  /* 0x00000001ff127424 */ /* 0x000fe200078e00ff */
[----:B------:R-:W-:Y:S05]  /*1620*/  @!P2 BRA `(.L_x_3366) ;  /* 0x000000300000a947 */ /* 0x000fea0003800000 */
[----:B------:R-:W-:Y:S01]  /*1630*/  ISETP.NE.AND P0, PT, R6, -0x1, PT ;  /* 0xffffffff0600780c */ /* 0x000fe20003f05270 */
[----:B------:R-:W-:-:S12]  /*1640*/  IMAD.U32 R18, RZ, RZ, UR4 ;  /* 0x00000004ff127e24 */ /* 0x000fd8000f8e00ff */
[----:B------:R-:W-:Y:S02]  /*1650*/  @P0 IMAD.MOV.U32 R18, RZ, RZ, RZ ;  /* 0x000000ffff120224 */ /* 0x000fe400078e00ff */
.L_x_3366:
[----:B------:R-:W-:Y:S05]  /*1660*/  BSYNC B0 ;  /* 0x0000000000007941 */ /* 0x000fea0003800000 */
.L_x_3365:
[----:B------:R-:W-:Y:S01]  /*1670*/  BSSY B0, `(.L_x_3367) ;  /* 0x0000006000007945 */ /* 0x000fe20003800000 */
[----:B------:R-:W-:Y:S01]  /*1680*/  IMAD.MOV.U32 R19, RZ, RZ, 0x1 ;  /* 0x00000001ff137424 */ /* 0x000fe200078e00ff */
[----:B------:R-:W-:Y:S05]  /*1690*/  @!P3 BRA `(.L_x_3368) ;  /* 0x000000300000b947 */ /* 0x000fea0003800000 */
[----:B------:R-:W-:Y:S01]  /*16a0*/  ISETP.NE.AND P0, PT, R7, -0x1, PT ;  /* 0xffffffff0700780c */ /* 0x000fe20003f05270 */
[----:B------:R-:W-:-:S12]  /*16b0*/  IMAD.U32 R19, RZ, RZ, UR4 ;  /* 0x00000004ff137e24 */ /* 0x000fd8000f8e00ff */
[----:B------:R-:W-:Y:S02]  /*16c0*/  @P0 IMAD.MOV.U32 R19, RZ, RZ, RZ ;  /* 0x000000ffff130224 */ /* 0x000fe400078e00ff */
.L_x_3368:
[----:B------:R-:W-:Y:S05]  /*16d0*/  BSYNC B0 ;  /* 0x0000000000007941 */ /* 0x000fea0003800000 */
.L_x_3367:
[----:B------:R-:W-:-:S05]  /*16e0*/  IADD3 R4, P0, R10, R15, RZ ;  /* 0x0000000f0a047210 */ /* 0x000fca0007f1e0ff */
[----:B------:R-:W-:Y:S01]  /*16f0*/  IMAD.X R5, R11, 0x1, R9, P0 ;  /* 0x000000010b057824 */ /* 0x000fe200000e0609 */
[----:B------:R-:W-:-:S04]  /*1700*/  IADD3 R3, P0, R3, c[0x0][0x0], RZ ;  /* 0x0000000003037a10 */ /* 0x000fc80007f1e0ff */
[----:B------:R0:W-:Y:S01]  /*1710*/  STG.E.128 [R4.64], R16 ;  /* 0x0000001004007986 */ /* 0x0001e2000c101d06 */
        /* <DEDUP_REMOVED lines=9> */
.L_x_3369:
        /* <DEDUP_REMOVED lines=13> */
.L_x_5369:


//--------------------- .text._ZN2at6native57_GLOBAL__N__f3eca4a2_24_ForeachBinaryOpScalar_cu_86b9896c25multi_tensor_apply_kernelINS1_18TensorListMetadataILi2EEENS1_21BinaryOpScalarFunctorIaLi2ELi1ELi1EEEJNS1_13power_functorIaEEaEEEvT_T0_DpT1_ --------------------------
	.section	.text._ZN2at6native57_GLOBAL__N__f3eca4a2_24_ForeachBinaryOpScalar_cu_86b9896c25multi_tensor_apply_kernelINS1_18TensorListMetadataILi2EEENS1_21BinaryOpScalarFunctorIaLi2ELi1ELi1EEEJNS1_13power_functorIaEEaEEEvT_T0_DpT1_,"ax",@progbits
	.sectioninfo	@"SHI_REGISTERS=32"
	.align	128
.text._ZN2at6native57_GLOBAL__N__f3eca4a2_24_ForeachBinaryOpScalar_cu_86b9896c25multi_tensor_apply_kernelINS1_18TensorListMetadataILi2EEENS1_21BinaryOpScalarFunctorIaLi2ELi1ELi1EEEJNS1_13power_functorIaEEaEEEvT_T0_DpT1_:
        .type           _ZN2at6native57_GLOBAL__N__f3eca4a2_24_ForeachBinaryOpScalar_cu_86b9896c25multi_tensor_apply_kernelINS1_18TensorListMetadataILi2EEENS1_21BinaryOpScalarFunctorIaLi2ELi1ELi1EEEJNS1_13power_functorIaEEaEEEvT_T0_DpT1_,@function
        .size           _ZN2at6native57_GLOBAL__N__f3eca4a2_24_ForeachBinaryOpScalar_cu_86b9896c25multi_tensor_apply_kernelINS1_18TensorListMetadataILi2EEENS1_21BinaryOpScalarFunctorIaLi2ELi1ELi1EEEJNS1_13power_functorIaEEaEEEvT_T0_DpT1_,(.L_x_5370 - _ZN2at6native57_GLOBAL__N__f3eca4a2_24_ForeachBinaryOpScalar_cu_86b9896c25multi_tensor_apply_kernelINS1_18TensorListMetadataILi2EEENS1_21BinaryOpScalarFunctorIaLi2ELi1ELi1EEEJNS1_13power_functorIaEEaEEEvT_T0_DpT1_)
        .other          _ZN2at6native57_GLOBAL__N__f3eca4a2_24_ForeachBinaryOpScalar_cu_86b9896c25multi_tensor_apply_kernelINS1_18TensorListMetadataILi2EEENS1_21BinaryOpScalarFunctorIaLi2ELi1ELi1EEEJNS1_13power_functorIaEEaEEEvT_T0_DpT1_,@"STO_CUDA_ENTRY STV_DEFAULT"
_ZN2at6native57_GLOBAL__N__f3eca4a2_24_ForeachBinaryOpScalar_cu_86b9896c25multi_tensor_apply_kernelINS1_18TensorListMetadataILi2EEENS1_21BinaryOpScalarFunctorIaLi2ELi1ELi1EEEJNS1_13power_functorIaEEaEEEvT_T0_DpT1_:
[----:B------:R-:W-:Y:S02]  /*0000*/  IMAD.MOV.U32 R1, RZ, RZ, c[0x0][0x28] ;  /* 0x00000a00ff017624 */ /* 0x000fe400078e00ff */
[----:B------:R-:W0:Y:S01]  /*0010*/  S2R R9, SR_CTAID.X ;  /* 0x0000000000097919 */ /* 0x000e220000002500 */
[----:B------:R-:W-:Y:S01]  /*0020*/  IMAD.MOV.U32 R8, RZ, RZ, 0x4 ;  /* 0x00000004ff087424 */ /* 0x000fe200078e00ff */
[----:B------:R-:W-:Y:S02]  /*0030*/  ULDC.U8 UR6, c[0x0][0xdaa] ;  /* 0x00036a8000067ab9 */ /* 0x000fe40000000000 */
[----:B------:R-:W-:Y:S02]  /*0040*/  UPRMT UR4, UR6, 0x8880, URZ ;  /* 0x0000888006047896 */ /* 0x000fe4000800003f */
[----:B------:R-:W-:Y:S02]  /*0050*/  ULDC.64 UR10, c[0x0][0x118] ;  /* 0x00004600000a7ab9 */ /* 0x000fe40000000a00 */
[----:B------:R-:W-:Y:S01]  /*0060*/  UPRMT UR4, UR4, 0x7710, URZ ;  /* 0x0000771004047896 */ /* 0x000fe2000800003f */
        /* <DEDUP_REMOVED lines=28> */
.L_x_3377:
[----:B0-----:R-:W-:Y:S02]  /*0230*/  IADD3 R22, P1, R13, R10, RZ ;  /* 0x0000000a0d167210 */ /* 0x001fe40007f3e0ff */
[----:B------:R-:W-:Y:S02]  /*0240*/  PRMT R26, RZ, 0x7610, R26 ;  /* 0x00007610ff1a7816 */ /* 0x000fe4000000001a */
[C---:B------:R-:W-:Y:S01]  /*0250*/  IADD3 R20, P3, R22.reuse, c[0x0][0x0], RZ ;  /* 0x0000000016147a10 */ /* 0x040fe20007f7e0ff */
[----:B------:R-:W-:Y:S01]  /*0260*/  IMAD.X R27, RZ, RZ, R11, P1 ;  /* 0x000000ffff1b7224 */ /* 0x000fe200008e060b */
[C---:B------:R-:W-:Y:S02]  /*0270*/  ISETP.GE.U32.AND P2, PT, R22.reuse, 0x10000, PT ;  /* 0x000100001600780c */ /* 0x040fe40003f46070 */
[C---:B------:R-:W-:Y:S01]  /*0280*/  IADD3 R29, P5, R22.reuse, UR8, RZ ;  /* 0x00000008161d7c10 */ /* 0x040fe2000ffbe0ff */
[----:B------:R-:W-:Y:S01]  /*0290*/  IMAD.X R21, RZ, RZ, R27, P3 ;  /* 0x000000ffff157224 */ /* 0x000fe200018e061b */
[----:B------:R-:W-:-:S02]  /*02a0*/  IADD3 R19, P6, R22, UR5, RZ ;  /* 0x0000000516137c10 */ /* 0x000fc4000ffde0ff */
[----:B------:R-:W-:Y:S01]  /*02b0*/  ISETP.GE.U32.AND P4, PT, R20, 0x10000, PT ;  /* 0x000100001400780c */ /* 0x000fe20003f86070 */
[--C-:B------:R-:W-:Y:S01]  /*02c0*/  IMAD.X R23, RZ, RZ, R27.reuse, P5 ;  /* 0x000000ffff177224 */ /* 0x100fe200028e061b */
[-C--:B------:R-:W-:Y:S01]  /*02d0*/  ISETP.LT.U32.AND P0, PT, R22, R16.reuse, PT ;  /* 0x000000101600720c */ /* 0x080fe20003f01070 */
[----:B------:R-:W-:Y:S01]  /*02e0*/  IMAD.X R25, RZ, RZ, R27, P6 ;  /* 0x000000ffff197224 */ /* 0x000fe200030e061b */
[----:B------:R-:W-:Y:S02]  /*02f0*/  ISETP.GE.U32.AND.EX P2, PT, R27, RZ, PT, P2 ;  /* 0x000000ff1b00720c */ /* 0x000fe40003f46120 */
[----:B------:R-:W-:Y:S02]  /*0300*/  ISETP.LT.U32.AND P1, PT, R20, R16, PT ;  /* 0x000000101400720c */ /* 0x000fe40003f21070 */
[----:B------:R-:W-:Y:S02]  /*0310*/  ISETP.GE.U32.AND.EX P4, PT, R21, RZ, PT, P4 ;  /* 0x000000ff1500720c */ /* 0x000fe40003f86140 */
[----:B------:R-:W-:-:S02]  /*0320*/  ISETP.GE.U32.AND P5, PT, R19, 0x10000, PT ;  /* 0x000100001300780c */ /* 0x000fc40003fa6070 */
[-C--:B------:R-:W-:Y:S02]  /*0330*/  ISETP.LT.AND.EX P0, PT, R27, R12.reuse, !P2, P0 ;  /* 0x0000000c1b00720c */ /* 0x080fe40005701300 */
[----:B------:R-:W-:Y:S02]  /*0340*/  ISETP.LT.AND.EX P1, PT, R21, R12, !P4, P1 ;  /* 0x0000000c1500720c */ /* 0x000fe40006721310 */
[----:B------:R-:W-:Y:S02]  /*0350*/  ISETP.LT.U32.AND P4, PT, R19, R16, PT ;  /* 0x000000101300720c */ /* 0x000fe40003f81070 */
[----:B------:R-:W-:Y:S02]  /*0360*/  ISETP.GE.U32.AND.EX P5, PT, R25, RZ, PT, P5 ;  /* 0x000000ff1900720c */ /* 0x000fe40003fa6150 */
[----:B------:R-:W-:Y:S02]  /*0370*/  ISETP.GE.U32.AND P2, PT, R29, 0x10000, PT ;  /* 0x000100001d00780c */ /* 0x000fe40003f46070 */
[----:B------:R-:W-:-:S02]  /*0380*/  ISETP.LT.AND.EX P4, PT, R25, R12, !P5, P4 ;  /* 0x0000000c1900720c */ /* 0x000fc40006f81340 */
[----:B------:R-:W-:Y:S02]  /*0390*/  ISETP.LT.U32.AND P3, PT, R29, R16, PT ;  /* 0x000000101d00720c */ /* 0x000fe40003f61070 */
[C---:B------:R-:W-:Y:S02]  /*03a0*/  ISETP.GE.U32.AND.EX P2, PT, R23.reuse, RZ, PT, P2 ;  /* 0x000000ff1700720c */ /* 0x040fe40003f46120 */
[----:B------:R-:W-:Y:S02]  /*03b0*/  PRMT R24, RZ, 0x7610, R24 ;  /* 0x00007610ff187816 */ /* 0x000fe40000000018 */
[----:B------:R-:W-:Y:S02]  /*03c0*/  ISETP.LT.AND.EX P3, PT, R23, R12, !P2, P3 ;  /* 0x0000000c1700720c */ /* 0x000fe40005761330 */
[----:B------:R-:W-:-:S03]  /*03d0*/  @P0 IADD3 R8, P2, R22, R18, RZ ;  /* 0x0000001216080210 */ /* 0x000fc60007f5e0ff */
[-C--:B------:R-:W-:Y:S02]  /*03e0*/  @P4 IADD3 R6, P5, R19, R18.reuse, RZ ;  /* 0x0000001213064210 */ /* 0x080fe40007fbe0ff */
[--C-:B------:R-:W-:Y:S01]  /*03f0*/  @P0 IMAD.X R9, R27, 0x1, R15.reuse, P2 ;  /* 0x000000011b090824 */ /* 0x100fe200010e060f */
[-C--:B------:R-:W-:Y:S02]  /*0400*/  @P1 IADD3 R2, P2, R20, R18.reuse, RZ ;  /* 0x0000001214021210 */ /* 0x080fe40007f5e0ff */
[--C-:B------:R-:W-:Y:S02]  /*0410*/  @P4 IMAD.X R7, R25, 0x1, R15.reuse, P5 ;  /* 0x0000000119074824 */ /* 0x100fe400028e060f */
[----:B------:R0:W5:Y:S01]  /*0420*/  @P0 LDG.E.U8 R26, [R8.64] ;  /* 0x0000000a081a0981 */ /* 0x000162000c1e1100 */
[----:B------:R-:W-:Y:S01]  /*0430*/  @P1 IMAD.X R3, R21, 0x1, R15, P2 ;  /* 0x0000000115031824 */ /* 0x000fe200010e060f */
[----:B0-----:R-:W-:Y:S01]  /*0440*/  PRMT R9, RZ, 0x7610, R9 ;  /* 0x00007610ff097816 */ /* 0x001fe20000000009 */
[----:B------:R-:W-:Y:S01]  /*0450*/  ULDC.S8 UR6, c[0x0][0xdaa] ;  /* 0x00036a8000067ab9 */ /* 0x000fe20000000200 */
[----:B------:R-:W-:Y:S01]  /*0460*/  @P3 IADD3 R4, P2, R29, R18, RZ ;  /* 0x000000121d043210 */ /* 0x000fe20007f5e0ff */
[----:B------:R-:W-:Y:S01]  /*0470*/  IMAD.MOV.U32 R28, RZ, RZ, 0x1 ;  /* 0x00000001ff1c7424 */ /* 0x000fe200078e00ff */
[----:B------:R-:W-:Y:S01]  /*0480*/  PRMT R8, RZ, 0x7610, R8 ;  /* 0x00007610ff087816 */ /* 0x000fe20000000008 */
[----:B------:R0:W5:Y:S04]  /*0490*/  @P1 LDG.E.U8 R24, [R2.64] ;  /* 0x0000000a02181981 */ /* 0x000168000c1e1100 */
[----:B------:R1:W5:Y:S01]  /*04a0*/  @P4 LDG.E.U8 R9, [R6.64] ;  /* 0x0000000a06094981 */ /* 0x000362000c1e1100 */
[----:B------:R-:W-:Y:S01]  /*04b0*/  @P3 IMAD.X R5, R23, 0x1, R15, P2 ;  /* 0x0000000117053824 */ /* 0x000fe200010e060f */
[----:B------:R-:W-:-:S04]  /*04c0*/  ISETP.NE.AND P2, PT, RZ, UR6, PT ;  /* 0x00000006ff007c0c */ /* 0x000fc8000bf45270 */
[----:B------:R2:W5:Y:S01]  /*04d0*/  @P3 LDG.E.U8 R8, [R4.64] ;  /* 0x0000000a04083981 */ /* 0x000562000c1e1100 */
[----:B0-----:R-:W-:Y:S01]  /*04e0*/  PRMT R2, R28, 0x7610, R2 ;  /* 0x000076101c027816 */ /* 0x001fe20000000002 */
[----:B------:R-:W-:Y:S02]  /*04f0*/  IMAD.MOV.U32 R0, RZ, RZ, 0x1 ;  /* 0x00000001ff007424 */ /* 0x000fe400078e00ff */
[----:B------:R-:W-:Y:S02]  /*0500*/  IMAD.MOV.U32 R3, RZ, RZ, 0x1 ;  /* 0x00000001ff037424 */ /* 0x000fe400078e00ff */
[----:B--2---:R-:W-:-:S05]  /*0510*/  IMAD.MOV.U32 R4, RZ, RZ, 0x1 ;  /* 0x00000001ff047424 */ /* 0x004fca00078e00ff */
[----:B------:R-:W-:Y:S01]  /*0520*/  PRMT R28, R4, 0x7610, R28 ;  /* 0x00007610041c7816 */ /* 0x000fe2000000001c */
[----:B------:R-:W-:Y:S05]  /*0530*/  @!P2 BRA `(.L_x_3372) ;  /* 0x000004a00000a947 */ /* 0x000fea0003800000 */
[----:B-1----:R-:W-:Y:S02]  /*0540*/  IMAD.MOV.U32 R28, RZ, RZ, 0x1 ;  /* 0x00000001ff1c7424 */ /* 0x002fe400078e00ff */
[----:B------:R-:W-:-:S05]  /*0550*/  IMAD.U32 R0, RZ, RZ, UR4 ;  /* 0x00000004ff007e24 */ /* 0x000fca000f8e00ff */
.L_x_3373:
[C---:B------:R-:W-:Y:S02]  /*0560*/  IADD3 R2, R0.reuse, 0x1, RZ ;  /* 0x0000000100027810 */ /* 0x040fe40007ffe0ff */
[----:B------:R-:W-:Y:S02]  /*0570*/  LOP3.LUT R3, R0, 0x1, RZ, 0xc0, !PT ;  /* 0x0000000100037812 */ /* 0x000fe400078ec0ff */
[----:B------:R-:W-:Y:S02]  /*0580*/  LOP3.LUT R2, R2, 0xff, RZ, 0xc0, !PT ;  /* 0x000000ff02027812 */ /* 0x000fe400078ec0ff */
[----:B------:R-:W-:Y:S02]  /*0590*/  ISETP.NE.U32.AND P2, PT, R3, 0x1, PT ;  /* 0x000000010300780c */ /* 0x000fe40003f45070 */
[----:B------:R-:W-:-:S02]  /*05a0*/  ISETP.GT.U32.AND P5, PT, R2, 0x2, PT ;  /* 0x000000020200780c */ /* 0x000fc40003fa4070 */
[----:B------:R-:W-:Y:S02]  /*05b0*/  LOP3.LUT R3, R0, 0x80, RZ, 0xc0, !PT ;  /* 0x0000008000037812 */ /* 0x000fe400078ec0ff */
[----:B-----5:R-:W-:Y:S02]  /*05c0*/  SEL R2, R26, 0x1, !P2 ;  /* 0x000000011a027807 */ /* 0x020fe40005000000 */
[----:B------:R-:W-:Y:S02]  /*05d0*/  LEA.HI R3, R3, R0, RZ, 0x19 ;  /* 0x0000000003037211 */ /* 0x000fe400078fc8ff */
[----:B------:R-:W-:Y:S02]  /*05e0*/  PRMT R2, R2, 0x9910, RZ ;  /* 0x0000991002027816 */ /* 0x000fe400000000ff */
[----:B------:R-:W-:Y:S02]  /*05f0*/  PRMT R28, R28, 0x9910, RZ ;  /* 0x000099101c1c7816 */ /* 0x000fe400000000ff */
[----:B------:R-:W-:-:S02]  /*0600*/  PRMT R26, R26, 0x9910, RZ ;  /* 0x000099101a1a7816 */ /* 0x000fc400000000ff */
[----:B------:R-:W-:Y:S01]  /*0610*/  PRMT R0, R3, 0x8880, RZ ;  /* 0x0000888003007816 */ /* 0x000fe200000000ff */
[----:B------:R-:W-:Y:S02]  /*0620*/  IMAD.MOV.U32 R3, RZ, RZ, R2 ;  /* 0x000000ffff037224 */ /* 0x000fe400078e0002 */
[----:B------:R-:W-:Y:S01]  /*0630*/  IMAD R26, R26, R26, RZ ;  /* 0x0000001a1a1a7224 */ /* 0x000fe200078e02ff */
[----:B------:R-:W-:Y:S01]  /*0640*/  SHF.R.S32.HI R0, RZ, 0x1, R0 ;  /* 0x00000001ff007819 */ /* 0x000fe20000011400 */
[----:B------:R-:W-:Y:S01]  /*0650*/  IMAD R28, R28, R3, RZ ;  /* 0x000000031c1c7224 */ /* 0x000fe200078e02ff */
[----:B------:R-:W-:Y:S05]  /*0660*/  @P5 BRA `(.L_x_3373) ;  /* 0xfffffef000005947 */ /* 0x000fea000383ffff */
[----:B------:R-:W-:Y:S02]  /*0670*/  IMAD.MOV.U32 R3, RZ, RZ, 0x1 ;  /* 0x00000001ff037424 */ /* 0x000fe400078e00ff */
[----:B------:R-:W-:-:S05]  /*0680*/  IMAD.U32 R0, RZ, RZ, UR4 ;  /* 0x00000004ff007e24 */ /* 0x000fca000f8e00ff */
.L_x_3374:
        /* <DEDUP_REMOVED lines=18> */
.L_x_3375:
        /* <DEDUP_REMOVED lines=19> */
.L_x_3376:
        /* <DEDUP_REMOVED lines=16> */
.L_x_3372:
[-C--:B-1----:R-:W-:Y:S02]  /*09e0*/  @P0 IADD3 R4, P5, R22, R17.reuse, RZ ;  /* 0x0000001116040210 */ /* 0x082fe40007fbe0ff */
[----:B------:R-:W-:-:S02]  /*09f0*/  @P1 IADD3 R6, P2, R20, R17, RZ ;  /* 0x0000001114061210 */ /* 0x000fc40007f5e0ff */
[-C--:B------:R-:W-:Y:S01]  /*0a00*/  @P4 IADD3 R20, P6, R19, R17.reuse, RZ ;  /* 0x0000001113144210 */ /* 0x080fe20007fde0ff */
[--C-:B------:R-:W-:Y:S01]  /*0a10*/  @P0 IMAD.X R5, R27, 0x1, R14.reuse, P5 ;  /* 0x000000011b050824 */ /* 0x100fe200028e060e */
[----:B-----5:R-:W-:Y:S01]  /*0a20*/  @P3 IADD3 R8, P5, R29, R17, RZ ;  /* 0x000000111d083210 */ /* 0x020fe20007fbe0ff */
[----:B------:R-:W-:Y:S02]  /*0a30*/  IMAD.MOV.U32 R19, RZ, RZ, c[0x0][0x0] ;  /* 0x00000000ff137624 */ /* 0x000fe400078e00ff */
[--C-:B------:R-:W-:Y:S01]  /*0a40*/  @P1 IMAD.X R7, R21, 0x1, R14.reuse, P2 ;  /* 0x0000000115071824 */ /* 0x100fe200010e060e */
[----:B------:R0:W-:Y:S01]  /*0a50*/  @P0 STG.E.U8 [R4.64], R28 ;  /* 0x0000001c04000986 */ /* 0x0001e2000c10110a */
[--C-:B------:R-:W-:Y:S02]  /*0a60*/  @P3 IMAD.X R9, R23, 0x1, R14.reuse, P5 ;  /* 0x0000000117093824 */ /* 0x100fe400028e060e */
        /* <DEDUP_REMOVED lines=11> */
.L_x_3371:
[----:B------:R-:W0:Y:S01]  /*0b20*/  S2R R13, SR_TID.X ;  /* 0x00000000000d7919 */ /* 0x000e220000002100 */
[----:B------:R-:W-:Y:S01]  /*0b30*/  ULOP3.LUT UR4, UR4, 0x1, URZ, 0xc0, !UPT ;  /* 0x0000000104047892 */ /* 0x000fe2000f8ec03f */
[----:B------:R-:W-:-:S03]  /*0b40*/  CS2R R10, SRZ ;  /* 0x00000000000a7805 */ /* 0x000fc6000001ff00 */
[----:B------:R-:W-:-:S03]  /*0b50*/  UISETP.NE.U32.AND UP0, UPT, UR4, 0x1, UPT ;  /* 0x000000010400788c */ /* 0x000fc6000bf05070 */
[----:B------:R-:W-:Y:S02]  /*0b60*/  UMOV UR4, 0x1 ;  /* 0x0000000100047882 */ /* 0x000fe40000000000 */
[----:B------:R-:W-:Y:S02]  /*0b70*/  USEL UR4, UR4, 0xffff, UP0 ;  /* 0x0000ffff04047887 */ /* 0x000fe40008000000 */
.L_x_3386:
[----:B0-----:R-:W-:Y:S02]  /*0b80*/  IADD3 R22, P1, R13, R10, RZ ;  /* 0x0000000a0d167210 */ /* 0x001fe40007f3e0ff */
[----:B-1----:R-:W-:Y:S02]  /*0b90*/  PRMT R20, RZ, 0x7610, R20 ;  /* 0x00007610ff147816 */ /* 0x002fe40000000014 */
[C---:B------:R-:W-:Y:S01]  /*0ba0*/  ISETP.GE.U32.AND P2, PT, R22.reuse, 0x10000, PT ;  /* 0x000100001600780c */ /* 0x040fe20003f46070 */
[----:B------:R-:W-:Y:S01]  /*0bb0*/  IMAD.X R27, RZ, RZ, R11, P1 ;  /* 0x000000ffff1b7224 */ /* 0x000fe200008e060b */
[C---:B------:R-:W-:Y:S02]  /*0bc0*/  ISETP.LT.U32.AND P0, PT, R22.reuse, R16, PT ;  /* 0x000000101600720c */ /* 0x040fe40003f01070 */
[----:B------:R-:W-:-:S02]  /*0bd0*/  IADD3 R29, P5, R22, UR8, RZ ;  /* 0x00000008161d7c10 */ /* 0x000fc4000ffbe0ff */
[C---:B------:R-:W-:Y:S02]  /*0be0*/  ISETP.GE.U32.AND.EX P2, PT, R27.reuse, RZ, PT, P2 ;  /* 0x000000ff1b00720c */ /* 0x040fe40003f46120 */
[C---:B------:R-:W-:Y:S01]  /*0bf0*/  IADD3 R0, P3, R22.reuse, c[0x0][0x0], RZ ;  /* 0x0000000016007a10 */ /* 0x040fe20007f7e0ff */
        /* <DEDUP_REMOVED lines=13> */
[----:B------:R-:W-:Y:S02]  /*0cd0*/  ISETP.LT.AND.EX P1, PT, R19, R12, !P4, P1 ;  /* 0x0000000c1300720c */ /* 0x000fe40006721310 */
[----:B------:R-:W-:Y:S02]  /*0ce0*/  @P0 IADD3 R8, P2, R22, R18, RZ ;  /* 0x0000001216080210 */ /* 0x000fe40007f5e0ff */
[----:B------:R-:W-:Y:S02]  /*0cf0*/  ISETP.LT.U32.AND P4, PT, R25, R16, PT ;  /* 0x000000101900720c */ /* 0x000fe40003f81070 */
[----:B------:R-:W-:Y:S01]  /*0d00*/  ISETP.GE.U32.AND.EX P5, PT, R23, RZ, PT, P5 ;  /* 0x000000ff1700720c */ /* 0x000fe20003fa6150 */
[----:B------:R-:W-:Y:S01]  /*0d10*/  @P0 IMAD.X R9, R27, 0x1, R15, P2 ;  /* 0x000000011b090824 */ /* 0x000fe200010e060f */
[----:B------:R-:W-:Y:S02]  /*0d20*/  PRMT R24, RZ, 0x7610, R24 ;  /* 0x00007610ff187816 */ /* 0x000fe40000000018 */
[----:B------:R-:W-:-:S02]  /*0d30*/  ISETP.LT.AND.EX P4, PT, R23, R12, !P5, P4 ;  /* 0x0000000c1700720c */ /* 0x000fc40006f81340 */
[----:B------:R0:W2:Y:S01]  /*0d40*/  @P0 LDG.E.U8 R20, [R8.64] ;  /* 0x0000000a08140981 */ /* 0x0000a2000c1e1100 */
[----:B------:R-:W-:-:S05]  /*0d50*/  @P1 IADD3 R2, P2, R0, R18, RZ ;  /* 0x0000001200021210 */ /* 0x000fca0007f5e0ff */
[----:B------:R-:W-:Y:S01]  /*0d60*/  @P1 IMAD.X R3, R19, 0x1, R15, P2 ;  /* 0x0000000113031824 */ /* 0x000fe200010e060f */
[----:B------:R-:W-:-:S04]  /*0d70*/  @P3 IADD3 R4, P2, R29, R18, RZ ;  /* 0x000000121d043210 */ /* 0x000fc80007f5e0ff */
[----:B------:R-:W-:Y:S01]  /*0d80*/  @P4 IADD3 R6, P5, R25, R18, RZ ;  /* 0x0000001219064210 */ /* 0x000fe20007fbe0ff */
[--C-:B------:R-:W-:Y:S01]  /*0d90*/  @P3 IMAD.X R5, R21, 0x1, R15.reuse, P2 ;  /* 0x0000000115053824 */ /* 0x100fe200010e060f */
[----:B------:R-:W-:Y:S01]  /*0da0*/  PRMT R28, RZ, 0x7610, R28 ;  /* 0x00007610ff1c7816 */ /* 0x000fe2000000001c */
[----:B------:R2:W3:Y:S01]  /*0db0*/  @P1 LDG.E.U8 R24, [R2.64] ;  /* 0x0000000a02181981 */ /* 0x0004e2000c1e1100 */
[----:B------:R-:W-:Y:S01]  /*0dc0*/  PRMT R26, RZ, 0x7610, R26 ;  /* 0x00007610ff1a7816 */ /* 0x000fe2000000001a */
[----:B------:R-:W-:-:S03]  /*0dd0*/  @P4 IMAD.X R7, R23, 0x1, R15, P5 ;  /* 0x0000000117074824 */ /* 0x000fc600028e060f */
[----:B------:R-:W4:Y:S04]  /*0de0*/  @P3 LDG.E.U8 R28, [R4.64] ;  /* 0x0000000a041c3981 */ /* 0x000f28000c1e1100 */
[----:B------:R1:W5:Y:S01]  /*0df0*/  @P4 LDG.E.U8 R26, [R6.64] ;  /* 0x0000000a061a4981 */ /* 0x000362000c1e1100 */
[----:B0-----:R-:W-:Y:S01]  /*0e00*/  IMAD.MOV.U32 R8, RZ, RZ, 0x1 ;  /* 0x00000001ff087424 */ /* 0x001fe200078e00ff */
[----:B------:R-:W-:Y:S04]  /*0e10*/  BSSY B0, `(.L_x_3378) ;  /* 0x000000c000007945 */ /* 0x000fe80003800000 */
[----:B-1----:R-:W-:-:S02]  /*0e20*/  PRMT R7, R8, 0x7610, R7 ;  /* 0x0000761008077816 */ /* 0x002fc40000000007 */
[----:B--2---:R-:W-:-:S04]  /*0e30*/  LOP3.LUT R3, R20, 0xff, RZ, 0xc0, !PT ;  /* 0x000000ff14037812 */ /* 0x004fc800078ec0ff */
[----:B------:R-:W-:Y:S01]  /*0e40*/  ISETP.NE.AND P2, PT, R3, 0x1, PT ;  /* 0x000000010300780c */ /* 0x000fe20003f45270 */
[----:B------:R-:W-:Y:S01]  /*0e50*/  IMAD.MOV.U32 R20, RZ, RZ, 0x1 ;  /* 0x00000001ff147424 */ /* 0x000fe200078e00ff */
[----:B---3--:R-:W-:Y:S02]  /*0e60*/  LOP3.LUT R24, R24, 0xff, RZ, 0xc0, !PT ;  /* 0x000000ff18187812 */ /* 0x008fe400078ec0ff */
[----:B----4-:R-:W-:Y:S02]  /*0e70*/  LOP3.LUT R28, R28, 0xff, RZ, 0xc0, !PT ;  /* 0x000000ff1c1c7812 */ /* 0x010fe400078ec0ff */
[----:B-----5:R-:W-:-:S07]  /*0e80*/  LOP3.LUT R2, R26, 0xff, RZ, 0xc0, !PT ;  /* 0x000000ff1a027812 */ /* 0x020fce00078ec0ff */
[----:B------:R-:W-:Y:S05]  /*0e90*/  @!P2 BRA `(.L_x_3379) ;  /* 0x000000300000a947 */ /* 0x000fea0003800000 */
[----:B------:R-:W-:Y:S01]  /*0ea0*/  ISETP.NE.AND P2, PT, R3, 0xff, PT ;  /* 0x000000ff0300780c */ /* 0x000fe20003f45270 */
[----:B------:R-:W-:-:S12]  /*0eb0*/  IMAD.U32 R7, RZ, RZ, UR4 ;  /* 0x00000004ff077e24 */ /* 0x000fd8000f8e00ff */
[----:B------:R-:W-:Y:S02]  /*0ec0*/  @P2 PRMT R7, RZ, 0x7610, R7 ;  /* 0x00007610ff072816 */ /* 0x000fe40000000007 */
.L_x_3379:
[----:B------:R-:W-:Y:S05]  /*0ed0*/  BSYNC B0 ;  /* 0x0000000000007941 */ /* 0x000fea0003800000 */
.L_x_3378:
[----:B------:R-:W-:Y:S01]  /*0ee0*/  ISETP.NE.AND P6, PT, R24, 0x1, PT ;  /* 0x000000011800780c */ /* 0x000fe20003fc5270 */
[----:B------:R-:W-:Y:S01]  /*0ef0*/  BSSY B0, `(.L_x_3380) ;  /* 0x0000008000007945 */ /* 0x000fe20003800000 */
[----:B------:R-:W-:Y:S01]  /*0f00*/  ISETP.NE.AND P2, PT, R28, 0x1, PT ;  /* 0x000000011c00780c */ /* 0x000fe20003f45270 */
[----:B------:R-:W-:Y:S01]  /*0f10*/  IMAD.MOV.U32 R3, RZ, RZ, 0x1 ;  /* 0x00000001ff037424 */ /* 0x000fe200078e00ff */
[----:B------:R-:W-:-:S09]  /*0f20*/  ISETP.NE.AND P5, PT, R2, 0x1, PT ;  /* 0x000000010200780c */ /* 0x000fd20003fa5270 */
[----:B------:R-:W-:Y:S05]  /*0f30*/  @!P6 BRA `(.L_x_3381) ;  /* 0x000000300000e947 */ /* 0x000fea0003800000 */
[----:B------:R-:W-:Y:S01]  /*0f40*/  ISETP.NE.AND P6, PT, R24, 0xff, PT ;  /* 0x000000ff1800780c */ /* 0x000fe20003fc5270 */
[----:B------:R-:W-:-:S12]  /*0f50*/  IMAD.U32 R20, RZ, RZ, UR4 ;  /* 0x00000004ff147e24 */ /* 0x000fd8000f8e00ff */
[----:B------:R-:W-:Y:S02]  /*0f60*/  @P6 PRMT R20, RZ, 0x7610, R20 ;  /* 0x00007610ff146816 */ /* 0x000fe40000000014 */
.L_x_3381:
[----:B------:R-:W-:Y:S05]  /*0f70*/  BSYNC B0 ;  /* 0x0000000000007941 */ /* 0x000fea0003800000 */
.L_x_3380:
[----:B------:R-:W-:Y:S01]  /*0f80*/  BSSY B0, `(.L_x_3382) ;  /* 0x0000007000007945 */ /* 0x000fe20003800000 */
[----:B------:R-:W-:Y:S01]  /*0f90*/  IMAD.MOV.U32 R26, RZ, RZ, 0x1 ;  /* 0x00000001ff1a7424 */ /* 0x000fe200078e00ff */
[----:B------:R-:W-:Y:S01]  /*0fa0*/  PRMT R24, R3, 0x7610, R24 ;  /* 0x0000761003187816 */ /* 0x000fe20000000018 */
[----:B------:R-:W-:Y:S05]  /*0fb0*/  @!P2 BRA `(.L_x_3383) ;  /* 0x000000300000a947 */ /* 0x000fea0003800000 */
[----:B------:R-:W-:Y:S01]  /*0fc0*/  ISETP.NE.AND P2, PT, R28, 0xff, PT ;  /* 0x000000ff1c00780c */ /* 0x000fe20003f45270 */
[----:B------:R-:W-:-:S12]  /*0fd0*/  IMAD.U32 R24, RZ, RZ, UR4 ;  /* 0x00000004ff187e24 */ /* 0x000fd8000f8e00ff */
[----:B------:R-:W-:Y:S02]  /*0fe0*/  @P2 PRMT R24, RZ, 0x7610, R24 ;  /* 0x00007610ff182816 */ /* 0x000fe40000000018 */
.L_x_3383:
[----:B------:R-:W-:Y:S05]  /*0ff0*/  BSYNC B0 ;  /* 0x0000000000007941 */ /* 0x000fea0003800000 */
.L_x_3382:
[----:B------:R-:W-:Y:S01]  /*1000*/  BSSY B0, `(.L_x_3384) ;  /* 0x0000005000007945 */ /* 0x000fe20003800000 */
[----:B------:R-:W-:Y:S05]  /*1010*/  @!P5 BRA `(.L_x_3385) ;  /* 0x000000300000d947 */ /* 0x000fea0003800000 */
[----:B------:R-:W-:Y:S01]  /*1020*/  ISETP.NE.AND P2, PT, R2, 0xff, PT ;  /* 0x000000ff0200780c */ /* 0x000fe20003f45270 */
[----:B------:R-:W-:-:S12]  /*1030*/  IMAD.U32 R26, RZ, RZ, UR4 ;  /* 0x00000004ff1a7e24 */ /* 0x000fd8000f8e00ff */
[----:B------:R-:W-:Y:S02]  /*1040*/  @P2 PRMT R26, RZ, 0x7610, R26 ;  /* 0x00007610ff1a2816 */ /* 0x000fe4000000001a */
.L_x_3385:
[----:B------:R-:W-:Y:S05]  /*1050*/  BSYNC B0 ;  /* 0x0000000000007941 */ /* 0x000fea0003800000 */
.L_x_3384:
[-C--:B------:R-:W-:Y:S02]  /*1060*/  @P0 IADD3 R2, P5, R22, R17.reuse, RZ ;  /* 0x0000001116020210 */ /* 0x080fe40007fbe0ff */
[-C--:B------:R-:W-:Y:S02]  /*1070*/  @P1 IADD3 R4, P2, R0, R17.reuse, RZ ;  /* 0x0000001100041210 */ /* 0x080fe40007f5e0ff */
[-C--:B------:R-:W-:Y:S01]  /*1080*/  @P4 IADD3 R8, P6, R25, R17.reuse, RZ ;  /* 0x0000001119084210 */ /* 0x080fe20007fde0ff */
[--C-:B------:R-:W-:Y:S01]  /*1090*/  @P0 IMAD.X R3, R27, 0x1, R14.reuse, P5 ;  /* 0x000000011b030824 */ /* 0x100fe200028e060e */
[----:B------:R-:W-:Y:S01]  /*10a0*/  @P3 IADD3 R6, P5, R29, R17, RZ ;  /* 0x000000111d063210 */ /* 0x000fe20007fbe0ff */
[--C-:B------:R-:W-:Y:S02]  /*10b0*/  @P1 IMAD.X R5, R19, 0x1, R14.reuse, P2 ;  /* 0x0000000113051824 */ /* 0x100fe400010e060e */
[----:B------:R-:W-:Y:S01]  /*10c0*/  IMAD.MOV.U32 R19, RZ, RZ, c[0x0][0x0] ;  /* 0x00000000ff137624 */ /* 0x000fe200078e00ff */
[----:B------:R0:W-:Y:S01]  /*10d0*/  @P0 STG.E.U8 [R2.64], R7 ;  /* 0x0000000702000986 */ /* 0x0001e2000c10110a */
[----:B------:R-:W-:-:S02]  /*10e0*/  @P4 IMAD.X R9, R23, 0x1, R14, P6 ;  /* 0x0000000117094824 */ /* 0x000fc400030e060e */
[----:B------:R-:W-:Y:S01]  /*10f0*/  IMAD.WIDE.U32 R10, R19, 0x4, R10 ;  /* 0x00000004130a7825 */ /* 0x000fe200078e000a */
[----:B------:R1:W-:Y:S04]  /*1100*/  @P1 STG.E.U8 [R4.64], R20 ;  /* 0x0000001404001986 */ /* 0x0003e8000c10110a */
[C---:B------:R-:W-:Y:S02]  /*1110*/  ISETP.GE.U32.AND P0, PT, R10.reuse, 0x10000, PT ;  /* 0x000100000a00780c */ /* 0x040fe40003f06070 */
[----:B------:R-:W-:Y:S01]  /*1120*/  ISETP.LT.U32.AND P1, PT, R10, R16, PT ;  /* 0x000000100a00720c */ /* 0x000fe20003f21070 */
[----:B0-----:R-:W-:Y:S01]  /*1130*/  @P3 IMAD.X R7, R21, 0x1, R14, P5 ;  /* 0x0000000115073824 */ /* 0x001fe200028e060e */
[C---:B------:R-:W-:Y:S02]  /*1140*/  ISETP.GE.U32.AND.EX P0, PT, R11.reuse, RZ, PT, P0 ;  /* 0x000000ff0b00720c */ /* 0x040fe40003f06100 */
[----:B------:R-:W-:-:S02]  /*1150*/  ISETP.LT.AND.EX P1, PT, R11, R12, PT, P1 ;  /* 0x0000000c0b00720c */ /* 0x000fc40003f21310 */
[----:B------:R1:W-:Y:S04]  /*1160*/  @P3 STG.E.U8 [R6.64], R24 ;  /* 0x0000001806003986 */ /* 0x0003e8000c10110a */
[----:B------:R1:W-:Y:S07]  /*1170*/  @P4 STG.E.U8 [R8.64], R26 ;  /* 0x0000001a08004986 */ /* 0x0003ee000c10110a */
[----:B------:R-:W-:Y:S05]  /*1180*/  @!P0 BRA P1, `(.L_x_3386) ;  /* 0xfffff9f000008947 */ /* 0x000fea000083ffff */
[----:B------:R-:W-:Y:S05]  /*1190*/  EXIT ;  /* 0x000000000000794d */ /* 0x000fea0003800000 */
.L_x_3370:
[----:B------:R-:W0:Y:S02]  /*11a0*/  S2R R0, SR_TID.X ;  /* 0x0000000000007919 */ /* 0x000e240000002100 */
[----:B0-----:R-:W-:-:S05]  /*11b0*/  IMAD.WIDE.U32 R2, R0, 0x4, RZ ;  /* 0x0000000400027825 */ /* 0x001fca00078e00ff */
[----:B------:R-:W-:-:S04]  /*11c0*/  ISETP.GE.U32.AND P0, PT, R2, R16, PT ;  /* 0x000000100200720c */ /* 0x000fc80003f06070 */
[----:B------:R-:W-:-:S04]  /*11d0*/  ISETP.GE.AND.EX P0, PT, R3, R12, PT, P0 ;  /* 0x0000000c0300720c */ /* 0x000fc80003f06300 */
[----:B------:R-:W-:-:S13]  /*11e0*/  ISETP.GT.U32.OR P0, PT, R0, 0x3fff, P0 ;  /* 0x00003fff0000780c */ /* 0x000fda0000704470 */
[----:B------:R-:W-:Y:S05]  /*11f0*/  @P0 EXIT ;  /* 0x000000000000094d */ /* 0x000fea0003800000 */
[----:B------:R-:W-:Y:S01]  /*1200*/  UPRMT UR5, UR6, 0x8880, URZ ;  /* 0x0000888006057896 */ /* 0x000fe2000800003f */
[----:B------:R-:W-:Y:S01]  /*1210*/  IMAD.MOV.U32 R3, RZ, RZ, RZ ;  /* 0x000000ffff037224 */ /* 0x000fe200078e00ff */
[----:B------:R-:W-:-:S04]  /*1220*/  ULOP3.LUT UR6, UR4, 0x1, URZ, 0xc0, !UPT ;  /* 0x0000000104067892 */ /* 0x000fc8000f8ec03f */
[----:B------:R-:W-:Y:S01]  /*1230*/  ISETP.LE.AND P0, PT, RZ, UR5, PT ;  /* 0x00000005ff007c0c */ /* 0x000fe2000bf03270 */
[----:B------:R-:W-:-:S03]  /*1240*/  UISETP.NE.U32.AND UP0, UPT, UR6, 0x1, UPT ;  /* 0x000000010600788c */ /* 0x000fc6000bf05070 */
[----:B------:R-:W-:Y:S02]  /*1250*/  UMOV UR6, 0x1 ;  /* 0x0000000100067882 */ /* 0x000fe40000000000 */
[----:B------:R-:W-:-:S07]  /*1260*/  USEL UR6, UR6, 0xffff, UP0 ;  /* 0x0000ffff06067887 */ /* 0x000fce0008000000 */
[----:B------:R-:W-:Y:S05]  /*1270*/  @!P0 BRA `(.L_x_3387) ;  /* 0x0000073000008947 */ /* 0x000fea0003800000 */
.L_x_3393:
[----:B------:R-:W-:Y:S01]  /*1280*/  ULDC.S8 UR5, c[0x0][0xdaa] ;  /* 0x00036a8000057ab9 */ /* 0x000fe20000000200 */
[----:B------:R-:W-:Y:S01]  /*1290*/  IMAD.MOV.U32 R2, RZ, RZ, 0x1 ;  /* 0x00000001ff027424 */ /* 0x000fe200078e00ff */
[----:B------:R-:W-:Y:S01]  /*12a0*/  ISETP.NE.AND P0, PT, RZ, UR5, PT ;  /* 0x00000005ff007c0c */ /* 0x000fe2000bf05270 */
[----:B------:R-:W-:Y:S02]  /*12b0*/  IMAD.MOV.U32 R7, RZ, RZ, 0x1 ;  /* 0x00000001ff077424 */ /* 0x000fe400078e00ff */
[----:B------:R-:W-:Y:S02]  /*12c0*/  IMAD.MOV.U32 R6, RZ, RZ, 0x1 ;  /* 0x00000001ff067424 */ /* 0x000fe400078e00ff */
[----:B------:R-:W-:-:S08]  /*12d0*/  IMAD.MOV.U32 R5, RZ, RZ, 0x1 ;  /* 0x00000001ff057424 */ /* 0x000fd000078e00ff */
[----:B------:R-:W-:Y:S05]  /*12e0*/  @!P0 BRA `(.L_x_3388) ;  /* 0x000005c000008947 */ /* 0x000fea0003800000 */
[----:B------:R-:W-:-:S04]  /*12f0*/  LEA R8, P0, R0, R18, 0x2 ;  /* 0x0000001200087211 */ /* 0x000fc800078010ff */
[----:B------:R-:W-:-:S05]  /*1300*/  LEA.HI.X R9, R0, R15, R3, 0x2, P0 ;  /* 0x0000000f00097211 */ /* 0x000fca00000f1403 */
[----:B------:R-:W2:Y:S01]  /*1310*/  LDG.E R8, [R8.64] ;  /* 0x0000000a08087981 */ /* 0x000ea2000c1e1900 */
[----:B------:R-:W-:Y:S02]  /*1320*/  IMAD.MOV.U32 R5, RZ, RZ, 0x1 ;  /* 0x00000001ff057424 */ /* 0x000fe400078e00ff */
[----:B------:R-:W-:Y:S01]  /*1330*/  IMAD.U32 R11, RZ, RZ, UR4 ;  /* 0x00000004ff0b7e24 */ /* 0x000fe2000f8e00ff */
[C---:B--2---:R-:W-:Y:S02]  /*1340*/  PRMT R2, R8.reuse, 0x7770, RZ ;  /* 0x0000777008027816 */ /* 0x044fe400000000ff */
[C---:B------:R-:W-:Y:S02]  /*1350*/  PRMT R4, R8.reuse, 0x7772, RZ ;  /* 0x0000777208047816 */ /* 0x040fe400000000ff */
[----:B------:R-:W-:Y:S02]  /*1360*/  PRMT R6, R8, 0x7773, RZ ;  /* 0x0000777308067816 */ /* 0x000fe400000000ff */
[----:B------:R-:W-:-:S02]  /*1370*/  PRMT R10, R2, 0x7610, R10 ;  /* 0x00007610020a7816 */ /* 0x000fc4000000000a */
[----:B------:R-:W-:Y:S02]  /*1380*/  PRMT R2, R4, 0x7610, R2 ;  /* 0x0000761004027816 */ /* 0x000fe40000000002 */
[----:B------:R-:W-:Y:S02]  /*1390*/  PRMT R7, R8, 0x7771, RZ ;  /* 0x0000777108077816 */ /* 0x000fe400000000ff */
[----:B------:R-:W-:Y:S02]  /*13a0*/  PRMT R4, R6, 0x7610, R4 ;  /* 0x0000761006047816 */ /* 0x000fe40000000004 */
.L_x_3389:
[C---:B------:R-:W-:Y:S02]  /*13b0*/  LOP3.LUT R6, R11.reuse, 0x1, RZ, 0xc0, !PT ;  /* 0x000000010b067812 */ /* 0x040fe400078ec0ff */
[----:B------:R-:W-:Y:S02]  /*13c0*/  PRMT R9, R10, 0x9910, RZ ;  /* 0x000099100a097816 */ /* 0x000fe400000000ff */
[----:B------:R-:W-:Y:S02]  /*13d0*/  ISETP.NE.U32.AND P0, PT, R6, 0x1, PT ;  /* 0x000000010600780c */ /* 0x000fe40003f05070 */
[----:B------:R-:W-:-:S02]  /*13e0*/  LOP3.LUT R6, R11, 0x80, RZ, 0xc0, !PT ;  /* 0x000000800b067812 */ /* 0x000fc400078ec0ff */
[----:B------:R-:W-:Y:S02]  /*13f0*/  SEL R10, R10, 0x1, !P0 ;  /* 0x000000010a0a7807 */ /* 0x000fe40004000000 */
[----:B------:R-:W-:Y:S02]  /*1400*/  LEA.HI R6, R6, R11, RZ, 0x19 ;  /* 0x0000000b06067211 */ /* 0x000fe400078fc8ff */
        /* <DEDUP_REMOVED lines=13> */
[----:B------:R-:W-:Y:S02]  /*14e0*/  IMAD.MOV.U32 R6, RZ, RZ, 0x1 ;  /* 0x00000001ff067424 */ /* 0x000fe400078e00ff */
[----:B------:R-:W-:-:S05]  /*14f0*/  IMAD.U32 R8, RZ, RZ, UR4 ;  /* 0x00000004ff087e24 */ /* 0x000fca000f8e00ff */
.L_x_3390:
[C---:B------:R-:W-:Y:S02]  /*1500*/  LOP3.LUT R9, R8.reuse, 0x1, RZ, 0xc0, !PT ;  /* 0x0000000108097812 */ /* 0x040fe400078ec0ff */
        /* <DEDUP_REMOVED lines=20> */
.L_x_3391:
[----:B------:R-:W-:Y:S02]  /*1650*/  LOP3.LUT R9, R8, 0x1, RZ, 0xc0, !PT ;  /* 0x0000000108097812 */ /* 0x000fe400078ec0ff */
[----:B------:R-:W-:Y:S02]  /*1660*/  PRMT R11, R2, 0x9910, RZ ;  /* 0x00009910020b7816 */ /* 0x000fe400000000ff */
[----:B------:R-:W-:Y:S02]  /*1670*/  ISETP.NE.U32.AND P0, PT, R9, 0x1, PT ;  /* 0x000000010900780c */ /* 0x000fe40003f05070 */
[----:B------:R-:W-:Y:S02]  /*1680*/  LOP3.LUT R9, R8, 0x80, RZ, 0xc0, !PT ;  /* 0x0000008008097812 */ /* 0x000fe400078ec0ff */
[----:B------:R-:W-:-:S02]  /*1690*/  SEL R2, R2, 0x1, !P0 ;  /* 0x0000000102027807 */ /* 0x000fc40004000000 */
[----:B------:R-:W-:Y:S02]  /*16a0*/  LEA.HI R9, R9, R8, RZ, 0x19 ;  /* 0x0000000809097211 */ /* 0x000fe400078fc8ff */
[----:B------:R-:W-:Y:S02]  /*16b0*/  IADD3 R8, R8, 0x1, RZ ;  /* 0x0000000108087810 */ /* 0x000fe40007ffe0ff */
[----:B------:R-:W-:Y:S02]  /*16c0*/  PRMT R7, R7, 0x9910, RZ ;  /* 0x0000991007077816 */ /* 0x000fe400000000ff */
[----:B------:R-:W-:Y:S02]  /*16d0*/  LOP3.LUT R8, R8, 0xff, RZ, 0xc0, !PT ;  /* 0x000000ff08087812 */ /* 0x000fe400078ec0ff */
[----:B------:R-:W-:Y:S01]  /*16e0*/  PRMT R10, R2, 0x9910, RZ ;  /* 0x00009910020a7816 */ /* 0x000fe200000000ff */
[----:B------:R-:W-:Y:S01]  /*16f0*/  IMAD.MOV.U32 R2, RZ, RZ, R11 ;  /* 0x000000ffff027224 */ /* 0x000fe200078e000b */
[----:B------:R-:W-:-:S02]  /*1700*/  ISETP.GT.U32.AND P0, PT, R8, 0x2, PT ;  /* 0x000000020800780c */ /* 0x000fc40003f04070 */
[----:B------:R-:W-:Y:S01]  /*1710*/  PRMT R9, R9, 0x8880, RZ ;  /* 0x0000888009097816 */ /* 0x000fe200000000ff */
[----:B------:R-:W-:Y:S02]  /*1720*/  IMAD R2, R2, R2, RZ ;  /* 0x0000000202027224 */ /* 0x000fe400078e02ff */
[----:B------:R-:W-:Y:S01]  /*1730*/  IMAD R7, R7, R10, RZ ;  /* 0x0000000a07077224 */ /* 0x000fe200078e02ff */
[----:B------:R-:W-:-:S07]  /*1740*/  SHF.R.S32.HI R8, RZ, 0x1, R9 ;  /* 0x00000001ff087819 */ /* 0x000fce0000011409 */
[----:B------:R-:W-:Y:S05]  /*1750*/  @P0 BRA `(.L_x_3391) ;  /* 0xfffffef000000947 */ /* 0x000fea000383ffff */
[----:B------:R-:W-:Y:S02]  /*1760*/  IMAD.MOV.U32 R2, RZ, RZ, 0x1 ;  /* 0x00000001ff027424 */ /* 0x000fe400078e00ff */
[----:B------:R-:W-:-:S05]  /*1770*/  IMAD.U32 R8, RZ, RZ, UR4 ;  /* 0x00000004ff087e24 */ /* 0x000fca000f8e00ff */
.L_x_3392:
        /* <DEDUP_REMOVED lines=19> */
.L_x_3388:
[----:B------:R-:W-:Y:S02]  /*18b0*/  LEA R4, P0, R0, R17, 0x2 ;  /* 0x0000001100047211 */ /* 0x000fe400078010ff */
[----:B------:R-:W-:Y:S02]  /*18c0*/  PRMT R6, R6, 0x7604, R5 ;  /* 0x0000760406067816 */ /* 0x000fe40000000005 */
[C---:B------:R-:W-:Y:S02]  /*18d0*/  LEA.HI.X R5, R0.reuse, R14, R3, 0x2, P0 ;  /* 0x0000000e00057211 */ /* 0x040fe400000f1403 */
[----:B------:R-:W-:Y:S02]  /*18e0*/  IADD3 R0, P0, R0, c[0x0][0x0], RZ ;  /* 0x0000000000007a10 */ /* 0x000fe40007f1e0ff */
[----:B------:R-:W-:Y:S02]  /*18f0*/  PRMT R7, R7, 0x7054, R6 ;  /* 0x0000705407077816 */ /* 0x000fe40000000006 */
        /* <DEDUP_REMOVED lines=11> */
.L_x_3387:
        /* <DEDUP_REMOVED lines=8> */
[----:B------:R-:W-:Y:S02]  /*1a30*/  PRMT R5, R5, 0x9910, RZ ;  /* 0x0000991005057816 */ /* 0x000fe400000000ff */
[----:B------:R-:W-:Y:S02]  /*1a40*/  PRMT R11, R8, 0x9910, RZ ;  /* 0x00009910080b7816 */ /* 0x000fe400000000ff */
[C---:B------:R-:W-:Y:S01]  /*1a50*/  PRMT R9, R6.reuse, 0x7772, RZ ;  /* 0x0000777206097816 */ /* 0x040fe200000000ff */
[----:B------:R-:W-:Y:S01]  /*1a60*/  IMAD.MOV.U32 R8, RZ, RZ, R5 ;  /* 0x000000ffff087224 */ /* 0x000fe200078e0005 */
[----:B------:R-:W-:Y:S01]  /*1a70*/  PRMT R10, R6, 0x7773, RZ ;  /* 0x00007773060a7816 */ /* 0x000fe200000000ff */
[----:B------:R-:W-:Y:S01]  /*1a80*/  IMAD.MOV.U32 R5, RZ, RZ, 0x1 ;  /* 0x00000001ff057424 */ /* 0x000fe200078e00ff */
[----:B------:R-:W-:Y:S01]  /*1a90*/  PRMT R7, R9, 0x9910, RZ ;  /* 0x0000991009077816 */ /* 0x000fe200000000ff */
[----:B------:R-:W-:Y:S01]  /*1aa0*/  IMAD.MOV.U32 R9, RZ, RZ, R11 ;  /* 0x000000ffff097224 */ /* 0x000fe200078e000b */
[----:B------:R-:W-:Y:S01]  /*1ab0*/  ISETP.NE.AND P0, PT, R8, 0x1, PT ;  /* 0x000000010800780c */ /* 0x000fe20003f05270 */
[----:B------:R-:W-:Y:S01]  /*1ac0*/  IMAD.MOV.U32 R6, RZ, RZ, 0x1 ;  /* 0x00000001ff067424 */ /* 0x000fe200078e00ff */
[----:B------:R-:W-:Y:S01]  /*1ad0*/  PRMT R10, R10, 0x9910, RZ ;  /* 0x000099100a0a7816 */ /* 0x000fe200000000ff */
[----:B------:R-:W-:Y:S01]  /*1ae0*/  IMAD.MOV.U32 R11, RZ, RZ, 0x1 ;  /* 0x00000001ff0b7424 */ /* 0x000fe200078e00ff */
[----:B------:R-:W-:-:S02]  /*1af0*/  ISETP.NE.AND P1, PT, R9, 0x1, PT ;  /* 0x000000010900780c */ /* 0x000fc40003f25270 */
[----:B------:R-:W-:Y:S02]  /*1b00*/  ISETP.NE.AND P2, PT, R7, 0x1, PT ;  /* 0x000000010700780c */ /* 0x000fe40003f45270 */
[----:B------:R-:W-:-:S05]  /*1b10*/  ISETP.NE.AND P3, PT, R10, 0x1, PT ;  /* 0x000000010a00780c */ /* 0x000fca0003f65270 */
[----:B------:R-:W-:Y:S05]  /*1b20*/  @!P0 BRA `(.L_x_3395) ;  /* 0x0000003000008947 */ /* 0x000fea0003800000 */
[----:B------:R-:W-:Y:S01]  /*1b30*/  ISETP.NE.AND P0, PT, R8, 0xff, PT ;  /* 0x000000ff0800780c */ /* 0x000fe20003f05270 */
[----:B------:R-:W-:-:S12]  /*1b40*/  IMAD.U32 R6, RZ, RZ, UR6 ;  /* 0x00000006ff067e24 */ /* 0x000fd8000f8e00ff */
[----:B------:R-:W-:Y:S02]  /*1b50*/  @P0 PRMT R6, RZ, 0x7610, R6 ;  /* 0x00007610ff060816 */ /* 0x000fe40000000006 */
.L_x_3395:
[----:B------:R-:W-:Y:S05]  /*1b60*/  BSYNC B0 ;  /* 0x0000000000007941 */ /* 0x000fea0003800000 */
.L_x_3394:
[----:B------:R-:W-:Y:S01]  /*1b70*/  BSSY B0, `(.L_x_3396) ;  /* 0x0000005000007945 */ /* 0x000fe20003800000 */
[----:B------:R-:W-:Y:S05]  /*1b80*/  @!P1 BRA `(.L_x_3397) ;  /* 0x0000003000009947 */ /* 0x000fea0003800000 */
[----:B------:R-:W-:Y:S01]  /*1b90*/  ISETP.NE.AND P0, PT, R9, 0xff, PT ;  /* 0x000000ff0900780c */ /* 0x000fe20003f05270 */
[----:B------:R-:W-:-:S12]  /*1ba0*/  IMAD.U32 R5, RZ, RZ, UR6 ;  /* 0x00000006ff057e24 */ /* 0x000fd8000f8e00ff */
[----:B------:R-:W-:Y:S02]  /*1bb0*/  @P0 PRMT R5, RZ, 0x7610, R5 ;  /* 0x00007610ff050816 */ /* 0x000fe40000000005 */
.L_x_3397:
[----:B------:R-:W-:Y:S05]  /*1bc0*/  BSYNC B0 ;  /* 0x0000000000007941 */ /* 0x000fea0003800000 */
.L_x_3396:
[----:B------:R-:W-:Y:S01]  /*1bd0*/  BSSY B0, `(.L_x_3398) ;  /* 0x0000007000007945 */ /* 0x000fe20003800000 */
[----:B------:R-:W-:Y:S01]  /*1be0*/  IMAD.MOV.U32 R9, RZ, RZ, 0x1 ;  /* 0x00000001ff097424 */ /* 0x000fe200078e00ff */
[----:B------:R-:W-:Y:S01]  /*1bf0*/  PRMT R8, R11, 0x7610, R8 ;  /* 0x000076100b087816 */ /* 0x000fe20000000008 */
[----:B------:R-:W-:Y:S05]  /*1c00*/  @!P2 BRA `(.L_x_3399) ;  /* 0x000000300000a947 */ /* 0x000fea0003800000 */
[----:B------:R-:W-:Y:S01]  /*1c10*/  ISETP.NE.AND P0, PT, R7, 0xff, PT ;  /* 0x000000ff0700780c */ /* 0x000fe20003f05270 */
[----:B------:R-:W-:-:S12]  /*1c20*/  IMAD.U32 R8, RZ, RZ, UR6 ;  /* 0x00000006ff087e24 */ /* 0x000fd8000f8e00ff */
[----:B------:R-:W-:Y:S02]  /*1c30*/  @P0 PRMT R8, RZ, 0x7610, R8 ;  /* 0x00007610ff080816 */ /* 0x000fe40000000008 */
.L_x_3399:
[----:B------:R-:W-:Y:S05]  /*1c40*/  BSYNC B0 ;  /* 0x0000000000007941 */ /* 0x000fea0003800000 */
.L_x_3398:
[----:B------:R-:W-:Y:S01]  /*1c50*/  BSSY B0, `(.L_x_3400) ;  /* 0x0000006000007945 */ /* 0x000fe20003800000 */
[----:B------:R-:W-:Y:S01]  /*1c60*/  PRMT R7, R9, 0x7610, R7 ;  /* 0x0000761009077816 */ /* 0x000fe20000000007 */
[----:B------:R-:W-:Y:S05]  /*1c70*/  @!P3 BRA `(.L_x_3401) ;  /* 0x000000300000b947 */ /* 0x000fea0003800000 */
[----:B------:R-:W-:Y:S01]  /*1c80*/  ISETP.NE.AND P0, PT, R10, 0xff, PT ;  /* 0x000000ff0a00780c */ /* 0x000fe20003f05270 */
[----:B------:R-:W-:-:S12]  /*1c90*/  IMAD.U32 R7, RZ, RZ, UR6 ;  /* 0x00000006ff077e24 */ /* 0x000fd8000f8e00ff */
[----:B------:R-:W-:Y:S02]  /*1ca0*/  @P0 PRMT R7, RZ, 0x7610, R7 ;  /* 0x00007610ff070816 */ /* 0x000fe40000000007 */
.L_x_3401:
[----:B------:R-:W-:Y:S05]  /*1cb0*/  BSYNC B0 ;  /* 0x0000000000007941 */ /* 0x000fea0003800000 */
.L_x_3400:
[----:B------:R-:W-:Y:S02]  /*1cc0*/  PRMT R5, R5, 0x7604, R6 ;  /* 0x0000760405057816 */ /* 0x000fe40000000006 */
        /* <DEDUP_REMOVED lines=15> */
.L_x_3402:
        /* <DEDUP_REMOVED lines=12> */
.L_x_5370:


//--------------------- .text._ZN2at6native57_GLOBAL__N__f3eca4a2_24_ForeachBinaryOpScalar_cu_86b9896c25multi_tensor_apply_kernelINS1_18TensorListMetadataILi2EEENS1_21BinaryOpScalarFunctorIhLi2ELi1ELi1EEEJNS1_13power_functorIhEEhEEEvT_T0_DpT1_ --------------------------
	.section	.text._ZN2at6native57_GLOBAL__N__f3eca4a2_24_ForeachBinaryOpScalar_cu_86b9896c25multi_tensor_apply_kernelINS1_18TensorListMetadataILi2EEENS1_21BinaryOpScalarFunctorIhLi2ELi1ELi1EEEJNS1_13power_functorIhEEhEEEvT_T0_DpT1_,"ax",@progbits
	.sectioninfo	@"SHI_REGISTERS=32"
	.align	128
.text._ZN2at6native57_GLOBAL__N__f3eca4a2_24_ForeachBinaryOpScalar_cu_86b9896c25multi_tensor_apply_kernelINS1_18TensorListMetadataILi2EEENS1_21BinaryOpScalarFunctorIhLi2ELi1ELi1EEEJNS1_13power_functorIhEEhEEEvT_T0_DpT1_:
        .type           _ZN2at6native57_GLOBAL__N__f3eca4a2_24_ForeachBinaryOpScalar_cu_86b9896c25multi_tensor_apply_kernelINS1_18TensorListMetadataILi2EEENS1_21BinaryOpScalarFunctorIhLi2ELi1ELi1EEEJNS1_13power_functorIhEEhEEEvT_T0_DpT1_,@function
        .size           _ZN2at6native57_GLOBAL__N__f3eca4a2_24_ForeachBinaryOpScalar_cu_86b9896c25multi_tensor_apply_kernelINS1_18TensorListMetadataILi2EEENS1_21BinaryOpScalarFunctorIhLi2ELi1ELi1EEEJNS1_13power_functorIhEEhEEEvT_T0_DpT1_,(.L_x_5371 - _ZN2at6native57_GLOBAL__N__f3eca4a2_24_ForeachBinaryOpScalar_cu_86b9896c25multi_tensor_apply_kernelINS1_18TensorListMetadataILi2EEENS1_21BinaryOpScalarFunctorIhLi2ELi1ELi1EEEJNS1_13power_functorIhEEhEEEvT_T0_DpT1_)
        .other          _ZN2at6native57_GLOBAL__N__f3eca4a2_24_ForeachBinaryOpScalar_cu_86b9896c25multi_tensor_apply_kernelINS1_18TensorListMetadataILi2EEENS1_21BinaryOpScalarFunctorIhLi2ELi1ELi1EEEJNS1_13power_functorIhEEhEEEvT_T0_DpT1_,@"STO_CUDA_ENTRY STV_DEFAULT"
_ZN2at6native57_GLOBAL__N__f3eca4a2_24_ForeachBinaryOpScalar_cu_86b9896c25multi_tensor_apply_kernelINS1_18TensorListMetadataILi2EEENS1_21BinaryOpScalarFunctorIhLi2ELi1ELi1EEEJNS1_13power_functorIhEEhEEEvT_T0_DpT1_:
        /* <DEDUP_REMOVED lines=25> */
[----:B------:R-:W-:Y:S01]  /*0190*/  ISETP.NE.AND P0, PT, RZ, UR6, PT ;  /* 0x00000006ff007c0c */ /* 0x000fe2000bf05270 */
[----:B------:R-:W-:-:S04]  /*01a0*/  IMAD.MOV.U32 R9, RZ, RZ, c[0x0][0x0] ;  /* 0x00000000ff097624 */ /* 0x000fc800078e00ff */
[C---:B------:R-:W-:Y:S02]  /*01b0*/  IMAD R7, R9.reuse, 0x3, RZ ;  /* 0x0000000309077824 */ /* 0x040fe400078e02ff */
[----:B------:R-:W-:-:S06]  /*01c0*/  IMAD.SHL.U32 R8, R9, 0x2, RZ ;  /* 0x0000000209087824 */ /* 0x000fcc00078e00ff */
[----:B------:R-:W-:Y:S05]  /*01d0*/  @!P0 BRA `(.L_x_3404) ;  /* 0x0000077000008947 */ /* 0x000fea0003800000 */
[----:B------:R-:W0:Y:S01]  /*01e0*/  S2R R9, SR_TID.X ;  /* 0x0000000000097919 */ /* 0x000e220000002100 */
[----:B------:R-:W-:-:S06]  /*01f0*/  CS2R R10, SRZ ;  /* 0x00000000000a7805 */ /* 0x000fcc000001ff00 */
.L_x_3409:
[----:B0-----:R-:W-:Y:S02]  /*0200*/  IADD3 R18, P0, R9, R10, RZ ;  /* 0x0000000a09127210 */ /* 0x001fe40007f1e0ff */
[----:B------:R-:W-:Y:S02]  /*0210*/  PRMT R20, RZ, 0x7610, R20 ;  /* 0x00007610ff147816 */ /* 0x000fe40000000014 */
[C---:B------:R-:W-:Y:S01]  /*0220*/  ISETP.GE.U32.AND P1, PT, R18.reuse, 0x10000, PT ;  /* 0x000100001200780c */ /* 0x040fe20003f26070 */
[----:B------:R-:W-:Y:S01]  /*0230*/  IMAD.X R25, RZ, RZ, R11, P0 ;  /* 0x000000ffff197224 */ /* 0x000fe200000e060b */
[C---:B------:R-:W-:Y:S02]  /*0240*/  IADD3 R14, P3, R18.reuse, c[0x0][0x0], RZ ;  /* 0x00000000120e7a10 */ /* 0x040fe40007f7e0ff */
[----:B------:R-:W-:Y:S02]  /*0250*/  ISETP.LT.U32.AND P0, PT, R18, R2, PT ;  /* 0x000000021200720c */ /* 0x000fe40003f01070 */
[----:B------:R-:W-:Y:S01]  /*0260*/  ISETP.GE.U32.AND.EX P1, PT, R25, RZ, PT, P1 ;  /* 0x000000ff1900720c */ /* 0x000fe20003f26110 */
[----:B------:R-:W-:Y:S01]  /*0270*/  IMAD.X R15, RZ, RZ, R25, P3 ;  /* 0x000000ffff0f7224 */ /* 0x000fe200018e0619 */
[----:B------:R-:W-:-:S02]  /*0280*/  IADD3 R27, P5, R8, R18, RZ ;  /* 0x00000012081b7210 */ /* 0x000fc40007fbe0ff */
[C---:B------:R-:W-:Y:S02]  /*0290*/  ISETP.GE.U32.AND P2, PT, R14.reuse, 0x10000, PT ;  /* 0x000100000e00780c */ /* 0x040fe40003f46070 */
[----:B------:R-:W-:Y:S01]  /*02a0*/  ISETP.LT.AND.EX P1, PT, R25, R6, !P1, P0 ;  /* 0x000000061900720c */ /* 0x000fe20004f21300 */
[----:B------:R-:W-:Y:S01]  /*02b0*/  IMAD.X R19, RZ, RZ, R25, P5 ;  /* 0x000000ffff137224 */ /* 0x000fe200028e0619 */
[----:B------:R-:W-:Y:S02]  /*02c0*/  ISETP.LT.U32.AND P3, PT, R14, R2, PT ;  /* 0x000000020e00720c */ /* 0x000fe40003f61070 */
[----:B------:R-:W-:Y:S02]  /*02d0*/  ISETP.GE.U32.AND.EX P0, PT, R15, RZ, PT, P2 ;  /* 0x000000ff0f00720c */ /* 0x000fe40003f06120 */
[----:B------:R-:W-:Y:S02]  /*02e0*/  IADD3 R23, P4, R7, R18, RZ ;  /* 0x0000001207177210 */ /* 0x000fe40007f9e0ff */
[----:B------:R-:W-:-:S02]  /*02f0*/  ISETP.GE.U32.AND P2, PT, R27, 0x10000, PT ;  /* 0x000100001b00780c */ /* 0x000fc40003f46070 */
[----:B------:R-:W-:Y:S01]  /*0300*/  ISETP.LT.AND.EX P0, PT, R15, R6, !P0, P3 ;  /* 0x000000060f00720c */ /* 0x000fe20004701330 */
[----:B------:R-:W-:Y:S01]  /*0310*/  IMAD.X R21, RZ, RZ, R25, P4 ;  /* 0x000000ffff157224 */ /* 0x000fe200020e0619 */
[----:B------:R-:W-:Y:S02]  /*0320*/  ISETP.LT.U32.AND P3, PT, R27, R2, PT ;  /* 0x000000021b00720c */ /* 0x000fe40003f61070 */
[----:B------:R-:W-:Y:S02]  /*0330*/  ISETP.GE.U32.AND.EX P6, PT, R19, RZ, PT, P2 ;  /* 0x000000ff1300720c */ /* 0x000fe40003fc6120 */
[----:B------:R-:W-:Y:S02]  /*0340*/  ISETP.GE.U32.AND P2, PT, R23, 0x10000, PT ;  /* 0x000100001700780c */ /* 0x000fe40003f46070 */
[----:B------:R-:W-:Y:S02]  /*0350*/  ISETP.LT.AND.EX P3, PT, R19, R6, !P6, P3 ;  /* 0x000000061300720c */ /* 0x000fe40007761330 */
[----:B------:R-:W-:-:S02]  /*0360*/  @P1 IADD3 R12, P5, R18, R0, RZ ;  /* 0x00000000120c1210 */ /* 0x000fc40007fbe0ff */
[----:B------:R-:W-:Y:S02]  /*0370*/  ISETP.LT.U32.AND P4, PT, R23, R2, PT ;  /* 0x000000021700720c */ /* 0x000fe40003f81070 */
[----:B------:R-:W-:Y:S01]  /*0380*/  ISETP.GE.U32.AND.EX P2, PT, R21, RZ, PT, P2 ;  /* 0x000000ff1500720c */ /* 0x000fe20003f46120 */
[----:B------:R-:W-:Y:S01]  /*0390*/  @P1 IMAD.X R13, R25, 0x1, R4, P5 ;  /* 0x00000001190d1824 */ /* 0x000fe200028e0604 */
[----:B------:R-:W-:Y:S02]  /*03a0*/  PRMT R24, RZ, 0x7610, R24 ;  /* 0x00007610ff187816 */ /* 0x000fe40000000018 */
[----:B------:R-:W-:Y:S02]  /*03b0*/  ISETP.LT.AND.EX P2, PT, R21, R6, !P2, P4 ;  /* 0x000000061500720c */ /* 0x000fe40005741340 */
[----:B------:R0:W5:Y:S01]  /*03c0*/  @P1 LDG.E.U8 R20, [R12.64] ;  /* 0x000000040c141981 */ /* 0x000162000c1e1100 */
[----:B------:R-:W-:Y:S02]  /*03d0*/  PRMT R26, RZ, 0x7610, R26 ;  /* 0x00007610ff1a7816 */ /* 0x000fe4000000001a */
[----:B------:R-:W-:-:S02]  /*03e0*/  @P0 IADD3 R28, P5, R14, R0, RZ ;  /* 0x000000000e1c0210 */ /* 0x000fc40007fbe0ff */
[----:B0-----:R-:W-:-:S05]  /*03f0*/  @P3 IADD3 R12, P4, R27, R0, RZ ;  /* 0x000000001b0c3210 */ /* 0x001fca0007f9e0ff */
[----:B------:R-:W-:Y:S01]  /*0400*/  @P3 IMAD.X R13, R19, 0x1, R4, P4 ;  /* 0x00000001130d3824 */ /* 0x000fe200020e0604 */
[----:B------:R-:W-:-:S04]  /*0410*/  @P2 IADD3 R16, P4, R23, R0, RZ ;  /* 0x0000000017102210 */ /* 0x000fc80007f9e0ff */
[----:B------:R0:W5:Y:S01]  /*0420*/  @P3 LDG.E.U8 R24, [R12.64] ;  /* 0x000000040c183981 */ /* 0x000162000c1e1100 */
[----:B------:R-:W-:-:S05]  /*0430*/  @P2 IMAD.X R17, R21, 0x1, R4, P4 ;  /* 0x0000000115112824 */ /* 0x000fca00020e0604 */
[----:B------:R0:W5:Y:S01]  /*0440*/  @P2 LDG.E.U8 R26, [R16.64] ;  /* 0x00000004101a2981 */ /* 0x000162000c1e1100 */
[----:B------:R-:W-:Y:S01]  /*0450*/  PRMT R22, RZ, 0x7610, R22 ;  /* 0x00007610ff167816 */ /* 0x000fe20000000016 */
[----:B------:R-:W-:-:S05]  /*0460*/  @P0 IMAD.X R29, R15, 0x1, R4, P5 ;  /* 0x000000010f1d0824 */ /* 0x000fca00028e0604 */
[----:B------:R1:W5:Y:S02]  /*0470*/  @P0 LDG.E.U8 R22, [R28.64] ;  /* 0x000000041c160981 */ /* 0x000364000c1e1100 */
[----:B-1----:R-:W-:Y:S02]  /*0480*/  IMAD.MOV.U32 R29, RZ, RZ, 0x1 ;  /* 0x00000001ff1d7424 */ /* 0x002fe400078e00ff */
[----:B0-----:R-:W-:-:S05]  /*0490*/  IMAD.U32 R28, RZ, RZ, UR6 ;  /* 0x00000006ff1c7e24 */ /* 0x001fca000f8e00ff */
.L_x_3405:
[----:B------:R-:W-:Y:S02]  /*04a0*/  LOP3.LUT R12, R28, 0x1, RZ, 0xc0, !PT ;  /* 0x000000011c0c7812 */ /* 0x000fe400078ec0ff */
[----:B------:R-:W-:Y:S02]  /*04b0*/  PRMT R29, R29, 0x9910, RZ ;  /* 0x000099101d1d7816 */ /* 0x000fe400000000ff */
[----:B------:R-:W-:-:S04]  /*04c0*/  ISETP.NE.U32.AND P4, PT, R12, 0x1, PT ;  /* 0x000000010c00780c */ /* 0x000fc80003f85070 */
[C---:B-----5:R-:W-:Y:S02]  /*04d0*/  SEL R12, R20.reuse, 0x1, !P4 ;  /* 0x00000001140c7807 */ /* 0x060fe40006000000 */
[----:B------:R-:W-:Y:S02]  /*04e0*/  PRMT R20, R20, 0x9910, RZ ;  /* 0x0000991014147816 */ /* 0x000fe400000000ff */
[----:B------:R-:W-:-:S03]  /*04f0*/  PRMT R12, R12, 0x9910, RZ ;  /* 0x000099100c0c7816 */ /* 0x000fc600000000ff */
[----:B------:R-:W-:Y:S02]  /*0500*/  IMAD R20, R20, R20, RZ ;  /* 0x0000001414147224 */ /* 0x000fe400078e02ff */
[----:B------:R-:W-:Y:S01]  /*0510*/  IMAD R29, R29, R12, RZ ;  /* 0x0000000c1d1d7224 */ /* 0x000fe200078e02ff */
[----:B------:R-:W-:-:S04]  /*0520*/  LOP3.LUT R12, R28, 0xffff, RZ, 0xc0, !PT ;  /* 0x0000ffff1c0c7812 */ /* 0x000fc800078ec0ff */
[----:B------:R-:W-:-:S04]  /*0530*/  SHF.R.U32.HI R12, RZ, 0x1, R12 ;  /* 0x00000001ff0c7819 */ /* 0x000fc8000001160c */
[----:B------:R-:W-:-:S04]  /*0540*/  LOP3.LUT P4, R12, R12, 0x7f, RZ, 0xc0, !PT ;  /* 0x0000007f0c0c7812 */ /* 0x000fc8000788c0ff */
[----:B------:R-:W-:-:S09]  /*0550*/  PRMT R28, R12, 0x7610, R28 ;  /* 0x000076100c1c7816 */ /* 0x000fd2000000001c */
[----:B------:R-:W-:Y:S05]  /*0560*/  @P4 BRA `(.L_x_3405) ;  /* 0xffffff3000004947 */ /* 0x000fea000383ffff */
[----:B------:R-:W-:Y:S02]  /*0570*/  IMAD.MOV.U32 R20, RZ, RZ, 0x1 ;  /* 0x00000001ff147424 */ /* 0x000fe400078e00ff */
[----:B------:R-:W-:-:S05]  /*0580*/  IMAD.U32 R12, RZ, RZ, UR6 ;  /* 0x00000006ff0c7e24 */ /* 0x000fca000f8e00ff */
.L_x_3406:
[C---:B------:R-:W-:Y:S02]  /*0590*/  LOP3.LUT R13, R12.reuse, 0x1, RZ, 0xc0, !PT ;  /* 0x000000010c0d7812 */ /* 0x040fe400078ec0ff */
[----:B------:R-:W-:Y:S02]  /*05a0*/  LOP3.LUT R12, R12, 0xffff, RZ, 0xc0, !PT ;  /* 0x0000ffff0c0c7812 */ /* 0x000fe400078ec0ff */
[----:B------:R-:W-:Y:S02]  /*05b0*/  ISETP.NE.U32.AND P4, PT, R13, 0x1, PT ;  /* 0x000000010d00780c */ /* 0x000fe40003f85070 */
[----:B------:R-:W-:Y:S02]  /*05c0*/  SHF.R.U32.HI R12, RZ, 0x1, R12 ;  /* 0x00000001ff0c7819 */ /* 0x000fe4000001160c */
[----:B------:R-:W-:-:S02]  /*05d0*/  SEL R13, R22, 0x1, !P4 ;  /* 0x00000001160d7807 */ /* 0x000fc40006000000 */
[----:B------:R-:W-:Y:S02]  /*05e0*/  LOP3.LUT P4, R12, R12, 0x7f, RZ, 0xc0, !PT ;  /* 0x0000007f0c0c7812 */ /* 0x000fe4000788c0ff */
[----:B------:R-:W-:Y:S02]  /*05f0*/  PRMT R20, R20, 0x9910, RZ ;  /* 0x0000991014147816 */ /* 0x000fe400000000ff */
[----:B------:R-:W-:Y:S02]  /*0600*/  PRMT R13, R13, 0x9910, RZ ;  /* 0x000099100d0d7816 */ /* 0x000fe400000000ff */
[----:B------:R-:W-:-:S03]  /*0610*/  PRMT R22, R22, 0x9910, RZ ;  /* 0x0000991016167816 */ /* 0x000fc600000000ff */
[----:B------:R-:W-:Y:S02]  /*0620*/  IMAD R20, R20, R13, RZ ;  /* 0x0000000d14147224 */ /* 0x000fe400078e02ff */
[----:B------:R-:W-:Y:S02]  /*0630*/  IMAD R22, R22, R22, RZ ;  /* 0x0000001616167224 */ /* 0x000fe400078e02ff */
[----:B------:R-:W-:Y:S05]  /*0640*/  @P4 BRA `(.L_x_3406) ;  /* 0xffffff4000004947 */ /* 0x000fea000383ffff */
[----:B------:R-:W-:Y:S02]  /*0650*/  IMAD.MOV.U32 R22, RZ, RZ, 0x1 ;  /* 0x00000001ff167424 */ /* 0x000fe400078e00ff */
[----:B------:R-:W-:-:S05]  /*0660*/  IMAD.U32 R12, RZ, RZ, UR6 ;  /* 0x00000006ff0c7e24 */ /* 0x000fca000f8e00ff */
.L_x_3407:
        /* <DEDUP_REMOVED lines=14> */
.L_x_3408:
        /* <DEDUP_REMOVED lines=12> */
[-C--:B------:R-:W-:Y:S02]  /*0810*/  @P1 IADD3 R12, P5, R18, R3.reuse, RZ ;  /* 0x00000003120c1210 */ /* 0x080fe40007fbe0ff */
[-C--:B------:R-:W-:Y:S02]  /*0820*/  @P2 IADD3 R18, P6, R23, R3.reuse, RZ ;  /* 0x0000000317122210 */ /* 0x080fe40007fde0ff */
[-C--:B------:R-:W-:Y:S01]  /*0830*/  @P0 IADD3 R14, P4, R14, R3.reuse, RZ ;  /* 0x000000030e0e0210 */ /* 0x080fe20007f9e0ff */
[----:B------:R-:W-:Y:S01]  /*0840*/  @P1 IMAD.X R13, R25, 0x1, R5, P5 ;  /* 0x00000001190d1824 */ /* 0x000fe200028e0605 */
[----:B------:R-:W-:-:S03]  /*0850*/  @P3 IADD3 R16, P5, R27, R3, RZ ;  /* 0x000000031b103210 */ /* 0x000fc60007fbe0ff */
[--C-:B------:R-:W-:Y:S01]  /*0860*/  @P0 IMAD.X R15, R15, 0x1, R5.reuse, P4 ;  /* 0x000000010f0f0824 */ /* 0x100fe200020e0605 */
[----:B------:R0:W-:Y:S01]  /*0870*/  @P1 STG.E.U8 [R12.64], R29 ;  /* 0x0000001d0c001986 */ /* 0x0001e2000c101104 */
[--C-:B------:R-:W-:Y:S02]  /*0880*/  @P3 IMAD.X R17, R19, 0x1, R5.reuse, P5 ;  /* 0x0000000113113824 */ /* 0x100fe400028e0605 */
[----:B------:R-:W-:Y:S01]  /*0890*/  @P2 IMAD.X R19, R21, 0x1, R5, P6 ;  /* 0x0000000115132824 */ /* 0x000fe200030e0605 */
[----:B------:R0:W-:Y:S01]  /*08a0*/  @P0 STG.E.U8 [R14.64], R20 ;  /* 0x000000140e000986 */ /* 0x0001e2000c101104 */
[----:B------:R-:W-:-:S03]  /*08b0*/  IMAD.MOV.U32 R21, RZ, RZ, c[0x0][0x0] ;  /* 0x00000000ff157624 */ /* 0x000fc600078e00ff */
        /* <DEDUP_REMOVED lines=9> */
.L_x_3404:
[----:B------:R-:W0:Y:S01]  /*0950*/  S2R R0, SR_TID.X ;  /* 0x0000000000007919 */ /* 0x000e220000002100 */
[----:B------:R-:W-:Y:S02]  /*0960*/  IMAD.MOV.U32 R19, RZ, RZ, RZ ;  /* 0x000000ffff137224 */ /* 0x000fe400078e00ff */
[----:B------:R-:W-:-:S03]  /*0970*/  IMAD.MOV.U32 R4, RZ, RZ, RZ ;  /* 0x000000ffff047224 */ /* 0x000fc600078e00ff */
.L_x_3410:
[----:B0-----:R-:W-:Y:S01]  /*0980*/  IADD3 R16, P1, R0, R19, RZ ;  /* 0x0000001300107210 */ /* 0x001fe20007f3e0ff */
[----:B------:R-:W-:Y:S02]  /*0990*/  IMAD.MOV.U32 R18, RZ, RZ, 0x1 ;  /* 0x00000001ff127424 */ /* 0x000fe400078e00ff */
[----:B------:R-:W-:Y:S01]  /*09a0*/  IMAD.MOV.U32 R21, RZ, RZ, 0x1 ;  /* 0x00000001ff157424 */ /* 0x000fe200078e00ff */
[C---:B------:R-:W-:Y:S01]  /*09b0*/  ISETP.GT.U32.AND P0, PT, R16.reuse, 0xffff, PT ;  /* 0x0000ffff1000780c */ /* 0x040fe20003f04070 */
[----:B------:R-:W-:Y:S01]  /*09c0*/  IMAD.X R10, RZ, RZ, R4, P1 ;  /* 0x000000ffff0a7224 */ /* 0x000fe200008e0604 */
[C---:B------:R-:W-:Y:S01]  /*09d0*/  ISETP.GE.U32.AND P1, PT, R16.reuse, R2, PT ;  /* 0x000000021000720c */ /* 0x040fe20003f26070 */
[----:B------:R-:W-:Y:S01]  /*09e0*/  IMAD.MOV.U32 R22, RZ, RZ, 0x1 ;  /* 0x00000001ff167424 */ /* 0x000fe200078e00ff */
[----:B------:R-:W-:-:S02]  /*09f0*/  IADD3 R12, P2, R16, c[0x0][0x0], RZ ;  /* 0x00000000100c7a10 */ /* 0x000fc40007f5e0ff */
[----:B------:R-:W-:Y:S02]  /*0a00*/  ISETP.GT.U32.AND.EX P0, PT, R10, RZ, PT, P0 ;  /* 0x000000ff0a00720c */ /* 0x000fe40003f04100 */
[-C--:B------:R-:W-:Y:S01]  /*0a10*/  IADD3 R20, P3, R8, R16.reuse, RZ ;  /* 0x0000001008147210 */ /* 0x080fe20007f7e0ff */
[--C-:B------:R-:W-:Y:S01]  /*0a20*/  IMAD.X R11, RZ, RZ, R10.reuse, P2 ;  /* 0x000000ffff0b7224 */ /* 0x100fe200010e060a */
[----:B------:R-:W-:Y:S02]  /*0a30*/  IADD3 R14, P5, R7, R16, RZ ;  /* 0x00000010070e7210 */ /* 0x000fe40007fbe0ff */
[----:B------:R-:W-:Y:S01]  /*0a40*/  ISETP.GE.OR.EX P0, PT, R10, R6, P0, P1 ;  /* 0x000000060a00720c */ /* 0x000fe20000706710 */
[--C-:B------:R-:W-:Y:S01]  /*0a50*/  IMAD.X R13, RZ, RZ, R10.reuse, P3 ;  /* 0x000000ffff0d7224 */ /* 0x100fe200018e060a */
[----:B------:R-:W-:Y:S01]  /*0a60*/  ISETP.GT.U32.AND P4, PT, R12, 0xffff, PT ;  /* 0x0000ffff0c00780c */ /* 0x000fe20003f84070 */
[----:B------:R-:W-:Y:S01]  /*0a70*/  IMAD.X R15, RZ, RZ, R10, P5 ;  /* 0x000000ffff0f7224 */ /* 0x000fe200028e060a */
[----:B------:R-:W-:-:S02]  /*0a80*/  ISETP.GT.U32.AND P6, PT, R20, 0xffff, PT ;  /* 0x0000ffff1400780c */ /* 0x000fc40003fc4070 */
[----:B------:R-:W-:Y:S02]  /*0a90*/  ISETP.GT.U32.AND P3, PT, R14, 0xffff, PT ;  /* 0x0000ffff0e00780c */ /* 0x000fe40003f64070 */
[-C--:B------:R-:W-:Y:S02]  /*0aa0*/  ISETP.GE.U32.AND P1, PT, R12, R2.reuse, PT ;  /* 0x000000020c00720c */ /* 0x080fe40003f26070 */
[----:B------:R-:W-:Y:S02]  /*0ab0*/  ISETP.GT.U32.AND.EX P4, PT, R11, RZ, PT, P4 ;  /* 0x000000ff0b00720c */ /* 0x000fe40003f84140 */
[-C--:B------:R-:W-:Y:S02]  /*0ac0*/  ISETP.GE.U32.AND P2, PT, R20, R2.reuse, PT ;  /* 0x000000021400720c */ /* 0x080fe40003f46070 */
[----:B------:R-:W-:Y:S02]  /*0ad0*/  ISETP.GT.U32.AND.EX P6, PT, R13, RZ, PT, P6 ;  /* 0x000000ff0d00720c */ /* 0x000fe40003fc4160 */
[----:B------:R-:W-:-:S02]  /*0ae0*/  ISETP.GE.U32.AND P5, PT, R14, R2, PT ;  /* 0x000000020e00720c */ /* 0x000fc40003fa6070 */
[----:B------:R-:W-:Y:S02]  /*0af0*/  ISETP.GT.U32.AND.EX P3, PT, R15, RZ, PT, P3 ;  /* 0x000000ff0f00720c */ /* 0x000fe40003f64130 */
[-C--:B------:R-:W-:Y:S02]  /*0b00*/  ISETP.GE.OR.EX P1, PT, R11, R6.reuse, P4, P1 ;  /* 0x000000060b00720c */ /* 0x080fe40002726710 */
[----:B------:R-:W-:Y:S02]  /*0b10*/  @!P0 IADD3 R16, P4, R16, R3, RZ ;  /* 0x0000000310108210 */ /* 0x000fe40007f9e0ff */
[-C--:B------:R-:W-:Y:S02]  /*0b20*/  ISETP.GE.OR.EX P2, PT, R13, R6.reuse, P6, P2 ;  /* 0x000000060d00720c */ /* 0x080fe40003746720 */
[----:B------:R-:W-:Y:S01]  /*0b30*/  ISETP.GE.OR.EX P3, PT, R15, R6, P3, P5 ;  /* 0x000000060f00720c */ /* 0x000fe20001f66750 */
[----:B------:R-:W-:Y:S02]  /*0b40*/  @!P0 IMAD.X R17, R10, 0x1, R5, P4 ;  /* 0x000000010a118824 */ /* 0x000fe400020e0605 */
[----:B------:R-:W-:-:S03]  /*0b50*/  IMAD.MOV.U32 R10, RZ, RZ, 0x1 ;  /* 0x00000001ff0a7424 */ /* 0x000fc600078e00ff */
[----:B------:R0:W-:Y:S07]  /*0b60*/  @!P0 STG.E.U8 [R16.64], R18 ;  /* 0x0000001210008986 */ /* 0x0001ee000c101104 */
[----:B------:R-:W-:Y:S02]  /*0b70*/  @!P3 IADD3 R14, P5, R14, R3, RZ ;  /* 0x000000030e0eb210 */ /* 0x000fe40007fbe0ff */
[----:B0-----:R-:W-:-:S03]  /*0b80*/  @!P1 PRMT R17, R10, 0x7610, R17 ;  /* 0x000076100a119816 */ /* 0x001fc60000000011 */
[--C-:B------:R-:W-:Y:S01]  /*0b90*/  @!P3 IMAD.X R15, R15, 0x1, R5.reuse, P5 ;  /* 0x000000010f0fb824 */ /* 0x100fe200028e0605 */
[-C--:B------:R-:W-:Y:S02]  /*0ba0*/  @!P1 IADD3 R10, P0, R12, R3.reuse, RZ ;  /* 0x000000030c0a9210 */ /* 0x080fe40007f1e0ff */
[----:B------:R-:W-:Y:S02]  /*0bb0*/  @!P2 IADD3 R12, P4, R20, R3, RZ ;  /* 0x00000003140ca210 */ /* 0x000fe40007f9e0ff */
[----:B------:R-:W-:Y:S01]  /*0bc0*/  @!P2 PRMT R20, R21, 0x7610, R20 ;  /* 0x000076101514a816 */ /* 0x000fe20000000014 */
[--C-:B------:R-:W-:Y:S01]  /*0bd0*/  @!P1 IMAD.X R11, R11, 0x1, R5.reuse, P0 ;  /* 0x000000010b0b9824 */ /* 0x100fe200000e0605 */
[----:B------:R-:W-:Y:S01]  /*0be0*/  @!P3 PRMT R16, R22, 0x7610, R16 ;  /* 0x000076101610b816 */ /* 0x000fe20000000010 */
[----:B------:R-:W-:Y:S01]  /*0bf0*/  @!P2 IMAD.X R13, R13, 0x1, R5, P4 ;  /* 0x000000010d0da824 */ /* 0x000fe200020e0605 */
[C---:B------:R-:W-:Y:S02]  /*0c00*/  LEA R19, P0, R9.reuse, R19, 0x2 ;  /* 0x0000001309137211 */ /* 0x040fe400078010ff */
[----:B------:R0:W-:Y:S02]  /*0c10*/  @!P1 STG.E.U8 [R10.64], R17 ;  /* 0x000000110a009986 */ /* 0x0001e4000c101104 */
[----:B------:R-:W-:-:S02]  /*0c20*/  LEA.HI.X R4, R9, R4, RZ, 0x2, P0 ;  /* 0x0000000409047211 */ /* 0x000fc400000f14ff */
[----:B------:R0:W-:Y:S01]  /*0c30*/  @!P2 STG.E.U8 [R12.64], R20 ;  /* 0x000000140c00a986 */ /* 0x0001e2000c101104 */
[C---:B------:R-:W-:Y:S02]  /*0c40*/  ISETP.GE.U32.AND P0, PT, R19.reuse, 0x10000, PT ;  /* 0x000100001300780c */ /* 0x040fe40003f06070 */
[----:B------:R-:W-:Y:S01]  /*0c50*/  ISETP.LT.U32.AND P1, PT, R19, R2, PT ;  /* 0x000000021300720c */ /* 0x000fe20003f21070 */
[----:B------:R0:W-:Y:S01]  /*0c60*/  @!P3 STG.E.U8 [R14.64], R16 ;  /* 0x000000100e00b986 */ /* 0x0001e2000c101104 */
[C---:B------:R-:W-:Y:S02]  /*0c70*/  ISETP.GE.U32.AND.EX P0, PT, R4.reuse, RZ, PT, P0 ;  /* 0x000000ff0400720c */ /* 0x040fe40003f06100 */
[----:B------:R-:W-:-:S13]  /*0c80*/  ISETP.LT.AND.EX P1, PT, R4, R6, PT, P1 ;  /* 0x000000060400720c */ /* 0x000fda0003f21310 */
[----:B0-----:R-:W-:Y:S05]  /*0c90*/  @!P0 BRA P1, `(.L_x_3410) ;  /* 0xfffffce000008947 */ /* 0x001fea000083ffff */
[----:B------:R-:W-:Y:S05]  /*0ca0*/  EXIT ;  /* 0x000000000000794d */ /* 0x000fea0003800000 */
.L_x_3403:
[----:B------:R-:W0:Y:S02]  /*0cb0*/  S2R R7, SR_TID.X ;  /* 0x0000000000077919 */ /* 0x000e240000002100 */
[----:B0-----:R-:W-:-:S05]  /*0cc0*/  IMAD.WIDE.U32 R8, R7, 0x4, RZ ;  /* 0x0000000407087825 */ /* 0x001fca00078e00ff */
[----:B------:R-:W-:-:S04]  /*0cd0*/  ISETP.GE.U32.AND P0, PT, R8, R2, PT ;  /* 0x000000020800720c */ /* 0x000fc80003f06070 */
[----:B------:R-:W-:-:S04]  /*0ce0*/  ISETP.GE.AND.EX P0, PT, R9, R6, PT, P0 ;  /* 0x000000060900720c */ /* 0x000fc80003f06300 */
[----:B------:R-:W-:-:S13]  /*0cf0*/  ISETP.GT.U32.OR P0, PT, R7, 0x3fff, P0 ;  /* 0x00003fff0700780c */ /* 0x000fda0000704470 */
[----:B------:R-:W-:Y:S05]  /*0d00*/  @P0 EXIT ;  /* 0x000000000000094d */ /* 0x000fea0003800000 */
[----:B------:R-:W-:Y:S01]  /*0d10*/  ISETP.NE.AND P0, PT, RZ, UR6, PT ;  /* 0x00000006ff007c0c */ /* 0x000fe2000bf05270 */
[----:B------:R-:W-:Y:S02]  /*0d20*/  IMAD.MOV.U32 R8, RZ, RZ, R7 ;  /* 0x000000ffff087224 */ /* 0x000fe400078e0007 */
[----:B------:R-:W-:-:S10]  /*0d30*/  IMAD.MOV.U32 R7, RZ, RZ, RZ ;  /* 0x000000ffff077224 */ /* 0x000fd400078e00ff */
[----:B------:R-:W-:Y:S05]  /*0d40*/  @!P0 BRA `(.L_x_3411) ;  /* 0x000005c000008947 */ /* 0x000fea0003800000 */
.L_x_3416:
[C---:B------:R-:W-:Y:S01]  /*0d50*/  IMAD.SHL.U32 R10, R8.reuse, 0x4, RZ ;  /* 0x00000004080a7824 */ /* 0x040fe200078e00ff */
[----:B------:R-:W-:-:S04]  /*0d60*/  SHF.L.U64.HI R9, R8, 0x2, R7 ;  /* 0x0000000208097819 */ /* 0x000fc80000010207 */
[----:B------:R-:W-:-:S05]  /*0d70*/  IADD3 R16, P0, R10, R0, RZ ;  /* 0x000000000a107210 */ /* 0x000fca0007f1e0ff */
[----:B------:R-:W-:-:S05]  /*0d80*/  IMAD.X R17, R9, 0x1, R4, P0 ;  /* 0x0000000109117824 */ /* 0x000fca00000e0604 */
        /* <DEDUP_REMOVED lines=10> */
.L_x_3412:
[C---:B------:R-:W-:Y:S02]  /*0e30*/  LOP3.LUT R15, R19.reuse, 0x1, RZ, 0xc0, !PT ;  /* 0x00000001130f7812 */ /* 0x040fe400078ec0ff */
[----:B------:R-:W-:Y:S02]  /*0e40*/  PRMT R16, R12, 0x9910, RZ ;  /* 0x000099100c107816 */ /* 0x000fe400000000ff */
[----:B------:R-:W-:Y:S02]  /*0e50*/  LOP3.LUT R12, R19, 0xffff, RZ, 0xc0, !PT ;  /* 0x0000ffff130c7812 */ /* 0x000fe400078ec0ff */
[----:B------:R-:W-:-:S02]  /*0e60*/  ISETP.NE.U32.AND P0, PT, R15, 0x1, PT ;  /* 0x000000010f00780c */ /* 0x000fc40003f05070 */
[----:B------:R-:W-:Y:S02]  /*0e70*/  SHF.R.U32.HI R12, RZ, 0x1, R12 ;  /* 0x00000001ff0c7819 */ /* 0x000fe4000001160c */
[----:B------:R-:W-:Y:S02]  /*0e80*/  SEL R15, R18, 0x1, !P0 ;  /* 0x00000001120f7807 */ /* 0x000fe40004000000 */
[----:B------:R-:W-:Y:S02]  /*0e90*/  LOP3.LUT P0, R19, R12, 0x7f, RZ, 0xc0, !PT ;  /* 0x0000007f0c137812 */ /* 0x000fe4000780c0ff */
[----:B------:R-:W-:Y:S01]  /*0ea0*/  PRMT R17, R15, 0x9910, RZ ;  /* 0x000099100f117816 */ /* 0x000fe200000000ff */
[----:B------:R-:W-:Y:S01]  /*0eb0*/  IMAD.MOV.U32 R15, RZ, RZ, R16 ;  /* 0x000000ffff0f7224 */ /* 0x000fe200078e0010 */
[----:B------:R-:W-:-:S03]  /*0ec0*/  PRMT R18, R18, 0x9910, RZ ;  /* 0x0000991012127816 */ /* 0x000fc600000000ff */
[----:B------:R-:W-:Y:S02]  /*0ed0*/  IMAD.MOV.U32 R16, RZ, RZ, R17 ;  /* 0x000000ffff107224 */ /* 0x000fe400078e0011 */
[----:B------:R-:W-:Y:S02]  /*0ee0*/  IMAD R18, R18, R18, RZ ;  /* 0x0000001212127224 */ /* 0x000fe400078e02ff */
[----:B------:R-:W-:Y:S02]  /*0ef0*/  IMAD R12, R15, R16, RZ ;  /* 0x000000100f0c7224 */ /* 0x000fe400078e02ff */
[----:B------:R-:W-:Y:S05]  /*0f00*/  @P0 BRA `(.L_x_3412) ;  /* 0xffffff2000000947 */ /* 0x000fea000383ffff */
[----:B------:R-:W-:Y:S02]  /*0f10*/  IMAD.MOV.U32 R15, RZ, RZ, 0x1 ;  /* 0x00000001ff0f7424 */ /* 0x000fe400078e00ff */
[----:B------:R-:W-:-:S05]  /*0f20*/  IMAD.U32 R16, RZ, RZ, UR6 ;  /* 0x00000006ff107e24 */ /* 0x000fca000f8e00ff */
.L_x_3413:
[----:B------:R-:W-:Y:S02]  /*0f30*/  LOP3.LUT R17, R16, 0x1, RZ, 0xc0, !PT ;  /* 0x0000000110117812 */ /* 0x000fe400078ec0ff */
[----:B------:R-:W-:-:S02]  /*0f40*/  PRMT R19, R14, 0x9910, RZ ;  /* 0x000099100e137816 */ /* 0x000fc400000000ff */
[----:B------:R-:W-:Y:S02]  /*0f50*/  ISETP.NE.U32.AND P0, PT, R17, 0x1, PT ;  /* 0x000000011100780c */ /* 0x000fe40003f05070 */
[----:B------:R-:W-:Y:S02]  /*0f60*/  PRMT R15, R15, 0x9910, RZ ;  /* 0x000099100f0f7816 */ /* 0x000fe400000000ff */
[----:B------:R-:W-:Y:S02]  /*0f70*/  SEL R17, R14, 0x1, !P0 ;  /* 0x000000010e117807 */ /* 0x000fe40004000000 */
[----:B------:R-:W-:Y:S01]  /*0f80*/  LOP3.LUT R14, R16, 0xffff, RZ, 0xc0, !PT ;  /* 0x0000ffff100e7812 */ /* 0x000fe200078ec0ff */
[----:B------:R-:W-:Y:S01]  /*0f90*/  IMAD.MOV.U32 R16, RZ, RZ, R19 ;  /* 0x000000ffff107224 */ /* 0x000fe200078e0013 */
[----:B------:R-:W-:Y:S02]  /*0fa0*/  PRMT R18, R17, 0x9910, RZ ;  /* 0x0000991011127816 */ /* 0x000fe400000000ff */
[----:B------:R-:W-:Y:S01]  /*0fb0*/  SHF.R.U32.HI R14, RZ, 0x1, R14 ;  /* 0x00000001ff0e7819 */ /* 0x000fe2000001160e */
[----:B------:R-:W-:-:S02]  /*0fc0*/  IMAD R16, R16, R16, RZ ;  /* 0x0000001010107224 */ /* 0x000fc400078e02ff */
[----:B------:R-:W-:Y:S01]  /*0fd0*/  IMAD R15, R15, R18, RZ ;  /* 0x000000120f0f7224 */ /* 0x000fe200078e02ff */
[----:B------:R-:W-:Y:S02]  /*0fe0*/  LOP3.LUT P0, R17, R14, 0x7f, RZ, 0xc0, !PT ;  /* 0x0000007f0e117812 */ /* 0x000fe4000780c0ff */
[----:B------:R-:W-:Y:S02]  /*0ff0*/  PRMT R14, R16, 0x7610, R14 ;  /* 0x00007610100e7816 */ /* 0x000fe4000000000e */
[----:B------:R-:W-:-:S09]  /*1000*/  PRMT R16, R17, 0x7610, R16 ;  /* 0x0000761011107816 */ /* 0x000fd20000000010 */
[----:B------:R-:W-:Y:S05]  /*1010*/  @P0 BRA `(.L_x_3413) ;  /* 0xffffff1000000947 */ /* 0x000fea000383ffff */
[----:B------:R-:W-:Y:S02]  /*1020*/  IMAD.MOV.U32 R14, RZ, RZ, 0x1 ;  /* 0x00000001ff0e7424 */ /* 0x000fe400078e00ff */
[----:B------:R-:W-:-:S05]  /*1030*/  IMAD.U32 R16, RZ, RZ, UR6 ;  /* 0x00000006ff107e24 */ /* 0x000fca000f8e00ff */
.L_x_3414:
[----:B------:R-:W-:Y:S02]  /*1040*/  LOP3.LUT R17, R16, 0x1, RZ, 0xc0, !PT ;  /* 0x0000000110117812 */ /* 0x000fe400078ec0ff */
[----:B------:R-:W-:Y:S02]  /*1050*/  PRMT R18, R11, 0x9910, RZ ;  /* 0x000099100b127816 */ /* 0x000fe400000000ff */
[----:B------:R-:W-:Y:S02]  /*1060*/  ISETP.NE.U32.AND P0, PT, R17, 0x1, PT ;  /* 0x000000011100780c */ /* 0x000fe40003f05070 */
[----:B------:R-:W-:Y:S02]  /*1070*/  PRMT R14, R14, 0x9910, RZ ;  /* 0x000099100e0e7816 */ /* 0x000fe400000000ff */
[----:B------:R-:W-:-:S02]  /*1080*/  SEL R17, R11, 0x1, !P0 ;  /* 0x000000010b117807 */ /* 0x000fc40004000000 */
[----:B------:R-:W-:Y:S01]  /*1090*/  LOP3.LUT R11, R16, 0xffff, RZ, 0xc0, !PT ;  /* 0x0000ffff100b7812 */ /* 0x000fe200078ec0ff */
[----:B------:R-:W-:Y:S01]  /*10a0*/  IMAD.MOV.U32 R16, RZ, RZ, R18 ;  /* 0x000000ffff107224 */ /* 0x000fe200078e0012 */
[----:B------:R-:W-:Y:S02]  /*10b0*/  PRMT R19, R17, 0x9910, RZ ;  /* 0x0000991011137816 */ /* 0x000fe400000000ff */
[----:B------:R-:W-:Y:S01]  /*10c0*/  SHF.R.U32.HI R11, RZ, 0x1, R11 ;  /* 0x00000001ff0b7819 */ /* 0x000fe2000001160b */
[----:B------:R-:W-:Y:S02]  /*10d0*/  IMAD R16, R16, R16, RZ ;  /* 0x0000001010107224 */ /* 0x000fe400078e02ff */
[----:B------:R-:W-:Y:S01]  /*10e0*/  IMAD R14, R14, R19, RZ ;  /* 0x000000130e0e7224 */ /* 0x000fe200078e02ff */
[----:B------:R-:W-:Y:S02]  /*10f0*/  LOP3.LUT P0, R17, R11, 0x7f, RZ, 0xc0, !PT ;  /* 0x0000007f0b117812 */ /* 0x000fe4000780c0ff */
[----:B------:R-:W-:-:S02]  /*1100*/  PRMT R11, R16, 0x7610, R11 ;  /* 0x00007610100b7816 */ /* 0x000fc4000000000b */
[----:B------:R-:W-:-:S09]  /*1110*/  PRMT R16, R17, 0x7610, R16 ;  /* 0x0000761011107816 */ /* 0x000fd20000000010 */
[----:B------:R-:W-:Y:S05]  /*1120*/  @P0 BRA `(.L_x_3414) ;  /* 0xffffff1000000947 */ /* 0x000fea000383ffff */
[----:B------:R-:W-:Y:S02]  /*1130*/  IMAD.MOV.U32 R16, RZ, RZ, 0x1 ;  /* 0x00000001ff107424 */ /* 0x000fe400078e00ff */
[----:B------:R-:W-:-:S05]  /*1140*/  IMAD.U32 R11, RZ, RZ, UR6 ;  /* 0x00000006ff0b7e24 */ /* 0x000fca000f8e00ff */
.L_x_3415:
        /* <DEDUP_REMOVED lines=12> */
[----:B------:R-:W-:Y:S02]  /*1210*/  IADD3 R10, P0, R10, R3, RZ ;  /* 0x000000030a0a7210 */ /* 0x000fe40007f1e0ff */
[----:B------:R-:W-:-:S03]  /*1220*/  PRMT R15, R15, 0x7604, R12 ;  /* 0x000076040f0f7816 */ /* 0x000fc6000000000c */
[----:B------:R-:W-:Y:S01]  /*1230*/  IMAD.X R11, R9, 0x1, R5, P0 ;  /* 0x00000001090b7824 */ /* 0x000fe200000e0605 */
        /* <DEDUP_REMOVED lines=13> */
.L_x_3411:
[----:B------:R-:W-:Y:S02]  /*1310*/  IMAD.MOV.U32 R13, RZ, RZ, 0x1010101 ;  /* 0x01010101ff0d7424 */ /* 0x000fe400078e00ff */
.L_x_3417:
[----:B------:R-:W-:-:S04]  /*1320*/  LEA R10, P0, R8, R3, 0x2 ;  /* 0x00000003080a7211 */ /* 0x000fc800078010ff */
[C---:B------:R-:W-:Y:S02]  /*1330*/  LEA.HI.X R11, R8.reuse, R5, R7, 0x2, P0 ;  /* 0x00000005080b7211 */ /* 0x040fe400000f1407 */
[----:B------:R-:W-:-:S03]  /*1340*/  IADD3 R8, P0, R8, c[0x0][0x0], RZ ;  /* 0x0000000008087a10 */ /* 0x000fc60007f1e0ff */
[----:B------:R0:W-:Y:S01]  /*1350*/  STG.E [R10.64], R13 ;  /* 0x0000000d0a007986 */ /* 0x0001e2000c101904 */
        /* <DEDUP_REMOVED lines=9> */
.L_x_3418:
        /* <DEDUP_REMOVED lines=9> */
.L_x_5371:


//--------------------- .text._ZN2at6native57_GLOBAL__N__f3eca4a2_24_ForeachBinaryOpScalar_cu_86b9896c25multi_tensor_apply_kernelINS1_18TensorListMetadataILi1EEENS1_21BinaryOpScalarFunctorIN3c108BFloat16ELi1ELi1ELi0EEEJNS1_13power_functorIfEEfEEEvT_T0_DpT1_ --------------------------
	.section	.text._ZN2at6native57_GLOBAL__N__f3eca4a2_24_ForeachBinaryOpScalar_cu_86b9896c25multi_tensor_apply_kernelINS1_18TensorListMetadataILi1EEENS1_21BinaryOpScalarFunctorIN3c108BFloat16ELi1ELi1ELi0EEEJNS1_13power_functorIfEEfEEEvT_T0_DpT1_,"ax",@progbits
	.sectioninfo	@"SHI_REGISTERS=26"
	.align	128
.text._ZN2at6native57_GLOBAL__N__f3eca4a2_24_ForeachBinaryOpScalar_cu_86b9896c25multi_tensor_apply_kernelINS1_18TensorListMetadataILi1EEENS1_21BinaryOpScalarFunctorIN3c108BFloat16ELi1ELi1ELi0EEEJNS1_13power_functorIfEEfEEEvT_T0_DpT1_:
        .type           _ZN2at6native57_GLOBAL__N__f3eca4a2_24_ForeachBinaryOpScalar_cu_86b9896c25multi_tensor_apply_kernelINS1_18TensorListMetadataILi1EEENS1_21BinaryOpScalarFunctorIN3c108BFloat16ELi1ELi1ELi0EEEJNS1_13power_functorIfEEfEEEvT_T0_DpT1_,@function
        .size           _ZN2at6native57_GLOBAL__N__f3eca4a2_24_ForeachBinaryOpScalar_cu_86b9896c25multi_tensor_apply_kernelINS1_18TensorListMetadataILi1EEENS1_21BinaryOpScalarFunctorIN3c108BFloat16ELi1ELi1ELi0EEEJNS1_13power_functorIfEEfEEEvT_T0_DpT1_,(.L_x_5372 - _ZN2at6native57_GLOBAL__N__f3eca4a2_24_ForeachBinaryOpScalar_cu_86b9896c25multi_tensor_apply_kernelINS1_18TensorListMetadataILi1EEENS1_21BinaryOpScalarFunctorIN3c108BFloat16ELi1ELi1ELi0EEEJNS1_13power_functorIfEEfEEEvT_T0_DpT1_)
        .other          _ZN2at6native57_GLOBAL__N__f3eca4a2_24_ForeachBinaryOpScalar_cu_86b9896c25multi_tensor_apply_kernelINS1_18TensorListMetadataILi1EEENS1_21BinaryOpScalarFunctorIN3c108BFloat16ELi1ELi1ELi0EEEJNS1_13power_functorIfEEfEEEvT_T0_DpT1_,@"STO_CUDA_ENTRY STV_DEFAULT"
_ZN2at6native57_GLOBAL__N__f3eca4a2_24_ForeachBinaryOpScalar_cu_86b9896c25multi_tensor_apply_kernelINS1_18TensorListMetadataILi1EEENS1_21BinaryOpScalarFunctorIN3c108BFloat16ELi1ELi1ELi0EEEJNS1_13power_functorIfEEfEEEvT_T0_DpT1_:
        /* <DEDUP_REMOVED lines=24> */
.L_x_3420:
        /* <DEDUP_REMOVED lines=15> */
[----:B------:R-:W-:Y:S01]  /*0270*/  ISETP.GE.U32.AND P2, PT, R5, 0x10000, PT ;  /* 0x000100000500780c */ /* 0x000fe20003f46070 */
[----:B------:R-:W-:Y:S01]  /*0280*/  IMAD.X R11, RZ, RZ, R21, P1 ;  /* 0x000000ffff0b7224 */ /* 0x000fe200008e0615 */
[----:B------:R-:W-:Y:S02]  /*0290*/  ISETP.GE.U32.AND.EX P4, PT, R21, RZ, PT, P4 ;  /* 0x000000ff1500720c */ /* 0x000fe40003f86140 */
[C---:B------:R-:W-:Y:S02]  /*02a0*/  LEA R12, P6, R5.reuse, R2, 0x1 ;  /* 0x00000002050c7211 */ /* 0x040fe400078c08ff */
[----:B------:R-:W-:Y:S01]  /*02b0*/  ISETP.LT.U32.AND P1, PT, R5, R0, PT ;  /* 0x000000000500720c */ /* 0x000fe20003f21070 */
[----:B------:R-:W2:Y:S01]  /*02c0*/  @P0 LDG.E.U16 R18, [R8.64] ;  /* 0x0000000408120981 */ /* 0x000ea2000c1e1500 */
[----:B------:R-:W-:Y:S02]  /*02d0*/  ISETP.GE.U32.AND.EX P2, PT, R11, RZ, PT, P2 ;  /* 0x000000ff0b00720c */ /* 0x000fe40003f46120 */
[----:B------:R-:W-:-:S02]  /*02e0*/  ISETP.LT.AND.EX P3, PT, R21, R6, !P4, P3 ;  /* 0x000000061500720c */ /* 0x000fc40006761330 */
[----:B------:R-:W-:Y:S02]  /*02f0*/  LEA.HI.X R13, R5, R3, R11, 0x1, P6 ;  /* 0x00000003050d7211 */ /* 0x000fe400030f0c0b */
[----:B------:R-:W-:Y:S02]  /*0300*/  LEA R10, P5, R15, R2, 0x1 ;  /* 0x000000020f0a7211 */ /* 0x000fe400078a08ff */
[----:B------:R-:W-:Y:S02]  /*0310*/  IADD3 R5, P4, R4, R15, RZ ;  /* 0x0000000f04057210 */ /* 0x000fe40007f9e0ff */
[----:B------:R-:W-:Y:S02]  /*0320*/  ISETP.LT.AND.EX P1, PT, R11, R6, !P2, P1 ;  /* 0x000000060b00720c */ /* 0x000fe40005721310 */
[--C-:B------:R-:W-:Y:S01]  /*0330*/  LEA.HI.X R11, R15, R3, R21.reuse, 0x1, P5 ;  /* 0x000000030f0b7211 */ /* 0x100fe200028f0c15 */
[----:B------:R-:W-:Y:S01]  /*0340*/  IMAD.X R21, RZ, RZ, R21, P4 ;  /* 0x000000ffff157224 */ /* 0x000fe200020e0615 */
[----:B------:R-:W-:-:S02]  /*0350*/  ISETP.GE.U32.AND P2, PT, R5, 0x10000, PT ;  /* 0x000100000500780c */ /* 0x000fc40003f46070 */
[----:B------:R-:W-:Y:S02]  /*0360*/  ISETP.LT.U32.AND P4, PT, R5, R0, PT ;  /* 0x000000000500720c */ /* 0x000fe40003f81070 */
[C---:B------:R-:W-:Y:S02]  /*0370*/  ISETP.GE.U32.AND.EX P2, PT, R21.reuse, RZ, PT, P2 ;  /* 0x000000ff1500720c */ /* 0x040fe40003f46120 */
[----:B------:R-:W-:Y:S02]  /*0380*/  PRMT R15, RZ, 0x7610, R15 ;  /* 0x00007610ff0f7816 */ /* 0x000fe4000000000f */
[----:B------:R-:W-:Y:S02]  /*0390*/  ISETP.LT.AND.EX P2, PT, R21, R6, !P2, P4 ;  /* 0x000000061500720c */ /* 0x000fe40005741340 */
[----:B------:R-:W-:Y:S02]  /*03a0*/  PRMT R19, RZ, 0x7610, R19 ;  /* 0x00007610ff137816 */ /* 0x000fe40000000013 */
[----:B------:R-:W-:Y:S01]  /*03b0*/  LEA R4, P4, R5, R2, 0x1 ;  /* 0x0000000205047211 */ /* 0x000fe200078808ff */
[----:B------:R-:W3:Y:S01]  /*03c0*/  @P3 LDG.E.U16 R15, [R10.64] ;  /* 0x000000040a0f3981 */ /* 0x000ee2000c1e1500 */
[----:B------:R-:W-:-:S02]  /*03d0*/  PRMT R20, RZ, 0x7610, R20 ;  /* 0x00007610ff147816 */ /* 0x000fc40000000014 */
[----:B------:R-:W-:Y:S01]  /*03e0*/  LEA.HI.X R5, R5, R3, R21, 0x1, P4 ;  /* 0x0000000305057211 */ /* 0x000fe200020f0c15 */
[----:B------:R-:W4:Y:S04]  /*03f0*/  @P1 LDG.E.U16 R19, [R12.64] ;  /* 0x000000040c131981 */ /* 0x000f28000c1e1500 */
[----:B------:R-:W5:Y:S01]  /*0400*/  @P2 LDG.E.U16 R20, [R4.64] ;  /* 0x0000000404142981 */ /* 0x000f62000c1e1500 */
[----:B--2---:R-:W-:-:S06]  /*0410*/  PRMT R21, RZ, 0x5410, R18 ;  /* 0x00005410ff157816 */ /* 0x004fcc0000000012 */
[----:B------:R-:W-:Y:S01]  /*0420*/  MUFU.LG2 R21, R21 ;  /* 0x0000001500157308 */ /* 0x000fe20000000c00 */
[----:B---3--:R-:W-:Y:S02]  /*0430*/  PRMT R15, RZ, 0x5410, R15 ;  /* 0x00005410ff0f7816 */ /* 0x008fe4000000000f */
[----:B----4-:R-:W-:-:S05]  /*0440*/  PRMT R22, RZ, 0x5410, R19 ;  /* 0x00005410ff167816 */ /* 0x010fca0000000013 */
[----:B------:R-:W0:Y:S01]  /*0450*/  MUFU.LG2 R15, R15 ;  /* 0x0000000f000f7308 */ /* 0x000e220000000c00 */
[----:B-----5:R-:W-:-:S07]  /*0460*/  PRMT R20, RZ, 0x5410, R20 ;  /* 0x00005410ff147816 */ /* 0x020fce0000000014 */
[----:B------:R-:W1:Y:S08]  /*0470*/  MUFU.LG2 R22, R22 ;  /* 0x0000001600167308 */ /* 0x000e700000000c00 */
[----:B------:R-:W2:Y:S01]  /*0480*/  MUFU.LG2 R20, R20 ;  /* 0x0000001400147308 */ /* 0x000ea20000000c00 */
[----:B0-----:R-:W-:Y:S02]  /*0490*/  FMUL.FTZ R18, R15, c[0x0][0xe8c] ;  /* 0x0003a3000f127a20 */ /* 0x001fe40000410000 */
[----:B------:R-:W-:-:S02]  /*04a0*/  FMUL.FTZ R19, R21, c[0x0][0xe8c] ;  /* 0x0003a30015137a20 */ /* 0x000fc40000410000 */
[----:B-1----:R-:W-:-:S03]  /*04b0*/  FMUL.FTZ R15, R22, c[0x0][0xe8c] ;  /* 0x0003a300160f7a20 */ /* 0x002fc60000410000 */
[----:B------:R-:W-:Y:S01]  /*04c0*/  MUFU.EX2 R18, R18 ;  /* 0x0000001200127308 */ /* 0x000fe20000000800 */
[----:B--2---:R-:W-:-:S07]  /*04d0*/  FMUL.FTZ R21, R20, c[0x0][0xe8c] ;  /* 0x0003a30014157a20 */ /* 0x004fce0000410000 */
[----:B------:R-:W0:Y:S08]  /*04e0*/  MUFU.EX2 R15, R15 ;  /* 0x0000000f000f7308 */ /* 0x000e300000000800 */
[----:B------:R-:W1:Y:S08]  /*04f0*/  MUFU.EX2 R19, R19 ;  /* 0x0000001300137308 */ /* 0x000e700000000800 */
[----:B------:R-:W2:Y:S01]  /*0500*/  MUFU.EX2 R21, R21 ;  /* 0x0000001500157308 */ /* 0x000ea20000000800 */
[----:B0-----:R-:W-:Y:S01]  /*0510*/  F2FP.BF16.PACK_AB R20, RZ, R15 ;  /* 0x0000000fff14723e */ /* 0x001fe200000010ff */
[----:B------:R-:W-:Y:S01]  /*0520*/  IMAD.MOV.U32 R15, RZ, RZ, c[0x0][0x0] ;  /* 0x00000000ff0f7624 */ /* 0x000fe200078e00ff */
[----:B------:R-:W-:-:S02]  /*0530*/  F2FP.BF16.PACK_AB R22, RZ, R18 ;  /* 0x00000012ff16723e */ /* 0x000fc400000010ff */
[----:B-1----:R-:W-:Y:S01]  /*0540*/  F2FP.BF16.PACK_AB R23, RZ, R19 ;  /* 0x00000013ff17723e */ /* 0x002fe200000010ff */
[----:B------:R-:W-:Y:S02]  /*0550*/  IMAD.WIDE.U32 R16, R15, 0x4, R16 ;  /* 0x000000040f107825 */ /* 0x000fe400078e0010 */
[----:B------:R0:W-:Y:S01]  /*0560*/  @P3 STG.E.U16 [R10.64], R22 ;  /* 0x000000160a003986 */ /* 0x0001e2000c101504 */
[----:B--2---:R-:W-:-:S03]  /*0570*/  F2FP.BF16.PACK_AB R18, RZ, R21 ;  /* 0x00000015ff12723e */ /* 0x004fc600000010ff */
        /* <DEDUP_REMOVED lines=9> */
.L_x_3419:
[----:B------:R-:W0:Y:S02]  /*0610*/  S2R R7, SR_TID.X ;  /* 0x0000000000077919 */ /* 0x000e240000002100 */
[----:B0-----:R-:W-:-:S05]  /*0620*/  IMAD.WIDE.U32 R4, R7, 0x4, RZ ;  /* 0x0000000407047825 */ /* 0x001fca00078e00ff */
[----:B------:R-:W-:-:S04]  /*0630*/  ISETP.GE.U32.AND P0, PT, R4, R0, PT ;  /* 0x000000000400720c */ /* 0x000fc80003f06070 */
[----:B------:R-:W-:-:S04]  /*0640*/  ISETP.GE.AND.EX P0, PT, R5, R6, PT, P0 ;  /* 0x000000060500720c */ /* 0x000fc80003f06300 */
[----:B------:R-:W-:-:S13]  /*0650*/  ISETP.GT.U32.OR P0, PT, R7, 0x3fff, P0 ;  /* 0x00003fff0700780c */ /* 0x000fda0000704470 */
[----:B------:R-:W-:Y:S05]  /*0660*/  @P0 EXIT ;  /* 0x000000000000094d */ /* 0x000fea0003800000 */
[----:B------:R-:W-:Y:S02]  /*0670*/  IMAD.MOV.U32 R8, RZ, RZ, RZ ;  /* 0x000000ffff087224 */ /* 0x000fe400078e00ff */
.L_x_3421:
        /* <DEDUP_REMOVED lines=9> */
[--C-:B------:R-:W-:Y:S02]  /*0710*/  PRMT R14, RZ, 0x5410, R15.reuse ;  /* 0x00005410ff0e7816 */ /* 0x100fe4000000000f */
[----:B------:R-:W-:Y:S01]  /*0720*/  PRMT R15, RZ, 0x7610, R15 ;  /* 0x00007610ff0f7816 */ /* 0x000fe2000000000f */
[----:B------:R-:W0:Y:S08]  /*0730*/  MUFU.LG2 R9, R9 ;  /* 0x0000000900097308 */ /* 0x000e300000000c00 */
[----:B------:R-:W1:Y:S08]  /*0740*/  MUFU.LG2 R14, R14 ;  /* 0x0000000e000e7308 */ /* 0x000e700000000c00 */
[----:B------:R-:W2:Y:S01]  /*0750*/  MUFU.LG2 R11, R11 ;  /* 0x0000000b000b7308 */ /* 0x000ea20000000c00 */
[----:B0-----:R-:W-:-:S07]  /*0760*/  FMUL.FTZ R10, R9, c[0x0][0xe8c] ;  /* 0x0003a300090a7a20 */ /* 0x001fce0000410000 */
[----:B------:R-:W0:Y:S01]  /*0770*/  MUFU.LG2 R15, R15 ;  /* 0x0000000f000f7308 */ /* 0x000e220000000c00 */
[----:B-1----:R-:W-:Y:S02]  /*0780*/  FMUL.FTZ R9, R14, c[0x0][0xe8c] ;  /* 0x0003a3000e097a20 */ /* 0x002fe40000410000 */
[----:B--2---:R-:W-:-:S05]  /*0790*/  FMUL.FTZ R12, R11, c[0x0][0xe8c] ;  /* 0x0003a3000b0c7a20 */ /* 0x004fca0000410000 */
[----:B------:R-:W-:Y:S01]  /*07a0*/  MUFU.EX2 R10, R10 ;  /* 0x0000000a000a7308 */ /* 0x000fe20000000800 */
[----:B0-----:R-:W-:-:S07]  /*07b0*/  FMUL.FTZ R11, R15, c[0x0][0xe8c] ;  /* 0x0003a3000f0b7a20 */ /* 0x001fce0000410000 */
[----:B------:R-:W0:Y:S08]  /*07c0*/  MUFU.EX2 R13, R12 ;  /* 0x0000000c000d7308 */ /* 0x000e300000000800 */
[----:B------:R-:W-:Y:S08]  /*07d0*/  MUFU.EX2 R9, R9 ;  /* 0x0000000900097308 */ /* 0x000ff00000000800 */
[----:B------:R-:W1:Y:S01]  /*07e0*/  MUFU.EX2 R16, R11 ;  /* 0x0000000b00107308 */ /* 0x000e620000000800 */
[----:B0-----:R-:W-:Y:S01]  /*07f0*/  F2FP.BF16.PACK_AB R18, R13, R10 ;  /* 0x0000000a0d12723e */ /* 0x001fe200000010ff */
[----:B------:R-:W-:-:S05]  /*0800*/  IMAD.SHL.U32 R13, R7, 0x4, RZ ;  /* 0x00000004070d7824 */ /* 0x000fca00078e00ff */
[----:B------:R-:W-:Y:S02]  /*0810*/  ISETP.GE.U32.AND P0, PT, R13, R0, PT ;  /* 0x000000000d00720c */ /* 0x000fe40003f06070 */
[----:B-1----:R-:W-:Y:S02]  /*0820*/  F2FP.BF16.PACK_AB R19, R16, R9 ;  /* 0x000000091013723e */ /* 0x002fe400000010ff */
[----:B------:R-:W-:-:S03]  /*0830*/  SHF.L.U64.HI R9, R7, 0x2, R8 ;  /* 0x0000000207097819 */ /* 0x000fc60000010208 */
[----:B------:R0:W-:Y:S01]  /*0840*/  STG.E.64 [R4.64], R18 ;  /* 0x0000001204007986 */ /* 0x0001e2000c101b04 */
[----:B------:R-:W-:-:S13]  /*0850*/  ISETP.GE.AND.EX P0, PT, R9, R6, PT, P0 ;  /* 0x000000060900720c */ /* 0x000fda0003f06300 */
[----:B0-----:R-:W-:Y:S05]  /*0860*/  @!P0 BRA P1, `(.L_x_3421) ;  /* 0xfffffe1000008947 */ /* 0x001fea000083ffff */
[----:B------:R-:W-:Y:S05]  /*0870*/  EXIT ;  /* 0x000000000000794d */ /* 0x000fea0003800000 */
.L_x_3422:
        /* <DEDUP_REMOVED lines=16> */
.L_x_5372:


//--------------------- .text._ZN2at6native57_GLOBAL__N__f3eca4a2_24_ForeachBinaryOpScalar_cu_86b9896c25multi_tensor_apply_kernelINS1_18TensorListMetadataILi1EEENS1_21BinaryOpScalarFunctorIN3c104HalfELi1ELi1ELi0EEEJNS1_13power_functorIfEEfEEEvT_T0_DpT1_ --------------------------
	.section	.text._ZN2at6native57_GLOBAL__N__f3eca4a2_24_ForeachBinaryOpScalar_cu_86b9896c25multi_tensor_apply_kernelINS1_18TensorListMetadataILi1EEENS1_21BinaryOpScalarFunctorIN3c104HalfELi1ELi1ELi0EEEJNS1_13power_functorIfEEfEEEvT_T0_DpT1_,"ax",@progbits
	.sectioninfo	@"SHI_REGISTERS=26"
	.align	128
.text._ZN2at6native57_GLOBAL__N__f3eca4a2_24_ForeachBinaryOpScalar_cu_86b9896c25multi_tensor_apply_kernelINS1_18TensorListMetadataILi1EEENS1_21BinaryOpScalarFunctorIN3c104HalfELi1ELi1ELi0EEEJNS1_13power_functorIfEEfEEEvT_T0_DpT1_:
        .type           _ZN2at6native57_GLOBAL__N__f3eca4a2_24_ForeachBinaryOpScalar_cu_86b9896c25multi_tensor_apply_kernelINS1_18TensorListMetadataILi1EEENS1_21BinaryOpScalarFunctorIN3c104HalfELi1ELi1ELi0EEEJNS1_13power_functorIfEEfEEEvT_T0_DpT1_,@function
        .size           _ZN2at6native57_GLOBAL__N__f3eca4a2_24_ForeachBinaryOpScalar_cu_86b9896c25multi_tensor_apply_kernelINS1_18TensorListMetadataILi1EEENS1_21BinaryOpScalarFunctorIN3c104HalfELi1ELi1ELi0EEEJNS1_13power_functorIfEEfEEEvT_T0_DpT1_,(.L_x_5373 - _ZN2at6native57_GLOBAL__N__f3eca4a2_24_ForeachBinaryOpScalar_cu_86b9896c25multi_tensor_apply_kernelINS1_18TensorListMetadataILi1EEENS1_21BinaryOpScalarFunctorIN3c104HalfELi1ELi1ELi0EEEJNS1_13power_functorIfEEfEEEvT_T0_DpT1_)
        .other          _ZN2at6native57_GLOBAL__N__f3eca4a2_24_ForeachBinaryOpScalar_cu_86b9896c25multi_tensor_apply_kernelINS1_18TensorListMetadataILi1EEENS1_21BinaryOpScalarFunctorIN3c104HalfELi1ELi1ELi0EEEJNS1_13power_functorIfEEfEEEvT_T0_DpT1_,@"STO_CUDA_ENTRY STV_DEFAULT"
_ZN2at6native57_GLOBAL__N__f3eca4a2_24_ForeachBinaryOpScalar_cu_86b9896c25multi_tensor_apply_kernelINS1_18TensorListMetadataILi1EEENS1_21BinaryOpScalarFunctorIN3c104HalfELi1ELi1ELi0EEEJNS1_13power_functorIfEEfEEEvT_T0_DpT1_:
        /* <DEDUP_REMOVED lines=24> */
.L_x_3424:
        /* <DEDUP_REMOVED lines=41> */
[----:B--2---:R-:W-:-:S06]  /*0410*/  HADD2.F32 R21, -RZ, R18.H0_H0 ;  /* 0x20000012ff157230 */ /* 0x004fcc0000004100 */
[----:B------:R-:W-:Y:S01]  /*0420*/  MUFU.LG2 R21, R21 ;  /* 0x0000001500157308 */ /* 0x000fe20000000c00 */
[----:B---3--:R-:W-:Y:S02]  /*0430*/  HADD2.F32 R15, -RZ, R15.H0_H0 ;  /* 0x2000000fff0f7230 */ /* 0x008fe40000004100 */
[----:B----4-:R-:W-:-:S05]  /*0440*/  HADD2.F32 R22, -RZ, R19.H0_H0 ;  /* 0x20000013ff167230 */ /* 0x010fca0000004100 */
[----:B------:R-:W0:Y:S01]  /*0450*/  MUFU.LG2 R15, R15 ;  /* 0x0000000f000f7308 */ /* 0x000e220000000c00 */
[----:B-----5:R-:W-:-:S07]  /*0460*/  HADD2.F32 R20, -RZ, R20.H0_H0 ;  /* 0x20000014ff147230 */ /* 0x020fce0000004100 */
        /* <DEDUP_REMOVED lines=10> */
[----:B0-----:R-:W-:Y:S01]  /*0510*/  F2FP.PACK_AB R20, RZ, R15 ;  /* 0x0000000fff14723e */ /* 0x001fe200000000ff */
[----:B------:R-:W-:Y:S01]  /*0520*/  IMAD.MOV.U32 R15, RZ, RZ, c[0x0][0x0] ;  /* 0x00000000ff0f7624 */ /* 0x000fe200078e00ff */
[----:B------:R-:W-:-:S02]  /*0530*/  F2FP.PACK_AB R22, RZ, R18 ;  /* 0x00000012ff16723e */ /* 0x000fc400000000ff */
[----:B-1----:R-:W-:Y:S01]  /*0540*/  F2FP.PACK_AB R23, RZ, R19 ;  /* 0x00000013ff17723e */ /* 0x002fe200000000ff */
[----:B------:R-:W-:Y:S02]  /*0550*/  IMAD.WIDE.U32 R16, R15, 0x4, R16 ;  /* 0x000000040f107825 */ /* 0x000fe400078e0010 */
[----:B------:R0:W-:Y:S01]  /*0560*/  @P3 STG.E.U16 [R10.64], R22 ;  /* 0x000000160a003986 */ /* 0x0001e2000c101504 */
[----:B--2---:R-:W-:-:S03]  /*0570*/  F2FP.PACK_AB R18, RZ, R21 ;  /* 0x00000015ff12723e */ /* 0x004fc600000000ff */
        /* <DEDUP_REMOVED lines=9> */
.L_x_3423:
[----:B------:R-:W0:Y:S02]  /*0610*/  S2R R7, SR_TID.X ;  /* 0x0000000000077919 */ /* 0x000e240000002100 */
[----:B0-----:R-:W-:-:S05]  /*0620*/  IMAD.WIDE.U32 R4, R7, 0x4, RZ ;  /* 0x0000000407047825 */ /* 0x001fca00078e00ff */
[----:B------:R-:W-:-:S04]  /*0630*/  ISETP.GE.U32.AND P0, PT, R4, R0, PT ;  /* 0x000000000400720c */ /* 0x000fc80003f06070 */
[----:B------:R-:W-:-:S04]  /*0640*/  ISETP.GE.AND.EX P0, PT, R5, R6, PT, P0 ;  /* 0x000000060500720c */ /* 0x000fc80003f06300 */
[----:B------:R-:W-:-:S13]  /*0650*/  ISETP.GT.U32.OR P0, PT, R7, 0x3fff, P0 ;  /* 0x00003fff0700780c */ /* 0x000fda0000704470 */
[----:B------:R-:W-:Y:S05]  /*0660*/  @P0 EXIT ;  /* 0x000000000000094d */ /* 0x000fea0003800000 */
[----:B------:R-:W-:Y:S02]  /*0670*/  IMAD.MOV.U32 R8, RZ, RZ, RZ ;  /* 0x000000ffff087224 */ /* 0x000fe400078e00ff */
.L_x_3425:
        /* <DEDUP_REMOVED lines=9> */
[--C-:B------:R-:W-:Y:S02]  /*0710*/  HADD2.F32 R14, -RZ, R15.reuse.H0_H0 ;  /* 0x2000000fff0e7230 */ /* 0x100fe40000004100 */
[----:B------:R-:W-:Y:S01]  /*0720*/  HADD2.F32 R15, -RZ, R15.H1_H1 ;  /* 0x3000000fff0f7230 */ /* 0x000fe20000004100 */
        /* <DEDUP_REMOVED lines=12> */
[----:B0-----:R-:W-:Y:S01]  /*07f0*/  F2FP.PACK_AB R18, R13, R10 ;  /* 0x0000000a0d12723e */ /* 0x001fe200000000ff */
[----:B------:R-:W-:-:S05]  /*0800*/  IMAD.SHL.U32 R13, R7, 0x4, RZ ;  /* 0x00000004070d7824 */ /* 0x000fca00078e00ff */
[----:B------:R-:W-:Y:S02]  /*0810*/  ISETP.GE.U32.AND P0, PT, R13, R0, PT ;  /* 0x000000000d00720c */ /* 0x000fe40003f06070 */
[----:B-1----:R-:W-:Y:S02]  /*0820*/  F2FP.PACK_AB R19, R16, R9 ;  /* 0x000000091013723e */ /* 0x002fe400000000ff */
[----:B------:R-:W-:-:S03]  /*0830*/  SHF.L.U64.HI R9, R7, 0x2, R8 ;  /* 0x0000000207097819 */ /* 0x000fc60000010208 */
[----:B------:R0:W-:Y:S01]  /*0840*/  STG.E.64 [R4.64], R18 ;  /* 0x0000001204007986 */ /* 0x0001e2000c101b04 */
[----:B------:R-:W-:-:S13]  /*0850*/  ISETP.GE.AND.EX P0, PT, R9, R6, PT, P0 ;  /* 0x000000060900720c */ /* 0x000fda0003f06300 */
[----:B0-----:R-:W-:Y:S05]  /*0860*/  @!P0 BRA P1, `(.L_x_3425) ;  /* 0xfffffe1000008947 */ /* 0x001fea000083ffff */
[----:B------:R-:W-:Y:S05]  /*0870*/  EXIT ;  /* 0x000000000000794d */ /* 0x000fea0003800000 */
.L_x_3426:
        /* <DEDUP_REMOVED lines=16> */
.L_x_5373:


//--------------------- .text._ZN2at6native57_GLOBAL__N__f3eca4a2_24_ForeachBinaryOpScalar_cu_86b9896c25multi_tensor_apply_kernelINS1_18TensorListMetadataILi1EEENS1_21BinaryOpScalarFunctorIN3c107complexIfEELi1ELi1ELi0EEEJNS1_13power_functorIS8_EES8_EEEvT_T0_DpT1_ --------------------------
	.section	.text._ZN2at6native57_GLOBAL__N__f3eca4a2_24_ForeachBinaryOpScalar_cu_86b9896c25multi_tensor_apply_kernelINS1_18TensorListMetadataILi1EEENS1_21BinaryOpScalarFunctorIN3c107complexIfEELi1ELi1ELi0EEEJNS1_13power_functorIS8_EES8_EEEvT_T0_DpT1_,"ax",@progbits
	.sectioninfo	@"SHI_REGISTERS=38"
	.align	128
.text._ZN2at6native57_GLOBAL__N__f3eca4a2_24_ForeachBinaryOpScalar_cu_86b9896c25multi_tensor_apply_kernelINS1_18TensorListMetadataILi1EEENS1_21BinaryOpScalarFunctorIN3c107complexIfEELi1ELi1ELi0EEEJNS1_13power_functorIS8_EES8_EEEvT_T0_DpT1_:
        .type           _ZN2at6native57_GLOBAL__N__f3eca4a2_24_ForeachBinaryOpScalar_cu_86b9896c25multi_tensor_apply_kernelINS1_18TensorListMetadataILi1EEENS1_21BinaryOpScalarFunctorIN3c107complexIfEELi1ELi1ELi0EEEJNS1_13power_functorIS8_EES8_EEEvT_T0_DpT1_,@function
        .size           _ZN2at6native57_GLOBAL__N__f3eca4a2_24_ForeachBinaryOpScalar_cu_86b9896c25multi_tensor_apply_kernelINS1_18TensorListMetadataILi1EEENS1_21BinaryOpScalarFunctorIN3c107complexIfEELi1ELi1ELi0EEEJNS1_13power_functorIS8_EES8_EEEvT_T0_DpT1_,(.L_x_5374 - _ZN2at6native57_GLOBAL__N__f3eca4a2_24_ForeachBinaryOpScalar_cu_86b9896c25multi_tensor_apply_kernelINS1_18TensorListMetadataILi1EEENS1_21BinaryOpScalarFunctorIN3c107complexIfEELi1ELi1ELi0EEEJNS1_13power_functorIS8_EES8_EEEvT_T0_DpT1_)
        .other          _ZN2at6native57_GLOBAL__N__f3eca4a2_24_ForeachBinaryOpScalar_cu_86b9896c25multi_tensor_apply_kernelINS1_18TensorListMetadataILi1EEENS1_21BinaryOpScalarFunctorIN3c107complexIfEELi1ELi1ELi0EEEJNS1_13power_functorIS8_EES8_EEEvT_T0_DpT1_,@"STO_CUDA_ENTRY STV_DEFAULT"
_ZN2at6native57_GLOBAL__N__f3eca4a2_24_ForeachBinaryOpScalar_cu_86b9896c25multi_tensor_apply_kernelINS1_18TensorListMetadataILi1EEENS1_21BinaryOpScalarFunctorIN3c107complexIfEELi1ELi1ELi0EEEJNS1_13power_functorIS8_EES8_EEEvT_T0_DpT1_:
[----:B------:R-:W-:Y:S02]  /*0000*/  MOV R1, c[0x0][0x28] ;  /* 0x00000a0000017a02 */ /* 0x000fe40000000f00 */
        /* <DEDUP_REMOVED lines=27> */
.L_x_3676:
        /* <DEDUP_REMOVED lines=13> */
[C---:B------:R-:W-:Y:S02]  /*0290*/  ISETP.GT.U32.AND P6, PT, R23.reuse, 0xffff, PT ;  /* 0x0000ffff1700780c */ /* 0x040fe40003fc4070 */
[----:B------:R-:W-:Y:S02]  /*02a0*/  ISETP.GE.U32.AND P2, PT, R23, UR12, PT ;  /* 0x0000000c17007c0c */ /* 0x000fe4000bf46070 */
[----:B------:R-:W-:Y:S02]  /*02b0*/  @P3 LEA R2, P1, R3, UR8, 0x3 ;  /* 0x0000000803023c11 */ /* 0x000fe4000f8218ff */
[----:B------:R-:W-:-:S02]  /*02c0*/  ISETP.GE.U32.AND P5, PT, R18, UR12, PT ;  /* 0x0000000c12007c0c */ /* 0x000fc4000bfa6070 */
[----:B------:R-:W-:Y:S02]  /*02d0*/  @P3 LEA.HI.X R3, R3, UR9, R20, 0x3, P1 ;  /* 0x0000000903033c11 */ /* 0x000fe400088f1c14 */
[----:B------:R-:W-:Y:S02]  /*02e0*/  IADD3.X R20, RZ, R20, RZ, P0, !PT ;  /* 0x00000014ff147210 */ /* 0x000fe400007fe4ff */
[----:B------:R-:W-:Y:S01]  /*02f0*/  ISETP.GT.U32.AND P1, PT, R18, 0xffff, PT ;  /* 0x0000ffff1200780c */ /* 0x000fe20003f24070 */
[----:B------:R-:W2:Y:S01]  /*0300*/  @P3 LDG.E.64 R12, [R2.64] ;  /* 0x0000000a020c3981 */ /* 0x000ea2000c1e1b00 */
[C---:B------:R-:W-:Y:S02]  /*0310*/  ISETP.GT.U32.AND P0, PT, R19.reuse, 0xffff, PT ;  /* 0x0000ffff1300780c */ /* 0x040fe40003f04070 */
[----:B------:R-:W-:Y:S02]  /*0320*/  ISETP.GT.U32.AND.EX P6, PT, R22, RZ, PT, P6 ;  /* 0x000000ff1600720c */ /* 0x000fe40003fc4160 */
[----:B------:R-:W-:-:S02]  /*0330*/  ISETP.GE.U32.AND P4, PT, R19, UR12, PT ;  /* 0x0000000c13007c0c */ /* 0x000fc4000bf86070 */
[C---:B------:R-:W-:Y:S02]  /*0340*/  ISETP.GT.U32.AND.EX P1, PT, R21.reuse, RZ, PT, P1 ;  /* 0x000000ff1500720c */ /* 0x040fe40003f24110 */
[----:B------:R-:W-:Y:S02]  /*0350*/  ISETP.GT.U32.AND.EX P0, PT, R20, RZ, PT, P0 ;  /* 0x000000ff1400720c */ /* 0x000fe40003f04100 */
[----:B------:R-:W-:Y:S02]  /*0360*/  ISETP.GE.OR.EX P6, PT, R22, UR6, P6, P2 ;  /* 0x0000000616007c0c */ /* 0x000fe4000b7c6720 */
[----:B------:R-:W-:Y:S02]  /*0370*/  ISETP.GE.OR.EX P5, PT, R21, UR6, P1, P5 ;  /* 0x0000000615007c0c */ /* 0x000fe40008fa6750 */
[----:B------:R-:W-:Y:S01]  /*0380*/  ISETP.GE.OR.EX P4, PT, R20, UR6, P0, P4 ;  /* 0x0000000614007c0c */ /* 0x000fe20008786740 */
[----:B------:R-:W-:Y:S01]  /*0390*/  CS2R R14, SRZ ;  /* 0x00000000000e7805 */ /* 0x000fe2000001ff00 */
[----:B------:R-:W-:Y:S01]  /*03a0*/  CS2R R8, SRZ ;  /* 0x0000000000087805 */ /* 0x000fe2000001ff00 */
[----:B------:R-:W-:Y:S01]  /*03b0*/  CS2R R10, SRZ ;  /* 0x00000000000a7805 */ /* 0x000fe2000001ff00 */
[----:B------:R-:W-:Y:S01]  /*03c0*/  BSSY B2, `(.L_x_3428) ;  /* 0x000028d000027945 */ /* 0x000fe20003800000 */
[----:B------:R-:W-:-:S04]  /*03d0*/  P2R R26, PR, RZ, 0x40 ;  /* 0x00000040ff1a7803 */ /* 0x000fc80000000000 */
[----:B------:R-:W-:Y:S02]  /*03e0*/  @!P6 LEA R4, P0, R23, UR8, 0x3 ;  /* 0x000000081704ec11 */ /* 0x000fe4000f8018ff */
[C---:B------:R-:W-:Y:S02]  /*03f0*/  @!P5 LEA R6, P1, R18.reuse, UR8, 0x3 ;  /* 0x000000081206dc11 */ /* 0x040fe4000f8218ff */
[----:B------:R-:W-:Y:S02]  /*0400*/  @!P4 LEA R16, P2, R19, UR8, 0x3 ;  /* 0x000000081310cc11 */ /* 0x000fe4000f8418ff */
[----:B------:R-:W-:Y:S02]  /*0410*/  @!P6 LEA.HI.X R5, R23, UR9, R22, 0x3, P0 ;  /* 0x000000091705ec11 */ /* 0x000fe400080f1c16 */
[----:B------:R-:W-:Y:S02]  /*0420*/  @!P5 LEA.HI.X R7, R18, UR9, R21, 0x3, P1 ;  /* 0x000000091207dc11 */ /* 0x000fe400088f1c15 */
[----:B------:R-:W-:Y:S01]  /*0430*/  @!P4 LEA.HI.X R17, R19, UR9, R20, 0x3, P2 ;  /* 0x000000091311cc11 */ /* 0x000fe200090f1c14 */
[----:B------:R0:W5:Y:S04]  /*0440*/  @!P6 LDG.E.64 R14, [R4.64] ;  /* 0x0000000a040ee981 */ /* 0x000168000c1e1b00 */
[----:B------:R0:W5:Y:S04]  /*0450*/  @!P5 LDG.E.64 R8, [R6.64] ;  /* 0x0000000a0608d981 */ /* 0x000168000c1e1b00 */
[----:B------:R0:W5:Y:S01]  /*0460*/  @!P4 LDG.E.64 R10, [R16.64] ;  /* 0x0000000a100ac981 */ /* 0x000162000c1e1b00 */
        /* <DEDUP_REMOVED lines=60> */
.L_x_3435:
[----:B------:R-:W-:Y:S05]  /*0830*/  BSYNC B0 ;  /* 0x0000000000007941 */ /* 0x000fea0003800000 */
.L_x_3434:
[----:B------:R-:W-:Y:S01]  /*0840*/  BSSY B3, `(.L_x_3436) ;  /* 0x0000007000037945 */ /* 0x000fe20003800000 */
[----:B------:R-:W-:Y:S01]  /*0850*/  FFMA R2, R4, R3, R5 ;  /* 0x0000000304027223 */ /* 0x000fe20000000005 */
[----:B------:R-:W-:Y:S05]  /*0860*/  @!P0 BRA `(.L_x_3437) ;  /* 0x0000004000008947 */ /* 0x000fea0003800000 */
[----:B------:R-:W-:Y:S02]  /*0870*/  MOV R4, R29 ;  /* 0x0000001d00047202 */ /* 0x000fe40000000f00 */
[----:B------:R-:W-:Y:S02]  /*0880*/  MOV R3, R30 ;  /* 0x0000001e00037202 */ /* 0x000fe40000000f00 */
[----:B------:R-:W-:Y:S02]  /*0890*/  MOV R0, 0x8b0 ;  /* 0x000008b000007802 */ /* 0x000fe40000000f00 */
[----:B-----5:R-:W-:Y:S05]  /*08a0*/  CALL.REL.NOINC `($__internal_4_$__cuda_sm3x_div_rn_ftz_f32_slowpath) ;  /* 0x00015ed000007944 */ /* 0x020fea0003c00000 */
.L_x_3437:
[----:B------:R-:W-:Y:S05]  /*08b0*/  BSYNC B3 ;  /* 0x0000000000037941 */ /* 0x000fea0003800000 */
.L_x_3436:
        /* <DEDUP_REMOVED lines=18> */
.L_x_3439:
[----:B------:R-:W-:Y:S02]  /*09e0*/  ISETP.GE.AND P0, PT, R12, RZ, PT ;  /* 0x000000ff0c00720c */ /* 0x000fe40003f06270 */
[----:B------:R-:W-:-:S11]  /*09f0*/  MOV R3, 0x3fd774eb ;  /* 0x3fd774eb00037802 */ /* 0x000fd60000000f00 */
[----:B------:R-:W-:-:S04]  /*0a00*/  @P0 FFMA.FTZ R2, R3, 0.93318945169448852539, -R2 ;  /* 0x3f6ee58103020823 */ /* 0x000fc80000010802 */
[----:B------:R-:W-:Y:S02]  /*0a10*/  @!P0 FFMA.FTZ R2, R3, 0.93318945169448852539, R2 ;  /* 0x3f6ee58103028823 */ /* 0x000fe40000010002 */
.L_x_3440:
[----:B------:R-:W-:Y:S05]  /*0a20*/  BSYNC B0 ;  /* 0x0000000000007941 */ /* 0x000fea0003800000 */
.L_x_3438:
        /* <DEDUP_REMOVED lines=12> */
.L_x_3433:
        /* <DEDUP_REMOVED lines=16> */
[----:B-----5:R-:W-:Y:S05]  /*0bf0*/  CALL.REL.NOINC `($__internal_4_$__cuda_sm3x_div_rn_ftz_f32_slowpath) ;  /* 0x00015b8000007944 */ /* 0x020fea0003c00000 */
.L_x_3444:
[----:B------:R-:W-:Y:S05]  /*0c00*/  BSYNC B3 ;  /* 0x0000000000037941 */ /* 0x000fea0003800000 */
.L_x_3443:
        /* <DEDUP_REMOVED lines=18> */
.L_x_3446:
[----:B------:R-:W-:Y:S02]  /*0d30*/  ISETP.GE.AND P0, PT, R12, RZ, PT ;  /* 0x000000ff0c00720c */ /* 0x000fe40003f06270 */
[----:B------:R-:W-:-:S11]  /*0d40*/  MOV R3, 0x3fd774eb ;  /* 0x3fd774eb00037802 */ /* 0x000fd60000000f00 */
[----:B------:R-:W-:-:S04]  /*0d50*/  @P0 FFMA.FTZ R2, R3, 0.93318945169448852539, -R2 ;  /* 0x3f6ee58103020823 */ /* 0x000fc80000010802 */
[----:B------:R-:W-:Y:S02]  /*0d60*/  @!P0 FFMA.FTZ R2, R3, 0.93318945169448852539, R2 ;  /* 0x3f6ee58103028823 */ /* 0x000fe40000010002 */
.L_x_3447:
[----:B------:R-:W-:Y:S05]  /*0d70*/  BSYNC B0 ;  /* 0x0000000000007941 */ /* 0x000fea0003800000 */
.L_x_3445:
        /* <DEDUP_REMOVED lines=13> */
.L_x_3442:
        /* <DEDUP_REMOVED lines=25> */
.L_x_3449:
        /* <DEDUP_REMOVED lines=37> */
[----:B------:R-:W-:Y:S02]  /*1230*/  FSEL R28, R7, R34, !P0 ;  /* 0x00000022071c7208 */ /* 0x000fe40004000000 */
[----:B------:R-:W-:-:S07]  /*1240*/  MOV R7, R32 ;  /* 0x0000002000077202 */ /* 0x000fce0000000f00 */
[----:B------:R-:W-:Y:S05]  /*1250*/  @P1 BRA `(.L_x_3449) ;  /* 0xfffffd8000001947 */ /* 0x000fea000383ffff */
[----:B------:R-:W-:Y:S05]  /*1260*/  BSYNC B0 ;  /* 0x0000000000007941 */ /* 0x000fea0003800000 */
.L_x_3448:
[----:B------:R-:W-:Y:S01]  /*1270*/  FADD.FTZ R0, R0, -1 ;  /* 0xbf80000000007421 */ /* 0x000fe20000010000 */
[----:B------:R-:W-:Y:S01]  /*1280*/  MOV R7, 0x3d39bf78 ;  /* 0x3d39bf7800077802 */ /* 0x000fe20000000f00 */
[----:B------:R-:W-:Y:S01]  /*1290*/  FCHK P0, R29, R30 ;  /* 0x0000001e1d007302 */ /* 0x000fe20000000000 */
[----:B------:R-:W-:Y:S01]  /*12a0*/  BSSY B0, `(.L_x_3450) ;  /* 0x000002d000007945 */ /* 0x000fe20003800000 */
        /* <DEDUP_REMOVED lines=44> */
.L_x_3451:
[----:B------:R-:W-:Y:S05]  /*1570*/  BSYNC B0 ;  /* 0x0000000000007941 */ /* 0x000fea0003800000 */
.L_x_3450:
[----:B------:R-:W-:Y:S01]  /*1580*/  BSSY B3, `(.L_x_3452) ;  /* 0x0000007000037945 */ /* 0x000fe20003800000 */
[----:B------:R-:W-:Y:S01]  /*1590*/  FFMA R2, R2, R4, R5 ;  /* 0x0000000402027223 */ /* 0x000fe20000000005 */
[----:B------:R-:W-:Y:S05]  /*15a0*/  @!P0 BRA `(.L_x_3453) ;  /* 0x0000004000008947 */ /* 0x000fea0003800000 */
[----:B------:R-:W-:Y:S02]  /*15b0*/  MOV R4, R29 ;  /* 0x0000001d00047202 */ /* 0x000fe40000000f00 */
[----:B------:R-:W-:Y:S02]  /*15c0*/  MOV R3, R30 ;  /* 0x0000001e00037202 */ /* 0x000fe40000000f00 */
[----:B------:R-:W-:Y:S02]  /*15d0*/  MOV R0, 0x15f0 ;  /* 0x000015f000007802 */ /* 0x000fe40000000f00 */
[----:B-----5:R-:W-:Y:S05]  /*15e0*/  CALL.REL.NOINC `($__internal_4_$__cuda_sm3x_div_rn_ftz_f32_slowpath) ;  /* 0x0001519000007944 */ /* 0x020fea0003c00000 */
.L_x_3453:
[----:B------:R-:W-:Y:S05]  /*15f0*/  BSYNC B3 ;  /* 0x0000000000037941 */ /* 0x000fea0003800000 */
.L_x_3452:
        /* <DEDUP_REMOVED lines=18> */
.L_x_3455:
[----:B------:R-:W-:Y:S02]  /*1720*/  ISETP.GE.AND P0, PT, R12, RZ, PT ;  /* 0x000000ff0c00720c */ /* 0x000fe40003f06270 */
[----:B------:R-:W-:-:S11]  /*1730*/  MOV R3, 0x3fd774eb ;  /* 0x3fd774eb00037802 */ /* 0x000fd60000000f00 */
[----:B------:R-:W-:-:S04]  /*1740*/  @P0 FFMA.FTZ R2, R3, 0.93318945169448852539, -R2 ;  /* 0x3f6ee58103020823 */ /* 0x000fc80000010802 */
[----:B------:R-:W-:Y:S02]  /*1750*/  @!P0 FFMA.FTZ R2, R3, 0.93318945169448852539, R2 ;  /* 0x3f6ee58103028823 */ /* 0x000fe40000010002 */
.L_x_3456:
[----:B------:R-:W-:Y:S05]  /*1760*/  BSYNC B0 ;  /* 0x0000000000007941 */ /* 0x000fea0003800000 */
.L_x_3454:
        /* <DEDUP_REMOVED lines=12> */
.L_x_3432:
        /* <DEDUP_REMOVED lines=13> */
.L_x_3458:
[----:B------:R-:W-:Y:S05]  /*1900*/  BSYNC B3 ;  /* 0x0000000000037941 */ /* 0x000fea0003800000 */
.L_x_3457:
        /* <DEDUP_REMOVED lines=18> */
.L_x_3460:
[----:B------:R-:W-:Y:S02]  /*1a30*/  ISETP.GE.AND P0, PT, R12, RZ, PT ;  /* 0x000000ff0c00720c */ /* 0x000fe40003f06270 */
[----:B------:R-:W-:-:S11]  /*1a40*/  MOV R3, 0x3fd774eb ;  /* 0x3fd774eb00037802 */ /* 0x000fd60000000f00 */
[----:B------:R-:W-:-:S04]  /*1a50*/  @P0 FFMA.FTZ R2, R3, 0.93318945169448852539, -R2 ;  /* 0x3f6ee58103020823 */ /* 0x000fc80000010802 */
[----:B------:R-:W-:Y:S02]  /*1a60*/  @!P0 FFMA.FTZ R2, R3, 0.93318945169448852539, R2 ;  /* 0x3f6ee58103028823 */ /* 0x000fe40000010002 */
.L_x_3461:
[----:B------:R-:W-:Y:S05]  /*1a70*/  BSYNC B0 ;  /* 0x0000000000007941 */ /* 0x000fea0003800000 */
.L_x_3459:
        /* <DEDUP_REMOVED lines=27> */
.L_x_3431:
        /* <DEDUP_REMOVED lines=39> */
.L_x_3464:
[----:B------:R-:W-:Y:S05]  /*1ea0*/  BSYNC B0 ;  /* 0x0000000000007941 */ /* 0x000fea0003800000 */
.L_x_3463:
[----:B------:R-:W-:Y:S01]  /*1eb0*/  BSSY B3, `(.L_x_3465) ;  /* 0x0000007000037945 */ /* 0x000fe20003800000 */
[----:B------:R-:W-:Y:S01]  /*1ec0*/  FFMA R2, R4, R6, R5 ;  /* 0x0000000604027223 */ /* 0x000fe20000000005 */
[----:B------:R-:W-:Y:S05]  /*1ed0*/  @!P0 BRA `(.L_x_3466) ;  /* 0x0000004000008947 */ /* 0x000fea0003800000 */
[----:B------:R-:W-:Y:S01]  /*1ee0*/  HFMA2.MMA R3, -RZ, RZ, 1.875, 0 ;  /* 0x3f800000ff037435 */ /* 0x000fe200000001ff */
[----:B------:R-:W-:Y:S02]  /*1ef0*/  MOV R4, R29 ;  /* 0x0000001d00047202 */ /* 0x000fe40000000f00 */
[----:B------:R-:W-:-:S03]  /*1f00*/  MOV R0, 0x1f20 ;  /* 0x00001f2000007802 */ /* 0x000fc60000000f00 */
[----:B-----5:R-:W-:Y:S05]  /*1f10*/  CALL.REL.NOINC `($__internal_4_$__cuda_sm3x_div_rn_ftz_f32_slowpath) ;  /* 0x0001486000007944 */ /* 0x020fea0003c00000 */
.L_x_3466:
[----:B------:R-:W-:Y:S05]  /*1f20*/  BSYNC B3 ;  /* 0x0000000000037941 */ /* 0x000fea0003800000 */
.L_x_3465:
        /* <DEDUP_REMOVED lines=18> */
.L_x_3468:
[----:B------:R-:W-:Y:S02]  /*2050*/  ISETP.GE.AND P0, PT, R12, RZ, PT ;  /* 0x000000ff0c00720c */ /* 0x000fe40003f06270 */
[----:B------:R-:W-:-:S11]  /*2060*/  MOV R3, 0x3fd774eb ;  /* 0x3fd774eb00037802 */ /* 0x000fd60000000f00 */
[----:B------:R-:W-:-:S04]  /*2070*/  @P0 FFMA.FTZ R2, R3, 0.93318945169448852539, -R2 ;  /* 0x3f6ee58103020823 */ /* 0x000fc80000010802 */
[----:B------:R-:W-:Y:S02]  /*2080*/  @!P0 FFMA.FTZ R2, R3, 0.93318945169448852539, R2 ;  /* 0x3f6ee58103028823 */ /* 0x000fe40000010002 */
.L_x_3469:
[----:B------:R-:W-:Y:S05]  /*2090*/  BSYNC B0 ;  /* 0x0000000000007941 */ /* 0x000fea0003800000 */
.L_x_3467:
        /* <DEDUP_REMOVED lines=10> */
.L_x_3462:
        /* <DEDUP_REMOVED lines=12> */
[----:B-----5:R-:W-:Y:S05]  /*2200*/  CALL.REL.NOINC `($__internal_4_$__cuda_sm3x_div_rn_ftz_f32_slowpath) ;  /* 0x0001457000007944 */ /* 0x020fea0003c00000 */
.L_x_3471:
[----:B------:R-:W-:Y:S05]  /*2210*/  BSYNC B3 ;  /* 0x0000000000037941 */ /* 0x000fea0003800000 */
.L_x_3470:
        /* <DEDUP_REMOVED lines=18> */
.L_x_3473:
[----:B------:R-:W-:Y:S02]  /*2340*/  ISETP.GE.AND P0, PT, R12, RZ, PT ;  /* 0x000000ff0c00720c */ /* 0x000fe40003f06270 */
[----:B------:R-:W-:-:S11]  /*2350*/  MOV R3, 0x3fd774eb ;  /* 0x3fd774eb00037802 */ /* 0x000fd60000000f00 */
[----:B------:R-:W-:-:S04]  /*2360*/  @P0 FFMA.FTZ R2, R3, 0.93318945169448852539, -R2 ;  /* 0x3f6ee58103020823 */ /* 0x000fc80000010802 */
[----:B------:R-:W-:Y:S02]  /*2370*/  @!P0 FFMA.FTZ R2, R3, 0.93318945169448852539, R2 ;  /* 0x3f6ee58103028823 */ /* 0x000fe40000010002 */
.L_x_3474:
[----:B------:R-:W-:Y:S05]  /*2380*/  BSYNC B0 ;  /* 0x0000000000007941 */ /* 0x000fea0003800000 */
.L_x_3472:
        /* <DEDUP_REMOVED lines=11> */
.L_x_3430:
        /* <DEDUP_REMOVED lines=33> */
[----:B-----5:R-:W-:Y:S05]  /*2650*/  CALL.REL.NOINC `($__internal_4_$__cuda_sm3x_div_rn_ftz_f32_slowpath) ;  /* 0x0001412000007944 */ /* 0x020fea0003c00000 */
[----:B0-----:R-:W-:Y:S02]  /*2660*/  MOV R0, R2 ;  /* 0x0000000200007202 */ /* 0x001fe40000000f00 */
.L_x_3476:
[----:B------:R-:W-:Y:S05]  /*2670*/  BSYNC B3 ;  /* 0x0000000000037941 */ /* 0x000fea0003800000 */
.L_x_3475:
        /* <DEDUP_REMOVED lines=18> */
.L_x_3478:
[----:B------:R-:W-:Y:S02]  /*27a0*/  ISETP.GE.AND P0, PT, R12, RZ, PT ;  /* 0x000000ff0c00720c */ /* 0x000fe40003f06270 */
[----:B------:R-:W-:-:S11]  /*27b0*/  MOV R3, 0x3fd774eb ;  /* 0x3fd774eb00037802 */ /* 0x000fd60000000f00 */
[----:B------:R-:W-:-:S04]  /*27c0*/  @P0 FFMA.FTZ R0, R3, 0.93318945169448852539, -R0 ;  /* 0x3f6ee58103000823 */ /* 0x000fc80000010800 */
[----:B------:R-:W-:Y:S02]  /*27d0*/  @!P0 FFMA.FTZ R0, R3, 0.93318945169448852539, R0 ;  /* 0x3f6ee58103008823 */ /* 0x000fe40000010000 */
.L_x_3479:
[----:B------:R-:W-:Y:S05]  /*27e0*/  BSYNC B0 ;  /* 0x0000000000007941 */ /* 0x000fea0003800000 */
.L_x_3477:
        /* <DEDUP_REMOVED lines=11> */
.L_x_3429:
        /* <DEDUP_REMOVED lines=26> */
[----:B-----5:R-:W-:Y:S05]  /*2a40*/  CALL.REL.NOINC `($__internal_4_$__cuda_sm3x_div_rn_ftz_f32_slowpath) ;  /* 0x00013d3000007944 */ /* 0x020fea0003c00000 */
.L_x_3481:
[----:B------:R-:W-:Y:S05]  /*2a50*/  BSYNC B3 ;  /* 0x0000000000037941 */ /* 0x000fea0003800000 */
.L_x_3480:
        /* <DEDUP_REMOVED lines=18> */
.L_x_3483:
[----:B------:R-:W-:Y:S02]  /*2b80*/  ISETP.GE.AND P0, PT, R12, RZ, PT ;  /* 0x000000ff0c00720c */ /* 0x000fe40003f06270 */
[----:B------:R-:W-:-:S11]  /*2b90*/  MOV R3, 0x3fd774eb ;  /* 0x3fd774eb00037802 */ /* 0x000fd60000000f00 */
[----:B------:R-:W-:-:S04]  /*2ba0*/  @P0 FFMA.FTZ R2, R3, 0.93318945169448852539, -R2 ;  /* 0x3f6ee58103020823 */ /* 0x000fc80000010802 */
[----:B------:R-:W-:Y:S02]  /*2bb0*/  @!P0 FFMA.FTZ R2, R3, 0.93318945169448852539, R2 ;  /* 0x3f6ee58103028823 */ /* 0x000fe40000010002 */
.L_x_3484:
[----:B------:R-:W-:Y:S05]  /*2bc0*/  BSYNC B0 ;  /* 0x0000000000007941 */ /* 0x000fea0003800000 */
.L_x_3482:
        /* <DEDUP_REMOVED lines=12> */
.L_x_3441:
[----:B------:R-:W-:Y:S05]  /*2c90*/  BSYNC B2 ;  /* 0x0000000000027941 */ /* 0x000fea0003800000 */
.L_x_3428:
        /* <DEDUP_REMOVED lines=42> */
.L_x_3488:
        /* <DEDUP_REMOVED lines=10> */
.L_x_3487:
[----:B------:R-:W-:-:S04]  /*2fe0*/  FMUL.RZ R4, R4, 0.15915493667125701904 ;  /* 0x3e22f98304047820 */ /* 0x000fc8000040c000 */
[----:B------:R0:W1:Y:S08]  /*2ff0*/  MUFU.SIN R13, R4 ;  /* 0x00000004000d7308 */ /* 0x0000700000000400 */
[----:B------:R0:W2:Y:S01]  /*3000*/  MUFU.COS R12, R4 ;  /* 0x00000004000c7308 */ /* 0x0000a20000000000 */
[----:B------:R-:W-:Y:S05]  /*3010*/  BRA `(.L_x_3489) ;  /* 0x0000003000007947 */ /* 0x000fea0003800000 */
.L_x_3486:
[----:B------:R-:W-:Y:S01]  /*3020*/  FMUL.FTZ R12, R28, 1.4426950216293334961 ;  /* 0x3fb8aa3b1c0c7820 */ /* 0x000fe20000410000 */
[----:B------:R-:W-:-:S05]  /*3030*/  MOV R13, R4 ;  /* 0x00000004000d7202 */ /* 0x000fca0000000f00 */
[----:B------:R-:W0:Y:S02]  /*3040*/  MUFU.EX2 R12, R12 ;  /* 0x0000000c000c7308 */ /* 0x000e240000000800 */
.L_x_3489:
[----:B------:R-:W-:Y:S05]  /*3050*/  BSYNC B0 ;  /* 0x0000000000007941 */ /* 0x000fea0003800000 */
.L_x_3485:
        /* <DEDUP_REMOVED lines=61> */
.L_x_3497:
[----:B------:R-:W-:Y:S05]  /*3430*/  BSYNC B0 ;  /* 0x0000000000007941 */ /* 0x000fea0003800000 */
.L_x_3496:
[----:B------:R-:W-:Y:S01]  /*3440*/  BSSY B3, `(.L_x_3498) ;  /* 0x0000007000037945 */ /* 0x000fe20003800000 */
[----:B------:R-:W-:Y:S01]  /*3450*/  FFMA R2, R4, R3, R5 ;  /* 0x0000000304027223 */ /* 0x000fe20000000005 */
[----:B------:R-:W-:Y:S05]  /*3460*/  @!P0 BRA `(.L_x_3499) ;  /* 0x0000004000008947 */ /* 0x000fea0003800000 */
[----:B------:R-:W-:Y:S02]  /*3470*/  MOV R4, R29 ;  /* 0x0000001d00047202 */ /* 0x000fe40000000f00 */
[----:B------:R-:W-:Y:S02]  /*3480*/  MOV R3, R30 ;  /* 0x0000001e00037202 */ /* 0x000fe40000000f00 */
[----:B------:R-:W-:Y:S02]  /*3490*/  MOV R0, 0x34b0 ;  /* 0x000034b000007802 */ /* 0x000fe40000000f00 */
[----:B-12---:R-:W-:Y:S05]  /*34a0*/  CALL.REL.NOINC `($__internal_4_$__cuda_sm3x_div_rn_ftz_f32_slowpath) ;  /* 0x000132d000007944 */ /* 0x006fea0003c00000 */
.L_x_3499:
[----:B------:R-:W-:Y:S05]  /*34b0*/  BSYNC B3 ;  /* 0x0000000000037941 */ /* 0x000fea0003800000 */
.L_x_3498:
        /* <DEDUP_REMOVED lines=18> */
.L_x_3501:
[----:B------:R-:W-:Y:S02]  /*35e0*/  ISETP.GE.AND P0, PT, R14, RZ, PT ;  /* 0x000000ff0e00720c */ /* 0x000fe40003f06270 */
[----:B------:R-:W-:-:S11]  /*35f0*/  MOV R3, 0x3fd774eb ;  /* 0x3fd774eb00037802 */ /* 0x000fd60000000f00 */
[----:B------:R-:W-:-:S04]  /*3600*/  @P0 FFMA.FTZ R2, R3, 0.93318945169448852539, -R2 ;  /* 0x3f6ee58103020823 */ /* 0x000fc80000010802 */
[----:B------:R-:W-:Y:S02]  /*3610*/  @!P0 FFMA.FTZ R2, R3, 0.93318945169448852539, R2 ;  /* 0x3f6ee58103028823 */ /* 0x000fe40000010002 */
.L_x_3502:
[----:B------:R-:W-:Y:S05]  /*3620*/  BSYNC B0 ;  /* 0x0000000000007941 */ /* 0x000fea0003800000 */
.L_x_3500:
        /* <DEDUP_REMOVED lines=12> */
.L_x_3495:
        /* <DEDUP_REMOVED lines=16> */
[----:B-12---:R-:W-:Y:S05]  /*37f0*/  CALL.REL.NOINC `($__internal_4_$__cuda_sm3x_div_rn_ftz_f32_slowpath) ;  /* 0x00012f8000007944 */ /* 0x006fea0003c00000 */
.L_x_3506:
[----:B------:R-:W-:Y:S05]  /*3800*/  BSYNC B3 ;  /* 0x0000000000037941 */ /* 0x000fea0003800000 */
.L_x_3505:
        /* <DEDUP_REMOVED lines=18> */
.L_x_3508:
[----:B------:R-:W-:Y:S02]  /*3930*/  ISETP.GE.AND P0, PT, R14, RZ, PT ;  /* 0x000000ff0e00720c */ /* 0x000fe40003f06270 */
[----:B------:R-:W-:-:S11]  /*3940*/  MOV R3, 0x3fd774eb ;  /* 0x3fd774eb00037802 */ /* 0x000fd60000000f00 */
[----:B------:R-:W-:-:S04]  /*3950*/  @P0 FFMA.FTZ R2, R3, 0.93318945169448852539, -R2 ;  /* 0x3f6ee58103020823 */ /* 0x000fc80000010802 */
[----:B------:R-:W-:Y:S02]  /*3960*/  @!P0 FFMA.FTZ R2, R3, 0.93318945169448852539, R2 ;  /* 0x3f6ee58103028823 */ /* 0x000fe40000010002 */
.L_x_3509:
[----:B------:R-:W-:Y:S05]  /*3970*/  BSYNC B0 ;  /* 0x0000000000007941 */ /* 0x000fea0003800000 */
.L_x_3507:
        /* <DEDUP_REMOVED lines=13> */
.L_x_3504:
        /* <DEDUP_REMOVED lines=25> */
.L_x_3511:
        /* <DEDUP_REMOVED lines=41> */
.L_x_3510:
        /* <DEDUP_REMOVED lines=48> */
.L_x_3513:
[----:B------:R-:W-:Y:S05]  /*4170*/  BSYNC B0 ;  /* 0x0000000000007941 */ /* 0x000fea0003800000 */
.L_x_3512:
[----:B------:R-:W-:Y:S01]  /*4180*/  BSSY B3, `(.L_x_3514) ;  /* 0x0000007000037945 */ /* 0x000fe20003800000 */
[----:B------:R-:W-:Y:S01]  /*4190*/  FFMA R2, R2, R4, R5 ;  /* 0x0000000402027223 */ /* 0x000fe20000000005 */
[----:B------:R-:W-:Y:S05]  /*41a0*/  @!P0 BRA `(.L_x_3515) ;  /* 0x0000004000008947 */ /* 0x000fea0003800000 */
[----:B------:R-:W-:Y:S02]  /*41b0*/  MOV R4, R29 ;  /* 0x0000001d00047202 */ /* 0x000fe40000000f00 */
[----:B------:R-:W-:Y:S02]  /*41c0*/  MOV R3, R30 ;  /* 0x0000001e00037202 */ /* 0x000fe40000000f00 */
[----:B------:R-:W-:Y:S02]  /*41d0*/  MOV R0, 0x41f0 ;  /* 0x000041f000007802 */ /* 0x000fe40000000f00 */
[----:B-12---:R-:W-:Y:S05]  /*41e0*/  CALL.REL.NOINC `($__internal_4_$__cuda_sm3x_div_rn_ftz_f32_slowpath) ;  /* 0x0001259000007944 */ /* 0x006fea0003c00000 */
.L_x_3515:
[----:B------:R-:W-:Y:S05]  /*41f0*/  BSYNC B3 ;  /* 0x0000000000037941 */ /* 0x000fea0003800000 */
.L_x_3514:
        /* <DEDUP_REMOVED lines=18> */
.L_x_3517:
[----:B------:R-:W-:Y:S02]  /*4320*/  ISETP.GE.AND P0, PT, R14, RZ, PT ;  /* 0x000000ff0e00720c */ /* 0x000fe40003f06270 */
[----:B------:R-:W-:-:S11]  /*4330*/  MOV R3, 0x3fd774eb ;  /* 0x3fd774eb00037802 */ /* 0x000fd60000000f00 */
[----:B------:R-:W-:-:S04]  /*4340*/  @P0 FFMA.FTZ R2, R3, 0.93318945169448852539, -R2 ;  /* 0x3f6ee58103020823 */ /* 0x000fc80000010802 */
[----:B------:R-:W-:Y:S02]  /*4350*/  @!P0 FFMA.FTZ R2, R3, 0.93318945169448852539, R2 ;  /* 0x3f6ee58103028823 */ /* 0x000fe40000010002 */
.L_x_3518:
[----:B------:R-:W-:Y:S05]  /*4360*/  BSYNC B0 ;  /* 0x0000000000007941 */ /* 0x000fea0003800000 */
.L_x_3516:
        /* <DEDUP_REMOVED lines=12> */
.L_x_3494:
        /* <DEDUP_REMOVED lines=13> */
.L_x_3520:
[----:B------:R-:W-:Y:S05]  /*4500*/  BSYNC B3 ;  /* 0x0000000000037941 */ /* 0x000fea0003800000 */
.L_x_3519:
        /* <DEDUP_REMOVED lines=18> */
.L_x_3522:
[----:B------:R-:W-:Y:S02]  /*4630*/  ISETP.GE.AND P0, PT, R14, RZ, PT ;  /* 0x000000ff0e00720c */ /* 0x000fe40003f06270 */
[----:B------:R-:W-:-:S11]  /*4640*/  MOV R3, 0x3fd774eb ;  /* 0x3fd774eb00037802 */ /* 0x000fd60000000f00 */
[----:B------:R-:W-:-:S04]  /*4650*/  @P0 FFMA.FTZ R2, R3, 0.93318945169448852539, -R2 ;  /* 0x3f6ee58103020823 */ /* 0x000fc80000010802 */
[----:B------:R-:W-:Y:S02]  /*4660*/  @!P0 FFMA.FTZ R2, R3, 0.93318945169448852539, R2 ;  /* 0x3f6ee58103028823 */ /* 0x000fe40000010002 */
.L_x_3523:
[----:B------:R-:W-:Y:S05]  /*4670*/  BSYNC B0 ;  /* 0x0000000000007941 */ /* 0x000fea0003800000 */
.L_x_3521:
        /* <DEDUP_REMOVED lines=27> */
.L_x_3493:
        /* <DEDUP_REMOVED lines=39> */
.L_x_3526:
[----:B------:R-:W-:Y:S05]  /*4aa0*/  BSYNC B0 ;  /* 0x0000000000007941 */ /* 0x000fea0003800000 */
.L_x_3525:
[----:B------:R-:W-:Y:S01]  /*4ab0*/  BSSY B3, `(.L_x_3527) ;  /* 0x0000007000037945 */ /* 0x000fe20003800000 */
[----:B------:R-:W-:Y:S01]  /*4ac0*/  FFMA R2, R6, R5, R4 ;  /* 0x0000000506027223 */ /* 0x000fe20000000004 */
[----:B------:R-:W-:Y:S05]  /*4ad0*/  @!P0 BRA `(.L_x_3528) ;  /* 0x0000004000008947 */ /* 0x000fea0003800000 */
[----:B------:R-:W-:Y:S01]  /*4ae0*/  HFMA2.MMA R3, -RZ, RZ, 1.875, 0 ;  /* 0x3f800000ff037435 */ /* 0x000fe200000001ff */
[----:B------:R-:W-:Y:S02]  /*4af0*/  MOV R4, R29 ;  /* 0x0000001d00047202 */ /* 0x000fe40000000f00 */
[----:B------:R-:W-:-:S03]  /*4b00*/  MOV R0, 0x4b20 ;  /* 0x00004b2000007802 */ /* 0x000fc60000000f00 */
[----:B-12---:R-:W-:Y:S05]  /*4b10*/  CALL.REL.NOINC `($__internal_4_$__cuda_sm3x_div_rn_ftz_f32_slowpath) ;  /* 0x00011c6000007944 */ /* 0x006fea0003c00000 */
.L_x_3528:
[----:B------:R-:W-:Y:S05]  /*4b20*/  BSYNC B3 ;  /* 0x0000000000037941 */ /* 0x000fea0003800000 */
.L_x_3527:
        /* <DEDUP_REMOVED lines=18> */
.L_x_3530:
[----:B------:R-:W-:Y:S02]  /*4c50*/  ISETP.GE.AND P0, PT, R14, RZ, PT ;  /* 0x000000ff0e00720c */ /* 0x000fe40003f06270 */
[----:B------:R-:W-:-:S11]  /*4c60*/  MOV R3, 0x3fd774eb ;  /* 0x3fd774eb00037802 */ /* 0x000fd60000000f00 */
[----:B------:R-:W-:-:S04]  /*4c70*/  @P0 FFMA.FTZ R2, R3, 0.93318945169448852539, -R2 ;  /* 0x3f6ee58103020823 */ /* 0x000fc80000010802 */
[----:B------:R-:W-:Y:S02]  /*4c80*/  @!P0 FFMA.FTZ R2, R3, 0.93318945169448852539, R2 ;  /* 0x3f6ee58103028823 */ /* 0x000fe40000010002 */
.L_x_3531:
[----:B------:R-:W-:Y:S05]  /*4c90*/  BSYNC B0 ;  /* 0x0000000000007941 */ /* 0x000fea0003800000 */
.L_x_3529:
        /* <DEDUP_REMOVED lines=10> */
.L_x_3524:
        /* <DEDUP_REMOVED lines=12> */
[----:B-12---:R-:W-:Y:S05]  /*4e00*/  CALL.REL.NOINC `($__internal_4_$__cuda_sm3x_div_rn_ftz_f32_slowpath) ;  /* 0x0001197000007944 */ /* 0x006fea0003c00000 */
.L_x_3533:
[----:B------:R-:W-:Y:S05]  /*4e10*/  BSYNC B3 ;  /* 0x0000000000037941 */ /* 0x000fea0003800000 */
.L_x_3532:
        /* <DEDUP_REMOVED lines=18> */
.L_x_3535:
[----:B------:R-:W-:Y:S02]  /*4f40*/  ISETP.GE.AND P0, PT, R14, RZ, PT ;  /* 0x000000ff0e00720c */ /* 0x000fe40003f06270 */
[----:B------:R-:W-:-:S11]  /*4f50*/  MOV R3, 0x3fd774eb ;  /* 0x3fd774eb00037802 */ /* 0x000fd60000000f00 */
[----:B------:R-:W-:-:S04]  /*4f60*/  @P0 FFMA.FTZ R2, R3, 0.93318945169448852539, -R2 ;  /* 0x3f6ee58103020823 */ /* 0x000fc80000010802 */
[----:B------:R-:W-:Y:S02]  /*4f70*/  @!P0 FFMA.FTZ R2, R3, 0.93318945169448852539, R2 ;  /* 0x3f6ee58103028823 */ /* 0x000fe40000010002 */
.L_x_3536:
[----:B------:R-:W-:Y:S05]  /*4f80*/  BSYNC B0 ;  /* 0x0000000000007941 */ /* 0x000fea0003800000 */
.L_x_3534:
        /* <DEDUP_REMOVED lines=11> */
.L_x_3492:
        /* <DEDUP_REMOVED lines=33> */
[----:B-12---:R-:W-:Y:S05]  /*5250*/  CALL.REL.NOINC `($__internal_4_$__cuda_sm3x_div_rn_ftz_f32_slowpath) ;  /* 0x0001152000007944 */ /* 0x006fea0003c00000 */
[----:B0-----:R-:W-:Y:S02]  /*5260*/  MOV R0, R2 ;  /* 0x0000000200007202 */ /* 0x001fe40000000f00 */
.L_x_3538:
[----:B------:R-:W-:Y:S05]  /*5270*/  BSYNC B3 ;  /* 0x0000000000037941 */ /* 0x000fea0003800000 */
.L_x_3537:
        /* <DEDUP_REMOVED lines=18> */
.L_x_3540:
[----:B------:R-:W-:Y:S02]  /*53a0*/  ISETP.GE.AND P0, PT, R14, RZ, PT ;  /* 0x000000ff0e00720c */ /* 0x000fe40003f06270 */
[----:B------:R-:W-:-:S11]  /*53b0*/  MOV R3, 0x3fd774eb ;  /* 0x3fd774eb00037802 */ /* 0x000fd60000000f00 */
[----:B------:R-:W-:-:S04]  /*53c0*/  @P0 FFMA.FTZ R0, R3, 0.93318945169448852539, -R0 ;  /* 0x3f6ee58103000823 */ /* 0x000fc80000010800 */
[----:B------:R-:W-:Y:S02]  /*53d0*/  @!P0 FFMA.FTZ R0, R3, 0.93318945169448852539, R0 ;  /* 0x3f6ee58103008823 */ /* 0x000fe40000010000 */
.L_x_3541:
[----:B------:R-:W-:Y:S05]  /*53e0*/  BSYNC B0 ;  /* 0x0000000000007941 */ /* 0x000fea0003800000 */
.L_x_3539:
        /* <DEDUP_REMOVED lines=11> */
.L_x_3491:
        /* <DEDUP_REMOVED lines=26> */
[----:B-12---:R-:W-:Y:S05]  /*5640*/  CALL.REL.NOINC `($__internal_4_$__cuda_sm3x_div_rn_ftz_f32_slowpath) ;  /* 0x0001113000007944 */ /* 0x006fea0003c00000 */
.L_x_3543:
[----:B------:R-:W-:Y:S05]  /*5650*/  BSYNC B3 ;  /* 0x0000000000037941 */ /* 0x000fea0003800000 */
.L_x_3542:
        /* <DEDUP_REMOVED lines=18> */
.L_x_3545:
[----:B------:R-:W-:Y:S02]  /*5780*/  ISETP.GE.AND P0, PT, R14, RZ, PT ;  /* 0x000000ff0e00720c */ /* 0x000fe40003f06270 */
[----:B------:R-:W-:-:S11]  /*5790*/  MOV R3, 0x3fd774eb ;  /* 0x3fd774eb00037802 */ /* 0x000fd60000000f00 */
[----:B------:R-:W-:-:S04]  /*57a0*/  @P0 FFMA.FTZ R2, R3, 0.93318945169448852539, -R2 ;  /* 0x3f6ee58103020823 */ /* 0x000fc80000010802 */
[----:B------:R-:W-:Y:S02]  /*57b0*/  @!P0 FFMA.FTZ R2, R3, 0.93318945169448852539, R2 ;  /* 0x3f6ee58103028823 */ /* 0x000fe40000010002 */
.L_x_3546:
[----:B------:R-:W-:Y:S05]  /*57c0*/  BSYNC B0 ;  /* 0x0000000000007941 */ /* 0x000fea0003800000 */
.L_x_3544:
        /* <DEDUP_REMOVED lines=12> */
.L_x_3503:
[----:B------:R-:W-:Y:S05]  /*5890*/  BSYNC B2 ;  /* 0x0000000000027941 */ /* 0x000fea0003800000 */
.L_x_3490:
        /* <DEDUP_REMOVED lines=42> */
.L_x_3550:
        /* <DEDUP_REMOVED lines=10> */
.L_x_3549:
[----:B------:R-:W-:-:S04]  /*5be0*/  FMUL.RZ R4, R4, 0.15915493667125701904 ;  /* 0x3e22f98304047820 */ /* 0x000fc8000040c000 */
[----:B------:R0:W3:Y:S08]  /*5bf0*/  MUFU.SIN R15, R4 ;  /* 0x00000004000f7308 */ /* 0x0000f00000000400 */
[----:B------:R0:W4:Y:S01]  /*5c00*/  MUFU.COS R14, R4 ;  /* 0x00000004000e7308 */ /* 0x0001220000000000 */
[----:B------:R-:W-:Y:S05]  /*5c10*/  BRA `(.L_x_3551) ;  /* 0x0000003000007947 */ /* 0x000fea0003800000 */
.L_x_3548:
[----:B------:R-:W-:Y:S01]  /*5c20*/  FMUL.FTZ R14, R28, 1.4426950216293334961 ;  /* 0x3fb8aa3b1c0e7820 */ /* 0x000fe20000410000 */
[----:B------:R-:W-:-:S05]  /*5c30*/  MOV R15, R4 ;  /* 0x00000004000f7202 */ /* 0x000fca0000000f00 */
[----:B------:R-:W0:Y:S02]  /*5c40*/  MUFU.EX2 R14, R14 ;  /* 0x0000000e000e7308 */ /* 0x000e240000000800 */
.L_x_3551:
[----:B------:R-:W-:Y:S05]  /*5c50*/  BSYNC B0 ;  /* 0x0000000000007941 */ /* 0x000fea0003800000 */
.L_x_3547:
        /* <DEDUP_REMOVED lines=61> */
.L_x_3559:
[----:B------:R-:W-:Y:S05]  /*6030*/  BSYNC B0 ;  /* 0x0000000000007941 */ /* 0x000fea0003800000 */
.L_x_3558:
[----:B------:R-:W-:Y:S01]  /*6040*/  BSSY B3, `(.L_x_3560) ;  /* 0x0000007000037945 */ /* 0x000fe20003800000 */
[----:B------:R-:W-:Y:S01]  /*6050*/  FFMA R2, R4, R3, R5 ;  /* 0x0000000304027223 */ /* 0x000fe20000000005 */
[----:B------:R-:W-:Y:S05]  /*6060*/  @!P0 BRA `(.L_x_3561) ;  /* 0x0000004000008947 */ /* 0x000fea0003800000 */
[----:B------:R-:W-:Y:S02]  /*6070*/  MOV R4, R29 ;  /* 0x0000001d00047202 */ /* 0x000fe40000000f00 */
[----:B------:R-:W-:Y:S02]  /*6080*/  MOV R3, R30 ;  /* 0x0000001e00037202 */ /* 0x000fe40000000f00 */
[----:B------:R-:W-:Y:S02]  /*6090*/  MOV R0, 0x60b0 ;  /* 0x000060b000007802 */ /* 0x000fe40000000f00 */
[----:B-1234-:R-:W-:Y:S05]  /*60a0*/  CALL.REL.NOINC `($__internal_4_$__cuda_sm3x_div_rn_ftz_f32_slowpath) ;  /* 0x000106d000007944 */ /* 0x01efea0003c00000 */
.L_x_3561:
[----:B------:R-:W-:Y:S05]  /*60b0*/  BSYNC B3 ;  /* 0x0000000000037941 */ /* 0x000fea0003800000 */
.L_x_3560:
        /* <DEDUP_REMOVED lines=18> */
.L_x_3563:
[----:B------:R-:W-:Y:S02]  /*61e0*/  ISETP.GE.AND P0, PT, R8, RZ, PT ;  /* 0x000000ff0800720c */ /* 0x000fe40003f06270 */
[----:B------:R-:W-:-:S11]  /*61f0*/  MOV R3, 0x3fd774eb ;  /* 0x3fd774eb00037802 */ /* 0x000fd60000000f00 */
[----:B------:R-:W-:-:S04]  /*6200*/  @P0 FFMA.FTZ R2, R3, 0.93318945169448852539, -R2 ;  /* 0x3f6ee58103020823 */ /* 0x000fc80000010802 */
[----:B------:R-:W-:Y:S02]  /*6210*/  @!P0 FFMA.FTZ R2, R3, 0.93318945169448852539, R2 ;  /* 0x3f6ee58103028823 */ /* 0x000fe40000010002 */
.L_x_3564:
[----:B------:R-:W-:Y:S05]  /*6220*/  BSYNC B0 ;  /* 0x0000000000007941 */ /* 0x000fea0003800000 */
.L_x_3562:
        /* <DEDUP_REMOVED lines=12> */
.L_x_3557:
        /* <DEDUP_REMOVED lines=16> */
[----:B-123--:R-:W-:Y:S05]  /*63f0*/  CALL.REL.NOINC `($__internal_4_$__cuda_sm3x_div_rn_ftz_f32_slowpath) ;  /* 0x0001038000007944 */ /* 0x00efea0003c00000 */
.L_x_3568:
[----:B------:R-:W-:Y:S05]  /*6400*/  BSYNC B3 ;  /* 0x0000000000037941 */ /* 0x000fea0003800000 */
.L_x_3567:
        /* <DEDUP_REMOVED lines=18> */
.L_x_3570:
[----:B------:R-:W-:Y:S02]  /*6530*/  ISETP.GE.AND P0, PT, R8, RZ, PT ;  /* 0x000000ff0800720c */ /* 0x000fe40003f06270 */
[----:B------:R-:W-:-:S11]  /*6540*/  MOV R3, 0x3fd774eb ;  /* 0x3fd774eb00037802 */ /* 0x000fd60000000f00 */
[----:B------:R-:W-:-:S04]  /*6550*/  @P0 FFMA.FTZ R2, R3, 0.93318945169448852539, -R2 ;  /* 0x3f6ee58103020823 */ /* 0x000fc80000010802 */
[----:B------:R-:W-:Y:S02]  /*6560*/  @!P0 FFMA.FTZ R2, R3, 0.93318945169448852539, R2 ;  /* 0x3f6ee58103028823 */ /* 0x000fe40000010002 */
.L_x_3571:
[----:B------:R-:W-:Y:S05]  /*6570*/  BSYNC B0 ;  /* 0x0000000000007941 */ /* 0x000fea0003800000 */
.L_x_3569:
        /* <DEDUP_REMOVED lines=13> */
.L_x_3566:
        /* <DEDUP_REMOVED lines=25> */
.L_x_3573:
        /* <DEDUP_REMOVED lines=41> */
.L_x_3572:
        /* <DEDUP_REMOVED lines=48> */
.L_x_3575:
[----:B------:R-:W-:Y:S05]  /*6d70*/  BSYNC B0 ;  /* 0x0000000000007941 */ /* 0x000fea0003800000 */
.L_x_3574:
[----:B------:R-:W-:Y:S01]  /*6d80*/  BSSY B3, `(.L_x_3576) ;  /* 0x0000007000037945 */ /* 0x000fe20003800000 */
[----:B------:R-:W-:Y:S01]  /*6d90*/  FFMA R2, R2, R4, R5 ;  /* 0x0000000402027223 */ /* 0x000fe20000000005 */
[----:B------:R-:W-:Y:S05]  /*6da0*/  @!P0 BRA `(.L_x_3577) ;  /* 0x0000004000008947 */ /* 0x000fea0003800000 */
[----:B------:R-:W-:Y:S02]  /*6db0*/  MOV R4, R29 ;  /* 0x0000001d00047202 */ /* 0x000fe40000000f00 */
[----:B------:R-:W-:Y:S02]  /*6dc0*/  MOV R3, R30 ;  /* 0x0000001e00037202 */ /* 0x000fe40000000f00 */
[----:B------:R-:W-:Y:S02]  /*6dd0*/  MOV R0, 0x6df0 ;  /* 0x00006df000007802 */ /* 0x000fe40000000f00 */
[----:B-1234-:R-:W-:Y:S05]  /*6de0*/  CALL.REL.NOINC `($__internal_4_$__cuda_sm3x_div_rn_ftz_f32_slowpath) ;  /* 0x0000f99000007944 */ /* 0x01efea0003c00000 */
.L_x_3577:
[----:B------:R-:W-:Y:S05]  /*6df0*/  BSYNC B3 ;  /* 0x0000000000037941 */ /* 0x000fea0003800000 */
.L_x_3576:
        /* <DEDUP_REMOVED lines=18> */
.L_x_3579:
[----:B------:R-:W-:Y:S02]  /*6f20*/  ISETP.GE.AND P0, PT, R8, RZ, PT ;  /* 0x000000ff0800720c */ /* 0x000fe40003f06270 */
[----:B------:R-:W-:-:S11]  /*6f30*/  MOV R3, 0x3fd774eb ;  /* 0x3fd774eb00037802 */ /* 0x000fd60000000f00 */
[----:B------:R-:W-:-:S04]  /*6f40*/  @P0 FFMA.FTZ R2, R3, 0.93318945169448852539, -R2 ;  /* 0x3f6ee58103020823 */ /* 0x000fc80000010802 */
[----:B------:R-:W-:Y:S02]  /*6f50*/  @!P0 FFMA.FTZ R2, R3, 0.93318945169448852539, R2 ;  /* 0x3f6ee58103028823 */ /* 0x000fe40000010002 */
.L_x_3580:
[----:B------:R-:W-:Y:S05]  /*6f60*/  BSYNC B0 ;  /* 0x0000000000007941 */ /* 0x000fea0003800000 */
.L_x_3578:
        /* <DEDUP_REMOVED lines=12> */
.L_x_3556:
        /* <DEDUP_REMOVED lines=13> */
.L_x_3582:
[----:B------:R-:W-:Y:S05]  /*7100*/  BSYNC B3 ;  /* 0x0000000000037941 */ /* 0x000fea0003800000 */
.L_x_3581:
        /* <DEDUP_REMOVED lines=18> */
.L_x_3584:
[----:B------:R-:W-:Y:S02]  /*7230*/  ISETP.GE.AND P0, PT, R8, RZ, PT ;  /* 0x000000ff0800720c */ /* 0x000fe40003f06270 */
[----:B------:R-:W-:-:S11]  /*7240*/  MOV R3, 0x3fd774eb ;  /* 0x3fd774eb00037802 */ /* 0x000fd60000000f00 */
[----:B------:R-:W-:-:S04]  /*7250*/  @P0 FFMA.FTZ R2, R3, 0.93318945169448852539, -R2 ;  /* 0x3f6ee58103020823 */ /* 0x000fc80000010802 */
[----:B------:R-:W-:Y:S02]  /*7260*/  @!P0 FFMA.FTZ R2, R3, 0.93318945169448852539, R2 ;  /* 0x3f6ee58103028823 */ /* 0x000fe40000010002 */
.L_x_3585:
[----:B------:R-:W-:Y:S05]  /*7270*/  BSYNC B0 ;  /* 0x0000000000007941 */ /* 0x000fea0003800000 */
.L_x_3583:
        /* <DEDUP_REMOVED lines=27> */
.L_x_3555:
        /* <DEDUP_REMOVED lines=39> */
.L_x_3588:
[----:B------:R-:W-:Y:S05]  /*76a0*/  BSYNC B0 ;  /* 0x0000000000007941 */ /* 0x000fea0003800000 */
.L_x_3587:
[----:B------:R-:W-:Y:S01]  /*76b0*/  BSSY B3, `(.L_x_3589) ;  /* 0x0000007000037945 */ /* 0x000fe20003800000 */
[----:B------:R-:W-:Y:S01]  /*76c0*/  FFMA R2, R6, R5, R4 ;  /* 0x0000000506027223 */ /* 0x000fe20000000004 */
[----:B------:R-:W-:Y:S05]  /*76d0*/  @!P0 BRA `(.L_x_3590) ;  /* 0x0000004000008947 */ /* 0x000fea0003800000 */
[----:B------:R-:W-:Y:S01]  /*76e0*/  HFMA2.MMA R3, -RZ, RZ, 1.875, 0 ;  /* 0x3f800000ff037435 */ /* 0x000fe200000001ff */
[----:B------:R-:W-:Y:S02]  /*76f0*/  MOV R4, R29 ;  /* 0x0000001d00047202 */ /* 0x000fe40000000f00 */
[----:B------:R-:W-:-:S03]  /*7700*/  MOV R0, 0x7720 ;  /* 0x0000772000007802 */ /* 0x000fc60000000f00 */
[----:B-1234-:R-:W-:Y:S05]  /*7710*/  CALL.REL.NOINC `($__internal_4_$__cuda_sm3x_div_rn_ftz_f32_slowpath) ;  /* 0x0000f06000007944 */ /* 0x01efea0003c00000 */
.L_x_3590:
[----:B------:R-:W-:Y:S05]  /*7720*/  BSYNC B3 ;  /* 0x0000000000037941 */ /* 0x000fea0003800000 */
.L_x_3589:
        /* <DEDUP_REMOVED lines=18> */
.L_x_3592:
[----:B------:R-:W-:Y:S02]  /*7850*/  ISETP.GE.AND P0, PT, R8, RZ, PT ;  /* 0x000000ff0800720c */ /* 0x000fe40003f06270 */
[----:B------:R-:W-:-:S11]  /*7860*/  MOV R3, 0x3fd774eb ;  /* 0x3fd774eb00037802 */ /* 0x000fd60000000f00 */
[----:B------:R-:W-:-:S04]  /*7870*/  @P0 FFMA.FTZ R2, R3, 0.93318945169448852539, -R2 ;  /* 0x3f6ee58103020823 */ /* 0x000fc80000010802 */
[----:B------:R-:W-:Y:S02]  /*7880*/  @!P0 FFMA.FTZ R2, R3, 0.93318945169448852539, R2 ;  /* 0x3f6ee58103028823 */ /* 0x000fe40000010002 */
.L_x_3593:
[----:B------:R-:W-:Y:S05]  /*7890*/  BSYNC B0 ;  /* 0x0000000000007941 */ /* 0x000fea0003800000 */
.L_x_3591:
        /* <DEDUP_REMOVED lines=10> */
.L_x_3586:
        /* <DEDUP_REMOVED lines=12> */
[----:B-1234-:R-:W-:Y:S05]  /*7a00*/  CALL.REL.NOINC `($__internal_4_$__cuda_sm3x_div_rn_ftz_f32_slowpath) ;  /* 0x0000ed7000007944 */ /* 0x01efea0003c00000 */
.L_x_3595:
[----:B------:R-:W-:Y:S05]  /*7a10*/  BSYNC B3 ;  /* 0x0000000000037941 */ /* 0x000fea0003800000 */
.L_x_3594:
        /* <DEDUP_REMOVED lines=18> */
.L_x_3597:
[----:B------:R-:W-:Y:S02]  /*7b40*/  ISETP.GE.AND P0, PT, R8, RZ, PT ;  /* 0x000000ff0800720c */ /* 0x000fe40003f06270 */
[----:B------:R-:W-:-:S11]  /*7b50*/  MOV R3, 0x3fd774eb ;  /* 0x3fd774eb00037802 */ /* 0x000fd60000000f00 */
[----:B------:R-:W-:-:S04]  /*7b60*/  @P0 FFMA.FTZ R2, R3, 0.93318945169448852539, -R2 ;  /* 0x3f6ee58103020823 */ /* 0x000fc80000010802 */
[----:B------:R-:W-:Y:S02]  /*7b70*/  @!P0 FFMA.FTZ R2, R3, 0.93318945169448852539, R2 ;  /* 0x3f6ee58103028823 */ /* 0x000fe40000010002 */
.L_x_3598:
[----:B------:R-:W-:Y:S05]  /*7b80*/  BSYNC B0 ;  /* 0x0000000000007941 */ /* 0x000fea0003800000 */
.L_x_3596:
        /* <DEDUP_REMOVED lines=11> */
.L_x_3554:
        /* <DEDUP_REMOVED lines=33> */
[----:B-1234-:R-:W-:Y:S05]  /*7e50*/  CALL.REL.NOINC `($__internal_4_$__cuda_sm3x_div_rn_ftz_f32_slowpath) ;  /* 0x0000e92000007944 */ /* 0x01efea0003c00000 */
[----:B0-----:R-:W-:Y:S02]  /*7e60*/  MOV R0, R2 ;  /* 0x0000000200007202 */ /* 0x001fe40000000f00 */
.L_x_3600:
[----:B------:R-:W-:Y:S05]  /*7e70*/  BSYNC B3 ;  /* 0x0000000000037941 */ /* 0x000fea0003800000 */
.L_x_3599:
        /* <DEDUP_REMOVED lines=18> */
.L_x_3602:
[----:B------:R-:W-:Y:S02]  /*7fa0*/  ISETP.GE.AND P0, PT, R8, RZ, PT ;  /* 0x000000ff0800720c */ /* 0x000fe40003f06270 */
[----:B------:R-:W-:-:S11]  /*7fb0*/  MOV R3, 0x3fd774eb ;  /* 0x3fd774eb00037802 */ /* 0x000fd60000000f00 */
[----:B------:R-:W-:-:S04]  /*7fc0*/  @P0 FFMA.FTZ R0, R3, 0.93318945169448852539, -R0 ;  /* 0x3f6ee58103000823 */ /* 0x000fc80000010800 */
[----:B------:R-:W-:Y:S02]  /*7fd0*/  @!P0 FFMA.FTZ R0, R3, 0.93318945169448852539, R0 ;  /* 0x3f6ee58103008823 */ /* 0x000fe40000010000 */
.L_x_3603:
[----:B------:R-:W-:Y:S05]  /*7fe0*/  BSYNC B0 ;  /* 0x0000000000007941 */ /* 0x000fea0003800000 */
.L_x_3601:
        /* <DEDUP_REMOVED lines=11> */
.L_x_3553:
        /* <DEDUP_REMOVED lines=26> */
[----:B-123--:R-:W-:Y:S05]  /*8240*/  CALL.REL.NOINC `($__internal_4_$__cuda_sm3x_div_rn_ftz_f32_slowpath) ;  /* 0x0000e53000007944 */ /* 0x00efea0003c00000 */
.L_x_3605:
[----:B------:R-:W-:Y:S05]  /*8250*/  BSYNC B3 ;  /* 0x0000000000037941 */ /* 0x000fea0003800000 */
.L_x_3604:
        /* <DEDUP_REMOVED lines=18> */
.L_x_3607:
[----:B------:R-:W-:Y:S02]  /*8380*/  ISETP.GE.AND P0, PT, R8, RZ, PT ;  /* 0x000000ff0800720c */ /* 0x000fe40003f06270 */
[----:B------:R-:W-:-:S11]  /*8390*/  MOV R3, 0x3fd774eb ;  /* 0x3fd774eb00037802 */ /* 0x000fd60000000f00 */
[----:B------:R-:W-:-:S04]  /*83a0*/  @P0 FFMA.FTZ R2, R3, 0.93318945169448852539, -R2 ;  /* 0x3f6ee58103020823 */ /* 0x000fc80000010802 */
[----:B------:R-:W-:Y:S02]  /*83b0*/  @!P0 FFMA.FTZ R2, R3, 0.93318945169448852539, R2 ;  /* 0x3f6ee58103028823 */ /* 0x000fe40000010002 */
.L_x_3608:
[----:B------:R-:W-:Y:S05]  /*83c0*/  BSYNC B0 ;  /* 0x0000000000007941 */ /* 0x000fea0003800000 */
.L_x_3606:
        /* <DEDUP_REMOVED lines=12> */
.L_x_3565:
[----:B------:R-:W-:Y:S05]  /*8490*/  BSYNC B2 ;  /* 0x0000000000027941 */ /* 0x000fea0003800000 */
.L_x_3552:
        /* <DEDUP_REMOVED lines=42> */
.L_x_3612:
        /* <DEDUP_REMOVED lines=10> */
.L_x_3611:
[----:B------:R-:W-:-:S04]  /*87e0*/  FMUL.RZ R4, R4, 0.15915493667125701904 ;  /* 0x3e22f98304047820 */ /* 0x000fc8000040c000 */
[----:B------:R0:W4:Y:S08]  /*87f0*/  MUFU.SIN R9, R4 ;  /* 0x0000000400097308 */ /* 0x0001300000000400 */
[----:B------:R0:W3:Y:S01]  /*8800*/  MUFU.COS R8, R4 ;  /* 0x0000000400087308 */ /* 0x0000e20000000000 */
[----:B------:R-:W-:Y:S05]  /*8810*/  BRA `(.L_x_3613) ;  /* 0x0000003000007947 */ /* 0x000fea0003800000 */
.L_x_3610:
[----:B------:R-:W-:Y:S01]  /*8820*/  FMUL.FTZ R8, R28, 1.4426950216293334961 ;  /* 0x3fb8aa3b1c087820 */ /* 0x000fe20000410000 */
[----:B------:R-:W-:-:S05]  /*8830*/  MOV R9, R4 ;  /* 0x0000000400097202 */ /* 0x000fca0000000f00 */
[----:B------:R-:W0:Y:S02]  /*8840*/  MUFU.EX2 R8, R8 ;  /* 0x0000000800087308 */ /* 0x000e240000000800 */
.L_x_3613:
[----:B------:R-:W-:Y:S05]  /*8850*/  BSYNC B0 ;  /* 0x0000000000007941 */ /* 0x000fea0003800000 */
.L_x_3609:
        /* <DEDUP_REMOVED lines=61> */
.L_x_3621:
[----:B------:R-:W-:Y:S05]  /*8c30*/  BSYNC B0 ;  /* 0x0000000000007941 */ /* 0x000fea0003800000 */
.L_x_3620:
[----:B------:R-:W-:Y:S01]  /*8c40*/  BSSY B3, `(.L_x_3622) ;  /* 0x0000007000037945 */ /* 0x000fe20003800000 */
[----:B------:R-:W-:Y:S01]  /*8c50*/  FFMA R2, R4, R3, R5 ;  /* 0x0000000304027223 */ /* 0x000fe20000000005 */
[----:B------:R-:W-:Y:S05]  /*8c60*/  @!P0 BRA `(.L_x_3623) ;  /* 0x0000004000008947 */ /* 0x000fea0003800000 */
[----:B------:R-:W-:Y:S02]  /*8c70*/  MOV R4, R29 ;  /* 0x0000001d00047202 */ /* 0x000fe40000000f00 */
[----:B------:R-:W-:Y:S02]  /*8c80*/  MOV R3, R30 ;  /* 0x0000001e00037202 */ /* 0x000fe40000000f00 */
[----:B------:R-:W-:Y:S02]  /*8c90*/  MOV R0, 0x8cb0 ;  /* 0x00008cb000007802 */ /* 0x000fe40000000f00 */
[----:B-1234-:R-:W-:Y:S05]  /*8ca0*/  CALL.REL.NOINC `($__internal_4_$__cuda_sm3x_div_rn_ftz_f32_slowpath) ;  /* 0x0000dad000007944 */ /* 0x01efea0003c00000 */
.L_x_3623:
[----:B------:R-:W-:Y:S05]  /*8cb0*/  BSYNC B3 ;  /* 0x0000000000037941 */ /* 0x000fea0003800000 */
.L_x_3622:
        /* <DEDUP_REMOVED lines=18> */
.L_x_3625:
[----:B------:R-:W-:Y:S02]  /*8de0*/  ISETP.GE.AND P0, PT, R10, RZ, PT ;  /* 0x000000ff0a00720c */ /* 0x000fe40003f06270 */
[----:B------:R-:W-:-:S11]  /*8df0*/  MOV R3, 0x3fd774eb ;  /* 0x3fd774eb00037802 */ /* 0x000fd60000000f00 */
[----:B------:R-:W-:-:S04]  /*8e00*/  @P0 FFMA.FTZ R2, R3, 0.93318945169448852539, -R2 ;  /* 0x3f6ee58103020823 */ /* 0x000fc80000010802 */
[----:B------:R-:W-:Y:S02]  /*8e10*/  @!P0 FFMA.FTZ R2, R3, 0.93318945169448852539, R2 ;  /* 0x3f6ee58103028823 */ /* 0x000fe40000010002 */
.L_x_3626:
[----:B------:R-:W-:Y:S05]  /*8e20*/  BSYNC B0 ;  /* 0x0000000000007941 */ /* 0x000fea0003800000 */
.L_x_3624:
        /* <DEDUP_REMOVED lines=12> */
.L_x_3619:
        /* <DEDUP_REMOVED lines=17> */
.L_x_3630:
[----:B------:R-:W-:Y:S05]  /*9000*/  BSYNC B3 ;  /* 0x0000000000037941 */ /* 0x000fea0003800000 */
.L_x_3629:
        /* <DEDUP_REMOVED lines=18> */
.L_x_3632:
[----:B------:R-:W-:Y:S02]  /*9130*/  ISETP.GE.AND P0, PT, R10, RZ, PT ;  /* 0x000000ff0a00720c */ /* 0x000fe40003f06270 */
[----:B------:R-:W-:-:S11]  /*9140*/  MOV R3, 0x3fd774eb ;  /* 0x3fd774eb00037802 */ /* 0x000fd60000000f00 */
[----:B------:R-:W-:-:S04]  /*9150*/  @P0 FFMA.FTZ R2, R3, 0.93318945169448852539, -R2 ;  /* 0x3f6ee58103020823 */ /* 0x000fc80000010802 */
[----:B------:R-:W-:Y:S02]  /*9160*/  @!P0 FFMA.FTZ R2, R3, 0.93318945169448852539, R2 ;  /* 0x3f6ee58103028823 */ /* 0x000fe40000010002 */
.L_x_3633:
[----:B------:R-:W-:Y:S05]  /*9170*/  BSYNC B0 ;  /* 0x0000000000007941 */ /* 0x000fea0003800000 */
.L_x_3631:
        /* <DEDUP_REMOVED lines=13> */
.L_x_3628:
        /* <DEDUP_REMOVED lines=25> */
.L_x_3635:
        /* <DEDUP_REMOVED lines=41> */
.L_x_3634:
        /* <DEDUP_REMOVED lines=48> */
.L_x_3637:
[----:B------:R-:W-:Y:S05]  /*9970*/  BSYNC B0 ;  /* 0x0000000000007941 */ /* 0x000fea0003800000 */
.L_x_3636:
[----:B------:R-:W-:Y:S01]  /*9980*/  BSSY B3, `(.L_x_3638) ;  /* 0x0000007000037945 */ /* 0x000fe20003800000 */
[----:B------:R-:W-:Y:S01]  /*9990*/  FFMA R2, R2, R4, R5 ;  /* 0x0000000402027223 */ /* 0x000fe20000000005 */
[----:B------:R-:W-:Y:S05]  /*99a0*/  @!P0 BRA `(.L_x_3639) ;  /* 0x0000004000008947 */ /* 0x000fea0003800000 */
[----:B------:R-:W-:Y:S02]  /*99b0*/  MOV R4, R29 ;  /* 0x0000001d00047202 */ /* 0x000fe40000000f00 */
[----:B------:R-:W-:Y:S02]  /*99c0*/  MOV R3, R30 ;  /* 0x0000001e00037202 */ /* 0x000fe40000000f00 */
[----:B------:R-:W-:Y:S02]  /*99d0*/  MOV R0, 0x99f0 ;  /* 0x000099f000007802 */ /* 0x000fe40000000f00 */
[----:B-1234-:R-:W-:Y:S05]  /*99e0*/  CALL.REL.NOINC `($__internal_4_$__cuda_sm3x_div_rn_ftz_f32_slowpath) ;  /* 0x0000cd9000007944 */ /* 0x01efea0003c00000 */
.L_x_3639:
[----:B------:R-:W-:Y:S05]  /*99f0*/  BSYNC B3 ;  /* 0x0000000000037941 */ /* 0x000fea0003800000 */
.L_x_3638:
        /* <DEDUP_REMOVED lines=18> */
.L_x_3641:
[----:B------:R-:W-:Y:S02]  /*9b20*/  ISETP.GE.AND P0, PT, R10, RZ, PT ;  /* 0x000000ff0a00720c */ /* 0x000fe40003f06270 */
[----:B------:R-:W-:-:S11]  /*9b30*/  MOV R3, 0x3fd774eb ;  /* 0x3fd774eb00037802 */ /* 0x000fd60000000f00 */
[----:B------:R-:W-:-:S04]  /*9b40*/  @P0 FFMA.FTZ R2, R3, 0.93318945169448852539, -R2 ;  /* 0x3f6ee58103020823 */ /* 0x000fc80000010802 */
[----:B------:R-:W-:Y:S02]  /*9b50*/  @!P0 FFMA.FTZ R2, R3, 0.93318945169448852539, R2 ;  /* 0x3f6ee58103028823 */ /* 0x000fe40000010002 */
.L_x_3642:
[----:B------:R-:W-:Y:S05]  /*9b60*/  BSYNC B0 ;  /* 0x0000000000007941 */ /* 0x000fea0003800000 */
.L_x_3640:
        /* <DEDUP_REMOVED lines=12> */
.L_x_3618:
        /* <DEDUP_REMOVED lines=13> */
.L_x_3644:
[----:B------:R-:W-:Y:S05]  /*9d00*/  BSYNC B3 ;  /* 0x0000000000037941 */ /* 0x000fea0003800000 */
.L_x_3643:
        /* <DEDUP_REMOVED lines=18> */
.L_x_3646:
[----:B------:R-:W-:Y:S02]  /*9e30*/  ISETP.GE.AND P0, PT, R10, RZ, PT ;  /* 0x000000ff0a00720c */ /* 0x000fe40003f06270 */
[----:B------:R-:W-:-:S11]  /*9e40*/  MOV R3, 0x3fd774eb ;  /* 0x3fd774eb00037802 */ /* 0x000fd60000000f00 */
[----:B------:R-:W-:-:S04]  /*9e50*/  @P0 FFMA.FTZ R2, R3, 0.93318945169448852539, -R2 ;  /* 0x3f6ee58103020823 */ /* 0x000fc80000010802 */
[----:B------:R-:W-:Y:S02]  /*9e60*/  @!P0 FFMA.FTZ R2, R3, 0.93318945169448852539, R2 ;  /* 0x3f6ee58103028823 */ /* 0x000fe40000010002 */
.L_x_3647:
[----:B------:R-:W-:Y:S05]  /*9e70*/  BSYNC B0 ;  /* 0x0000000000007941 */ /* 0x000fea0003800000 */
.L_x_3645:
        /* <DEDUP_REMOVED lines=27> */
.L_x_3617:
        /* <DEDUP_REMOVED lines=39> */
.L_x_3650:
[----:B------:R-:W-:Y:S05]  /*a2a0*/  BSYNC B0 ;  /* 0x0000000000007941 */ /* 0x000fea0003800000 */
.L_x_3649:
[----:B------:R-:W-:Y:S01]  /*a2b0*/  BSSY B3, `(.L_x_3651) ;  /* 0x0000007000037945 */ /* 0x000fe20003800000 */
[----:B------:R-:W-:Y:S01]  /*a2c0*/  FFMA R2, R6, R5, R4 ;  /* 0x0000000506027223 */ /* 0x000fe20000000004 */
[----:B------:R-:W-:Y:S05]  /*a2d0*/  @!P0 BRA `(.L_x_3652) ;  /* 0x0000004000008947 */ /* 0x000fea0003800000 */
[----:B------:R-:W-:Y:S01]  /*a2e0*/  HFMA2.MMA R3, -RZ, RZ, 1.875, 0 ;  /* 0x3f800000ff037435 */ /* 0x000fe200000001ff */
[----:B------:R-:W-:Y:S02]  /*a2f0*/  MOV R4, R29 ;  /* 0x0000001d00047202 */ /* 0x000fe40000000f00 */
[----:B------:R-:W-:-:S03]  /*a300*/  MOV R0, 0xa320 ;  /* 0x0000a32000007802 */ /* 0x000fc60000000f00 */
[----:B-1234-:R-:W-:Y:S05]  /*a310*/  CALL.REL.NOINC `($__internal_4_$__cuda_sm3x_div_rn_ftz_f32_slowpath) ;  /* 0x0000c46000007944 */ /* 0x01efea0003c00000 */
.L_x_3652:
[----:B------:R-:W-:Y:S05]  /*a320*/  BSYNC B3 ;  /* 0x0000000000037941 */ /* 0x000fea0003800000 */
.L_x_3651:
        /* <DEDUP_REMOVED lines=18> */
.L_x_3654:
[----:B------:R-:W-:Y:S02]  /*a450*/  ISETP.GE.AND P0, PT, R10, RZ, PT ;  /* 0x000000ff0a00720c */ /* 0x000fe40003f06270 */
[----:B------:R-:W-:-:S11]  /*a460*/  MOV R3, 0x3fd774eb ;  /* 0x3fd774eb00037802 */ /* 0x000fd60000000f00 */
[----:B------:R-:W-:-:S04]  /*a470*/  @P0 FFMA.FTZ R2, R3, 0.93318945169448852539, -R2 ;  /* 0x3f6ee58103020823 */ /* 0x000fc80000010802 */
[----:B------:R-:W-:Y:S02]  /*a480*/  @!P0 FFMA.FTZ R2, R3, 0.93318945169448852539, R2 ;  /* 0x3f6ee58103028823 */ /* 0x000fe40000010002 */
.L_x_3655:
[----:B------:R-:W-:Y:S05]  /*a490*/  BSYNC B0 ;  /* 0x0000000000007941 */ /* 0x000fea0003800000 */
.L_x_3653:
        /* <DEDUP_REMOVED lines=10> */
.L_x_3648:
        /* <DEDUP_REMOVED lines=13> */
.L_x_3657:
[----:B------:R-:W-:Y:S05]  /*a610*/  BSYNC B3 ;  /* 0x0000000000037941 */ /* 0x000fea0003800000 */
.L_x_3656:
        /* <DEDUP_REMOVED lines=18> */
.L_x_3659:
[----:B------:R-:W-:Y:S02]  /*a740*/  ISETP.GE.AND P0, PT, R10, RZ, PT ;  /* 0x000000ff0a00720c */ /* 0x000fe40003f06270 */
[----:B------:R-:W-:-:S11]  /*a750*/  MOV R3, 0x3fd774eb ;  /* 0x3fd774eb00037802 */ /* 0x000fd60000000f00 */
[----:B------:R-:W-:-:S04]  /*a760*/  @P0 FFMA.FTZ R2, R3, 0.93318945169448852539, -R2 ;  /* 0x3f6ee58103020823 */ /* 0x000fc80000010802 */
[----:B------:R-:W-:Y:S02]  /*a770*/  @!P0 FFMA.FTZ R2, R3, 0.93318945169448852539, R2 ;  /* 0x3f6ee58103028823 */ /* 0x000fe40000010002 */
.L_x_3660:
[----:B------:R-:W-:Y:S05]  /*a780*/  BSYNC B0 ;  /* 0x0000000000007941 */ /* 0x000fea0003800000 */
.L_x_3658:
        /* <DEDUP_REMOVED lines=11> */
.L_x_3616:
        /* <DEDUP_REMOVED lines=35> */
.L_x_3662:
[----:B------:R-:W-:Y:S05]  /*aa70*/  BSYNC B3 ;  /* 0x0000000000037941 */ /* 0x000fea0003800000 */
.L_x_3661:
        /* <DEDUP_REMOVED lines=18> */
.L_x_3664:
[----:B------:R-:W-:Y:S02]  /*aba0*/  ISETP.GE.AND P0, PT, R10, RZ, PT ;  /* 0x000000ff0a00720c */ /* 0x000fe40003f06270 */
[----:B------:R-:W-:-:S11]  /*abb0*/  MOV R3, 0x3fd774eb ;  /* 0x3fd774eb00037802 */ /* 0x000fd60000000f00 */
[----:B------:R-:W-:-:S04]  /*abc0*/  @P0 FFMA.FTZ R0, R3, 0.93318945169448852539, -R0 ;  /* 0x3f6ee58103000823 */ /* 0x000fc80000010800 */
[----:B------:R-:W-:Y:S02]  /*abd0*/  @!P0 FFMA.FTZ R0, R3, 0.93318945169448852539, R0 ;  /* 0x3f6ee58103008823 */ /* 0x000fe40000010000 */
.L_x_3665:
[----:B------:R-:W-:Y:S05]  /*abe0*/  BSYNC B0 ;  /* 0x0000000000007941 */ /* 0x000fea0003800000 */
.L_x_3663:
        /* <DEDUP_REMOVED lines=11> */
.L_x_3615:
        /* <DEDUP_REMOVED lines=27> */
.L_x_3667:
[----:B------:R-:W-:Y:S05]  /*ae50*/  BSYNC B3 ;  /* 0x0000000000037941 */ /* 0x000fea0003800000 */
.L_x_3666:
        /* <DEDUP_REMOVED lines=18> */
.L_x_3669:
[----:B------:R-:W-:Y:S02]  /*af80*/  ISETP.GE.AND P0, PT, R10, RZ, PT ;  /* 0x000000ff0a00720c */ /* 0x000fe40003f06270 */
[----:B------:R-:W-:-:S11]  /*af90*/  MOV R3, 0x3fd774eb ;  /* 0x3fd774eb00037802 */ /* 0x000fd60000000f00 */
[----:B------:R-:W-:-:S04]  /*afa0*/  @P0 FFMA.FTZ R2, R3, 0.93318945169448852539, -R2 ;  /* 0x3f6ee58103020823 */ /* 0x000fc80000010802 */
[----:B------:R-:W-:Y:S02]  /*afb0*/  @!P0 FFMA.FTZ R2, R3, 0.93318945169448852539, R2 ;  /* 0x3f6ee58103028823 */ /* 0x000fe40000010002 */
.L_x_3670:
[----:B------:R-:W-:Y:S05]  /*afc0*/  BSYNC B0 ;  /* 0x0000000000007941 */ /* 0x000fea0003800000 */
.L_x_3668:
        /* <DEDUP_REMOVED lines=12> */
.L_x_3627:
[----:B------:R-:W-:Y:S05]  /*b090*/  BSYNC B2 ;  /* 0x0000000000027941 */ /* 0x000fea0003800000 */
.L_x_3614:
        /* <DEDUP_REMOVED lines=42> */
.L_x_3674:
        /* <DEDUP_REMOVED lines=10> */
.L_x_3673:
[----:B------:R-:W-:-:S04]  /*b3e0*/  FMUL.RZ R6, R6, 0.15915493667125701904 ;  /* 0x3e22f98306067820 */ /* 0x000fc8000040c000 */
[----:B------:R0:W4:Y:S08]  /*b3f0*/  MUFU.SIN R3, R6 ;  /* 0x0000000600037308 */ /* 0x0001300000000400 */
[----:B------:R0:W3:Y:S01]  /*b400*/  MUFU.COS R2, R6 ;  /* 0x0000000600027308 */ /* 0x0000e20000000000 */
[----:B------:R-:W-:Y:S05]  /*b410*/  BRA `(.L_x_3675) ;  /* 0x0000003000007947 */ /* 0x000fea0003800000 */
.L_x_3672:
[----:B------:R-:W-:Y:S01]  /*b420*/  FMUL.FTZ R2, R28, 1.4426950216293334961 ;  /* 0x3fb8aa3b1c027820 */ /* 0x000fe20000410000 */
[----:B------:R-:W-:-:S05]  /*b430*/  MOV R3, R6 ;  /* 0x0000000600037202 */ /* 0x000fca0000000f00 */
[----:B------:R-:W0:Y:S02]  /*b440*/  MUFU.EX2 R2, R2 ;  /* 0x0000000200027308 */ /* 0x000e240000000800 */
.L_x_3675:
[----:B------:R-:W-:Y:S05]  /*b450*/  BSYNC B0 ;  /* 0x0000000000007941 */ /* 0x000fea0003800000 */
.L_x_3671:
[----:B------:R-:W-:Y:S01]  /*b460*/  ISETP.NE.AND P6, PT, R26, RZ, PT ;  /* 0x000000ff1a00720c */ /* 0x000fe20003fc5270 */
[----:B------:R-:W-:Y:S01]  /*b470*/  ULDC UR7, c[0x0][0x0] ;  /* 0x0000000000077ab9 */ /* 0x000fe20000000800 */
[----:B------:R-:W-:-:S04]  /*b480*/  @P3 IADD3 R0, P0, R25, UR4, RZ ;  /* 0x0000000419003c10 */ /* 0x000fc8000ff1e0ff */
[----:B------:R-:W-:Y:S01]  /*b490*/  @P3 IADD3.X R5, RZ, UR5, RZ, P0, !PT ;  /* 0x00000005ff053c10 */ /* 0x000fe200087fe4ff */
[----:B------:R-:W-:Y:S01]  /*b4a0*/  UIMAD.WIDE.U32 UR4, UR7, 0x4, UR4 ;  /* 0x00000004070478a5 */ /* 0x000fe2000f8e0004 */
[----:B------:R-:W-:Y:S02]  /*b4b0*/  @P3 LEA R4, P2, R0, UR8, 0x3 ;  /* 0x0000000800043c11 */ /* 0x000fe4000f8418ff */
[----:B------:R-:W-:Y:S01]  /*b4c0*/  @!P5 LEA R10, P0, R18, UR8, 0x3 ;  /* 0x00000008120adc11 */ /* 0x000fe2000f8018ff */
[----:B------:R-:W-:Y:S01]  /*b4d0*/  UISETP.LT.U32.AND UP1, UPT, UR4, UR12, UPT ;  /* 0x0000000c0400728c */ /* 0x000fe2000bf21070 */
[----:B------:R-:W-:Y:S01]  /*b4e0*/  @P3 LEA.HI.X R5, R0, UR9, R5, 0x3, P2 ;  /* 0x0000000900053c11 */ /* 0x000fe200090f1c05 */
[----:B------:R-:W-:Y:S01]  /*b4f0*/  UISETP.GE.U32.AND UP0, UPT, UR4, 0x10000, UPT ;  /* 0x000100000400788c */ /* 0x000fe2000bf06070 */
[----:B0-----:R-:W-:Y:S02]  /*b500*/  @!P6 LEA R6, P1, R23, UR8, 0x3 ;  /* 0x000000081706ec11 */ /* 0x001fe4000f8218ff */
[----:B------:R-:W-:Y:S01]  /*b510*/  @!P4 LEA R16, P2, R19, UR8, 0x3 ;  /* 0x000000081310cc11 */ /* 0x000fe2000f8418ff */
[----:B-12---:R0:W-:Y:S01]  /*b520*/  @P3 STG.E.64 [R4.64], R12 ;  /* 0x0000000c04003986 */ /* 0x0061e2000c101b0a */
[----:B------:R-:W-:Y:S01]  /*b530*/  @!P6 LEA.HI.X R7, R23, UR9, R22, 0x3, P1 ;  /* 0x000000091707ec11 */ /* 0x000fe200088f1c16 */
[----:B------:R-:W-:Y:S01]  /*b540*/  UISETP.GE.U32.AND.EX UP0, UPT, UR5, URZ, UPT, UP0 ;  /* 0x0000003f0500728c */ /* 0x000fe2000bf06100 */
[----:B------:R-:W-:-:S02]  /*b550*/  @!P5 LEA.HI.X R11, R18, UR9, R21, 0x3, P0 ;  /* 0x00000009120bdc11 */ /* 0x000fc400080f1c15 */
[----:B------:R-:W-:Y:S01]  /*b560*/  @!P4 LEA.HI.X R17, R19, UR9, R20, 0x3, P2 ;  /* 0x000000091311cc11 */ /* 0x000fe200090f1c14 */
[----:B---34-:R0:W-:Y:S01]  /*b570*/  @!P6 STG.E.64 [R6.64], R14 ;  /* 0x0000000e0600e986 */ /* 0x0181e2000c101b0a */
[----:B------:R-:W-:Y:S02]  /*b580*/  MOV R19, UR5 ;  /* 0x0000000500137c02 */ /* 0x000fe40008000f00 */
[----:B------:R-:W-:Y:S01]  /*b590*/  PLOP3.LUT P0, PT, PT, PT, UP1, 0x80, 0x0 ;  /* 0x000000000000781c */ /* 0x000fe20003f0f018 */
[----:B------:R0:W-:Y:S01]  /*b5a0*/  @!P5 STG.E.64 [R10.64], R8 ;  /* 0x000000080a00d986 */ /* 0x0001e2000c101b0a */
[----:B------:R-:W-:Y:S02]  /*b5b0*/  PLOP3.LUT P1, PT, PT, PT, UP0, 0x80, 0x0 ;  /* 0x000000000000781c */ /* 0x000fe40003f2f008 */
[----:B------:R-:W-:Y:S01]  /*b5c0*/  ISETP.LT.AND.EX P0, PT, R19, UR6, PT, P0 ;  /* 0x0000000613007c0c */ /* 0x000fe2000bf01300 */
[----:B------:R0:W-:Y:S01]  /*b5d0*/  @!P4 STG.E.64 [R16.64], R2 ;  /* 0x000000021000c986 */ /* 0x0001e2000c101b0a */
[----:B------:R-:W-:-:S11]  /*b5e0*/  MOV R18, UR4 ;  /* 0x0000000400127c02 */ /* 0x000fd60008000f00 */
[----:B------:R-:W-:Y:S05]  /*b5f0*/  @!P1 BRA P0, `(.L_x_3676) ;  /* 0xffff4bc000009947 */ /* 0x000fea000003ffff */
[----:B------:R-:W-:Y:S05]  /*b600*/  EXIT ;  /* 0x000000000000794d */ /* 0x000fea0003800000 */
.L_x_3427:
[----:B------:R-:W0:Y:S02]  /*b610*/  S2R R19, SR_TID.X ;  /* 0x0000000000137919 */ /* 0x000e240000002100 */
[----:B0-----:R-:W-:-:S05]  /*b620*/  IMAD.WIDE.U32 R2, R19, 0x4, RZ ;  /* 0x0000000413027825 */ /* 0x001fca00078e00ff */
[----:B------:R-:W-:-:S04]  /*b630*/  ISETP.GE.U32.AND P0, PT, R2, UR12, PT ;  /* 0x0000000c02007c0c */ /* 0x000fc8000bf06070 */
[----:B------:R-:W-:-:S04]  /*b640*/  ISETP.GE.AND.EX P0, PT, R3, UR6, PT, P0 ;  /* 0x0000000603007c0c */ /* 0x000fc8000bf06300 */
[----:B------:R-:W-:-:S13]  /*b650*/  ISETP.GT.U32.OR P0, PT, R19, 0x3fff, P0 ;  /* 0x00003fff1300780c */ /* 0x000fda0000704470 */
[----:B------:R-:W-:Y:S05]  /*b660*/  @P0 EXIT ;  /* 0x000000000000094d */ /* 0x000fea0003800000 */
[----:B------:R-:W-:-:S06]  /*b670*/  HFMA2.MMA R18, -RZ, RZ, 0, 0 ;  /* 0x00000000ff127435 */ /* 0x000fcc00000001ff */
.L_x_3925:
        /* <DEDUP_REMOVED lines=65> */
.L_x_3684:
[----:B------:R-:W-:Y:S05]  /*ba90*/  BSYNC B0 ;  /* 0x0000000000007941 */ /* 0x000fea0003800000 */
.L_x_3683:
[----:B------:R-:W-:Y:S01]  /*baa0*/  BSSY B3, `(.L_x_3685) ;  /* 0x0000007000037945 */ /* 0x000fe20003800000 */
[----:B------:R-:W-:Y:S01]  /*bab0*/  FFMA R2, R7, R3, R2 ;  /* 0x0000000307027223 */ /* 0x000fe20000000002 */
[----:B------:R-:W-:Y:S05]  /*bac0*/  @!P0 BRA `(.L_x_3686) ;  /* 0x0000004000008947 */ /* 0x000fea0003800000 */
[----:B------:R-:W-:Y:S02]  /*bad0*/  MOV R4, R22 ;  /* 0x0000001600047202 */ /* 0x000fe40000000f00 */
[----:B------:R-:W-:Y:S02]  /*bae0*/  MOV R3, R23 ;  /* 0x0000001700037202 */ /* 0x000fe40000000f00 */
[----:B------:R-:W-:Y:S02]  /*baf0*/  MOV R0, 0xbb10 ;  /* 0x0000bb1000007802 */ /* 0x000fe40000000f00 */
[----:B-----5:R-:W-:Y:S05]  /*bb00*/  CALL.REL.NOINC `($__internal_4_$__cuda_sm3x_div_rn_ftz_f32_slowpath) ;  /* 0x0000ac7000007944 */ /* 0x020fea0003c00000 */
.L_x_3686:
[----:B------:R-:W-:Y:S05]  /*bb10*/  BSYNC B3 ;  /* 0x0000000000037941 */ /* 0x000fea0003800000 */
.L_x_3685:
        /* <DEDUP_REMOVED lines=18> */
.L_x_3688:
[----:B------:R-:W-:Y:S02]  /*bc40*/  ISETP.GE.AND P0, PT, R12, RZ, PT ;  /* 0x000000ff0c00720c */ /* 0x000fe40003f06270 */
[----:B------:R-:W-:-:S11]  /*bc50*/  MOV R3, 0x3fd774eb ;  /* 0x3fd774eb00037802 */ /* 0x000fd60000000f00 */
[----:B------:R-:W-:-:S04]  /*bc60*/  @P0 FFMA.FTZ R2, R3, 0.93318945169448852539, -R2 ;  /* 0x3f6ee58103020823 */ /* 0x000fc80000010802 */
[----:B------:R-:W-:Y:S02]  /*bc70*/  @!P0 FFMA.FTZ R2, R3, 0.93318945169448852539, R2 ;  /* 0x3f6ee58103028823 */ /* 0x000fe40000010002 */
.L_x_3689:
[----:B------:R-:W-:Y:S05]  /*bc80*/  BSYNC B0 ;  /* 0x0000000000007941 */ /* 0x000fea0003800000 */
.L_x_3687:
        /* <DEDUP_REMOVED lines=12> */
.L_x_3682:
        /* <DEDUP_REMOVED lines=17> */
.L_x_3693:
[----:B------:R-:W-:Y:S05]  /*be60*/  BSYNC B3 ;  /* 0x0000000000037941 */ /* 0x000fea0003800000 */
.L_x_3692:
        /* <DEDUP_REMOVED lines=18> */
.L_x_3695:
[----:B------:R-:W-:Y:S02]  /*bf90*/  ISETP.GE.AND P0, PT, R12, RZ, PT ;  /* 0x000000ff0c00720c */ /* 0x000fe40003f06270 */
[----:B------:R-:W-:-:S11]  /*bfa0*/  MOV R3, 0x3fd774eb ;  /* 0x3fd774eb00037802 */ /* 0x000fd60000000f00 */
[----:B------:R-:W-:-:S04]  /*bfb0*/  @P0 FFMA.FTZ R2, R3, 0.93318945169448852539, -R2 ;  /* 0x3f6ee58103020823 */ /* 0x000fc80000010802 */
[----:B------:R-:W-:Y:S02]  /*bfc0*/  @!P0 FFMA.FTZ R2, R3, 0.93318945169448852539, R2 ;  /* 0x3f6ee58103028823 */ /* 0x000fe40000010002 */
.L_x_3696:
[----:B------:R-:W-:Y:S05]  /*bfd0*/  BSYNC B0 ;  /* 0x0000000000007941 */ /* 0x000fea0003800000 */
.L_x_3694:
        /* <DEDUP_REMOVED lines=13> */
.L_x_3691:
        /* <DEDUP_REMOVED lines=17> */
[C---:B------:R-:W-:Y:S02]  /*c1c0*/  FMUL.FTZ R5, R17.reuse, R21 ;  /* 0x0000001511057220 */ /* 0x040fe40000410000 */
[----:B------:R-:W-:Y:S02]  /*c1d0*/  FMUL.FTZ R6, R17, R17 ;  /* 0x0000001111067220 */ /* 0x000fe40000410000 */
[----:B------:R-:W-:Y:S02]  /*c1e0*/  FMUL.FTZ R7, R20, R16 ;  /* 0x0000001014077220 */ /* 0x000fe40000410000 */
[----:B------:R-:W-:Y:S02]  /*c1f0*/  FMUL.FTZ R16, R26, R21 ;  /* 0x000000151a107220 */ /* 0x000fe40000410000 */
[C---:B------:R-:W-:Y:S02]  /*c200*/  FMUL.FTZ R17, R20.reuse, R27 ;  /* 0x0000001b14117220 */ /* 0x040fe40000410000 */
[----:B------:R-:W-:-:S02]  /*c210*/  FMUL.FTZ R20, R20, R20 ;  /* 0x0000001414147220 */ /* 0x000fc40000410000 */
[C---:B------:R-:W-:Y:S02]  /*c220*/  FMUL.FTZ R21, R26.reuse, R29 ;  /* 0x0000001d1a157220 */ /* 0x040fe40000410000 */
[----:B------:R-:W-:Y:S02]  /*c230*/  FMUL.FTZ R27, R26, R26 ;  /* 0x0000001a1a1b7220 */ /* 0x000fe40000410000 */
.L_x_3698:
        /* <DEDUP_REMOVED lines=37> */
[----:B------:R-:W-:Y:S02]  /*c490*/  FSEL R20, R27, R28, !P0 ;  /* 0x0000001c1b147208 */ /* 0x000fe40004000000 */
[----:B------:R-:W-:-:S07]  /*c4a0*/  MOV R27, R26 ;  /* 0x0000001a001b7202 */ /* 0x000fce0000000f00 */
[----:B------:R-:W-:Y:S05]  /*c4b0*/  @P1 BRA `(.L_x_3698) ;  /* 0xfffffd8000001947 */ /* 0x000fea000383ffff */
[----:B------:R-:W-:Y:S05]  /*c4c0*/  BSYNC B0 ;  /* 0x0000000000007941 */ /* 0x000fea0003800000 */
.L_x_3697:
        /* <DEDUP_REMOVED lines=48> */
.L_x_3700:
[----:B------:R-:W-:Y:S05]  /*c7d0*/  BSYNC B0 ;  /* 0x0000000000007941 */ /* 0x000fea0003800000 */
.L_x_3699:
[----:B------:R-:W-:Y:S01]  /*c7e0*/  BSSY B3, `(.L_x_3701) ;  /* 0x0000007000037945 */ /* 0x000fe20003800000 */
[----:B------:R-:W-:Y:S01]  /*c7f0*/  FFMA R2, R7, R0, R2 ;  /* 0x0000000007027223 */ /* 0x000fe20000000002 */
[----:B------:R-:W-:Y:S05]  /*c800*/  @!P3 BRA `(.L_x_3702) ;  /* 0x000000400000b947 */ /* 0x000fea0003800000 */
[----:B------:R-:W-:Y:S02]  /*c810*/  MOV R4, R22 ;  /* 0x0000001600047202 */ /* 0x000fe40000000f00 */
[----:B------:R-:W-:Y:S02]  /*c820*/  MOV R3, R23 ;  /* 0x0000001700037202 */ /* 0x000fe40000000f00 */
[----:B------:R-:W-:Y:S02]  /*c830*/  MOV R0, 0xc850 ;  /* 0x0000c85000007802 */ /* 0x000fe40000000f00 */
[----:B-----5:R-:W-:Y:S05]  /*c840*/  CALL.REL.NOINC `($__internal_4_$__cuda_sm3x_div_rn_ftz_f32_slowpath) ;  /* 0x00009f3000007944 */ /* 0x020fea0003c00000 */
.L_x_3702:
[----:B------:R-:W-:Y:S05]  /*c850*/  BSYNC B3 ;  /* 0x0000000000037941 */ /* 0x000fea0003800000 */
.L_x_3701:
        /* <DEDUP_REMOVED lines=18> */
.L_x_3704:
[----:B------:R-:W-:Y:S02]  /*c980*/  ISETP.GE.AND P0, PT, R12, RZ, PT ;  /* 0x000000ff0c00720c */ /* 0x000fe40003f06270 */
[----:B------:R-:W-:-:S11]  /*c990*/  MOV R3, 0x3fd774eb ;  /* 0x3fd774eb00037802 */ /* 0x000fd60000000f00 */
[----:B------:R-:W-:-:S04]  /*c9a0*/  @P0 FFMA.FTZ R2, R3, 0.93318945169448852539, -R2 ;  /* 0x3f6ee58103020823 */ /* 0x000fc80000010802 */
[----:B------:R-:W-:Y:S02]  /*c9b0*/  @!P0 FFMA.FTZ R2, R3, 0.93318945169448852539, R2 ;  /* 0x3f6ee58103028823 */ /* 0x000fe40000010002 */
.L_x_3705:
[----:B------:R-:W-:Y:S05]  /*c9c0*/  BSYNC B0 ;  /* 0x0000000000007941 */ /* 0x000fea0003800000 */
.L_x_3703:
        /* <DEDUP_REMOVED lines=12> */
.L_x_3681:
        /* <DEDUP_REMOVED lines=13> */
.L_x_3707:
[----:B------:R-:W-:Y:S05]  /*cb60*/  BSYNC B3 ;  /* 0x0000000000037941 */ /* 0x000fea0003800000 */
.L_x_3706:
        /* <DEDUP_REMOVED lines=18> */
.L_x_3709:
[----:B------:R-:W-:Y:S02]  /*cc90*/  ISETP.GE.AND P0, PT, R12, RZ, PT ;  /* 0x000000ff0c00720c */ /* 0x000fe40003f06270 */
[----:B------:R-:W-:-:S11]  /*cca0*/  MOV R3, 0x3fd774eb ;  /* 0x3fd774eb00037802 */ /* 0x000fd60000000f00 */
[----:B------:R-:W-:-:S04]  /*ccb0*/  @P0 FFMA.FTZ R2, R3, 0.93318945169448852539, -R2 ;  /* 0x3f6ee58103020823 */ /* 0x000fc80000010802 */
[----:B------:R-:W-:Y:S02]  /*ccc0*/  @!P0 FFMA.FTZ R2, R3, 0.93318945169448852539, R2 ;  /* 0x3f6ee58103028823 */ /* 0x000fe40000010002 */
.L_x_3710:
[----:B------:R-:W-:Y:S05]  /*ccd0*/  BSYNC B0 ;  /* 0x0000000000007941 */ /* 0x000fea0003800000 */
.L_x_3708:
        /* <DEDUP_REMOVED lines=27> */
.L_x_3680:
        /* <DEDUP_REMOVED lines=39> */
.L_x_3713:
[----:B------:R-:W-:Y:S05]  /*d100*/  BSYNC B0 ;  /* 0x0000000000007941 */ /* 0x000fea0003800000 */
.L_x_3712:
[----:B------:R-:W-:Y:S01]  /*d110*/  BSSY B3, `(.L_x_3714) ;  /* 0x0000007000037945 */ /* 0x000fe20003800000 */
[----:B------:R-:W-:Y:S01]  /*d120*/  FFMA R2, R7, R4, R5 ;  /* 0x0000000407027223 */ /* 0x000fe20000000005 */
[----:B------:R-:W-:Y:S05]  /*d130*/  @!P0 BRA `(.L_x_3715) ;  /* 0x0000004000008947 */ /* 0x000fea0003800000 */
[----:B------:R-:W-:Y:S01]  /*d140*/  HFMA2.MMA R3, -RZ, RZ, 1.875, 0 ;  /* 0x3f800000ff037435 */ /* 0x000fe200000001ff */
[----:B------:R-:W-:Y:S02]  /*d150*/  MOV R4, R22 ;  /* 0x0000001600047202 */ /* 0x000fe40000000f00 */
[----:B------:R-:W-:-:S03]  /*d160*/  MOV R0, 0xd180 ;  /* 0x0000d18000007802 */ /* 0x000fc60000000f00 */
[----:B-----5:R-:W-:Y:S05]  /*d170*/  CALL.REL.NOINC `($__internal_4_$__cuda_sm3x_div_rn_ftz_f32_slowpath) ;  /* 0x0000960000007944 */ /* 0x020fea0003c00000 */
.L_x_3715:
[----:B------:R-:W-:Y:S05]  /*d180*/  BSYNC B3 ;  /* 0x0000000000037941 */ /* 0x000fea0003800000 */
.L_x_3714:
        /* <DEDUP_REMOVED lines=18> */
.L_x_3717:
[----:B------:R-:W-:Y:S02]  /*d2b0*/  ISETP.GE.AND P0, PT, R12, RZ, PT ;  /* 0x000000ff0c00720c */ /* 0x000fe40003f06270 */
[----:B------:R-:W-:-:S11]  /*d2c0*/  MOV R3, 0x3fd774eb ;  /* 0x3fd774eb00037802 */ /* 0x000fd60000000f00 */
[----:B------:R-:W-:-:S04]  /*d2d0*/  @P0 FFMA.FTZ R2, R3, 0.93318945169448852539, -R2 ;  /* 0x3f6ee58103020823 */ /* 0x000fc80000010802 */
[----:B------:R-:W-:Y:S02]  /*d2e0*/  @!P0 FFMA.FTZ R2, R3, 0.93318945169448852539, R2 ;  /* 0x3f6ee58103028823 */ /* 0x000fe40000010002 */
.L_x_3718:
[----:B------:R-:W-:Y:S05]  /*d2f0*/  BSYNC B0 ;  /* 0x0000000000007941 */ /* 0x000fea0003800000 */
.L_x_3716:
        /* <DEDUP_REMOVED lines=10> */
.L_x_3711:
        /* <DEDUP_REMOVED lines=13> */
.L_x_3720:
[----:B------:R-:W-:Y:S05]  /*d470*/  BSYNC B3 ;  /* 0x0000000000037941 */ /* 0x000fea0003800000 */
.L_x_3719:
        /* <DEDUP_REMOVED lines=18> */
.L_x_3722:
[----:B------:R-:W-:Y:S02]  /*d5a0*/  ISETP.GE.AND P0, PT, R12, RZ, PT ;  /* 0x000000ff0c00720c */ /* 0x000fe40003f06270 */
[----:B------:R-:W-:-:S11]  /*d5b0*/  MOV R3, 0x3fd774eb ;  /* 0x3fd774eb00037802 */ /* 0x000fd60000000f00 */
[----:B------:R-:W-:-:S04]  /*d5c0*/  @P0 FFMA.FTZ R2, R3, 0.93318945169448852539, -R2 ;  /* 0x3f6ee58103020823 */ /* 0x000fc80000010802 */
[----:B------:R-:W-:Y:S02]  /*d5d0*/  @!P0 FFMA.FTZ R2, R3, 0.93318945169448852539, R2 ;  /* 0x3f6ee58103028823 */ /* 0x000fe40000010002 */
.L_x_3723:
[----:B------:R-:W-:Y:S05]  /*d5e0*/  BSYNC B0 ;  /* 0x0000000000007941 */ /* 0x000fea0003800000 */
.L_x_3721:
        /* <DEDUP_REMOVED lines=11> */
.L_x_3679:
        /* <DEDUP_REMOVED lines=35> */
.L_x_3725:
[----:B------:R-:W-:Y:S05]  /*d8d0*/  BSYNC B3 ;  /* 0x0000000000037941 */ /* 0x000fea0003800000 */
.L_x_3724:
        /* <DEDUP_REMOVED lines=18> */
.L_x_3727:
[----:B------:R-:W-:Y:S02]  /*da00*/  ISETP.GE.AND P0, PT, R12, RZ, PT ;  /* 0x000000ff0c00720c */ /* 0x000fe40003f06270 */
[----:B------:R-:W-:-:S11]  /*da10*/  MOV R3, 0x3fd774eb ;  /* 0x3fd774eb00037802 */ /* 0x000fd60000000f00 */
[----:B------:R-:W-:-:S04]  /*da20*/  @P0 FFMA.FTZ R0, R3, 0.93318945169448852539, -R0 ;  /* 0x3f6ee58103000823 */ /* 0x000fc80000010800 */
[----:B------:R-:W-:Y:S02]  /*da30*/  @!P0 FFMA.FTZ R0, R3, 0.93318945169448852539, R0 ;  /* 0x3f6ee58103008823 */ /* 0x000fe40000010000 */
.L_x_3728:
[----:B------:R-:W-:Y:S05]  /*da40*/  BSYNC B0 ;  /* 0x0000000000007941 */ /* 0x000fea0003800000 */
.L_x_3726:
        /* <DEDUP_REMOVED lines=11> */
.L_x_3678:
        /* <DEDUP_REMOVED lines=27> */
.L_x_3730:
[----:B------:R-:W-:Y:S05]  /*dcb0*/  BSYNC B3 ;  /* 0x0000000000037941 */ /* 0x000fea0003800000 */
.L_x_3729:
        /* <DEDUP_REMOVED lines=18> */
.L_x_3732:
[----:B------:R-:W-:Y:S02]  /*dde0*/  ISETP.GE.AND P0, PT, R12, RZ, PT ;  /* 0x000000ff0c00720c */ /* 0x000fe40003f06270 */
[----:B------:R-:W-:-:S11]  /*ddf0*/  MOV R3, 0x3fd774eb ;  /* 0x3fd774eb00037802 */ /* 0x000fd60000000f00 */
[----:B------:R-:W-:-:S04]  /*de00*/  @P0 FFMA.FTZ R2, R3, 0.93318945169448852539, -R2 ;  /* 0x3f6ee58103020823 */ /* 0x000fc80000010802 */
[----:B------:R-:W-:Y:S02]  /*de10*/  @!P0 FFMA.FTZ R2, R3, 0.93318945169448852539, R2 ;  /* 0x3f6ee58103028823 */ /* 0x000fe40000010002 */
.L_x_3733:
[----:B------:R-:W-:Y:S05]  /*de20*/  BSYNC B0 ;  /* 0x0000000000007941 */ /* 0x000fea0003800000 */
.L_x_3731:
        /* <DEDUP_REMOVED lines=12> */
.L_x_3690:
[----:B------:R-:W-:Y:S05]  /*def0*/  BSYNC B2 ;  /* 0x0000000000027941 */ /* 0x000fea0003800000 */
.L_x_3677:
        /* <DEDUP_REMOVED lines=42> */
.L_x_3737:
        /* <DEDUP_REMOVED lines=10> */
.L_x_3736:
[----:B------:R-:W-:-:S04]  /*e240*/  FMUL.RZ R4, R4, 0.15915493667125701904 ;  /* 0x3e22f98304047820 */ /* 0x000fc8000040c000 */
[----:B------:R0:W1:Y:S08]  /*e250*/  MUFU.SIN R13, R4 ;  /* 0x00000004000d7308 */ /* 0x0000700000000400 */
[----:B------:R0:W2:Y:S01]  /*e260*/  MUFU.COS R12, R4 ;  /* 0x00000004000c7308 */ /* 0x0000a20000000000 */
[----:B------:R-:W-:Y:S05]  /*e270*/  BRA `(.L_x_3738) ;  /* 0x0000003000007947 */ /* 0x000fea0003800000 */
.L_x_3735:
[----:B------:R-:W-:Y:S01]  /*e280*/  FMUL.FTZ R12, R21, 1.4426950216293334961 ;  /* 0x3fb8aa3b150c7820 */ /* 0x000fe20000410000 */
[----:B------:R-:W-:-:S05]  /*e290*/  MOV R13, R4 ;  /* 0x00000004000d7202 */ /* 0x000fca0000000f00 */
[----:B------:R-:W0:Y:S02]  /*e2a0*/  MUFU.EX2 R12, R12 ;  /* 0x0000000c000c7308 */ /* 0x000e240000000800 */
.L_x_3738:
[----:B------:R-:W-:Y:S05]  /*e2b0*/  BSYNC B0 ;  /* 0x0000000000007941 */ /* 0x000fea0003800000 */
.L_x_3734:
        /* <DEDUP_REMOVED lines=61> */
.L_x_3746:
[----:B------:R-:W-:Y:S05]  /*e690*/  BSYNC B0 ;  /* 0x0000000000007941 */ /* 0x000fea0003800000 */
.L_x_3745:
[----:B------:R-:W-:Y:S01]  /*e6a0*/  BSSY B3, `(.L_x_3747) ;  /* 0x0000007000037945 */ /* 0x000fe20003800000 */
[----:B------:R-:W-:Y:S01]  /*e6b0*/  FFMA R2, R7, R3, R2 ;  /* 0x0000000307027223 */ /* 0x000fe20000000002 */
[----:B------:R-:W-:Y:S05]  /*e6c0*/  @!P0 BRA `(.L_x_3748) ;  /* 0x0000004000008947 */ /* 0x000fea0003800000 */
[----:B------:R-:W-:Y:S02]  /*e6d0*/  MOV R4, R22 ;  /* 0x0000001600047202 */ /* 0x000fe40000000f00 */
[----:B------:R-:W-:Y:S02]  /*e6e0*/  MOV R3, R23 ;  /* 0x0000001700037202 */ /* 0x000fe40000000f00 */
[----:B------:R-:W-:Y:S02]  /*e6f0*/  MOV R0, 0xe710 ;  /* 0x0000e71000007802 */ /* 0x000fe40000000f00 */
[----:B-12--5:R-:W-:Y:S05]  /*e700*/  CALL.REL.NOINC `($__internal_4_$__cuda_sm3x_div_rn_ftz_f32_slowpath) ;  /* 0x0000807000007944 */ /* 0x026fea0003c00000 */
.L_x_3748:
[----:B------:R-:W-:Y:S05]  /*e710*/  BSYNC B3 ;  /* 0x0000000000037941 */ /* 0x000fea0003800000 */
.L_x_3747:
        /* <DEDUP_REMOVED lines=18> */
.L_x_3750:
[----:B------:R-:W-:Y:S02]  /*e840*/  ISETP.GE.AND P0, PT, R14, RZ, PT ;  /* 0x000000ff0e00720c */ /* 0x000fe40003f06270 */
[----:B------:R-:W-:-:S11]  /*e850*/  MOV R3, 0x3fd774eb ;  /* 0x3fd774eb00037802 */ /* 0x000fd60000000f00 */
[----:B------:R-:W-:-:S04]  /*e860*/  @P0 FFMA.FTZ R2, R3, 0.93318945169448852539, -R2 ;  /* 0x3f6ee58103020823 */ /* 0x000fc80000010802 */
[----:B------:R-:W-:Y:S02]  /*e870*/  @!P0 FFMA.FTZ R2, R3, 0.93318945169448852539, R2 ;  /* 0x3f6ee58103028823 */ /* 0x000fe40000010002 */
.L_x_3751:
[----:B------:R-:W-:Y:S05]  /*e880*/  BSYNC B0 ;  /* 0x0000000000007941 */ /* 0x000fea0003800000 */
.L_x_3749:
        /* <DEDUP_REMOVED lines=12> */
.L_x_3744:
        /* <DEDUP_REMOVED lines=16> */
[----:B-12--5:R-:W-:Y:S05]  /*ea50*/  CALL.REL.NOINC `($__internal_4_$__cuda_sm3x_div_rn_ftz_f32_slowpath) ;  /* 0x00007d2000007944 */ /* 0x026fea0003c00000 */
.L_x_3755:
[----:B------:R-:W-:Y:S05]  /*ea60*/  BSYNC B3 ;  /* 0x0000000000037941 */ /* 0x000fea0003800000 */
.L_x_3754:
        /* <DEDUP_REMOVED lines=18> */
.L_x_3757:
[----:B------:R-:W-:Y:S02]  /*eb90*/  ISETP.GE.AND P0, PT, R14, RZ, PT ;  /* 0x000000ff0e00720c */ /* 0x000fe40003f06270 */
[----:B------:R-:W-:-:S11]  /*eba0*/  MOV R3, 0x3fd774eb ;  /* 0x3fd774eb00037802 */ /* 0x000fd60000000f00 */
[----:B------:R-:W-:-:S04]  /*ebb0*/  @P0 FFMA.FTZ R2, R3, 0.93318945169448852539, -R2 ;  /* 0x3f6ee58103020823 */ /* 0x000fc80000010802 */
[----:B------:R-:W-:Y:S02]  /*ebc0*/  @!P0 FFMA.FTZ R2, R3, 0.93318945169448852539, R2 ;  /* 0x3f6ee58103028823 */ /* 0x000fe40000010002 */
.L_x_3758:
[----:B------:R-:W-:Y:S05]  /*ebd0*/  BSYNC B0 ;  /* 0x0000000000007941 */ /* 0x000fea0003800000 */
.L_x_3756:
        /* <DEDUP_REMOVED lines=13> */
.L_x_3753:
        /* <DEDUP_REMOVED lines=25> */
.L_x_3760:
        /* <DEDUP_REMOVED lines=41> */
.L_x_3759:
        /* <DEDUP_REMOVED lines=48> */
.L_x_3762:
[----:B------:R-:W-:Y:S05]  /*f3d0*/  BSYNC B0 ;  /* 0x0000000000007941 */ /* 0x000fea0003800000 */
.L_x_3761:
[----:B------:R-:W-:Y:S01]  /*f3e0*/  BSSY B3, `(.L_x_3763) ;  /* 0x0000007000037945 */ /* 0x000fe20003800000 */
[----:B------:R-:W-:Y:S01]  /*f3f0*/  FFMA R2, R7, R0, R2 ;  /* 0x0000000007027223 */ /* 0x000fe20000000002 */
[----:B------:R-:W-:Y:S05]  /*f400*/  @!P3 BRA `(.L_x_3764) ;  /* 0x000000400000b947 */ /* 0x000fea0003800000 */
[----:B------:R-:W-:Y:S02]  /*f410*/  MOV R4, R22 ;  /* 0x0000001600047202 */ /* 0x000fe40000000f00 */
[----:B------:R-:W-:Y:S02]  /*f420*/  MOV R3, R23 ;  /* 0x0000001700037202 */ /* 0x000fe40000000f00 */
[----:B------:R-:W-:Y:S02]  /*f430*/  MOV R0, 0xf450 ;  /* 0x0000f45000007802 */ /* 0x000fe40000000f00 */
[----:B-12--5:R-:W-:Y:S05]  /*f440*/  CALL.REL.NOINC `($__internal_4_$__cuda_sm3x_div_rn_ftz_f32_slowpath) ;  /* 0x0000733000007944 */ /* 0x026fea0003c00000 */
.L_x_3764:
[----:B------:R-:W-:Y:S05]  /*f450*/  BSYNC B3 ;  /* 0x0000000000037941 */ /* 0x000fea0003800000 */
.L_x_3763:
        /* <DEDUP_REMOVED lines=18> */
.L_x_3766:
[----:B------:R-:W-:Y:S02]  /*f580*/  ISETP.GE.AND P0, PT, R14, RZ, PT ;  /* 0x000000ff0e00720c */ /* 0x000fe40003f06270 */
[----:B------:R-:W-:-:S11]  /*f590*/  MOV R3, 0x3fd774eb ;  /* 0x3fd774eb00037802 */ /* 0x000fd60000000f00 */
[----:B------:R-:W-:-:S04]  /*f5a0*/  @P0 FFMA.FTZ R2, R3, 0.93318945169448852539, -R2 ;  /* 0x3f6ee58103020823 */ /* 0x000fc80000010802 */
[----:B------:R-:W-:Y:S02]  /*f5b0*/  @!P0 FFMA.FTZ R2, R3, 0.93318945169448852539, R2 ;  /* 0x3f6ee58103028823 */ /* 0x000fe40000010002 */
.L_x_3767:
[----:B------:R-:W-:Y:S05]  /*f5c0*/  BSYNC B0 ;  /* 0x0000000000007941 */ /* 0x000fea0003800000 */
.L_x_3765:
        /* <DEDUP_REMOVED lines=12> */
.L_x_3743:
        /* <DEDUP_REMOVED lines=13> */
.L_x_3769:
[----:B------:R-:W-:Y:S05]  /*f760*/  BSYNC B3 ;  /* 0x0000000000037941 */ /* 0x000fea0003800000 */
.L_x_3768:
        /* <DEDUP_REMOVED lines=18> */
.L_x_3771:
[----:B------:R-:W-:Y:S02]  /*f890*/  ISETP.GE.AND P0, PT, R14, RZ, PT ;  /* 0x000000ff0e00720c */ /* 0x000fe40003f06270 */
[----:B------:R-:W-:-:S11]  /*f8a0*/  MOV R3, 0x3fd774eb ;  /* 0x3fd774eb00037802 */ /* 0x000fd60000000f00 */
[----:B------:R-:W-:-:S04]  /*f8b0*/  @P0 FFMA.FTZ R2, R3, 0.93318945169448852539, -R2 ;  /* 0x3f6ee58103020823 */ /* 0x000fc80000010802 */
[----:B------:R-:W-:Y:S02]  /*f8c0*/  @!P0 FFMA.FTZ R2, R3, 0.93318945169448852539, R2 ;  /* 0x3f6ee58103028823 */ /* 0x000fe40000010002 */
.L_x_3772:
[----:B------:R-:W-:Y:S05]  /*f8d0*/  BSYNC B0 ;  /* 0x0000000000007941 */ /* 0x000fea0003800000 */
.L_x_3770:
        /* <DEDUP_REMOVED lines=27> */
.L_x_3742:
        /* <DEDUP_REMOVED lines=39> */
.L_x_3775:
[----:B------:R-:W-:Y:S05]  /*fd00*/  BSYNC B0 ;  /* 0x0000000000007941 */ /* 0x000fea0003800000 */
.L_x_3774:
[----:B------:R-:W-:Y:S01]  /*fd10*/  BSSY B3, `(.L_x_3776) ;  /* 0x0000007000037945 */ /* 0x000fe20003800000 */
[----:B------:R-:W-:Y:S01]  /*fd20*/  FFMA R2, R7, R4, R5 ;  /* 0x0000000407027223 */ /* 0x000fe20000000005 */
[----:B------:R-:W-:Y:S05]  /*fd30*/  @!P0 BRA `(.L_x_3777) ;  /* 0x0000004000008947 */ /* 0x000fea0003800000 */
[----:B------:R-:W-:Y:S01]  /*fd40*/  HFMA2.MMA R3, -RZ, RZ, 1.875, 0 ;  /* 0x3f800000ff037435 */ /* 0x000fe200000001ff */
[----:B------:R-:W-:Y:S02]  /*fd50*/  MOV R4, R22 ;  /* 0x0000001600047202 */ /* 0x000fe40000000f00 */
[----:B------:R-:W-:-:S03]  /*fd60*/  MOV R0, 0xfd80 ;  /* 0x0000fd8000007802 */ /* 0x000fc60000000f00 */
[----:B-12--5:R-:W-:Y:S05]  /*fd70*/  CALL.REL.NOINC `($__internal_4_$__cuda_sm3x_div_rn_ftz_f32_slowpath) ;  /* 0x00006a0000007944 */ /* 0x026fea0003c00000 */
.L_x_3777:
[----:B------:R-:W-:Y:S05]  /*fd80*/  BSYNC B3 ;  /* 0x0000000000037941 */ /* 0x000fea0003800000 */
.L_x_3776:
        /* <DEDUP_REMOVED lines=18> */
.L_x_3779:
[----:B------:R-:W-:Y:S02]  /*feb0*/  ISETP.GE.AND P0, PT, R14, RZ, PT ;  /* 0x000000ff0e00720c */ /* 0x000fe40003f06270 */
[----:B------:R-:W-:-:S11]  /*fec0*/  MOV R3, 0x3fd774eb ;  /* 0x3fd774eb00037802 */ /* 0x000fd60000000f00 */
[----:B------:R-:W-:-:S04]  /*fed0*/  @P0 FFMA.FTZ R2, R3, 0.93318945169448852539, -R2 ;  /* 0x3f6ee58103020823 */ /* 0x000fc80000010802 */
[----:B------:R-:W-:Y:S02]  /*fee0*/  @!P0 FFMA.FTZ R2, R3, 0.93318945169448852539, R2 ;  /* 0x3f6ee58103028823 */ /* 0x000fe40000010002 */
.L_x_3780:
[----:B------:R-:W-:Y:S05]  /*fef0*/  BSYNC B0 ;  /* 0x0000000000007941 */ /* 0x000fea0003800000 */
.L_x_3778:
        /* <DEDUP_REMOVED lines=10> */
.L_x_3773:
        /* <DEDUP_REMOVED lines=12> */
[----:B-12--5:R-:W-:Y:S05]  /*10060*/  CALL.REL.NOINC `($__internal_4_$__cuda_sm3x_div_rn_ftz_f32_slowpath) ;  /* 0x0000671000007944 */ /* 0x026fea0003c00000 */
.L_x_3782:
[----:B------:R-:W-:Y:S05]  /*10070*/  BSYNC B3 ;  /* 0x0000000000037941 */ /* 0x000fea0003800000 */
.L_x_3781:
        /* <DEDUP_REMOVED lines=18> */
.L_x_3784:
[----:B------:R-:W-:Y:S02]  /*101a0*/  ISETP.GE.AND P0, PT, R14, RZ, PT ;  /* 0x000000ff0e00720c */ /* 0x000fe40003f06270 */
[----:B------:R-:W-:-:S11]  /*101b0*/  MOV R3, 0x3fd774eb ;  /* 0x3fd774eb00037802 */ /* 0x000fd60000000f00 */
[----:B------:R-:W-:-:S04]  /*101c0*/  @P0 FFMA.FTZ R2, R3, 0.93318945169448852539, -R2 ;  /* 0x3f6ee58103020823 */ /* 0x000fc80000010802 */
[----:B------:R-:W-:Y:S02]  /*101d0*/  @!P0 FFMA.FTZ R2, R3, 0.93318945169448852539, R2 ;  /* 0x3f6ee58103028823 */ /* 0x000fe40000010002 */
.L_x_3785:
[----:B------:R-:W-:Y:S05]  /*101e0*/  BSYNC B0 ;  /* 0x0000000000007941 */ /* 0x000fea0003800000 */
.L_x_3783:
        /* <DEDUP_REMOVED lines=11> */
.L_x_3741:
        /* <DEDUP_REMOVED lines=33> */
[----:B-12--5:R-:W-:Y:S05]  /*104b0*/  CALL.REL.NOINC `($__internal_4_$__cuda_sm3x_div_rn_ftz_f32_slowpath) ;  /* 0x000062c000007944 */ /* 0x026fea0003c00000 */
[----:B0-----:R-:W-:Y:S02]  /*104c0*/  MOV R0, R2 ;  /* 0x0000000200007202 */ /* 0x001fe40000000f00 */
.L_x_3787:
[----:B------:R-:W-:Y:S05]  /*104d0*/  BSYNC B3 ;  /* 0x0000000000037941 */ /* 0x000fea0003800000 */
.L_x_3786:
        /* <DEDUP_REMOVED lines=18> */
.L_x_3789:
[----:B------:R-:W-:Y:S02]  /*10600*/  ISETP.GE.AND P0, PT, R14, RZ, PT ;  /* 0x000000ff0e00720c */ /* 0x000fe40003f06270 */
[----:B------:R-:W-:-:S11]  /*10610*/  MOV R3, 0x3fd774eb ;  /* 0x3fd774eb00037802 */ /* 0x000fd60000000f00 */
[----:B------:R-:W-:-:S04]  /*10620*/  @P0 FFMA.FTZ R0, R3, 0.93318945169448852539, -R0 ;  /* 0x3f6ee58103000823 */ /* 0x000fc80000010800 */
[----:B------:R-:W-:Y:S02]  /*10630*/  @!P0 FFMA.FTZ R0, R3, 0.93318945169448852539, R0 ;  /* 0x3f6ee58103008823 */ /* 0x000fe40000010000 */
.L_x_3790:
[----:B------:R-:W-:Y:S05]  /*10640*/  BSYNC B0 ;  /* 0x0000000000007941 */ /* 0x000fea0003800000 */
.L_x_3788:
        /* <DEDUP_REMOVED lines=11> */
.L_x_3740:
        /* <DEDUP_REMOVED lines=26> */
[----:B-12--5:R-:W-:Y:S05]  /*108a0*/  CALL.REL.NOINC `($__internal_4_$__cuda_sm3x_div_rn_ftz_f32_slowpath) ;  /* 0x00005ed000007944 */ /* 0x026fea0003c00000 */
.L_x_3792:
[----:B------:R-:W-:Y:S05]  /*108b0*/  BSYNC B3 ;  /* 0x0000000000037941 */ /* 0x000fea0003800000 */
.L_x_3791:
        /* <DEDUP_REMOVED lines=18> */
.L_x_3794:
[----:B------:R-:W-:Y:S02]  /*109e0*/  ISETP.GE.AND P0, PT, R14, RZ, PT ;  /* 0x000000ff0e00720c */ /* 0x000fe40003f06270 */
[----:B------:R-:W-:-:S11]  /*109f0*/  MOV R3, 0x3fd774eb ;  /* 0x3fd774eb00037802 */ /* 0x000fd60000000f00 */
[----:B------:R-:W-:-:S04]  /*10a00*/  @P0 FFMA.FTZ R2, R3, 0.93318945169448852539, -R2 ;  /* 0x3f6ee58103020823 */ /* 0x000fc80000010802 */
[----:B------:R-:W-:Y:S02]  /*10a10*/  @!P0 FFMA.FTZ R2, R3, 0.93318945169448852539, R2 ;  /* 0x3f6ee58103028823 */ /* 0x000fe40000010002 */
.L_x_3795:
[----:B------:R-:W-:Y:S05]  /*10a20*/  BSYNC B0 ;  /* 0x0000000000007941 */ /* 0x000fea0003800000 */
.L_x_3793:
        /* <DEDUP_REMOVED lines=12> */
.L_x_3752:
[----:B------:R-:W-:Y:S05]  /*10af0*/  BSYNC B2 ;  /* 0x0000000000027941 */ /* 0x000fea0003800000 */
.L_x_3739:
        /* <DEDUP_REMOVED lines=42> */
.L_x_3799:
        /* <DEDUP_REMOVED lines=10> */
.L_x_3798:
[----:B------:R-:W-:-:S04]  /*10e40*/  FMUL.RZ R4, R4, 0.15915493667125701904 ;  /* 0x3e22f98304047820 */ /* 0x000fc8000040c000 */
[----:B------:R0:W3:Y:S08]  /*10e50*/  MUFU.SIN R15, R4 ;  /* 0x00000004000f7308 */ /* 0x0000f00000000400 */
[----:B------:R0:W4:Y:S01]  /*10e60*/  MUFU.COS R14, R4 ;  /* 0x00000004000e7308 */ /* 0x0001220000000000 */
[----:B------:R-:W-:Y:S05]  /*10e70*/  BRA `(.L_x_3800) ;  /* 0x0000003000007947 */ /* 0x000fea0003800000 */
.L_x_3797:
[----:B------:R-:W-:Y:S01]  /*10e80*/  FMUL.FTZ R14, R21, 1.4426950216293334961 ;  /* 0x3fb8aa3b150e7820 */ /* 0x000fe20000410000 */
[----:B------:R-:W-:-:S05]  /*10e90*/  MOV R15, R4 ;  /* 0x00000004000f7202 */ /* 0x000fca0000000f00 */
[----:B------:R-:W0:Y:S02]  /*10ea0*/  MUFU.EX2 R14, R14 ;  /* 0x0000000e000e7308 */ /* 0x000e240000000800 */
.L_x_3800:
[----:B------:R-:W-:Y:S05]  /*10eb0*/  BSYNC B0 ;  /* 0x0000000000007941 */ /* 0x000fea0003800000 */
.L_x_3796:
        /* <DEDUP_REMOVED lines=61> */
.L_x_3808:
[----:B------:R-:W-:Y:S05]  /*11290*/  BSYNC B0 ;  /* 0x0000000000007941 */ /* 0x000fea0003800000 */
.L_x_3807:
[----:B------:R-:W-:Y:S01]  /*112a0*/  BSSY B3, `(.L_x_3809) ;  /* 0x0000007000037945 */ /* 0x000fe20003800000 */
[----:B------:R-:W-:Y:S01]  /*112b0*/  FFMA R2, R7, R3, R2 ;  /* 0x0000000307027223 */ /* 0x000fe20000000002 */
[----:B------:R-:W-:Y:S05]  /*112c0*/  @!P0 BRA `(.L_x_3810) ;  /* 0x0000004000008947 */ /* 0x000fea0003800000 */
[----:B------:R-:W-:Y:S02]  /*112d0*/  MOV R4, R22 ;  /* 0x0000001600047202 */ /* 0x000fe40000000f00 */
[----:B------:R-:W-:Y:S02]  /*112e0*/  MOV R3, R23 ;  /* 0x0000001700037202 */ /* 0x000fe40000000f00 */
[----:B------:R-:W-:Y:S02]  /*112f0*/  MOV R0, 0x11310 ;  /* 0x0001131000007802 */ /* 0x000fe40000000f00 */
[----:B-1234-:R-:W-:Y:S05]  /*11300*/  CALL.REL.NOINC `($__internal_4_$__cuda_sm3x_div_rn_ftz_f32_slowpath) ;  /* 0x0000547000007944 */ /* 0x01efea0003c00000 */
.L_x_3810:
[----:B------:R-:W-:Y:S05]  /*11310*/  BSYNC B3 ;  /* 0x0000000000037941 */ /* 0x000fea0003800000 */
.L_x_3809:
        /* <DEDUP_REMOVED lines=18> */
.L_x_3812:
[----:B------:R-:W-:Y:S02]  /*11440*/  ISETP.GE.AND P0, PT, R8, RZ, PT ;  /* 0x000000ff0800720c */ /* 0x000fe40003f06270 */
[----:B------:R-:W-:-:S11]  /*11450*/  MOV R3, 0x3fd774eb ;  /* 0x3fd774eb00037802 */ /* 0x000fd60000000f00 */
[----:B------:R-:W-:-:S04]  /*11460*/  @P0 FFMA.FTZ R2, R3, 0.93318945169448852539, -R2 ;  /* 0x3f6ee58103020823 */ /* 0x000fc80000010802 */
[----:B------:R-:W-:Y:S02]  /*11470*/  @!P0 FFMA.FTZ R2, R3, 0.93318945169448852539, R2 ;  /* 0x3f6ee58103028823 */ /* 0x000fe40000010002 */
.L_x_3813:
[----:B------:R-:W-:Y:S05]  /*11480*/  BSYNC B0 ;  /* 0x0000000000007941 */ /* 0x000fea0003800000 */
.L_x_3811:
        /* <DEDUP_REMOVED lines=12> */
.L_x_3806:
        /* <DEDUP_REMOVED lines=17> */
.L_x_3817:
[----:B------:R-:W-:Y:S05]  /*11660*/  BSYNC B3 ;  /* 0x0000000000037941 */ /* 0x000fea0003800000 */
.L_x_3816:
        /* <DEDUP_REMOVED lines=18> */
.L_x_3819:
[----:B------:R-:W-:Y:S02]  /*11790*/  ISETP.GE.AND P0, PT, R8, RZ, PT ;  /* 0x000000ff0800720c */ /* 0x000fe40003f06270 */
[----:B------:R-:W-:-:S11]  /*117a0*/  MOV R3, 0x3fd774eb ;  /* 0x3fd774eb00037802 */ /* 0x000fd60000000f00 */
[----:B------:R-:W-:-:S04]  /*117b0*/  @P0 FFMA.FTZ R2, R3, 0.93318945169448852539, -R2 ;  /* 0x3f6ee58103020823 */ /* 0x000fc80000010802 */
[----:B------:R-:W-:Y:S02]  /*117c0*/  @!P0 FFMA.FTZ R2, R3, 0.93318945169448852539, R2 ;  /* 0x3f6ee58103028823 */ /* 0x000fe40000010002 */
.L_x_3820:
[----:B------:R-:W-:Y:S05]  /*117d0*/  BSYNC B0 ;  /* 0x0000000000007941 */ /* 0x000fea0003800000 */
.L_x_3818:
        /* <DEDUP_REMOVED lines=13> */
.L_x_3815:
        /* <DEDUP_REMOVED lines=25> */
.L_x_3822:
        /* <DEDUP_REMOVED lines=41> */
.L_x_3821:
        /* <DEDUP_REMOVED lines=48> */
.L_x_3824:
[----:B------:R-:W-:Y:S05]  /*11fd0*/  BSYNC B0 ;  /* 0x0000000000007941 */ /* 0x000fea0003800000 */
.L_x_3823:
[----:B------:R-:W-:Y:S01]  /*11fe0*/  BSSY B3, `(.L_x_3825) ;  /* 0x0000007000037945 */ /* 0x000fe20003800000 */
[----:B------:R-:W-:Y:S01]  /*11ff0*/  FFMA R2, R7, R0, R2 ;  /* 0x0000000007027223 */ /* 0x000fe20000000002 */
[----:B------:R-:W-:Y:S05]  /*12000*/  @!P3 BRA `(.L_x_3826) ;  /* 0x000000400000b947 */ /* 0x000fea0003800000 */
[----:B------:R-:W-:Y:S02]  /*12010*/  MOV R4, R22 ;  /* 0x0000001600047202 */ /* 0x000fe40000000f00 */
[----:B------:R-:W-:Y:S02]  /*12020*/  MOV R3, R23 ;  /* 0x0000001700037202 */ /* 0x000fe40000000f00 */
[----:B------:R-:W-:Y:S02]  /*12030*/  MOV R0, 0x12050 ;  /* 0x0001205000007802 */ /* 0x000fe40000000f00 */
[----:B-1234-:R-:W-:Y:S05]  /*12040*/  CALL.REL.NOINC `($__internal_4_$__cuda_sm3x_div_rn_ftz_f32_slowpath) ;  /* 0x0000473000007944 */ /* 0x01efea0003c00000 */
.L_x_3826:
[----:B------:R-:W-:Y:S05]  /*12050*/  BSYNC B3 ;  /* 0x0000000000037941 */ /* 0x000fea0003800000 */
.L_x_3825:
        /* <DEDUP_REMOVED lines=18> */
.L_x_3828:
[----:B------:R-:W-:Y:S02]  /*12180*/  ISETP.GE.AND P0, PT, R8, RZ, PT ;  /* 0x000000ff0800720c */ /* 0x000fe40003f06270 */
[----:B------:R-:W-:-:S11]  /*12190*/  MOV R3, 0x3fd774eb ;  /* 0x3fd774eb00037802 */ /* 0x000fd60000000f00 */
[----:B------:R-:W-:-:S04]  /*121a0*/  @P0 FFMA.FTZ R2, R3, 0.93318945169448852539, -R2 ;  /* 0x3f6ee58103020823 */ /* 0x000fc80000010802 */
[----:B------:R-:W-:Y:S02]  /*121b0*/  @!P0 FFMA.FTZ R2, R3, 0.93318945169448852539, R2 ;  /* 0x3f6ee58103028823 */ /* 0x000fe40000010002 */
.L_x_3829:
[----:B------:R-:W-:Y:S05]  /*121c0*/  BSYNC B0 ;  /* 0x0000000000007941 */ /* 0x000fea0003800000 */
.L_x_3827:
        /* <DEDUP_REMOVED lines=12> */
.L_x_3805:
        /* <DEDUP_REMOVED lines=13> */
.L_x_3831:
[----:B------:R-:W-:Y:S05]  /*12360*/  BSYNC B3 ;  /* 0x0000000000037941 */ /* 0x000fea0003800000 */
.L_x_3830:
        /* <DEDUP_REMOVED lines=18> */
.L_x_3833:
[----:B------:R-:W-:Y:S02]  /*12490*/  ISETP.GE.AND P0, PT, R8, RZ, PT ;  /* 0x000000ff0800720c */ /* 0x000fe40003f06270 */
[----:B------:R-:W-:-:S11]  /*124a0*/  MOV R3, 0x3fd774eb ;  /* 0x3fd774eb00037802 */ /* 0x000fd60000000f00 */
[----:B------:R-:W-:-:S04]  /*124b0*/  @P0 FFMA.FTZ R2, R3, 0.93318945169448852539, -R2 ;  /* 0x3f6ee58103020823 */ /* 0x000fc80000010802 */
[----:B------:R-:W-:Y:S02]  /*124c0*/  @!P0 FFMA.FTZ R2, R3, 0.93318945169448852539, R2 ;  /* 0x3f6ee58103028823 */ /* 0x000fe40000010002 */
.L_x_3834:
[----:B------:R-:W-:Y:S05]  /*124d0*/  BSYNC B0 ;  /* 0x0000000000007941 */ /* 0x000fea0003800000 */
.L_x_3832:
        /* <DEDUP_REMOVED lines=27> */
.L_x_3804:
        /* <DEDUP_REMOVED lines=39> */
.L_x_3837:
[----:B------:R-:W-:Y:S05]  /*12900*/  BSYNC B0 ;  /* 0x0000000000007941 */ /* 0x000fea0003800000 */
.L_x_3836:
[----:B------:R-:W-:Y:S01]  /*12910*/  BSSY B3, `(.L_x_3838) ;  /* 0x0000007000037945 */ /* 0x000fe20003800000 */
[----:B------:R-:W-:Y:S01]  /*12920*/  FFMA R2, R7, R4, R5 ;  /* 0x0000000407027223 */ /* 0x000fe20000000005 */
[----:B------:R-:W-:Y:S05]  /*12930*/  @!P0 BRA `(.L_x_3839) ;  /* 0x0000004000008947 */ /* 0x000fea0003800000 */
[----:B------:R-:W-:Y:S01]  /*12940*/  HFMA2.MMA R3, -RZ, RZ, 1.875, 0 ;  /* 0x3f800000ff037435 */ /* 0x000fe200000001ff */
[----:B------:R-:W-:Y:S02]  /*12950*/  MOV R4, R22 ;  /* 0x0000001600047202 */ /* 0x000fe40000000f00 */
[----:B------:R-:W-:-:S03]  /*12960*/  MOV R0, 0x12980 ;  /* 0x0001298000007802 */ /* 0x000fc60000000f00 */
[----:B-1234-:R-:W-:Y:S05]  /*12970*/  CALL.REL.NOINC `($__internal_4_$__cuda_sm3x_div_rn_ftz_f32_slowpath) ;  /* 0x00003e0000007944 */ /* 0x01efea0003c00000 */
.L_x_3839:
[----:B------:R-:W-:Y:S05]  /*12980*/  BSYNC B3 ;  /* 0x0000000000037941 */ /* 0x000fea0003800000 */
.L_x_3838:
        /* <DEDUP_REMOVED lines=18> */
.L_x_3841:
[----:B------:R-:W-:Y:S02]  /*12ab0*/  ISETP.GE.AND P0, PT, R8, RZ, PT ;  /* 0x000000ff0800720c */ /* 0x000fe40003f06270 */
[----:B------:R-:W-:-:S11]  /*12ac0*/  MOV R3, 0x3fd774eb ;  /* 0x3fd774eb00037802 */ /* 0x000fd60000000f00 */
[----:B------:R-:W-:-:S04]  /*12ad0*/  @P0 FFMA.FTZ R2, R3, 0.93318945169448852539, -R2 ;  /* 0x3f6ee58103020823 */ /* 0x000fc80000010802 */
[----:B------:R-:W-:Y:S02]  /*12ae0*/  @!P0 FFMA.FTZ R2, R3, 0.93318945169448852539, R2 ;  /* 0x3f6ee58103028823 */ /* 0x000fe40000010002 */
.L_x_3842:
[----:B------:R-:W-:Y:S05]  /*12af0*/  BSYNC B0 ;  /* 0x0000000000007941 */ /* 0x000fea0003800000 */
.L_x_3840:
        /* <DEDUP_REMOVED lines=10> */
.L_x_3835:
        /* <DEDUP_REMOVED lines=13> */
.L_x_3844:
[----:B------:R-:W-:Y:S05]  /*12c70*/  BSYNC B3 ;  /* 0x0000000000037941 */ /* 0x000fea0003800000 */
.L_x_3843:
        /* <DEDUP_REMOVED lines=18> */
.L_x_3846:
[----:B------:R-:W-:Y:S02]  /*12da0*/  ISETP.GE.AND P0, PT, R8, RZ, PT ;  /* 0x000000ff0800720c */ /* 0x000fe40003f06270 */
[----:B------:R-:W-:-:S11]  /*12db0*/  MOV R3, 0x3fd774eb ;  /* 0x3fd774eb00037802 */ /* 0x000fd60000000f00 */
[----:B------:R-:W-:-:S04]  /*12dc0*/  @P0 FFMA.FTZ R2, R3, 0.93318945169448852539, -R2 ;  /* 0x3f6ee58103020823 */ /* 0x000fc80000010802 */
[----:B------:R-:W-:Y:S02]  /*12dd0*/  @!P0 FFMA.FTZ R2, R3, 0.93318945169448852539, R2 ;  /* 0x3f6ee58103028823 */ /* 0x000fe40000010002 */
.L_x_3847:
[----:B------:R-:W-:Y:S05]  /*12de0*/  BSYNC B0 ;  /* 0x0000000000007941 */ /* 0x000fea0003800000 */
.L_x_3845:
        /* <DEDUP_REMOVED lines=11> */
.L_x_3803:
        /* <DEDUP_REMOVED lines=35> */
.L_x_3849:
[----:B------:R-:W-:Y:S05]  /*130d0*/  BSYNC B3 ;  /* 0x0000000000037941 */ /* 0x000fea0003800000 */
.L_x_3848:
        /* <DEDUP_REMOVED lines=18> */
.L_x_3851:
[----:B------:R-:W-:Y:S02]  /*13200*/  ISETP.GE.AND P0, PT, R8, RZ, PT ;  /* 0x000000ff0800720c */ /* 0x000fe40003f06270 */
[----:B------:R-:W-:-:S11]  /*13210*/  MOV R3, 0x3fd774eb ;  /* 0x3fd774eb00037802 */ /* 0x000fd60000000f00 */
[----:B------:R-:W-:-:S04]  /*13220*/  @P0 FFMA.FTZ R0, R3, 0.93318945169448852539, -R0 ;  /* 0x3f6ee58103000823 */ /* 0x000fc80000010800 */
[----:B------:R-:W-:Y:S02]  /*13230*/  @!P0 FFMA.FTZ R0, R3, 0.93318945169448852539, R0 ;  /* 0x3f6ee58103008823 */ /* 0x000fe40000010000 */
.L_x_3852:
[----:B------:R-:W-:Y:S05]  /*13240*/  BSYNC B0 ;  /* 0x0000000000007941 */ /* 0x000fea0003800000 */
.L_x_3850:
        /* <DEDUP_REMOVED lines=11> */
.L_x_3802:
        /* <DEDUP_REMOVED lines=27> */
.L_x_3854:
[----:B------:R-:W-:Y:S05]  /*134b0*/  BSYNC B3 ;  /* 0x0000000000037941 */ /* 0x000fea0003800000 */
.L_x_3853:
        /* <DEDUP_REMOVED lines=18> */
.L_x_3856:
[----:B------:R-:W-:Y:S02]  /*135e0*/  ISETP.GE.AND P0, PT, R8, RZ, PT ;  /* 0x000000ff0800720c */ /* 0x000fe40003f06270 */
[----:B------:R-:W-:-:S11]  /*135f0*/  MOV R3, 0x3fd774eb ;  /* 0x3fd774eb00037802 */ /* 0x000fd60000000f00 */
[----:B------:R-:W-:-:S04]  /*13600*/  @P0 FFMA.FTZ R2, R3, 0.93318945169448852539, -R2 ;  /* 0x3f6ee58103020823 */ /* 0x000fc80000010802 */
[----:B------:R-:W-:Y:S02]  /*13610*/  @!P0 FFMA.FTZ R2, R3, 0.93318945169448852539, R2 ;  /* 0x3f6ee58103028823 */ /* 0x000fe40000010002 */
.L_x_3857:
[----:B------:R-:W-:Y:S05]  /*13620*/  BSYNC B0 ;  /* 0x0000000000007941 */ /* 0x000fea0003800000 */
.L_x_3855:
        /* <DEDUP_REMOVED lines=12> */
.L_x_3814:
[----:B------:R-:W-:Y:S05]  /*136f0*/  BSYNC B2 ;  /* 0x0000000000027941 */ /* 0x000fea0003800000 */
.L_x_3801:
        /* <DEDUP_REMOVED lines=42> */
.L_x_3861:
        /* <DEDUP_REMOVED lines=10> */
.L_x_3860:
[----:B------:R-:W-:-:S04]  /*13a40*/  FMUL.RZ R4, R4, 0.15915493667125701904 ;  /* 0x3e22f98304047820 */ /* 0x000fc8000040c000 */
[----:B------:R0:W4:Y:S08]  /*13a50*/  MUFU.SIN R9, R4 ;  /* 0x0000000400097308 */ /* 0x0001300000000400 */
[----:B------:R0:W3:Y:S01]  /*13a60*/  MUFU.COS R8, R4 ;  /* 0x0000000400087308 */ /* 0x0000e20000000000 */
[----:B------:R-:W-:Y:S05]  /*13a70*/  BRA `(.L_x_3862) ;  /* 0x0000003000007947 */ /* 0x000fea0003800000 */
.L_x_3859:
[----:B------:R-:W-:Y:S01]  /*13a80*/  FMUL.FTZ R8, R21, 1.4426950216293334961 ;  /* 0x3fb8aa3b15087820 */ /* 0x000fe20000410000 */
[----:B------:R-:W-:-:S05]  /*13a90*/  MOV R9, R4 ;  /* 0x0000000400097202 */ /* 0x000fca0000000f00 */
[----:B------:R-:W0:Y:S02]  /*13aa0*/  MUFU.EX2 R8, R8 ;  /* 0x0000000800087308 */ /* 0x000e240000000800 */
.L_x_3862:
[----:B------:R-:W-:Y:S05]  /*13ab0*/  BSYNC B0 ;  /* 0x0000000000007941 */ /* 0x000fea0003800000 */
.L_x_3858:
        /* <DEDUP_REMOVED lines=61> */
.L_x_3870:
[----:B------:R-:W-:Y:S05]  /*13e90*/  BSYNC B0 ;  /* 0x0000000000007941 */ /* 0x000fea0003800000 */
.L_x_3869:
[----:B------:R-:W-:Y:S01]  /*13ea0*/  BSSY B3, `(.L_x_3871) ;  /* 0x0000007000037945 */ /* 0x000fe20003800000 */
[----:B------:R-:W-:Y:S01]  /*13eb0*/  FFMA R2, R7, R3, R2 ;  /* 0x0000000307027223 */ /* 0x000fe20000000002 */
[----:B------:R-:W-:Y:S05]  /*13ec0*/  @!P0 BRA `(.L_x_3872) ;  /* 0x0000004000008947 */ /* 0x000fea0003800000 */
[----:B------:R-:W-:Y:S02]  /*13ed0*/  MOV R4, R22 ;  /* 0x0000001600047202 */ /* 0x000fe40000000f00 */
[----:B------:R-:W-:Y:S02]  /*13ee0*/  MOV R3, R23 ;  /* 0x0000001700037202 */ /* 0x000fe40000000f00 */
[----:B------:R-:W-:Y:S02]  /*13ef0*/  MOV R0, 0x13f10 ;  /* 0x00013f1000007802 */ /* 0x000fe40000000f00 */
[----:B-1234-:R-:W-:Y:S05]  /*13f00*/  CALL.REL.NOINC `($__internal_4_$__cuda_sm3x_div_rn_ftz_f32_slowpath) ;  /* 0x0000287000007944 */ /* 0x01efea0003c00000 */
.L_x_3872:
[----:B------:R-:W-:Y:S05]  /*13f10*/  BSYNC B3 ;  /* 0x0000000000037941 */ /* 0x000fea0003800000 */
.L_x_3871:
        /* <DEDUP_REMOVED lines=18> */
.L_x_3874:
[----:B------:R-:W-:Y:S02]  /*14040*/  ISETP.GE.AND P0, PT, R10, RZ, PT ;  /* 0x000000ff0a00720c */ /* 0x000fe40003f06270 */
[----:B------:R-:W-:-:S11]  /*14050*/  MOV R3, 0x3fd774eb ;  /* 0x3fd774eb00037802 */ /* 0x000fd60000000f00 */
[----:B------:R-:W-:-:S04]  /*14060*/  @P0 FFMA.FTZ R2, R3, 0.93318945169448852539, -R2 ;  /* 0x3f6ee58103020823 */ /* 0x000fc80000010802 */
[----:B------:R-:W-:Y:S02]  /*14070*/  @!P0 FFMA.FTZ R2, R3, 0.93318945169448852539, R2 ;  /* 0x3f6ee58103028823 */ /* 0x000fe40000010002 */
.L_x_3875:
[----:B------:R-:W-:Y:S05]  /*14080*/  BSYNC B0 ;  /* 0x0000000000007941 */ /* 0x000fea0003800000 */
.L_x_3873:
        /* <DEDUP_REMOVED lines=12> */
.L_x_3868:
        /* <DEDUP_REMOVED lines=17> */
.L_x_3879:
[----:B------:R-:W-:Y:S05]  /*14260*/  BSYNC B3 ;  /* 0x0000000000037941 */ /* 0x000fea0003800000 */
.L_x_3878:
        /* <DEDUP_REMOVED lines=18> */
.L_x_3881:
[----:B------:R-:W-:Y:S02]  /*14390*/  ISETP.GE.AND P0, PT, R10, RZ, PT ;  /* 0x000000ff0a00720c */ /* 0x000fe40003f06270 */
[----:B------:R-:W-:-:S11]  /*143a0*/  MOV R3, 0x3fd774eb ;  /* 0x3fd774eb00037802 */ /* 0x000fd60000000f00 */
[----:B------:R-:W-:-:S04]  /*143b0*/  @P0 FFMA.FTZ R2, R3, 0.93318945169448852539, -R2 ;  /* 0x3f6ee58103020823 */ /* 0x000fc80000010802 */
[----:B------:R-:W-:Y:S02]  /*143c0*/  @!P0 FFMA.FTZ R2, R3, 0.93318945169448852539, R2 ;  /* 0x3f6ee58103028823 */ /* 0x000fe40000010002 */
.L_x_3882:
[----:B------:R-:W-:Y:S05]  /*143d0*/  BSYNC B0 ;  /* 0x0000000000007941 */ /* 0x000fea0003800000 */
.L_x_3880:
        /* <DEDUP_REMOVED lines=13> */
.L_x_3877:
        /* <DEDUP_REMOVED lines=25> */
.L_x_3884:
        /* <DEDUP_REMOVED lines=41> */
.L_x_3883:
        /* <DEDUP_REMOVED lines=48> */
.L_x_3886:
[----:B------:R-:W-:Y:S05]  /*14bd0*/  BSYNC B0 ;  /* 0x0000000000007941 */ /* 0x000fea0003800000 */
.L_x_3885:
[----:B------:R-:W-:Y:S01]  /*14be0*/  BSSY B3, `(.L_x_3887) ;  /* 0x0000007000037945 */ /* 0x000fe20003800000 */
[----:B------:R-:W-:Y:S01]  /*14bf0*/  FFMA R2, R7, R0, R2 ;  /* 0x0000000007027223 */ /* 0x000fe20000000002 */
[----:B------:R-:W-:Y:S05]  /*14c00*/  @!P3 BRA `(.L_x_3888) ;  /* 0x000000400000b947 */ /* 0x000fea0003800000 */
[----:B------:R-:W-:Y:S02]  /*14c10*/  MOV R4, R22 ;  /* 0x0000001600047202 */ /* 0x000fe40000000f00 */
[----:B------:R-:W-:Y:S02]  /*14c20*/  MOV R3, R23 ;  /* 0x0000001700037202 */ /* 0x000fe40000000f00 */
[----:B------:R-:W-:Y:S02]  /*14c30*/  MOV R0, 0x14c50 ;  /* 0x00014c5000007802 */ /* 0x000fe40000000f00 */
[----:B-1234-:R-:W-:Y:S05]  /*14c40*/  CALL.REL.NOINC `($__internal_4_$__cuda_sm3x_div_rn_ftz_f32_slowpath) ;  /* 0x00001b3000007944 */ /* 0x01efea0003c00000 */
.L_x_3888:
[----:B------:R-:W-:Y:S05]  /*14c50*/  BSYNC B3 ;  /* 0x0000000000037941 */ /* 0x000fea0003800000 */
.L_x_3887:
        /* <DEDUP_REMOVED lines=18> */
.L_x_3890:
[----:B------:R-:W-:Y:S02]  /*14d80*/  ISETP.GE.AND P0, PT, R10, RZ, PT ;  /* 0x000000ff0a00720c */ /* 0x000fe40003f06270 */
[----:B------:R-:W-:-:S11]  /*14d90*/  MOV R3, 0x3fd774eb ;  /* 0x3fd774eb00037802 */ /* 0x000fd60000000f00 */
[----:B------:R-:W-:-:S04]  /*14da0*/  @P0 FFMA.FTZ R2, R3, 0.93318945169448852539, -R2 ;  /* 0x3f6ee58103020823 */ /* 0x000fc80000010802 */
[----:B------:R-:W-:Y:S02]  /*14db0*/  @!P0 FFMA.FTZ R2, R3, 0.93318945169448852539, R2 ;  /* 0x3f6ee58103028823 */ /* 0x000fe40000010002 */
.L_x_3891:
[----:B------:R-:W-:Y:S05]  /*14dc0*/  BSYNC B0 ;  /* 0x0000000000007941 */ /* 0x000fea0003800000 */
.L_x_3889:
        /* <DEDUP_REMOVED lines=12> */
.L_x_3867:
        /* <DEDUP_REMOVED lines=13> */
.L_x_3893:
[----:B------:R-:W-:Y:S05]  /*14f60*/  BSYNC B3 ;  /* 0x0000000000037941 */ /* 0x000fea0003800000 */
.L_x_3892:
        /* <DEDUP_REMOVED lines=18> */
.L_x_3895:
[----:B------:R-:W-:Y:S02]  /*15090*/  ISETP.GE.AND P0, PT, R10, RZ, PT ;  /* 0x000000ff0a00720c */ /* 0x000fe40003f06270 */
[----:B------:R-:W-:-:S11]  /*150a0*/  MOV R3, 0x3fd774eb ;  /* 0x3fd774eb00037802 */ /* 0x000fd60000000f00 */
[----:B------:R-:W-:-:S04]  /*150b0*/  @P0 FFMA.FTZ R2, R3, 0.93318945169448852539, -R2 ;  /* 0x3f6ee58103020823 */ /* 0x000fc80000010802 */
[----:B------:R-:W-:Y:S02]  /*150c0*/  @!P0 FFMA.FTZ R2, R3, 0.93318945169448852539, R2 ;  /* 0x3f6ee58103028823 */ /* 0x000fe40000010002 */
.L_x_3896:
[----:B------:R-:W-:Y:S05]  /*150d0*/  BSYNC B0 ;  /* 0x0000000000007941 */ /* 0x000fea0003800000 */
.L_x_3894:
        /* <DEDUP_REMOVED lines=27> */
.L_x_3866:
        /* <DEDUP_REMOVED lines=39> */
.L_x_3899:
[----:B------:R-:W-:Y:S05]  /*15500*/  BSYNC B0 ;  /* 0x0000000000007941 */ /* 0x000fea0003800000 */
.L_x_3898:
[----:B------:R-:W-:Y:S01]  /*15510*/  BSSY B3, `(.L_x_3900) ;  /* 0x0000007000037945 */ /* 0x000fe20003800000 */
[----:B------:R-:W-:Y:S01]  /*15520*/  FFMA R2, R7, R4, R5 ;  /* 0x0000000407027223 */ /* 0x000fe20000000005 */
[----:B------:R-:W-:Y:S05]  /*15530*/  @!P0 BRA `(.L_x_3901) ;  /* 0x0000004000008947 */ /* 0x000fea0003800000 */
[----:B------:R-:W-:Y:S01]  /*15540*/  HFMA2.MMA R3, -RZ, RZ, 1.875, 0 ;  /* 0x3f800000ff037435 */ /* 0x000fe200000001ff */
[----:B------:R-:W-:Y:S02]  /*15550*/  MOV R4, R22 ;  /* 0x0000001600047202 */ /* 0x000fe40000000f00 */
[----:B------:R-:W-:-:S03]  /*15560*/  MOV R0, 0x15580 ;  /* 0x0001558000007802 */ /* 0x000fc60000000f00 */
[----:B-1234-:R-:W-:Y:S05]  /*15570*/  CALL.REL.NOINC `($__internal_4_$__cuda_sm3x_div_rn_ftz_f32_slowpath) ;  /* 0x0000120000007944 */ /* 0x01efea0003c00000 */
.L_x_3901:
[----:B------:R-:W-:Y:S05]  /*15580*/  BSYNC B3 ;  /* 0x0000000000037941 */ /* 0x000fea0003800000 */
.L_x_3900:
        /* <DEDUP_REMOVED lines=18> */
.L_x_3903:
[----:B------:R-:W-:Y:S02]  /*156b0*/  ISETP.GE.AND P0, PT, R10, RZ, PT ;  /* 0x000000ff0a00720c */ /* 0x000fe40003f06270 */
[----:B------:R-:W-:-:S11]  /*156c0*/  MOV R3, 0x3fd774eb ;  /* 0x3fd774eb00037802 */ /* 0x000fd60000000f00 */
[----:B------:R-:W-:-:S04]  /*156d0*/  @P0 FFMA.FTZ R2, R3, 0.93318945169448852539, -R2 ;  /* 0x3f6ee58103020823 */ /* 0x000fc80000010802 */
[----:B------:R-:W-:Y:S02]  /*156e0*/  @!P0 FFMA.FTZ R2, R3, 0.93318945169448852539, R2 ;  /* 0x3f6ee58103028823 */ /* 0x000fe40000010002 */
.L_x_3904:
[----:B------:R-:W-:Y:S05]  /*156f0*/  BSYNC B0 ;  /* 0x0000000000007941 */ /* 0x000fea0003800000 */
.L_x_3902:
        /* <DEDUP_REMOVED lines=10> */
.L_x_3897:
        /* <DEDUP_REMOVED lines=13> */
.L_x_3906:
[----:B------:R-:W-:Y:S05]  /*15870*/  BSYNC B3 ;  /* 0x0000000000037941 */ /* 0x000fea0003800000 */
.L_x_3905:
        /* <DEDUP_REMOVED lines=18> */
.L_x_3908:
[----:B------:R-:W-:Y:S02]  /*159a0*/  ISETP.GE.AND P0, PT, R10, RZ, PT ;  /* 0x000000ff0a00720c */ /* 0x000fe40003f06270 */
[----:B------:R-:W-:-:S11]  /*159b0*/  MOV R3, 0x3fd774eb ;  /* 0x3fd774eb00037802 */ /* 0x000fd60000000f00 */
[----:B------:R-:W-:-:S04]  /*159c0*/  @P0 FFMA.FTZ R2, R3, 0.93318945169448852539, -R2 ;  /* 0x3f6ee58103020823 */ /* 0x000fc80000010802 */
[----:B------:R-:W-:Y:S02]  /*159d0*/  @!P0 FFMA.FTZ R2, R3, 0.93318945169448852539, R2 ;  /* 0x3f6ee58103028823 */ /* 0x000fe40000010002 */
.L_x_3909:
[----:B------:R-:W-:Y:S05]  /*159e0*/  BSYNC B0 ;  /* 0x0000000000007941 */ /* 0x000fea0003800000 */
.L_x_3907:
        /* <DEDUP_REMOVED lines=11> */
.L_x_3865:
        /* <DEDUP_REMOVED lines=35> */
.L_x_3911:
[----:B------:R-:W-:Y:S05]  /*15cd0*/  BSYNC B3 ;  /* 0x0000000000037941 */ /* 0x000fea0003800000 */
.L_x_3910:
        /* <DEDUP_REMOVED lines=18> */
.L_x_3913:
[----:B------:R-:W-:Y:S02]  /*15e00*/  ISETP.GE.AND P0, PT, R10, RZ, PT ;  /* 0x000000ff0a00720c */ /* 0x000fe40003f06270 */
[----:B------:R-:W-:-:S11]  /*15e10*/  MOV R3, 0x3fd774eb ;  /* 0x3fd774eb00037802 */ /* 0x000fd60000000f00 */
[----:B------:R-:W-:-:S04]  /*15e20*/  @P0 FFMA.FTZ R0, R3, 0.93318945169448852539, -R0 ;  /* 0x3f6ee58103000823 */ /* 0x000fc80000010800 */
[----:B------:R-:W-:Y:S02]  /*15e30*/  @!P0 FFMA.FTZ R0, R3, 0.93318945169448852539, R0 ;  /* 0x3f6ee58103008823 */ /* 0x000fe40000010000 */
.L_x_3914:
[----:B------:R-:W-:Y:S05]  /*15e40*/  BSYNC B0 ;  /* 0x0000000000007941 */ /* 0x000fea0003800000 */
.L_x_3912:
        /* <DEDUP_REMOVED lines=11> */
.L_x_3864:
        /* <DEDUP_REMOVED lines=27> */
.L_x_3916:
[----:B------:R-:W-:Y:S05]  /*160b0*/  BSYNC B3 ;  /* 0x0000000000037941 */ /* 0x000fea0003800000 */
.L_x_3915:
        /* <DEDUP_REMOVED lines=18> */
.L_x_3918:
[----:B------:R-:W-:Y:S02]  /*161e0*/  ISETP.GE.AND P0, PT, R10, RZ, PT ;  /* 0x000000ff0a00720c */ /* 0x000fe40003f06270 */
[----:B------:R-:W-:-:S11]  /*161f0*/  MOV R3, 0x3fd774eb ;  /* 0x3fd774eb00037802 */ /* 0x000fd60000000f00 */
[----:B------:R-:W-:-:S04]  /*16200*/  @P0 FFMA.FTZ R2, R3, 0.93318945169448852539, -R2 ;  /* 0x3f6ee58103020823 */ /* 0x000fc80000010802 */
[----:B------:R-:W-:Y:S02]  /*16210*/  @!P0 FFMA.FTZ R2, R3, 0.93318945169448852539, R2 ;  /* 0x3f6ee58103028823 */ /* 0x000fe40000010002 */
.L_x_3919:
[----:B------:R-:W-:Y:S05]  /*16220*/  BSYNC B0 ;  /* 0x0000000000007941 */ /* 0x000fea0003800000 */
.L_x_3917:
        /* <DEDUP_REMOVED lines=12> */
.L_x_3876:
[----:B------:R-:W-:Y:S05]  /*162f0*/  BSYNC B2 ;  /* 0x0000000000027941 */ /* 0x000fea0003800000 */
.L_x_3863:
        /* <DEDUP_REMOVED lines=42> */
.L_x_3923:
        /* <DEDUP_REMOVED lines=10> */
.L_x_3922:
[----:B------:R-:W-:-:S04]  /*16640*/  FMUL.RZ R4, R4, 0.15915493667125701904 ;  /* 0x3e22f98304047820 */ /* 0x000fc8000040c000 */
[----:B------:R0:W4:Y:S08]  /*16650*/  MUFU.SIN R11, R4 ;  /* 0x00000004000b7308 */ /* 0x0001300000000400 */
[----:B------:R0:W3:Y:S01]  /*16660*/  MUFU.COS R10, R4 ;  /* 0x00000004000a7308 */ /* 0x0000e20000000000 */
[----:B------:R-:W-:Y:S05]  /*16670*/  BRA `(.L_x_3924) ;  /* 0x0000003000007947 */ /* 0x000fea0003800000 */
.L_x_3921:
[----:B------:R-:W-:Y:S01]  /*16680*/  FMUL.FTZ R10, R21, 1.4426950216293334961 ;  /* 0x3fb8aa3b150a7820 */ /* 0x000fe20000410000 */
[----:B------:R-:W-:-:S05]  /*16690*/  MOV R11, R4 ;  /* 0x00000004000b7202 */ /* 0x000fca0000000f00 */
[----:B------:R-:W0:Y:S02]  /*166a0*/  MUFU.EX2 R10, R10 ;  /* 0x0000000a000a7308 */ /* 0x000e240000000800 */
.L_x_3924:
[----:B------:R-:W-:Y:S05]  /*166b0*/  BSYNC B0 ;  /* 0x0000000000007941 */ /* 0x000fea0003800000 */
.L_x_3920:
[----:B------:R-:W-:Y:S01]  /*166c0*/  IADD3 R19, P0, R19, c[0x0][0x0], RZ ;  /* 0x0000000013137a10 */ /* 0x000fe20007f1e0ff */
[----:B-1234-:R1:W-:Y:S03]  /*166d0*/  STG.E.128 [R24.64], R12 ;  /* 0x0000000c18007986 */ /* 0x01e3e6000c101d0a */
[C---:B------:R-:W-:Y:S01]  /*166e0*/  SHF.L.U32 R0, R19.reuse, 0x2, RZ ;  /* 0x0000000213007819 */ /* 0x040fe200000006ff */
[----:B0-----:R1:W-:Y:S01]  /*166f0*/  STG.E.128 [R24.64+0x10], R8 ;  /* 0x0000100818007986 */ /* 0x0013e2000c101d0a */
[----:B------:R-:W-:Y:S02]  /*16700*/  IADD3.X R18, RZ, R18, RZ, P0, !PT ;  /* 0x00000012ff127210 */ /* 0x000fe400007fe4ff */
[----:B------:R-:W-:Y:S02]  /*16710*/  ISETP.GE.U32.AND P0, PT, R0, UR12, PT ;  /* 0x0000000c00007c0c */ /* 0x000fe4000bf06070 */
[----:B------:R-:W-:-:S02]  /*16720*/  SHF.L.U64.HI R0, R19, 0x2, R18 ;  /* 0x0000000213007819 */ /* 0x000fc40000010212 */
[----:B------:R-:W-:Y:S02]  /*16730*/  ISETP.LT.U32.AND P1, PT, R19, 0x4000, PT ;  /* 0x000040001300780c */ /* 0x000fe40003f21070 */
[----:B------:R-:W-:Y:S02]  /*16740*/  ISETP.GE.AND.EX P0, PT, R0, UR6, PT, P0 ;  /* 0x0000000600007c0c */ /* 0x000fe4000bf06300 */
[----:B------:R-:W-:-:S13]  /*16750*/  ISETP.LT.U32.AND.EX P1, PT, R18, RZ, PT, P1 ;  /* 0x000000ff1200720c */ /* 0x000fda0003f21110 */
[----:B-1----:R-:W-:Y:S05]  /*16760*/  @!P0 BRA P1, `(.L_x_3925) ;  /* 0xffff4f1000008947 */ /* 0x002fea000083ffff */
[----:B------:R-:W-:Y:S05]  /*16770*/  EXIT ;  /* 0x000000000000794d */ /* 0x000fea0003800000 */
        .weak           $__internal_4_$__cuda_sm3x_div_rn_ftz_f32_slowpath
        .type           $__internal_4_$__cuda_sm3x_div_rn_ftz_f32_slowpath,@function
        .size           $__internal_4_$__cuda_sm3x_div_rn_ftz_f32_slowpath,(.L_x_5374 - $__internal_4_$__cuda_sm3x_div_rn_ftz_f32_slowpath)
$__internal_4_$__cuda_sm3x_div_rn_ftz_f32_slowpath:
        /* <DEDUP_REMOVED lines=37> */
.L_x_3928:
[----:B------:R-:W-:Y:S05]  /*169d0*/  BSYNC B1 ;  /* 0x0000000000017941 */ /* 0x000fea0003800000 */
.L_x_3927:
        /* <DEDUP_REMOVED lines=27> */
.L_x_3934:
[----:B------:R-:W-:Y:S02]  /*16b90*/  LEA R3, R2, R3, 0x17 ;  /* 0x0000000302037211 */ /* 0x000fe400078eb8ff */
.L_x_3935:
[----:B------:R-:W-:Y:S05]  /*16ba0*/  BSYNC B1 ;  /* 0x0000000000017941 */ /* 0x000fea0003800000 */
.L_x_3933:
[----:B------:R-:W-:Y:S01]  /*16bb0*/  MOV R2, R3 ;  /* 0x0000000300027202 */ /* 0x000fe20000000f00 */
[----:B------:R-:W-:Y:S05]  /*16bc0*/  BRA `(.L_x_3936) ;  /* 0x0000008000007947 */ /* 0x000fea0003800000 */
.L_x_3932:
[----:B------:R-:W-:-:S04]  /*16bd0*/  LOP3.LUT R2, R3, 0x80000000, R4, 0x48, !PT ;  /* 0x8000000003027812 */ /* 0x000fc800078e4804 */
[----:B------:R-:W-:Y:S01]  /*16be0*/  LOP3.LUT R2, R2, 0x7f800000, RZ, 0xfc, !PT ;  /* 0x7f80000002027812 */ /* 0x000fe200078efcff */
[----:B------:R-:W-:Y:S05]  /*16bf0*/  BRA `(.L_x_3936) ;  /* 0x0000005000007947 */ /* 0x000fea0003800000 */
.L_x_3931:
[----:B------:R-:W-:Y:S01]  /*16c00*/  LOP3.LUT R2, R3, 0x80000000, R4, 0x48, !PT ;  /* 0x8000000003027812 */ /* 0x000fe200078e4804 */
[----:B------:R-:W-:Y:S05]  /*16c10*/  BRA `(.L_x_3936) ;  /* 0x0000003000007947 */ /* 0x000fea0003800000 */
.L_x_3930:
[----:B------:R-:W0:Y:S01]  /*16c20*/  MUFU.RSQ R2, -QNAN ;  /* 0xffc0000000027908 */ /* 0x000e220000001400 */
[----:B------:R-:W-:Y:S05]  /*16c30*/  BRA `(.L_x_3936) ;  /* 0x0000001000007947 */ /* 0x000fea0003800000 */
.L_x_3929:
[----:B------:R-:W-:Y:S02]  /*16c40*/  FADD.FTZ R2, R4, R3 ;  /* 0x0000000304027221 */ /* 0x000fe40000010000 */
.L_x_3936:
[----:B------:R-:W-:Y:S05]  /*16c50*/  BSYNC B0 ;  /* 0x0000000000007941 */ /* 0x000fea0003800000 */
.L_x_3926:
[----:B------:R-:W-:Y:S01]  /*16c60*/  HFMA2.MMA R5, -RZ, RZ, 0, 0 ;  /* 0x00000000ff057435 */ /* 0x000fe200000001ff */
[----:B------:R-:W-:-:S05]  /*16c70*/  MOV R4, R0 ;  /* 0x0000000000047202 */ /* 0x000fca0000000f00 */
[----:B------:R-:W-:Y:S05]  /*16c80*/  RET.REL.NODEC R4 `(_ZN2at6native57_GLOBAL__N__f3eca4a2_24_ForeachBinaryOpScalar_cu_86b9896c25multi_tensor_apply_kernelINS1_18TensorListMetadataILi1EEENS1_21BinaryOpScalarFunctorIN3c107complexIfEELi1ELi1ELi0EEEJNS1_13power_functorIS8_EES8_EEEvT_T0_DpT1_) ;  /* 0xfffe937004007950 */ /* 0x000fea0003c3ffff */
.L_x_3937:
        /* <DEDUP_REMOVED lines=15> */
.L_x_5374:


//--------------------- .text._ZN2at6native57_GLOBAL__N__f3eca4a2_24_ForeachBinaryOpScalar_cu_86b9896c25multi_tensor_apply_kernelINS1_18TensorListMetadataILi1EEENS1_21BinaryOpScalarFunctorIN3c107complexIdEELi1ELi1ELi0EEEJNS1_13power_functorIS8_EES8_EEEvT_T0_DpT1_ --------------------------
	.section	.text._ZN2at6native57_GLOBAL__N__f3eca4a2_24_ForeachBinaryOpScalar_cu_86b9896c25multi_tensor_apply_kernelINS1_18TensorListMetadataILi1EEENS1_21BinaryOpScalarFunctorIN3c107complexIdEELi1ELi1ELi0EEEJNS1_13power_functorIS8_EES8_EEEvT_T0_DpT1_,"ax",@progbits
	.sectioninfo	@"SHI_REGISTERS=60"
	.align	128
.text._ZN2at6native57_GLOBAL__N__f3eca4a2_24_ForeachBinaryOpScalar_cu_86b9896c25multi_tensor_apply_kernelINS1_18TensorListMetadataILi1EEENS1_21BinaryOpScalarFunctorIN3c107complexIdEELi1ELi1ELi0EEEJNS1_13power_functorIS8_EES8_EEEvT_T0_DpT1_:
        .type           _ZN2at6native57_GLOBAL__N__f3eca4a2_24_ForeachBinaryOpScalar_cu_86b9896c25multi_tensor_apply_kernelINS1_18TensorListMetadataILi1EEENS1_21BinaryOpScalarFunctorIN3c107complexIdEELi1ELi1ELi0EEEJNS1_13power_functorIS8_EES8_EEEvT_T0_DpT1_,@function
        .size           _ZN2at6native57_GLOBAL__N__f3eca4a2_24_ForeachBinaryOpScalar_cu_86b9896c25multi_tensor_apply_kernelINS1_18TensorListMetadataILi1EEENS1_21BinaryOpScalarFunctorIN3c107complexIdEELi1ELi1ELi0EEEJNS1_13power_functorIS8_EES8_EEEvT_T0_DpT1_,(.L_x_5376 - _ZN2at6native57_GLOBAL__N__f3eca4a2_24_ForeachBinaryOpScalar_cu_86b9896c25multi_tensor_apply_kernelINS1_18TensorListMetadataILi1EEENS1_21BinaryOpScalarFunctorIN3c107complexIdEELi1ELi1ELi0EEEJNS1_13power_functorIS8_EES8_EEEvT_T0_DpT1_)
        .other          _ZN2at6native57_GLOBAL__N__f3eca4a2_24_ForeachBinaryOpScalar_cu_86b9896c25multi_tensor_apply_kernelINS1_18TensorListMetadataILi1EEENS1_21BinaryOpScalarFunctorIN3c107complexIdEELi1ELi1ELi0EEEJNS1_13power_functorIS8_EES8_EEEvT_T0_DpT1_,@"STO_CUDA_ENTRY STV_DEFAULT"
_ZN2at6native57_GLOBAL__N__f3eca4a2_24_ForeachBinaryOpScalar_cu_86b9896c25multi_tensor_apply_kernelINS1_18TensorListMetadataILi1EEENS1_21BinaryOpScalarFunctorIN3c107complexIdEELi1ELi1ELi0EEEJNS1_13power_functorIS8_EES8_EEEvT_T0_DpT1_:
[----:B------:R-:W-:-:S03]  /*0000*/  IMAD.MOV.U32 R1, RZ, RZ, c[0x0][0x28] ;  /* 0x00000a00ff017624 */ /* 0x000fc600078e00ff */
[----:B------:R-:W0:Y:S01]  /*0010*/  S2UR UR4, SR_CTAID.X ;  /* 0x00000000000479c3 */ /* 0x000e220000002500 */
[----:B------:R-:W-:Y:S01]  /*0020*/  UMOV UR5, 0x4 ;  /* 0x0000000400057882 */ /* 0x000fe20000000000 */
[----:B------:R-:W-:Y:S01]  /*0030*/  IADD3 R1, R1, -0x28, RZ ;  /* 0xffffffd801017810 */ /* 0x000fe20007ffe0ff */
        /* <DEDUP_REMOVED lines=10> */
[----:B------:R-:W-:Y:S02]  /*00e0*/  ULOP3.LUT UR4, UR11, 0x3, URZ, 0xc0, !UPT ;  /* 0x000000030b047892 */ /* 0x000fe4000f8ec03f */
        /* <DEDUP_REMOVED lines=13> */
.L_x_4335:
[----:B0-----:R-:W-:Y:S01]  /*01c0*/  IADD3 R5, P0, R36, UR5, RZ ;  /* 0x0000000524057c10 */ /* 0x001fe2000ff1e0ff */
[----:B------:R-:W-:Y:S01]  /*01d0*/  UIMAD.WIDE UR12, UR10, 0x100000, UR8 ;  /* 0x001000000a0c78a5 */ /* 0x000fe2000f8e0208 */
[----:B------:R-:W-:Y:S01]  /*01e0*/  IMAD R4, R0, 0x3, RZ ;  /* 0x0000000300047824 */ /* 0x000fe200078e02ff */
[----:B------:R-:W-:Y:S01]  /*01f0*/  CS2R R10, SRZ ;  /* 0x00000000000a7805 */ /* 0x000fe2000001ff00 */
[C---:B------:R-:W-:Y:S01]  /*0200*/  ISETP.GE.U32.AND P2, PT, R5.reuse, 0x10000, PT ;  /* 0x000100000500780c */ /* 0x040fe20003f46070 */
[----:B------:R-:W-:Y:S01]  /*0210*/  IMAD.X R6, RZ, RZ, UR6, P0 ;  /* 0x00000006ff067e24 */ /* 0x000fe200080e06ff */
[C---:B------:R-:W-:Y:S01]  /*0220*/  ISETP.LT.U32.AND P0, PT, R5.reuse, UR11, PT ;  /* 0x0000000b05007c0c */ /* 0x040fe2000bf01070 */
[----:B------:R-:W-:Y:S01]  /*0230*/  CS2R R8, SRZ ;  /* 0x0000000000087805 */ /* 0x000fe2000001ff00 */
[----:B------:R-:W-:-:S02]  /*0240*/  IADD3 R2, P5, R5, c[0x0][0x0], RZ ;  /* 0x0000000005027a10 */ /* 0x000fc40007fbe0ff */
[----:B------:R-:W-:Y:S02]  /*0250*/  ISETP.GE.U32.AND.EX P2, PT, R6, RZ, PT, P2 ;  /* 0x000000ff0600720c */ /* 0x000fe40003f46120 */
[----:B------:R-:W-:Y:S02]  /*0260*/  ISETP.GT.U32.AND P6, PT, R2, 0xffff, PT ;  /* 0x0000ffff0200780c */ /* 0x000fe40003fc4070 */
[----:B------:R-:W-:Y:S02]  /*0270*/  ISETP.LT.AND.EX P2, PT, R6, UR7, !P2, P0 ;  /* 0x0000000706007c0c */ /* 0x000fe4000d741300 */
[-C--:B------:R-:W-:Y:S02]  /*0280*/  IADD3 R3, P0, R4, R5.reuse, RZ ;  /* 0x0000000504037210 */ /* 0x080fe40007f1e0ff */
[----:B------:R-:W-:Y:S02]  /*0290*/  LEA R4, P4, R0, R5, 0x1 ;  /* 0x0000000500047211 */ /* 0x000fe400078808ff */
[----:B------:R-:W-:-:S03]  /*02a0*/  ISETP.GE.U32.AND P3, PT, R2, UR11, PT ;  /* 0x0000000b02007c0c */ /* 0x000fc6000bf66070 */
[----:B------:R-:W-:Y:S01]  /*02b0*/  IMAD.X R7, RZ, RZ, R6, P4 ;  /* 0x000000ffff077224 */ /* 0x000fe200020e0606 */
[----:B------:R-:W-:-:S03]  /*02c0*/  ISETP.GE.U32.AND P4, PT, R3, UR11, PT ;  /* 0x0000000b03007c0c */ /* 0x000fc6000bf86070 */
[----:B------:R-:W-:-:S04]  /*02d0*/  @P2 LEA R12, P1, R5, UR12, 0x4 ;  /* 0x0000000c050c2c11 */ /* 0x000fc8000f8220ff */
[--C-:B------:R-:W-:Y:S01]  /*02e0*/  @P2 LEA.HI.X R13, R5, UR13, R6.reuse, 0x4, P1 ;  /* 0x0000000d050d2c11 */ /* 0x100fe200088f2406 */
[--C-:B------:R-:W-:Y:S01]  /*02f0*/  IMAD.X R5, RZ, RZ, R6.reuse, P5 ;  /* 0x000000ffff057224 */ /* 0x100fe200028e0606 */
[C---:B------:R-:W-:Y:S01]  /*0300*/  ISETP.GT.U32.AND P1, PT, R4.reuse, 0xffff, PT ;  /* 0x0000ffff0400780c */ /* 0x040fe20003f24070 */
[----:B------:R-:W-:Y:S01]  /*0310*/  IMAD.X R6, RZ, RZ, R6, P0 ;  /* 0x000000ffff067224 */ /* 0x000fe200000e0606 */
[----:B------:R-:W-:Y:S01]  /*0320*/  ISETP.GT.U32.AND P0, PT, R3, 0xffff, PT ;  /* 0x0000ffff0300780c */ /* 0x000fe20003f04070 */
[----:B------:R0:W2:Y:S01]  /*0330*/  @P2 LDG.E.128 R8, [R12.64] ;  /* 0x0000000e0c082981 */ /* 0x0000a2000c1e1d00 */
[----:B------:R-:W-:Y:S02]  /*0340*/  ISETP.GE.U32.AND P5, PT, R4, UR11, PT ;  /* 0x0000000b04007c0c */ /* 0x000fe4000bfa6070 */
[----:B------:R-:W-:Y:S02]  /*0350*/  ISETP.GT.U32.AND.EX P6, PT, R5, RZ, PT, P6 ;  /* 0x000000ff0500720c */ /* 0x000fe40003fc4160 */
[----:B------:R-:W-:-:S02]  /*0360*/  ISETP.GT.U32.AND.EX P1, PT, R7, RZ, PT, P1 ;  /* 0x000000ff0700720c */ /* 0x000fc40003f24110 */
[C---:B------:R-:W-:Y:S02]  /*0370*/  ISETP.GT.U32.AND.EX P0, PT, R6.reuse, RZ, PT, P0 ;  /* 0x000000ff0600720c */ /* 0x040fe40003f04100 */
[----:B------:R-:W-:Y:S02]  /*0380*/  ISETP.GE.OR.EX P6, PT, R5, UR7, P6, P3 ;  /* 0x0000000705007c0c */ /* 0x000fe4000b7c6730 */
[----:B------:R-:W-:Y:S02]  /*0390*/  ISETP.GE.OR.EX P5, PT, R7, UR7, P1, P5 ;  /* 0x0000000707007c0c */ /* 0x000fe40008fa6750 */
[----:B------:R-:W-:Y:S01]  /*03a0*/  ISETP.GE.OR.EX P4, PT, R6, UR7, P0, P4 ;  /* 0x0000000706007c0c */ /* 0x000fe20008786740 */
        /* <DEDUP_REMOVED lines=8> */
[----:B------:R-:W-:Y:S02]  /*0430*/  @!P6 LEA R26, P0, R2, UR12, 0x4 ;  /* 0x0000000c021aec11 */ /* 0x000fe4000f8020ff */
[----:B------:R-:W-:Y:S02]  /*0440*/  @!P5 LEA R28, P1, R4, UR12, 0x4 ;  /* 0x0000000c041cdc11 */ /* 0x000fe4000f8220ff */
[C---:B------:R-:W-:Y:S02]  /*0450*/  @!P4 LEA R30, P3, R3.reuse, UR12, 0x4 ;  /* 0x0000000c031ecc11 */ /* 0x040fe4000f8620ff */
[----:B------:R-:W-:Y:S02]  /*0460*/  @!P6 LEA.HI.X R27, R2, UR13, R5, 0x4, P0 ;  /* 0x0000000d021bec11 */ /* 0x000fe400080f2405 */
[----:B------:R-:W-:Y:S02]  /*0470*/  @!P5 LEA.HI.X R29, R4, UR13, R7, 0x4, P1 ;  /* 0x0000000d041ddc11 */ /* 0x000fe400088f2407 */
[----:B------:R-:W-:Y:S01]  /*0480*/  @!P4 LEA.HI.X R31, R3, UR13, R6, 0x4, P3 ;  /* 0x0000000d031fcc11 */ /* 0x000fe200098f2406 */
[----:B------:R0:W5:Y:S04]  /*0490*/  @!P6 LDG.E.128 R20, [R26.64] ;  /* 0x0000000e1a14e981 */ /* 0x000168000c1e1d00 */
[----:B------:R0:W5:Y:S04]  /*04a0*/  @!P5 LDG.E.128 R16, [R28.64] ;  /* 0x0000000e1c10d981 */ /* 0x000168000c1e1d00 */
[----:B------:R0:W5:Y:S01]  /*04b0*/  @!P4 LDG.E.128 R12, [R30.64] ;  /* 0x0000000e1e0cc981 */ /* 0x000162000c1e1d00 */
        /* <DEDUP_REMOVED lines=90> */
.L_x_3946:
        /* <DEDUP_REMOVED lines=20> */
[----:B-----5:R-:W-:Y:S05]  /*0ba0*/  CALL.REL.NOINC `($__internal_5_$__cuda_sm20_div_rn_f64_full) ;  /* 0x000390f000007944 */ /* 0x020fea0003c00000 */
.L_x_3949:
[----:B------:R-:W-:Y:S05]  /*0bb0*/  BSYNC B3 ;  /* 0x0000000000037941 */ /* 0x000fea0003800000 */
.L_x_3948:
        /* <DEDUP_REMOVED lines=15> */
.L_x_3947:
[----:B------:R-:W-:Y:S05]  /*0cb0*/  BSYNC B2 ;  /* 0x0000000000027941 */ /* 0x000fea0003800000 */
.L_x_3945:
        /* <DEDUP_REMOVED lines=20> */
[----:B-1---5:R-:W-:Y:S05]  /*0e00*/  CALL.REL.NOINC `($__internal_5_$__cuda_sm20_div_rn_f64_full) ;  /* 0x00038e9000007944 */ /* 0x022fea0003c00000 */
.L_x_3951:
[----:B------:R-:W-:Y:S05]  /*0e10*/  BSYNC B2 ;  /* 0x0000000000027941 */ /* 0x000fea0003800000 */
.L_x_3950:
        /* <DEDUP_REMOVED lines=43> */
.L_x_3953:
[----:B------:R-:W-:-:S04]  /*10d0*/  ISETP.GE.AND P0, PT, R9, RZ, PT ;  /* 0x000000ff0900720c */ /* 0x000fc80003f06270 */
[----:B------:R-:W-:Y:S02]  /*10e0*/  FSEL R24, RZ, 3.37028055040000000000e+12, P0 ;  /* 0x54442d18ff187808 */ /* 0x000fe40000000000 */
[----:B------:R-:W-:Y:S02]  /*10f0*/  FSEL R25, RZ, 2.1426990032196044922, P0 ;  /* 0x400921fbff197808 */ /* 0x000fe40000000000 */
.L_x_3954:
[----:B------:R-:W-:Y:S05]  /*1100*/  BSYNC B0 ;  /* 0x0000000000007941 */ /* 0x000fea0003800000 */
.L_x_3952:
[----:B------:R0:W2:Y:S02]  /*1110*/  DADD R8, |R8|, |R10| ;  /* 0x0000000008087229 */ /* 0x0000a4000000060a */
[----:B0-----:R-:W-:Y:S02]  /*1120*/  LOP3.LUT R11, R25, 0x80000000, R11, 0xb8, !PT ;  /* 0x80000000190b7812 */ /* 0x001fe400078eb80b */
[----:B-1----:R-:W-:-:S04]  /*1130*/  DMUL R44, R44, 0.5 ;  /* 0x3fe000002c2c7828 */ /* 0x002fc80000000000 */
[----:B--2---:R-:W0:-:S06]  /*1140*/  DSETP.GTU.AND P0, PT, |R8|, +INF , PT ;  /* 0x7ff000000800742a */ /* 0x004e0c0003f0c200 */
[----:B0-----:R-:W-:Y:S02]  /*1150*/  FSEL R8, R8, R24, P0 ;  /* 0x0000001808087208 */ /* 0x001fe40000000000 */
[----:B------:R-:W-:Y:S01]  /*1160*/  FSEL R9, R9, R11, P0 ;  /* 0x0000000b09097208 */ /* 0x000fe20000000000 */
[----:B------:R-:W-:Y:S05]  /*1170*/  BRA `(.L_x_3955) ;  /* 0x00004aa000007947 */ /* 0x000fea0003800000 */
.L_x_3944:
        /* <DEDUP_REMOVED lines=75> */
.L_x_3958:
[----:B------:R-:W-:Y:S05]  /*1630*/  BSYNC B0 ;  /* 0x0000000000007941 */ /* 0x000fea0003800000 */
.L_x_3957:
        /* <DEDUP_REMOVED lines=8> */
[----:B-1---5:R-:W-:Y:S05]  /*16c0*/  CALL.REL.NOINC `($__internal_5_$__cuda_sm20_div_rn_f64_full) ;  /* 0x000385d000007944 */ /* 0x022fea0003c00000 */
.L_x_3960:
[----:B------:R-:W-:Y:S05]  /*16d0*/  BSYNC B2 ;  /* 0x0000000000027941 */ /* 0x000fea0003800000 */
.L_x_3959:
        /* <DEDUP_REMOVED lines=43> */
.L_x_3962:
[----:B------:R-:W-:-:S04]  /*1990*/  ISETP.GE.AND P0, PT, R9, RZ, PT ;  /* 0x000000ff0900720c */ /* 0x000fc80003f06270 */
[----:B------:R-:W-:Y:S02]  /*19a0*/  FSEL R24, RZ, 3.37028055040000000000e+12, P0 ;  /* 0x54442d18ff187808 */ /* 0x000fe40000000000 */
[----:B------:R-:W-:Y:S02]  /*19b0*/  FSEL R25, RZ, 2.1426990032196044922, P0 ;  /* 0x400921fbff197808 */ /* 0x000fe40000000000 */
.L_x_3963:
[----:B------:R-:W-:Y:S05]  /*19c0*/  BSYNC B0 ;  /* 0x0000000000007941 */ /* 0x000fea0003800000 */
.L_x_3961:
[----:B------:R2:W3:Y:S02]  /*19d0*/  DADD R8, |R8|, |R10| ;  /* 0x0000000008087229 */ /* 0x0004e4000000060a */
[----:B--2---:R-:W-:Y:S02]  /*19e0*/  LOP3.LUT R11, R25, 0x80000000, R11, 0xb8, !PT ;  /* 0x80000000190b7812 */ /* 0x004fe400078eb80b */
[----:B-1----:R-:W-:-:S04]  /*19f0*/  DMUL R44, R44, 0.5 ;  /* 0x3fe000002c2c7828 */ /* 0x002fc80000000000 */
[----:B---3--:R-:W1:-:S06]  /*1a00*/  DSETP.GTU.AND P0, PT, |R8|, +INF , PT ;  /* 0x7ff000000800742a */ /* 0x008e4c0003f0c200 */
[----:B-1----:R-:W-:Y:S02]  /*1a10*/  FSEL R8, R8, R24, P0 ;  /* 0x0000001808087208 */ /* 0x002fe40000000000 */
[----:B------:R-:W-:Y:S01]  /*1a20*/  FSEL R9, R9, R11, P0 ;  /* 0x0000000b09097208 */ /* 0x000fe20000000000 */
[----:B------:R-:W-:Y:S05]  /*1a30*/  BRA `(.L_x_3955) ;  /* 0x000041e000007947 */ /* 0x000fea0003800000 */
.L_x_3956:
        /* <DEDUP_REMOVED lines=29> */
.L_x_3965:
        /* <DEDUP_REMOVED lines=23> */
[----:B------:R-:W1:-:S03]  /*1d80*/  DSETP.GEU.AND P3, PT, R56, R52, PT ;  /* 0x000000343800722a */ /* 0x000e460003f6e000 */
[----:B------:R-:W-:Y:S01]  /*1d90*/  IMAD.MOV.U32 R55, RZ, RZ, R29 ;  /* 0x000000ffff377224 */ /* 0x000fe200078e001d */
        /* <DEDUP_REMOVED lines=17> */
[----:B------:R-:W-:Y:S02]  /*1eb0*/  FSEL R26, R50, R56, !P3 ;  /* 0x00000038321a7208 */ /* 0x000fe40005800000 */
[----:B--2---:R-:W-:Y:S02]  /*1ec0*/  FSEL R51, R51, R57, !P3 ;  /* 0x0000003933337208 */ /* 0x004fe40005800000 */
[----:B0-----:R-:W0:-:S03]  /*1ed0*/  DSETP.GEU.AND P3, PT, R44, R42, PT ;  /* 0x0000002a2c00722a */ /* 0x001e060003f6e000 */
[----:B------:R-:W-:Y:S01]  /*1ee0*/  IMAD.MOV.U32 R31, RZ, RZ, R51 ;  /* 0x000000ffff1f7224 */ /* 0x000fe200078e0033 */
[----:B---3--:R1:W2:Y:S02]  /*1ef0*/  DSETP.LT.OR P0, PT, R44, R42, P0 ;  /* 0x0000002a2c00722a */ /* 0x0082a40000701400 */
[----:B0-----:R-:W-:Y:S02]  /*1f00*/  FSEL R56, R44, R42, !P3 ;  /* 0x0000002a2c387208 */ /* 0x001fe40005800000 */
[----:B------:R-:W-:Y:S02]  /*1f10*/  FSEL R57, R45, R43, !P3 ;  /* 0x0000002b2d397208 */ /* 0x000fe40005800000 */
[----:B------:R-:W-:Y:S02]  /*1f20*/  FSEL R50, R42, R44, !P3 ;  /* 0x0000002c2a327208 */ /* 0x000fe40005800000 */
[----:B-1----:R-:W-:Y:S02]  /*1f30*/  FSEL R43, R43, R45, !P3 ;  /* 0x0000002d2b2b7208 */ /* 0x002fe40005800000 */
[----:B------:R-:W0:-:S03]  /*1f40*/  DSETP.GEU.AND P3, PT, R56, R40, PT ;  /* 0x000000283800722a */ /* 0x000e060003f6e000 */
[----:B------:R-:W-:Y:S01]  /*1f50*/  IMAD.MOV.U32 R51, RZ, RZ, R43 ;  /* 0x000000ffff337224 */ /* 0x000fe200078e002b */
[----:B--2---:R1:W2:Y:S02]  /*1f60*/  DSETP.LT.OR P0, PT, R56, R40, P0 ;  /* 0x000000283800722a */ /* 0x0042a40000701400 */
        /* <DEDUP_REMOVED lines=11> */
[----:B--2---:R-:W-:-:S03]  /*2020*/  DSETP.LT.OR P0, PT, R56, R34, P0 ;  /* 0x000000223800722a */ /* 0x004fc60000701400 */
[----:B------:R-:W-:Y:S01]  /*2030*/  IMAD.MOV.U32 R41, RZ, RZ, R39 ;  /* 0x000000ffff297224 */ /* 0x000fe200078e0027 */
[----:B------:R-:W0:-:S06]  /*2040*/  DSETP.GEU.AND P3, PT, R56, R34, PT ;  /* 0x000000223800722a */ /* 0x000e0c0003f6e000 */
[----:B0-----:R-:W-:Y:S02]  /*2050*/  FSEL R45, R57, R35, !P3 ;  /* 0x00000023392d7208 */ /* 0x001fe40005800000 */
[----:B------:R-:W-:Y:S02]  /*2060*/  FSEL R44, R56, R34, !P3 ;  /* 0x00000022382c7208 */ /* 0x000fe40005800000 */
        /* <DEDUP_REMOVED lines=15> */
.L_x_3964:
        /* <DEDUP_REMOVED lines=78> */
.L_x_3967:
        /* <DEDUP_REMOVED lines=21> */
.L_x_3970:
[----:B------:R-:W-:Y:S05]  /*2790*/  BSYNC B3 ;  /* 0x0000000000037941 */ /* 0x000fea0003800000 */
.L_x_3969:
        /* <DEDUP_REMOVED lines=15> */
.L_x_3968:
[----:B------:R-:W-:Y:S05]  /*2890*/  BSYNC B2 ;  /* 0x0000000000027941 */ /* 0x000fea0003800000 */
.L_x_3966:
        /* <DEDUP_REMOVED lines=21> */
.L_x_3972:
[----:B------:R-:W-:Y:S05]  /*29f0*/  BSYNC B2 ;  /* 0x0000000000027941 */ /* 0x000fea0003800000 */
.L_x_3971:
        /* <DEDUP_REMOVED lines=43> */
.L_x_3974:
[----:B------:R-:W-:-:S04]  /*2cb0*/  ISETP.GE.AND P0, PT, R9, RZ, PT ;  /* 0x000000ff0900720c */ /* 0x000fc80003f06270 */
[----:B------:R-:W-:Y:S02]  /*2cc0*/  FSEL R24, RZ, 3.37028055040000000000e+12, P0 ;  /* 0x54442d18ff187808 */ /* 0x000fe40000000000 */
[----:B------:R-:W-:Y:S02]  /*2cd0*/  FSEL R25, RZ, 2.1426990032196044922, P0 ;  /* 0x400921fbff197808 */ /* 0x000fe40000000000 */
.L_x_3975:
[----:B------:R-:W-:Y:S05]  /*2ce0*/  BSYNC B0 ;  /* 0x0000000000007941 */ /* 0x000fea0003800000 */
.L_x_3973:
[----:B------:R0:W2:Y:S02]  /*2cf0*/  DADD R8, |R8|, |R10| ;  /* 0x0000000008087229 */ /* 0x0000a4000000060a */
[----:B0-----:R-:W-:Y:S02]  /*2d00*/  LOP3.LUT R11, R25, 0x80000000, R11, 0xb8, !PT ;  /* 0x80000000190b7812 */ /* 0x001fe400078eb80b */
[----:B-1----:R-:W-:-:S04]  /*2d10*/  DMUL R44, R44, 0.5 ;  /* 0x3fe000002c2c7828 */ /* 0x002fc80000000000 */
[----:B--2---:R-:W0:-:S06]  /*2d20*/  DSETP.GTU.AND P0, PT, |R8|, +INF , PT ;  /* 0x7ff000000800742a */ /* 0x004e0c0003f0c200 */
[----:B0-----:R-:W-:Y:S02]  /*2d30*/  FSEL R8, R8, R24, P0 ;  /* 0x0000001808087208 */ /* 0x001fe40000000000 */
[----:B------:R-:W-:Y:S01]  /*2d40*/  FSEL R9, R9, R11, P0 ;  /* 0x0000000b09097208 */ /* 0x000fe20000000000 */
[----:B------:R-:W-:Y:S05]  /*2d50*/  BRA `(.L_x_3955) ;  /* 0x00002ec000007947 */ /* 0x000fea0003800000 */
.L_x_3943:
        /* <DEDUP_REMOVED lines=111> */
.L_x_3977:
[----:B------:R-:W-:Y:S05]  /*3450*/  BSYNC B0 ;  /* 0x0000000000007941 */ /* 0x000fea0003800000 */
.L_x_3976:
        /* <DEDUP_REMOVED lines=8> */
[----:B-1---5:R-:W-:Y:S05]  /*34e0*/  CALL.REL.NOINC `($__internal_5_$__cuda_sm20_div_rn_f64_full) ;  /* 0x000367b000007944 */ /* 0x022fea0003c00000 */
.L_x_3979:
[----:B------:R-:W-:Y:S05]  /*34f0*/  BSYNC B2 ;  /* 0x0000000000027941 */ /* 0x000fea0003800000 */
.L_x_3978:
        /* <DEDUP_REMOVED lines=43> */
.L_x_3981:
[----:B------:R-:W-:-:S04]  /*37b0*/  ISETP.GE.AND P0, PT, R9, RZ, PT ;  /* 0x000000ff0900720c */ /* 0x000fc80003f06270 */
[----:B------:R-:W-:Y:S02]  /*37c0*/  FSEL R24, RZ, 3.37028055040000000000e+12, P0 ;  /* 0x54442d18ff187808 */ /* 0x000fe40000000000 */
[----:B------:R-:W-:Y:S02]  /*37d0*/  FSEL R25, RZ, 2.1426990032196044922, P0 ;  /* 0x400921fbff197808 */ /* 0x000fe40000000000 */
.L_x_3982:
[----:B------:R-:W-:Y:S05]  /*37e0*/  BSYNC B0 ;  /* 0x0000000000007941 */ /* 0x000fea0003800000 */
.L_x_3980:
[----:B------:R2:W3:Y:S02]  /*37f0*/  DADD R8, |R8|, |R10| ;  /* 0x0000000008087229 */ /* 0x0004e4000000060a */
[----:B--2---:R-:W-:-:S04]  /*3800*/  LOP3.LUT R11, R25, 0x80000000, R11, 0xb8, !PT ;  /* 0x80000000190b7812 */ /* 0x004fc800078eb80b */
[----:B---3--:R-:W2:-:S06]  /*3810*/  DSETP.GTU.AND P0, PT, |R8|, +INF , PT ;  /* 0x7ff000000800742a */ /* 0x008e8c0003f0c200 */
[----:B--2---:R-:W-:Y:S02]  /*3820*/  FSEL R8, R8, R24, P0 ;  /* 0x0000001808087208 */ /* 0x004fe40000000000 */
[----:B------:R-:W-:Y:S01]  /*3830*/  FSEL R9, R9, R11, P0 ;  /* 0x0000000b09097208 */ /* 0x000fe20000000000 */
[----:B------:R-:W-:Y:S05]  /*3840*/  BRA `(.L_x_3955) ;  /* 0x000023d000007947 */ /* 0x000fea0003800000 */
.L_x_3942:
        /* <DEDUP_REMOVED lines=69> */
.L_x_3985:
        /* <DEDUP_REMOVED lines=21> */
.L_x_3988:
[----:B------:R-:W-:Y:S05]  /*3df0*/  BSYNC B3 ;  /* 0x0000000000037941 */ /* 0x000fea0003800000 */
.L_x_3987:
        /* <DEDUP_REMOVED lines=15> */
.L_x_3986:
[----:B------:R-:W-:Y:S05]  /*3ef0*/  BSYNC B2 ;  /* 0x0000000000027941 */ /* 0x000fea0003800000 */
.L_x_3984:
        /* <DEDUP_REMOVED lines=44> */
.L_x_3983:
        /* <DEDUP_REMOVED lines=46> */
.L_x_3941:
        /* <DEDUP_REMOVED lines=22> */
[----:B-----5:R-:W-:Y:S05]  /*4600*/  CALL.REL.NOINC `($__internal_5_$__cuda_sm20_div_rn_f64_full) ;  /* 0x0003569000007944 */ /* 0x020fea0003c00000 */
.L_x_3990:
[----:B------:R-:W-:Y:S05]  /*4610*/  BSYNC B2 ;  /* 0x0000000000027941 */ /* 0x000fea0003800000 */
.L_x_3989:
        /* <DEDUP_REMOVED lines=24> */
[----:B------:R-:W-:Y:S02]  /*47a0*/  IMAD.MOV.U32 R26, RZ, RZ, R24 ;  /* 0x000000ffff1a7224 */ /* 0x000fe400078e0018 */
[----:B------:R-:W-:Y:S02]  /*47b0*/  IMAD.MOV.U32 R27, RZ, RZ, R25 ;  /* 0x000000ffff1b7224 */ /* 0x000fe400078e0019 */
.L_x_3992:
[----:B------:R-:W-:Y:S05]  /*47c0*/  BSYNC B2 ;  /* 0x0000000000027941 */ /* 0x000fea0003800000 */
.L_x_3991:
        /* <DEDUP_REMOVED lines=112> */
.L_x_3994:
[----:B------:R-:W-:Y:S05]  /*4ed0*/  BSYNC B0 ;  /* 0x0000000000007941 */ /* 0x000fea0003800000 */
.L_x_3993:
        /* <DEDUP_REMOVED lines=9> */
.L_x_3996:
[----:B------:R-:W-:Y:S05]  /*4f70*/  BSYNC B2 ;  /* 0x0000000000027941 */ /* 0x000fea0003800000 */
.L_x_3995:
        /* <DEDUP_REMOVED lines=43> */
.L_x_3998:
[----:B------:R-:W-:-:S04]  /*5230*/  ISETP.GE.AND P0, PT, R9, RZ, PT ;  /* 0x000000ff0900720c */ /* 0x000fc80003f06270 */
[----:B------:R-:W-:Y:S02]  /*5240*/  FSEL R24, RZ, 3.37028055040000000000e+12, P0 ;  /* 0x54442d18ff187808 */ /* 0x000fe40000000000 */
[----:B------:R-:W-:Y:S02]  /*5250*/  FSEL R25, RZ, 2.1426990032196044922, P0 ;  /* 0x400921fbff197808 */ /* 0x000fe40000000000 */
.L_x_3999:
[----:B------:R-:W-:Y:S05]  /*5260*/  BSYNC B0 ;  /* 0x0000000000007941 */ /* 0x000fea0003800000 */
.L_x_3997:
[----:B------:R2:W3:Y:S02]  /*5270*/  DADD R8, |R8|, |R10| ;  /* 0x0000000008087229 */ /* 0x0004e4000000060a */
[----:B--2---:R-:W-:Y:S02]  /*5280*/  LOP3.LUT R11, R25, 0x80000000, R11, 0xb8, !PT ;  /* 0x80000000190b7812 */ /* 0x004fe400078eb80b */
[----:B-1----:R-:W-:-:S04]  /*5290*/  DADD R44, R44, 1 ;  /* 0x3ff000002c2c7429 */ /* 0x002fc80000000000 */
[----:B---3--:R-:W1:-:S06]  /*52a0*/  DSETP.GTU.AND P0, PT, |R8|, +INF , PT ;  /* 0x7ff000000800742a */ /* 0x008e4c0003f0c200 */
[----:B-1----:R-:W-:Y:S02]  /*52b0*/  FSEL R8, R8, R24, P0 ;  /* 0x0000001808087208 */ /* 0x002fe40000000000 */
[----:B------:R-:W-:Y:S01]  /*52c0*/  FSEL R9, R9, R11, P0 ;  /* 0x0000000b09097208 */ /* 0x000fe20000000000 */
[----:B------:R-:W-:Y:S05]  /*52d0*/  BRA `(.L_x_3955) ;  /* 0x0000094000007947 */ /* 0x000fea0003800000 */
.L_x_3940:
        /* <DEDUP_REMOVED lines=86> */
.L_x_4001:
[----:B------:R-:W-:Y:S05]  /*5840*/  BSYNC B0 ;  /* 0x0000000000007941 */ /* 0x000fea0003800000 */
.L_x_4000:
[----:B------:R-:W-:Y:S01]  /*5850*/  FSETP.GT.AND P0, PT, |R42|, 1.469367938527859385e-39, PT ;  /* 0x001000002a00780b */ /* 0x000fe20003f04200 */
[----:B------:R-:W-:-:S12]  /*5860*/  BSSY B2, `(.L_x_4002) ;  /* 0x0000008000027945 */ /* 0x000fd80003800000 */
[----:B------:R-:W-:Y:S05]  /*5870*/  @P0 BRA P3, `(.L_x_4003) ;  /* 0x0000006000000947 */ /* 0x000fea0001800000 */
[----:B------:R-:W-:Y:S01]  /*5880*/  IMAD.MOV.U32 R30, RZ, RZ, R46 ;  /* 0x000000ffff1e7224 */ /* 0x000fe200078e002e */
[----:B0-----:R-:W-:Y:S01]  /*5890*/  MOV R28, 0x58c0 ;  /* 0x000058c0001c7802 */ /* 0x001fe20000000f00 */
[----:B------:R-:W-:Y:S02]  /*58a0*/  IMAD.MOV.U32 R27, RZ, RZ, R47 ;  /* 0x000000ffff1b7224 */ /* 0x000fe400078e002f */
[----:B-1---5:R-:W-:Y:S05]  /*58b0*/  CALL.REL.NOINC `($__internal_5_$__cuda_sm20_div_rn_f64_full) ;  /* 0x000343e000007944 */ /* 0x022fea0003c00000 */
[----:B------:R-:W-:Y:S02]  /*58c0*/  IMAD.MOV.U32 R26, RZ, RZ, R24 ;  /* 0x000000ffff1a7224 */ /* 0x000fe400078e0018 */
[----:B------:R-:W-:Y:S02]  /*58d0*/  IMAD.MOV.U32 R27, RZ, RZ, R25 ;  /* 0x000000ffff1b7224 */ /* 0x000fe400078e0019 */
.L_x_4003:
[----:B------:R-:W-:Y:S05]  /*58e0*/  BSYNC B2 ;  /* 0x0000000000027941 */ /* 0x000fea0003800000 */
.L_x_4002:
        /* <DEDUP_REMOVED lines=43> */
.L_x_4005:
[----:B------:R-:W-:Y:S02]  /*5ba0*/  FSEL R24, RZ, 3.37028055040000000000e+12, P0 ;  /* 0x54442d18ff187808 */ /* 0x000fe40000000000 */
[----:B------:R-:W-:Y:S02]  /*5bb0*/  FSEL R25, RZ, 2.1426990032196044922, P0 ;  /* 0x400921fbff197808 */ /* 0x000fe40000000000 */
.L_x_4006:
[----:B------:R-:W-:Y:S05]  /*5bc0*/  BSYNC B0 ;  /* 0x0000000000007941 */ /* 0x000fea0003800000 */
.L_x_4004:
[----:B------:R0:W2:Y:S02]  /*5bd0*/  DADD R8, |R8|, |R10| ;  /* 0x0000000008087229 */ /* 0x0000a4000000060a */
[----:B0-----:R-:W-:-:S04]  /*5be0*/  LOP3.LUT R11, R25, 0x80000000, R11, 0xb8, !PT ;  /* 0x80000000190b7812 */ /* 0x001fc800078eb80b */
[----:B--2---:R-:W0:-:S06]  /*5bf0*/  DSETP.GTU.AND P0, PT, |R8|, +INF , PT ;  /* 0x7ff000000800742a */ /* 0x004e0c0003f0c200 */
[----:B0-----:R-:W-:Y:S02]  /*5c00*/  FSEL R8, R8, R24, P0 ;  /* 0x0000001808087208 */ /* 0x001fe40000000000 */
[----:B------:R-:W-:Y:S02]  /*5c10*/  FSEL R9, R9, R11, P0 ;  /* 0x0000000b09097208 */ /* 0x000fe40000000000 */
.L_x_3955:
[----:B------:R-:W-:Y:S05]  /*5c20*/  BSYNC B1 ;  /* 0x0000000000017941 */ /* 0x000fea0003800000 */
.L_x_3939:
        /* <DEDUP_REMOVED lines=54> */
.L_x_4013:
[----:B------:R-:W-:Y:S05]  /*5f90*/  BSYNC B0 ;  /* 0x0000000000007941 */ /* 0x000fea0003800000 */
.L_x_4012:
        /* <DEDUP_REMOVED lines=13> */
[----:B012--5:R-:W-:Y:S05]  /*6070*/  CALL.REL.NOINC `($_ZN2at6native57_GLOBAL__N__f3eca4a2_24_ForeachBinaryOpScalar_cu_86b9896c25multi_tensor_apply_kernelINS1_18TensorListMetadataILi1EEENS1_21BinaryOpScalarFunctorIN3c107complexIdEELi1ELi1ELi0EEEJNS1_13power_functorIS8_EES8_EEEvT_T0_DpT1_$__internal_trig_reduction_slowpathd) ;  /* 0x0003429000007944 */ /* 0x027fea0003c00000 */
[----:B------:R-:W-:Y:S02]  /*6080*/  IMAD.MOV.U32 R46, RZ, RZ, R30 ;  /* 0x000000ffff2e7224 */ /* 0x000fe400078e001e */
[----:B------:R-:W-:Y:S01]  /*6090*/  IMAD.MOV.U32 R47, RZ, RZ, R31 ;  /* 0x000000ffff2f7224 */ /* 0x000fe200078e001f */
[----:B------:R-:W-:Y:S05]  /*60a0*/  BRA `(.L_x_4016) ;  /* 0x0000002000007947 */ /* 0x000fea0003800000 */
.L_x_4015:
[----:B------:R2:W3:Y:S01]  /*60b0*/  DMUL R46, RZ, R42 ;  /* 0x0000002aff2e7228 */ /* 0x0004e20000000000 */
[----:B------:R-:W-:-:S05]  /*60c0*/  IMAD.MOV.U32 R27, RZ, RZ, RZ ;  /* 0x000000ffff1b7224 */ /* 0x000fca00078e00ff */
.L_x_4016:
[----:B------:R-:W-:Y:S05]  /*60d0*/  BSYNC B2 ;  /* 0x0000000000027941 */ /* 0x000fea0003800000 */
.L_x_4014:
        /* <DEDUP_REMOVED lines=36> */
[----:B0123-5:R-:W-:Y:S05]  /*6320*/  CALL.REL.NOINC `($_ZN2at6native57_GLOBAL__N__f3eca4a2_24_ForeachBinaryOpScalar_cu_86b9896c25multi_tensor_apply_kernelINS1_18TensorListMetadataILi1EEENS1_21BinaryOpScalarFunctorIN3c107complexIdEELi1ELi1ELi0EEEJNS1_13power_functorIS8_EES8_EEEvT_T0_DpT1_$__internal_trig_reduction_slowpathd) ;  /* 0x00033fe000007944 */ /* 0x02ffea0003c00000 */
[----:B------:R-:W-:Y:S02]  /*6330*/  IMAD.MOV.U32 R34, RZ, RZ, R27 ;  /* 0x000000ffff227224 */ /* 0x000fe400078e001b */
[----:B------:R-:W-:Y:S02]  /*6340*/  IMAD.MOV.U32 R32, RZ, RZ, R30 ;  /* 0x000000ffff207224 */ /* 0x000fe400078e001e */
[----:B------:R-:W-:Y:S01]  /*6350*/  IMAD.MOV.U32 R33, RZ, RZ, R31 ;  /* 0x000000ffff217224 */ /* 0x000fe200078e001f */
[----:B------:R-:W-:Y:S05]  /*6360*/  BRA `(.L_x_4019) ;  /* 0x0000002000007947 */ /* 0x000fea0003800000 */
.L_x_4018:
[----:B------:R2:W3:Y:S01]  /*6370*/  DMUL R32, RZ, R42 ;  /* 0x0000002aff207228 */ /* 0x0004e20000000000 */
[----:B------:R-:W-:-:S05]  /*6380*/  IMAD.MOV.U32 R34, RZ, RZ, RZ ;  /* 0x000000ffff227224 */ /* 0x000fca00078e00ff */
.L_x_4019:
[----:B------:R-:W-:Y:S05]  /*6390*/  BSYNC B2 ;  /* 0x0000000000027941 */ /* 0x000fea0003800000 */
.L_x_4017:
        /* <DEDUP_REMOVED lines=25> */
.L_x_4011:
        /* <DEDUP_REMOVED lines=39> */
.L_x_4022:
[----:B------:R-:W-:Y:S05]  /*67a0*/  BSYNC B0 ;  /* 0x0000000000007941 */ /* 0x000fea0003800000 */
.L_x_4021:
        /* <DEDUP_REMOVED lines=17> */
.L_x_4024:
[----:B------:R2:W3:Y:S01]  /*68c0*/  DMUL R46, RZ, R42 ;  /* 0x0000002aff2e7228 */ /* 0x0004e20000000000 */
[----:B------:R-:W-:-:S05]  /*68d0*/  IMAD.MOV.U32 R27, RZ, RZ, RZ ;  /* 0x000000ffff1b7224 */ /* 0x000fca00078e00ff */
.L_x_4025:
[----:B------:R-:W-:Y:S05]  /*68e0*/  BSYNC B2 ;  /* 0x0000000000027941 */ /* 0x000fea0003800000 */
.L_x_4023:
        /* <DEDUP_REMOVED lines=41> */
.L_x_4027:
[----:B------:R2:W3:Y:S01]  /*6b80*/  DMUL R32, RZ, R42 ;  /* 0x0000002aff207228 */ /* 0x0004e20000000000 */
[----:B------:R-:W-:-:S05]  /*6b90*/  IMAD.MOV.U32 R34, RZ, RZ, RZ ;  /* 0x000000ffff227224 */ /* 0x000fca00078e00ff */
.L_x_4028:
[----:B------:R-:W-:Y:S05]  /*6ba0*/  BSYNC B2 ;  /* 0x0000000000027941 */ /* 0x000fea0003800000 */
.L_x_4026:
        /* <DEDUP_REMOVED lines=39> */
.L_x_4010:
        /* <DEDUP_REMOVED lines=11> */
.L_x_4029:
[----:B------:R-:W1:-:S10]  /*6ed0*/  DADD R8, R42, -R42 ;  /* 0x000000002a087229 */ /* 0x000e54000000082a */
[----:B-1----:R-:W-:Y:S02]  /*6ee0*/  IMAD.MOV.U32 R10, RZ, RZ, R8 ;  /* 0x000000ffff0a7224 */ /* 0x002fe400078e0008 */
[----:B------:R-:W-:Y:S01]  /*6ef0*/  IMAD.MOV.U32 R11, RZ, RZ, R9 ;  /* 0x000000ffff0b7224 */ /* 0x000fe200078e0009 */
[----:B------:R-:W-:Y:S05]  /*6f00*/  BRA `(.L_x_4020) ;  /* 0x0000081000007947 */ /* 0x000fea0003800000 */
.L_x_4009:
        /* <DEDUP_REMOVED lines=14> */
[----:B01---5:R-:W-:Y:S05]  /*6ff0*/  CALL.REL.NOINC `($_ZN2at6native57_GLOBAL__N__f3eca4a2_24_ForeachBinaryOpScalar_cu_86b9896c25multi_tensor_apply_kernelINS1_18TensorListMetadataILi1EEENS1_21BinaryOpScalarFunctorIN3c107complexIdEELi1ELi1ELi0EEEJNS1_13power_functorIS8_EES8_EEEvT_T0_DpT1_$__internal_trig_reduction_slowpathd) ;  /* 0x0003331000007944 */ /* 0x023fea0003c00000 */
[----:B------:R-:W-:Y:S02]  /*7000*/  IMAD.MOV.U32 R32, RZ, RZ, R30 ;  /* 0x000000ffff207224 */ /* 0x000fe400078e001e */
[----:B------:R-:W-:Y:S01]  /*7010*/  IMAD.MOV.U32 R33, RZ, RZ, R31 ;  /* 0x000000ffff217224 */ /* 0x000fe200078e001f */
[----:B------:R-:W-:Y:S05]  /*7020*/  BRA `(.L_x_4032) ;  /* 0x0000002000007947 */ /* 0x000fea0003800000 */
.L_x_4031:
[----:B------:R1:W2:Y:S01]  /*7030*/  DMUL R32, RZ, R42 ;  /* 0x0000002aff207228 */ /* 0x0002a20000000000 */
[----:B0-----:R-:W-:-:S05]  /*7040*/  IMAD.MOV.U32 R27, RZ, RZ, RZ ;  /* 0x000000ffff1b7224 */ /* 0x001fca00078e00ff */
.L_x_4032:
[----:B------:R-:W-:Y:S05]  /*7050*/  BSYNC B2 ;  /* 0x0000000000027941 */ /* 0x000fea0003800000 */
.L_x_4030:
        /* <DEDUP_REMOVED lines=36> */
[----:B012--5:R-:W-:Y:S05]  /*72a0*/  CALL.REL.NOINC `($_ZN2at6native57_GLOBAL__N__f3eca4a2_24_ForeachBinaryOpScalar_cu_86b9896c25multi_tensor_apply_kernelINS1_18TensorListMetadataILi1EEENS1_21BinaryOpScalarFunctorIN3c107complexIdEELi1ELi1ELi0EEEJNS1_13power_functorIS8_EES8_EEEvT_T0_DpT1_$__internal_trig_reduction_slowpathd) ;  /* 0x0003306000007944 */ /* 0x027fea0003c00000 */
[----:B------:R-:W-:Y:S02]  /*72b0*/  IMAD.MOV.U32 R38, RZ, RZ, R27 ;  /* 0x000000ffff267224 */ /* 0x000fe400078e001b */
[----:B------:R-:W-:Y:S02]  /*72c0*/  IMAD.MOV.U32 R10, RZ, RZ, R30 ;  /* 0x000000ffff0a7224 */ /* 0x000fe400078e001e */
[----:B------:R-:W-:Y:S01]  /*72d0*/  IMAD.MOV.U32 R11, RZ, RZ, R31 ;  /* 0x000000ffff0b7224 */ /* 0x000fe200078e001f */
[----:B------:R-:W-:Y:S05]  /*72e0*/  BRA `(.L_x_4035) ;  /* 0x0000002000007947 */ /* 0x000fea0003800000 */
.L_x_4034:
[----:B------:R1:W2:Y:S01]  /*72f0*/  DMUL R10, RZ, R42 ;  /* 0x0000002aff0a7228 */ /* 0x0002a20000000000 */
[----:B------:R-:W-:-:S05]  /*7300*/  IMAD.MOV.U32 R38, RZ, RZ, RZ ;  /* 0x000000ffff267224 */ /* 0x000fca00078e00ff */
.L_x_4035:
[----:B------:R-:W-:Y:S05]  /*7310*/  BSYNC B2 ;  /* 0x0000000000027941 */ /* 0x000fea0003800000 */
.L_x_4033:
        /* <DEDUP_REMOVED lines=24> */
.L_x_4008:
        /* <DEDUP_REMOVED lines=37> */
.L_x_4037:
[----:B------:R-:W-:Y:S05]  /*76f0*/  BSYNC B0 ;  /* 0x0000000000007941 */ /* 0x000fea0003800000 */
.L_x_4036:
[----:B0-----:R-:W-:Y:S02]  /*7700*/  IMAD.MOV.U32 R10, RZ, RZ, R42 ;  /* 0x000000ffff0a7224 */ /* 0x001fe400078e002a */
[----:B------:R-:W-:Y:S02]  /*7710*/  IMAD.MOV.U32 R11, RZ, RZ, R43 ;  /* 0x000000ffff0b7224 */ /* 0x000fe400078e002b */
.L_x_4020:
[----:B-12---:R-:W-:Y:S05]  /*7720*/  BSYNC B1 ;  /* 0x0000000000017941 */ /* 0x006fea0003800000 */
.L_x_4007:
        /* <DEDUP_REMOVED lines=91> */
.L_x_4045:
        /* <DEDUP_REMOVED lines=20> */
[----:B---3--:R-:W-:Y:S05]  /*7e20*/  CALL.REL.NOINC `($__internal_5_$__cuda_sm20_div_rn_f64_full) ;  /* 0x00031e7000007944 */ /* 0x008fea0003c00000 */
.L_x_4048:
[----:B------:R-:W-:Y:S05]  /*7e30*/  BSYNC B3 ;  /* 0x0000000000037941 */ /* 0x000fea0003800000 */
.L_x_4047:
        /* <DEDUP_REMOVED lines=15> */
.L_x_4046:
[----:B------:R-:W-:Y:S05]  /*7f30*/  BSYNC B2 ;  /* 0x0000000000027941 */ /* 0x000fea0003800000 */
.L_x_4044:
        /* <DEDUP_REMOVED lines=20> */
[----:B-1-3--:R-:W-:Y:S05]  /*8080*/  CALL.REL.NOINC `($__internal_5_$__cuda_sm20_div_rn_f64_full) ;  /* 0x00031c1000007944 */ /* 0x00afea0003c00000 */
.L_x_4050:
[----:B------:R-:W-:Y:S05]  /*8090*/  BSYNC B2 ;  /* 0x0000000000027941 */ /* 0x000fea0003800000 */
.L_x_4049:
        /* <DEDUP_REMOVED lines=43> */
.L_x_4052:
[----:B------:R-:W-:-:S04]  /*8350*/  ISETP.GE.AND P0, PT, R21, RZ, PT ;  /* 0x000000ff1500720c */ /* 0x000fc80003f06270 */
[----:B------:R-:W-:Y:S02]  /*8360*/  FSEL R24, RZ, 3.37028055040000000000e+12, P0 ;  /* 0x54442d18ff187808 */ /* 0x000fe40000000000 */
[----:B------:R-:W-:Y:S02]  /*8370*/  FSEL R25, RZ, 2.1426990032196044922, P0 ;  /* 0x400921fbff197808 */ /* 0x000fe40000000000 */
.L_x_4053:
[----:B------:R-:W-:Y:S05]  /*8380*/  BSYNC B0 ;  /* 0x0000000000007941 */ /* 0x000fea0003800000 */
.L_x_4051:
[----:B------:R0:W2:Y:S02]  /*8390*/  DADD R20, |R20|, |R22| ;  /* 0x0000000014147229 */ /* 0x0000a40000000616 */
[----:B0-----:R-:W-:Y:S02]  /*83a0*/  LOP3.LUT R23, R25, 0x80000000, R23, 0xb8, !PT ;  /* 0x8000000019177812 */ /* 0x001fe400078eb817 */
[----:B-1----:R-:W-:-:S04]  /*83b0*/  DMUL R44, R44, 0.5 ;  /* 0x3fe000002c2c7828 */ /* 0x002fc80000000000 */
[----:B--2---:R-:W0:-:S06]  /*83c0*/  DSETP.GTU.AND P0, PT, |R20|, +INF , PT ;  /* 0x7ff000001400742a */ /* 0x004e0c0003f0c200 */
[----:B0-----:R-:W-:Y:S02]  /*83d0*/  FSEL R20, R20, R24, P0 ;  /* 0x0000001814147208 */ /* 0x001fe40000000000 */
[----:B------:R-:W-:Y:S01]  /*83e0*/  FSEL R21, R21, R23, P0 ;  /* 0x0000001715157208 */ /* 0x000fe20000000000 */
[----:B------:R-:W-:Y:S05]  /*83f0*/  BRA `(.L_x_4054) ;  /* 0x00004aa000007947 */ /* 0x000fea0003800000 */
.L_x_4043:
        /* <DEDUP_REMOVED lines=75> */
.L_x_4057:
[----:B------:R-:W-:Y:S05]  /*88b0*/  BSYNC B0 ;  /* 0x0000000000007941 */ /* 0x000fea0003800000 */
.L_x_4056:
        /* <DEDUP_REMOVED lines=8> */
[----:B-1-3--:R-:W-:Y:S05]  /*8940*/  CALL.REL.NOINC `($__internal_5_$__cuda_sm20_div_rn_f64_full) ;  /* 0x0003135000007944 */ /* 0x00afea0003c00000 */
.L_x_4059:
[----:B------:R-:W-:Y:S05]  /*8950*/  BSYNC B2 ;  /* 0x0000000000027941 */ /* 0x000fea0003800000 */
.L_x_4058:
        /* <DEDUP_REMOVED lines=43> */
.L_x_4061:
[----:B------:R-:W-:-:S04]  /*8c10*/  ISETP.GE.AND P0, PT, R21, RZ, PT ;  /* 0x000000ff1500720c */ /* 0x000fc80003f06270 */
[----:B------:R-:W-:Y:S02]  /*8c20*/  FSEL R24, RZ, 3.37028055040000000000e+12, P0 ;  /* 0x54442d18ff187808 */ /* 0x000fe40000000000 */
[----:B------:R-:W-:Y:S02]  /*8c30*/  FSEL R25, RZ, 2.1426990032196044922, P0 ;  /* 0x400921fbff197808 */ /* 0x000fe40000000000 */
.L_x_4062:
[----:B------:R-:W-:Y:S05]  /*8c40*/  BSYNC B0 ;  /* 0x0000000000007941 */ /* 0x000fea0003800000 */
.L_x_4060:
[----:B------:R2:W4:Y:S02]  /*8c50*/  DADD R20, |R20|, |R22| ;  /* 0x0000000014147229 */ /* 0x0005240000000616 */
[----:B--2---:R-:W-:Y:S02]  /*8c60*/  LOP3.LUT R23, R25, 0x80000000, R23, 0xb8, !PT ;  /* 0x8000000019177812 */ /* 0x004fe400078eb817 */
[----:B-1----:R-:W-:-:S04]  /*8c70*/  DMUL R44, R44, 0.5 ;  /* 0x3fe000002c2c7828 */ /* 0x002fc80000000000 */
[----:B----4-:R-:W1:-:S06]  /*8c80*/  DSETP.GTU.AND P0, PT, |R20|, +INF , PT ;  /* 0x7ff000001400742a */ /* 0x010e4c0003f0c200 */
[----:B-1----:R-:W-:Y:S02]  /*8c90*/  FSEL R20, R20, R24, P0 ;  /* 0x0000001814147208 */ /* 0x002fe40000000000 */
[----:B------:R-:W-:Y:S01]  /*8ca0*/  FSEL R21, R21, R23, P0 ;  /* 0x0000001715157208 */ /* 0x000fe20000000000 */
[----:B------:R-:W-:Y:S05]  /*8cb0*/  BRA `(.L_x_4054) ;  /* 0x000041e000007947 */ /* 0x000fea0003800000 */
.L_x_4055:
        /* <DEDUP_REMOVED lines=29> */
.L_x_4064:
        /* <DEDUP_REMOVED lines=85> */
.L_x_4063:
        /* <DEDUP_REMOVED lines=78> */
.L_x_4066:
        /* <DEDUP_REMOVED lines=20> */
[----:B------:R-:W-:Y:S05]  /*9a00*/  CALL.REL.NOINC `($__internal_5_$__cuda_sm20_div_rn_f64_full) ;  /* 0x0003029000007944 */ /* 0x000fea0003c00000 */
.L_x_4069:
[----:B------:R-:W-:Y:S05]  /*9a10*/  BSYNC B3 ;  /* 0x0000000000037941 */ /* 0x000fea0003800000 */
.L_x_4068:
        /* <DEDUP_REMOVED lines=15> */
.L_x_4067:
[----:B------:R-:W-:Y:S05]  /*9b10*/  BSYNC B2 ;  /* 0x0000000000027941 */ /* 0x000fea0003800000 */
.L_x_4065:
        /* <DEDUP_REMOVED lines=20> */
[----:B-1----:R-:W-:Y:S05]  /*9c60*/  CALL.REL.NOINC `($__internal_5_$__cuda_sm20_div_rn_f64_full) ;  /* 0x0003003000007944 */ /* 0x002fea0003c00000 */
.L_x_4071:
[----:B------:R-:W-:Y:S05]  /*9c70*/  BSYNC B2 ;  /* 0x0000000000027941 */ /* 0x000fea0003800000 */
.L_x_4070:
        /* <DEDUP_REMOVED lines=43> */
.L_x_4073:
[----:B------:R-:W-:-:S04]  /*9f30*/  ISETP.GE.AND P0, PT, R21, RZ, PT ;  /* 0x000000ff1500720c */ /* 0x000fc80003f06270 */
[----:B------:R-:W-:Y:S02]  /*9f40*/  FSEL R24, RZ, 3.37028055040000000000e+12, P0 ;  /* 0x54442d18ff187808 */ /* 0x000fe40000000000 */
[----:B------:R-:W-:Y:S02]  /*9f50*/  FSEL R25, RZ, 2.1426990032196044922, P0 ;  /* 0x400921fbff197808 */ /* 0x000fe40000000000 */
.L_x_4074:
[----:B------:R-:W-:Y:S05]  /*9f60*/  BSYNC B0 ;  /* 0x0000000000007941 */ /* 0x000fea0003800000 */
.L_x_4072:
[----:B------:R0:W2:Y:S02]  /*9f70*/  DADD R20, |R20|, |R22| ;  /* 0x0000000014147229 */ /* 0x0000a40000000616 */
[----:B0-----:R-:W-:Y:S02]  /*9f80*/  LOP3.LUT R23, R25, 0x80000000, R23, 0xb8, !PT ;  /* 0x8000000019177812 */ /* 0x001fe400078eb817 */
[----:B-1----:R-:W-:-:S04]  /*9f90*/  DMUL R44, R44, 0.5 ;  /* 0x3fe000002c2c7828 */ /* 0x002fc80000000000 */
[----:B--2---:R-:W0:-:S06]  /*9fa0*/  DSETP.GTU.AND P0, PT, |R20|, +INF , PT ;  /* 0x7ff000001400742a */ /* 0x004e0c0003f0c200 */
[----:B0-----:R-:W-:Y:S02]  /*9fb0*/  FSEL R20, R20, R24, P0 ;  /* 0x0000001814147208 */ /* 0x001fe40000000000 */
[----:B------:R-:W-:Y:S01]  /*9fc0*/  FSEL R21, R21, R23, P0 ;  /* 0x0000001715157208 */ /* 0x000fe20000000000 */
[----:B------:R-:W-:Y:S05]  /*9fd0*/  BRA `(.L_x_4054) ;  /* 0x00002ec000007947 */ /* 0x000fea0003800000 */
.L_x_4042:
        /* <DEDUP_REMOVED lines=111> */
.L_x_4076:
[----:B------:R-:W-:Y:S05]  /*a6d0*/  BSYNC B0 ;  /* 0x0000000000007941 */ /* 0x000fea0003800000 */
.L_x_4075:
        /* <DEDUP_REMOVED lines=8> */
[----:B-1-3--:R-:W-:Y:S05]  /*a760*/  CALL.REL.NOINC `($__internal_5_$__cuda_sm20_div_rn_f64_full) ;  /* 0x0002f53000007944 */ /* 0x00afea0003c00000 */
.L_x_4078:
[----:B------:R-:W-:Y:S05]  /*a770*/  BSYNC B2 ;  /* 0x0000000000027941 */ /* 0x000fea0003800000 */
.L_x_4077:
        /* <DEDUP_REMOVED lines=43> */
.L_x_4080:
[----:B------:R-:W-:-:S04]  /*aa30*/  ISETP.GE.AND P0, PT, R21, RZ, PT ;  /* 0x000000ff1500720c */ /* 0x000fc80003f06270 */
[----:B------:R-:W-:Y:S02]  /*aa40*/  FSEL R24, RZ, 3.37028055040000000000e+12, P0 ;  /* 0x54442d18ff187808 */ /* 0x000fe40000000000 */
[----:B------:R-:W-:Y:S02]  /*aa50*/  FSEL R25, RZ, 2.1426990032196044922, P0 ;  /* 0x400921fbff197808 */ /* 0x000fe40000000000 */
.L_x_4081:
[----:B------:R-:W-:Y:S05]  /*aa60*/  BSYNC B0 ;  /* 0x0000000000007941 */ /* 0x000fea0003800000 */
.L_x_4079:
[----:B------:R2:W4:Y:S02]  /*aa70*/  DADD R20, |R20|, |R22| ;  /* 0x0000000014147229 */ /* 0x0005240000000616 */
[----:B--2---:R-:W-:-:S04]  /*aa80*/  LOP3.LUT R23, R25, 0x80000000, R23, 0xb8, !PT ;  /* 0x8000000019177812 */ /* 0x004fc800078eb817 */
[----:B----4-:R-:W2:-:S06]  /*aa90*/  DSETP.GTU.AND P0, PT, |R20|, +INF , PT ;  /* 0x7ff000001400742a */ /* 0x010e8c0003f0c200 */
[----:B--2---:R-:W-:Y:S02]  /*aaa0*/  FSEL R20, R20, R24, P0 ;  /* 0x0000001814147208 */ /* 0x004fe40000000000 */
[----:B------:R-:W-:Y:S01]  /*aab0*/  FSEL R21, R21, R23, P0 ;  /* 0x0000001715157208 */ /* 0x000fe20000000000 */
[----:B------:R-:W-:Y:S05]  /*aac0*/  BRA `(.L_x_4054) ;  /* 0x000023d000007947 */ /* 0x000fea0003800000 */
.L_x_4041:
        /* <DEDUP_REMOVED lines=69> */
.L_x_4084:
        /* <DEDUP_REMOVED lines=21> */
.L_x_4087:
[----:B------:R-:W-:Y:S05]  /*b070*/  BSYNC B3 ;  /* 0x0000000000037941 */ /* 0x000fea0003800000 */
.L_x_4086:
        /* <DEDUP_REMOVED lines=15> */
.L_x_4085:
[----:B------:R-:W-:Y:S05]  /*b170*/  BSYNC B2 ;  /* 0x0000000000027941 */ /* 0x000fea0003800000 */
.L_x_4083:
        /* <DEDUP_REMOVED lines=44> */
.L_x_4082:
        /* <DEDUP_REMOVED lines=46> */
.L_x_4040:
        /* <DEDUP_REMOVED lines=22> */
[----:B---3--:R-:W-:Y:S05]  /*b880*/  CALL.REL.NOINC `($__internal_5_$__cuda_sm20_div_rn_f64_full) ;  /* 0x0002e41000007944 */ /* 0x008fea0003c00000 */
.L_x_4089:
[----:B------:R-:W-:Y:S05]  /*b890*/  BSYNC B2 ;  /* 0x0000000000027941 */ /* 0x000fea0003800000 */
.L_x_4088:
        /* <DEDUP_REMOVED lines=24> */
[----:B------:R-:W-:Y:S02]  /*ba20*/  IMAD.MOV.U32 R26, RZ, RZ, R24 ;  /* 0x000000ffff1a7224 */ /* 0x000fe400078e0018 */
[----:B------:R-:W-:Y:S02]  /*ba30*/  IMAD.MOV.U32 R27, RZ, RZ, R25 ;  /* 0x000000ffff1b7224 */ /* 0x000fe400078e0019 */
.L_x_4091:
[----:B------:R-:W-:Y:S05]  /*ba40*/  BSYNC B2 ;  /* 0x0000000000027941 */ /* 0x000fea0003800000 */
.L_x_4090:
        /* <DEDUP_REMOVED lines=112> */
.L_x_4093:
[----:B------:R-:W-:Y:S05]  /*c150*/  BSYNC B0 ;  /* 0x0000000000007941 */ /* 0x000fea0003800000 */
.L_x_4092:
        /* <DEDUP_REMOVED lines=9> */
.L_x_4095:
[----:B------:R-:W-:Y:S05]  /*c1f0*/  BSYNC B2 ;  /* 0x0000000000027941 */ /* 0x000fea0003800000 */
.L_x_4094:
        /* <DEDUP_REMOVED lines=43> */
.L_x_4097:
[----:B------:R-:W-:-:S04]  /*c4b0*/  ISETP.GE.AND P0, PT, R21, RZ, PT ;  /* 0x000000ff1500720c */ /* 0x000fc80003f06270 */
[----:B------:R-:W-:Y:S02]  /*c4c0*/  FSEL R24, RZ, 3.37028055040000000000e+12, P0 ;  /* 0x54442d18ff187808 */ /* 0x000fe40000000000 */
[----:B------:R-:W-:Y:S02]  /*c4d0*/  FSEL R25, RZ, 2.1426990032196044922, P0 ;  /* 0x400921fbff197808 */ /* 0x000fe40000000000 */
.L_x_4098:
[----:B------:R-:W-:Y:S05]  /*c4e0*/  BSYNC B0 ;  /* 0x0000000000007941 */ /* 0x000fea0003800000 */
.L_x_4096:
[----:B------:R2:W4:Y:S02]  /*c4f0*/  DADD R20, |R20|, |R22| ;  /* 0x0000000014147229 */ /* 0x0005240000000616 */
[----:B--2---:R-:W-:Y:S02]  /*c500*/  LOP3.LUT R23, R25, 0x80000000, R23, 0xb8, !PT ;  /* 0x8000000019177812 */ /* 0x004fe400078eb817 */
[----:B-1----:R-:W-:-:S04]  /*c510*/  DADD R44, R44, 1 ;  /* 0x3ff000002c2c7429 */ /* 0x002fc80000000000 */
[----:B----4-:R-:W1:-:S06]  /*c520*/  DSETP.GTU.AND P0, PT, |R20|, +INF , PT ;  /* 0x7ff000001400742a */ /* 0x010e4c0003f0c200 */
[----:B-1----:R-:W-:Y:S02]  /*c530*/  FSEL R20, R20, R24, P0 ;  /* 0x0000001814147208 */ /* 0x002fe40000000000 */
[----:B------:R-:W-:Y:S01]  /*c540*/  FSEL R21, R21, R23, P0 ;  /* 0x0000001715157208 */ /* 0x000fe20000000000 */
[----:B------:R-:W-:Y:S05]  /*c550*/  BRA `(.L_x_4054) ;  /* 0x0000094000007947 */ /* 0x000fea0003800000 */
.L_x_4039:
        /* <DEDUP_REMOVED lines=86> */
.L_x_4100:
[----:B------:R-:W-:Y:S05]  /*cac0*/  BSYNC B0 ;  /* 0x0000000000007941 */ /* 0x000fea0003800000 */
.L_x_4099:
[----:B------:R-:W-:Y:S01]  /*cad0*/  FSETP.GT.AND P0, PT, |R42|, 1.469367938527859385e-39, PT ;  /* 0x001000002a00780b */ /* 0x000fe20003f04200 */
[----:B------:R-:W-:-:S12]  /*cae0*/  BSSY B2, `(.L_x_4101) ;  /* 0x0000008000027945 */ /* 0x000fd80003800000 */
[----:B------:R-:W-:Y:S05]  /*caf0*/  @P0 BRA P3, `(.L_x_4102) ;  /* 0x0000006000000947 */ /* 0x000fea0001800000 */
[----:B------:R-:W-:Y:S01]  /*cb00*/  IMAD.MOV.U32 R30, RZ, RZ, R46 ;  /* 0x000000ffff1e7224 */ /* 0x000fe200078e002e */
[----:B0-----:R-:W-:Y:S01]  /*cb10*/  MOV R28, 0xcb40 ;  /* 0x0000cb40001c7802 */ /* 0x001fe20000000f00 */
[----:B------:R-:W-:Y:S02]  /*cb20*/  IMAD.MOV.U32 R27, RZ, RZ, R47 ;  /* 0x000000ffff1b7224 */ /* 0x000fe400078e002f */
[----:B-1-3--:R-:W-:Y:S05]  /*cb30*/  CALL.REL.NOINC `($__internal_5_$__cuda_sm20_div_rn_f64_full) ;  /* 0x0002d16000007944 */ /* 0x00afea0003c00000 */
[----:B------:R-:W-:Y:S02]  /*cb40*/  IMAD.MOV.U32 R26, RZ, RZ, R24 ;  /* 0x000000ffff1a7224 */ /* 0x000fe400078e0018 */
[----:B------:R-:W-:Y:S02]  /*cb50*/  IMAD.MOV.U32 R27, RZ, RZ, R25 ;  /* 0x000000ffff1b7224 */ /* 0x000fe400078e0019 */
.L_x_4102:
[----:B------:R-:W-:Y:S05]  /*cb60*/  BSYNC B2 ;  /* 0x0000000000027941 */ /* 0x000fea0003800000 */
.L_x_4101:
        /* <DEDUP_REMOVED lines=43> */
.L_x_4104:
[----:B------:R-:W-:Y:S02]  /*ce20*/  FSEL R24, RZ, 3.37028055040000000000e+12, P0 ;  /* 0x54442d18ff187808 */ /* 0x000fe40000000000 */
[----:B------:R-:W-:Y:S02]  /*ce30*/  FSEL R25, RZ, 2.1426990032196044922, P0 ;  /* 0x400921fbff197808 */ /* 0x000fe40000000000 */
.L_x_4105:
[----:B------:R-:W-:Y:S05]  /*ce40*/  BSYNC B0 ;  /* 0x0000000000007941 */ /* 0x000fea0003800000 */
.L_x_4103:
[----:B------:R0:W2:Y:S02]  /*ce50*/  DADD R20, |R20|, |R22| ;  /* 0x0000000014147229 */ /* 0x0000a40000000616 */
[----:B0-----:R-:W-:-:S04]  /*ce60*/  LOP3.LUT R23, R25, 0x80000000, R23, 0xb8, !PT ;  /* 0x8000000019177812 */ /* 0x001fc800078eb817 */
[----:B--2---:R-:W0:-:S06]  /*ce70*/  DSETP.GTU.AND P0, PT, |R20|, +INF , PT ;  /* 0x7ff000001400742a */ /* 0x004e0c0003f0c200 */
[----:B0-----:R-:W-:Y:S02]  /*ce80*/  FSEL R20, R20, R24, P0 ;  /* 0x0000001814147208 */ /* 0x001fe40000000000 */
[----:B------:R-:W-:Y:S02]  /*ce90*/  FSEL R21, R21, R23, P0 ;  /* 0x0000001715157208 */ /* 0x000fe40000000000 */
.L_x_4054:
[----:B------:R-:W-:Y:S05]  /*cea0*/  BSYNC B1 ;  /* 0x0000000000017941 */ /* 0x000fea0003800000 */
.L_x_4038:
        /* <DEDUP_REMOVED lines=54> */
.L_x_4112:
[----:B------:R-:W-:Y:S05]  /*d210*/  BSYNC B0 ;  /* 0x0000000000007941 */ /* 0x000fea0003800000 */
.L_x_4111:
        /* <DEDUP_REMOVED lines=13> */
[----:B0123--:R-:W-:Y:S05]  /*d2f0*/  CALL.REL.NOINC `($_ZN2at6native57_GLOBAL__N__f3eca4a2_24_ForeachBinaryOpScalar_cu_86b9896c25multi_tensor_apply_kernelINS1_18TensorListMetadataILi1EEENS1_21BinaryOpScalarFunctorIN3c107complexIdEELi1ELi1ELi0EEEJNS1_13power_functorIS8_EES8_EEEvT_T0_DpT1_$__internal_trig_reduction_slowpathd) ;  /* 0x0002d01000007944 */ /* 0x00ffea0003c00000 */
[----:B------:R-:W-:Y:S02]  /*d300*/  IMAD.MOV.U32 R46, RZ, RZ, R30 ;  /* 0x000000ffff2e7224 */ /* 0x000fe400078e001e */
[----:B------:R-:W-:Y:S01]  /*d310*/  IMAD.MOV.U32 R47, RZ, RZ, R31 ;  /* 0x000000ffff2f7224 */ /* 0x000fe200078e001f */
[----:B------:R-:W-:Y:S05]  /*d320*/  BRA `(.L_x_4115) ;  /* 0x0000002000007947 */ /* 0x000fea0003800000 */
.L_x_4114:
[----:B------:R2:W4:Y:S01]  /*d330*/  DMUL R46, RZ, R42 ;  /* 0x0000002aff2e7228 */ /* 0x0005220000000000 */
[----:B------:R-:W-:-:S05]  /*d340*/  IMAD.MOV.U32 R27, RZ, RZ, RZ ;  /* 0x000000ffff1b7224 */ /* 0x000fca00078e00ff */
.L_x_4115:
[----:B------:R-:W-:Y:S05]  /*d350*/  BSYNC B2 ;  /* 0x0000000000027941 */ /* 0x000fea0003800000 */
.L_x_4113:
        /* <DEDUP_REMOVED lines=36> */
[----:B0123--:R-:W-:Y:S05]  /*d5a0*/  CALL.REL.NOINC `($_ZN2at6native57_GLOBAL__N__f3eca4a2_24_ForeachBinaryOpScalar_cu_86b9896c25multi_tensor_apply_kernelINS1_18TensorListMetadataILi1EEENS1_21BinaryOpScalarFunctorIN3c107complexIdEELi1ELi1ELi0EEEJNS1_13power_functorIS8_EES8_EEEvT_T0_DpT1_$__internal_trig_reduction_slowpathd) ;  /* 0x0002cd6000007944 */ /* 0x00ffea0003c00000 */
[----:B------:R-:W-:Y:S02]  /*d5b0*/  IMAD.MOV.U32 R34, RZ, RZ, R27 ;  /* 0x000000ffff227224 */ /* 0x000fe400078e001b */
[----:B------:R-:W-:Y:S02]  /*d5c0*/  IMAD.MOV.U32 R32, RZ, RZ, R30 ;  /* 0x000000ffff207224 */ /* 0x000fe400078e001e */
[----:B------:R-:W-:Y:S01]  /*d5d0*/  IMAD.MOV.U32 R33, RZ, RZ, R31 ;  /* 0x000000ffff217224 */ /* 0x000fe200078e001f */
[----:B------:R-:W-:Y:S05]  /*d5e0*/  BRA `(.L_x_4118) ;  /* 0x0000002000007947 */ /* 0x000fea0003800000 */
.L_x_4117:
[----:B------:R2:W3:Y:S01]  /*d5f0*/  DMUL R32, RZ, R42 ;  /* 0x0000002aff207228 */ /* 0x0004e20000000000 */
[----:B------:R-:W-:-:S05]  /*d600*/  IMAD.MOV.U32 R34, RZ, RZ, RZ ;  /* 0x000000ffff227224 */ /* 0x000fca00078e00ff */
.L_x_4118:
[----:B------:R-:W-:Y:S05]  /*d610*/  BSYNC B2 ;  /* 0x0000000000027941 */ /* 0x000fea0003800000 */
.L_x_4116:
        /* <DEDUP_REMOVED lines=25> */
.L_x_4110:
        /* <DEDUP_REMOVED lines=39> */
.L_x_4121:
[----:B------:R-:W-:Y:S05]  /*da20*/  BSYNC B0 ;  /* 0x0000000000007941 */ /* 0x000fea0003800000 */
.L_x_4120:
        /* <DEDUP_REMOVED lines=17> */
.L_x_4123:
[----:B------:R2:W4:Y:S01]  /*db40*/  DMUL R46, RZ, R42 ;  /* 0x0000002aff2e7228 */ /* 0x0005220000000000 */
[----:B------:R-:W-:-:S05]  /*db50*/  IMAD.MOV.U32 R27, RZ, RZ, RZ ;  /* 0x000000ffff1b7224 */ /* 0x000fca00078e00ff */
.L_x_4124:
[----:B------:R-:W-:Y:S05]  /*db60*/  BSYNC B2 ;  /* 0x0000000000027941 */ /* 0x000fea0003800000 */
.L_x_4122:
        /* <DEDUP_REMOVED lines=41> */
.L_x_4126:
[----:B------:R2:W3:Y:S01]  /*de00*/  DMUL R32, RZ, R42 ;  /* 0x0000002aff207228 */ /* 0x0004e20000000000 */
[----:B------:R-:W-:-:S05]  /*de10*/  IMAD.MOV.U32 R34, RZ, RZ, RZ ;  /* 0x000000ffff227224 */ /* 0x000fca00078e00ff */
.L_x_4127:
[----:B------:R-:W-:Y:S05]  /*de20*/  BSYNC B2 ;  /* 0x0000000000027941 */ /* 0x000fea0003800000 */
.L_x_4125:
        /* <DEDUP_REMOVED lines=39> */
.L_x_4109:
        /* <DEDUP_REMOVED lines=11> */
.L_x_4128:
[----:B------:R-:W1:-:S10]  /*e150*/  DADD R20, R42, -R42 ;  /* 0x000000002a147229 */ /* 0x000e54000000082a */
[----:B-1----:R-:W-:Y:S02]  /*e160*/  IMAD.MOV.U32 R22, RZ, RZ, R20 ;  /* 0x000000ffff167224 */ /* 0x002fe400078e0014 */
[----:B------:R-:W-:Y:S01]  /*e170*/  IMAD.MOV.U32 R23, RZ, RZ, R21 ;  /* 0x000000ffff177224 */ /* 0x000fe200078e0015 */
[----:B------:R-:W-:Y:S05]  /*e180*/  BRA `(.L_x_4119) ;  /* 0x0000081000007947 */ /* 0x000fea0003800000 */
.L_x_4108:
        /* <DEDUP_REMOVED lines=14> */
[----:B01-3--:R-:W-:Y:S05]  /*e270*/  CALL.REL.NOINC `($_ZN2at6native57_GLOBAL__N__f3eca4a2_24_ForeachBinaryOpScalar_cu_86b9896c25multi_tensor_apply_kernelINS1_18TensorListMetadataILi1EEENS1_21BinaryOpScalarFunctorIN3c107complexIdEELi1ELi1ELi0EEEJNS1_13power_functorIS8_EES8_EEEvT_T0_DpT1_$__internal_trig_reduction_slowpathd) ;  /* 0x0002c09000007944 */ /* 0x00bfea0003c00000 */
[----:B------:R-:W-:Y:S02]  /*e280*/  IMAD.MOV.U32 R32, RZ, RZ, R30 ;  /* 0x000000ffff207224 */ /* 0x000fe400078e001e */
[----:B------:R-:W-:Y:S01]  /*e290*/  IMAD.MOV.U32 R33, RZ, RZ, R31 ;  /* 0x000000ffff217224 */ /* 0x000fe200078e001f */
[----:B------:R-:W-:Y:S05]  /*e2a0*/  BRA `(.L_x_4131) ;  /* 0x0000002000007947 */ /* 0x000fea0003800000 */
.L_x_4130:
[----:B------:R1:W2:Y:S01]  /*e2b0*/  DMUL R32, RZ, R42 ;  /* 0x0000002aff207228 */ /* 0x0002a20000000000 */
[----:B0-----:R-:W-:-:S05]  /*e2c0*/  IMAD.MOV.U32 R27, RZ, RZ, RZ ;  /* 0x000000ffff1b7224 */ /* 0x001fca00078e00ff */
.L_x_4131:
[----:B------:R-:W-:Y:S05]  /*e2d0*/  BSYNC B2 ;  /* 0x0000000000027941 */ /* 0x000fea0003800000 */
.L_x_4129:
        /* <DEDUP_REMOVED lines=36> */
[----:B012---:R-:W-:Y:S05]  /*e520*/  CALL.REL.NOINC `($_ZN2at6native57_GLOBAL__N__f3eca4a2_24_ForeachBinaryOpScalar_cu_86b9896c25multi_tensor_apply_kernelINS1_18TensorListMetadataILi1EEENS1_21BinaryOpScalarFunctorIN3c107complexIdEELi1ELi1ELi0EEEJNS1_13power_functorIS8_EES8_EEEvT_T0_DpT1_$__internal_trig_reduction_slowpathd) ;  /* 0x0002bde000007944 */ /* 0x007fea0003c00000 */
[----:B------:R-:W-:Y:S02]  /*e530*/  IMAD.MOV.U32 R38, RZ, RZ, R27 ;  /* 0x000000ffff267224 */ /* 0x000fe400078e001b */
[----:B------:R-:W-:Y:S02]  /*e540*/  IMAD.MOV.U32 R22, RZ, RZ, R30 ;  /* 0x000000ffff167224 */ /* 0x000fe400078e001e */
[----:B------:R-:W-:Y:S01]  /*e550*/  IMAD.MOV.U32 R23, RZ, RZ, R31 ;  /* 0x000000ffff177224 */ /* 0x000fe200078e001f */
[----:B------:R-:W-:Y:S05]  /*e560*/  BRA `(.L_x_4134) ;  /* 0x0000002000007947 */ /* 0x000fea0003800000 */
.L_x_4133:
[----:B------:R1:W2:Y:S01]  /*e570*/  DMUL R22, RZ, R42 ;  /* 0x0000002aff167228 */ /* 0x0002a20000000000 */
[----:B------:R-:W-:-:S05]  /*e580*/  IMAD.MOV.U32 R38, RZ, RZ, RZ ;  /* 0x000000ffff267224 */ /* 0x000fca00078e00ff */
.L_x_4134:
[----:B------:R-:W-:Y:S05]  /*e590*/  BSYNC B2 ;  /* 0x0000000000027941 */ /* 0x000fea0003800000 */
.L_x_4132:
        /* <DEDUP_REMOVED lines=24> */
.L_x_4107:
        /* <DEDUP_REMOVED lines=37> */
.L_x_4136:
[----:B------:R-:W-:Y:S05]  /*e970*/  BSYNC B0 ;  /* 0x0000000000007941 */ /* 0x000fea0003800000 */
.L_x_4135:
[----:B0-----:R-:W-:Y:S02]  /*e980*/  IMAD.MOV.U32 R22, RZ, RZ, R42 ;  /* 0x000000ffff167224 */ /* 0x001fe400078e002a */
[----:B------:R-:W-:Y:S02]  /*e990*/  IMAD.MOV.U32 R23, RZ, RZ, R43 ;  /* 0x000000ffff177224 */ /* 0x000fe400078e002b */
.L_x_4119:
[----:B-12---:R-:W-:Y:S05]  /*e9a0*/  BSYNC B1 ;  /* 0x0000000000017941 */ /* 0x006fea0003800000 */
.L_x_4106:
        /* <DEDUP_REMOVED lines=91> */
.L_x_4144:
        /* <DEDUP_REMOVED lines=21> */
.L_x_4147:
[----:B------:R-:W-:Y:S05]  /*f0b0*/  BSYNC B3 ;  /* 0x0000000000037941 */ /* 0x000fea0003800000 */
.L_x_4146:
        /* <DEDUP_REMOVED lines=15> */
.L_x_4145:
[----:B------:R-:W-:Y:S05]  /*f1b0*/  BSYNC B2 ;  /* 0x0000000000027941 */ /* 0x000fea0003800000 */
.L_x_4143:
        /* <DEDUP_REMOVED lines=21> */
.L_x_4149:
[----:B------:R-:W-:Y:S05]  /*f310*/  BSYNC B2 ;  /* 0x0000000000027941 */ /* 0x000fea0003800000 */
.L_x_4148:
        /* <DEDUP_REMOVED lines=43> */
.L_x_4151:
[----:B------:R-:W-:-:S04]  /*f5d0*/  ISETP.GE.AND P0, PT, R17, RZ, PT ;  /* 0x000000ff1100720c */ /* 0x000fc80003f06270 */
[----:B------:R-:W-:Y:S02]  /*f5e0*/  FSEL R24, RZ, 3.37028055040000000000e+12, P0 ;  /* 0x54442d18ff187808 */ /* 0x000fe40000000000 */
[----:B------:R-:W-:Y:S02]  /*f5f0*/  FSEL R25, RZ, 2.1426990032196044922, P0 ;  /* 0x400921fbff197808 */ /* 0x000fe40000000000 */
.L_x_4152:
[----:B------:R-:W-:Y:S05]  /*f600*/  BSYNC B0 ;  /* 0x0000000000007941 */ /* 0x000fea0003800000 */
.L_x_4150:
[----:B------:R0:W2:Y:S02]  /*f610*/  DADD R16, |R16|, |R18| ;  /* 0x0000000010107229 */ /* 0x0000a40000000612 */
[----:B0-----:R-:W-:Y:S02]  /*f620*/  LOP3.LUT R19, R25, 0x80000000, R19, 0xb8, !PT ;  /* 0x8000000019137812 */ /* 0x001fe400078eb813 */
[----:B-1----:R-:W-:-:S04]  /*f630*/  DMUL R44, R44, 0.5 ;  /* 0x3fe000002c2c7828 */ /* 0x002fc80000000000 */
[----:B--2---:R-:W0:-:S06]  /*f640*/  DSETP.GTU.AND P0, PT, |R16|, +INF , PT ;  /* 0x7ff000001000742a */ /* 0x004e0c0003f0c200 */
[----:B0-----:R-:W-:Y:S02]  /*f650*/  FSEL R16, R16, R24, P0 ;  /* 0x0000001810107208 */ /* 0x001fe40000000000 */
[----:B------:R-:W-:Y:S01]  /*f660*/  FSEL R17, R17, R19, P0 ;  /* 0x0000001311117208 */ /* 0x000fe20000000000 */
[----:B------:R-:W-:Y:S05]  /*f670*/  BRA `(.L_x_4153) ;  /* 0x00004aa000007947 */ /* 0x000fea0003800000 */
.L_x_4142:
        /* <DEDUP_REMOVED lines=75> */
.L_x_4156:
[----:B------:R-:W-:Y:S05]  /*fb30*/  BSYNC B0 ;  /* 0x0000000000007941 */ /* 0x000fea0003800000 */
.L_x_4155:
        /* <DEDUP_REMOVED lines=9> */
.L_x_4158:
[----:B------:R-:W-:Y:S05]  /*fbd0*/  BSYNC B2 ;  /* 0x0000000000027941 */ /* 0x000fea0003800000 */
.L_x_4157:
        /* <DEDUP_REMOVED lines=43> */
.L_x_4160:
[----:B------:R-:W-:-:S04]  /*fe90*/  ISETP.GE.AND P0, PT, R17, RZ, PT ;  /* 0x000000ff1100720c */ /* 0x000fc80003f06270 */
[----:B------:R-:W-:Y:S02]  /*fea0*/  FSEL R24, RZ, 3.37028055040000000000e+12, P0 ;  /* 0x54442d18ff187808 */ /* 0x000fe40000000000 */
[----:B------:R-:W-:Y:S02]  /*feb0*/  FSEL R25, RZ, 2.1426990032196044922, P0 ;  /* 0x400921fbff197808 */ /* 0x000fe40000000000 */
.L_x_4161:
[----:B------:R-:W-:Y:S05]  /*fec0*/  BSYNC B0 ;  /* 0x0000000000007941 */ /* 0x000fea0003800000 */
.L_x_4159:
[----:B------:R2:W4:Y:S02]  /*fed0*/  DADD R16, |R16|, |R18| ;  /* 0x0000000010107229 */ /* 0x0005240000000612 */
[----:B--2---:R-:W-:Y:S02]  /*fee0*/  LOP3.LUT R19, R25, 0x80000000, R19, 0xb8, !PT ;  /* 0x8000000019137812 */ /* 0x004fe400078eb813 */
[----:B-1----:R-:W-:-:S04]  /*fef0*/  DMUL R44, R44, 0.5 ;  /* 0x3fe000002c2c7828 */ /* 0x002fc80000000000 */
[----:B----4-:R-:W1:-:S06]  /*ff00*/  DSETP.GTU.AND P0, PT, |R16|, +INF , PT ;  /* 0x7ff000001000742a */ /* 0x010e4c0003f0c200 */
[----:B-1----:R-:W-:Y:S02]  /*ff10*/  FSEL R16, R16, R24, P0 ;  /* 0x0000001810107208 */ /* 0x002fe40000000000 */
[----:B------:R-:W-:Y:S01]  /*ff20*/  FSEL R17, R17, R19, P0 ;  /* 0x0000001311117208 */ /* 0x000fe20000000000 */
[----:B------:R-:W-:Y:S05]  /*ff30*/  BRA `(.L_x_4153) ;  /* 0x000041e000007947 */ /* 0x000fea0003800000 */
.L_x_4154:
        /* <DEDUP_REMOVED lines=29> */
.L_x_4163:
        /* <DEDUP_REMOVED lines=85> */
.L_x_4162:
        /* <DEDUP_REMOVED lines=78> */
.L_x_4165:
        /* <DEDUP_REMOVED lines=21> */
.L_x_4168:
[----:B------:R-:W-:Y:S05]  /*10c90*/  BSYNC B3 ;  /* 0x0000000000037941 */ /* 0x000fea0003800000 */
.L_x_4167:
        /* <DEDUP_REMOVED lines=15> */
.L_x_4166:
[----:B------:R-:W-:Y:S05]  /*10d90*/  BSYNC B2 ;  /* 0x0000000000027941 */ /* 0x000fea0003800000 */
.L_x_4164:
        /* <DEDUP_REMOVED lines=21> */
.L_x_4170:
[----:B------:R-:W-:Y:S05]  /*10ef0*/  BSYNC B2 ;  /* 0x0000000000027941 */ /* 0x000fea0003800000 */
.L_x_4169:
        /* <DEDUP_REMOVED lines=43> */
.L_x_4172:
[----:B------:R-:W-:-:S04]  /*111b0*/  ISETP.GE.AND P0, PT, R17, RZ, PT ;  /* 0x000000ff1100720c */ /* 0x000fc80003f06270 */
[----:B------:R-:W-:Y:S02]  /*111c0*/  FSEL R24, RZ, 3.37028055040000000000e+12, P0 ;  /* 0x54442d18ff187808 */ /* 0x000fe40000000000 */
[----:B------:R-:W-:Y:S02]  /*111d0*/  FSEL R25, RZ, 2.1426990032196044922, P0 ;  /* 0x400921fbff197808 */ /* 0x000fe40000000000 */
.L_x_4173:
[----:B------:R-:W-:Y:S05]  /*111e0*/  BSYNC B0 ;  /* 0x0000000000007941 */ /* 0x000fea0003800000 */
.L_x_4171:
[----:B------:R0:W2:Y:S02]  /*111f0*/  DADD R16, |R16|, |R18| ;  /* 0x0000000010107229 */ /* 0x0000a40000000612 */
[----:B0-----:R-:W-:Y:S02]  /*11200*/  LOP3.LUT R19, R25, 0x80000000, R19, 0xb8, !PT ;  /* 0x8000000019137812 */ /* 0x001fe400078eb813 */
[----:B-1----:R-:W-:-:S04]  /*11210*/  DMUL R44, R44, 0.5 ;  /* 0x3fe000002c2c7828 */ /* 0x002fc80000000000 */
[----:B--2---:R-:W0:-:S06]  /*11220*/  DSETP.GTU.AND P0, PT, |R16|, +INF , PT ;  /* 0x7ff000001000742a */ /* 0x004e0c0003f0c200 */
[----:B0-----:R-:W-:Y:S02]  /*11230*/  FSEL R16, R16, R24, P0 ;  /* 0x0000001810107208 */ /* 0x001fe40000000000 */
[----:B------:R-:W-:Y:S01]  /*11240*/  FSEL R17, R17, R19, P0 ;  /* 0x0000001311117208 */ /* 0x000fe20000000000 */
[----:B------:R-:W-:Y:S05]  /*11250*/  BRA `(.L_x_4153) ;  /* 0x00002ec000007947 */ /* 0x000fea0003800000 */
.L_x_4141:
        /* <DEDUP_REMOVED lines=111> */
.L_x_4175:
[----:B------:R-:W-:Y:S05]  /*11950*/  BSYNC B0 ;  /* 0x0000000000007941 */ /* 0x000fea0003800000 */
.L_x_4174:
        /* <DEDUP_REMOVED lines=9> */
.L_x_4177:
[----:B------:R-:W-:Y:S05]  /*119f0*/  BSYNC B2 ;  /* 0x0000000000027941 */ /* 0x000fea0003800000 */
.L_x_4176:
        /* <DEDUP_REMOVED lines=43> */
.L_x_4179:
[----:B------:R-:W-:-:S04]  /*11cb0*/  ISETP.GE.AND P0, PT, R17, RZ, PT ;  /* 0x000000ff1100720c */ /* 0x000fc80003f06270 */
[----:B------:R-:W-:Y:S02]  /*11cc0*/  FSEL R24, RZ, 3.37028055040000000000e+12, P0 ;  /* 0x54442d18ff187808 */ /* 0x000fe40000000000 */
[----:B------:R-:W-:Y:S02]  /*11cd0*/  FSEL R25, RZ, 2.1426990032196044922, P0 ;  /* 0x400921fbff197808 */ /* 0x000fe40000000000 */
.L_x_4180:
[----:B------:R-:W-:Y:S05]  /*11ce0*/  BSYNC B0 ;  /* 0x0000000000007941 */ /* 0x000fea0003800000 */
.L_x_4178:
[----:B------:R2:W4:Y:S02]  /*11cf0*/  DADD R16, |R16|, |R18| ;  /* 0x0000000010107229 */ /* 0x0005240000000612 */
[----:B--2---:R-:W-:-:S04]  /*11d00*/  LOP3.LUT R19, R25, 0x80000000, R19, 0xb8, !PT ;  /* 0x8000000019137812 */ /* 0x004fc800078eb813 */
[----:B----4-:R-:W2:-:S06]  /*11d10*/  DSETP.GTU.AND P0, PT, |R16|, +INF , PT ;  /* 0x7ff000001000742a */ /* 0x010e8c0003f0c200 */
[----:B--2---:R-:W-:Y:S02]  /*11d20*/  FSEL R16, R16, R24, P0 ;  /* 0x0000001810107208 */ /* 0x004fe40000000000 */
[----:B------:R-:W-:Y:S01]  /*11d30*/  FSEL R17, R17, R19, P0 ;  /* 0x0000001311117208 */ /* 0x000fe20000000000 */
[----:B------:R-:W-:Y:S05]  /*11d40*/  BRA `(.L_x_4153) ;  /* 0x000023d000007947 */ /* 0x000fea0003800000 */
.L_x_4140:
        /* <DEDUP_REMOVED lines=69> */
.L_x_4183:
        /* <DEDUP_REMOVED lines=21> */
.L_x_4186:
[----:B------:R-:W-:Y:S05]  /*122f0*/  BSYNC B3 ;  /* 0x0000000000037941 */ /* 0x000fea0003800000 */
.L_x_4185:
        /* <DEDUP_REMOVED lines=15> */
.L_x_4184:
[----:B------:R-:W-:Y:S05]  /*123f0*/  BSYNC B2 ;  /* 0x0000000000027941 */ /* 0x000fea0003800000 */
.L_x_4182:
        /* <DEDUP_REMOVED lines=44> */
.L_x_4181:
        /* <DEDUP_REMOVED lines=46> */
.L_x_4139:
        /* <DEDUP_REMOVED lines=23> */
.L_x_4188:
[----:B------:R-:W-:Y:S05]  /*12b10*/  BSYNC B2 ;  /* 0x0000000000027941 */ /* 0x000fea0003800000 */
.L_x_4187:
        /* <DEDUP_REMOVED lines=26> */
.L_x_4190:
[----:B------:R-:W-:Y:S05]  /*12cc0*/  BSYNC B2 ;  /* 0x0000000000027941 */ /* 0x000fea0003800000 */
.L_x_4189:
        /* <DEDUP_REMOVED lines=112> */
.L_x_4192:
[----:B------:R-:W-:Y:S05]  /*133d0*/  BSYNC B0 ;  /* 0x0000000000007941 */ /* 0x000fea0003800000 */
.L_x_4191:
        /* <DEDUP_REMOVED lines=9> */
.L_x_4194:
[----:B------:R-:W-:Y:S05]  /*13470*/  BSYNC B2 ;  /* 0x0000000000027941 */ /* 0x000fea0003800000 */
.L_x_4193:
        /* <DEDUP_REMOVED lines=43> */
.L_x_4196:
[----:B------:R-:W-:-:S04]  /*13730*/  ISETP.GE.AND P0, PT, R17, RZ, PT ;  /* 0x000000ff1100720c */ /* 0x000fc80003f06270 */
[----:B------:R-:W-:Y:S02]  /*13740*/  FSEL R24, RZ, 3.37028055040000000000e+12, P0 ;  /* 0x54442d18ff187808 */ /* 0x000fe40000000000 */
[----:B------:R-:W-:Y:S02]  /*13750*/  FSEL R25, RZ, 2.1426990032196044922, P0 ;  /* 0x400921fbff197808 */ /* 0x000fe40000000000 */
.L_x_4197:
[----:B------:R-:W-:Y:S05]  /*13760*/  BSYNC B0 ;  /* 0x0000000000007941 */ /* 0x000fea0003800000 */
.L_x_4195:
[----:B------:R2:W4:Y:S02]  /*13770*/  DADD R16, |R16|, |R18| ;  /* 0x0000000010107229 */ /* 0x0005240000000612 */
[----:B--2---:R-:W-:Y:S02]  /*13780*/  LOP3.LUT R19, R25, 0x80000000, R19, 0xb8, !PT ;  /* 0x8000000019137812 */ /* 0x004fe400078eb813 */
[----:B-1----:R-:W-:-:S04]  /*13790*/  DADD R44, R44, 1 ;  /* 0x3ff000002c2c7429 */ /* 0x002fc80000000000 */
[----:B----4-:R-:W1:-:S06]  /*137a0*/  DSETP.GTU.AND P0, PT, |R16|, +INF , PT ;  /* 0x7ff000001000742a */ /* 0x010e4c0003f0c200 */
[----:B-1----:R-:W-:Y:S02]  /*137b0*/  FSEL R16, R16, R24, P0 ;  /* 0x0000001810107208 */ /* 0x002fe40000000000 */
[----:B------:R-:W-:Y:S01]  /*137c0*/  FSEL R17, R17, R19, P0 ;  /* 0x0000001311117208 */ /* 0x000fe20000000000 */
[----:B------:R-:W-:Y:S05]  /*137d0*/  BRA `(.L_x_4153) ;  /* 0x0000094000007947 */ /* 0x000fea0003800000 */
.L_x_4138:
        /* <DEDUP_REMOVED lines=86> */
.L_x_4199:
[----:B------:R-:W-:Y:S05]  /*13d40*/  BSYNC B0 ;  /* 0x0000000000007941 */ /* 0x000fea0003800000 */
.L_x_4198:
        /* <DEDUP_REMOVED lines=9> */
.L_x_4201:
[----:B------:R-:W-:Y:S05]  /*13de0*/  BSYNC B2 ;  /* 0x0000000000027941 */ /* 0x000fea0003800000 */
.L_x_4200:
        /* <DEDUP_REMOVED lines=43> */
.L_x_4203:
[----:B------:R-:W-:Y:S02]  /*140a0*/  FSEL R24, RZ, 3.37028055040000000000e+12, P0 ;  /* 0x54442d18ff187808 */ /* 0x000fe40000000000 */
[----:B------:R-:W-:Y:S02]  /*140b0*/  FSEL R25, RZ, 2.1426990032196044922, P0 ;  /* 0x400921fbff197808 */ /* 0x000fe40000000000 */
.L_x_4204:
[----:B------:R-:W-:Y:S05]  /*140c0*/  BSYNC B0 ;  /* 0x0000000000007941 */ /* 0x000fea0003800000 */
.L_x_4202:
[----:B------:R0:W2:Y:S02]  /*140d0*/  DADD R16, |R16|, |R18| ;  /* 0x0000000010107229 */ /* 0x0000a40000000612 */
[----:B0-----:R-:W-:-:S04]  /*140e0*/  LOP3.LUT R19, R25, 0x80000000, R19, 0xb8, !PT ;  /* 0x8000000019137812 */ /* 0x001fc800078eb813 */
[----:B--2---:R-:W0:-:S06]  /*140f0*/  DSETP.GTU.AND P0, PT, |R16|, +INF , PT ;  /* 0x7ff000001000742a */ /* 0x004e0c0003f0c200 */
[----:B0-----:R-:W-:Y:S02]  /*14100*/  FSEL R16, R16, R24, P0 ;  /* 0x0000001810107208 */ /* 0x001fe40000000000 */
[----:B------:R-:W-:Y:S02]  /*14110*/  FSEL R17, R17, R19, P0 ;  /* 0x0000001311117208 */ /* 0x000fe40000000000 */
.L_x_4153:
[----:B------:R-:W-:Y:S05]  /*14120*/  BSYNC B1 ;  /* 0x0000000000017941 */ /* 0x000fea0003800000 */
.L_x_4137:
        /* <DEDUP_REMOVED lines=54> */
.L_x_4211:
[----:B------:R-:W-:Y:S05]  /*14490*/  BSYNC B0 ;  /* 0x0000000000007941 */ /* 0x000fea0003800000 */
.L_x_4210:
        /* <DEDUP_REMOVED lines=17> */
.L_x_4213:
[----:B------:R2:W4:Y:S01]  /*145b0*/  DMUL R46, RZ, R42 ;  /* 0x0000002aff2e7228 */ /* 0x0005220000000000 */
[----:B------:R-:W-:-:S05]  /*145c0*/  IMAD.MOV.U32 R27, RZ, RZ, RZ ;  /* 0x000000ffff1b7224 */ /* 0x000fca00078e00ff */
.L_x_4214:
[----:B------:R-:W-:Y:S05]  /*145d0*/  BSYNC B2 ;  /* 0x0000000000027941 */ /* 0x000fea0003800000 */
.L_x_4212:
        /* <DEDUP_REMOVED lines=41> */
.L_x_4216:
[----:B------:R2:W3:Y:S01]  /*14870*/  DMUL R32, RZ, R42 ;  /* 0x0000002aff207228 */ /* 0x0004e20000000000 */
[----:B------:R-:W-:-:S05]  /*14880*/  IMAD.MOV.U32 R34, RZ, RZ, RZ ;  /* 0x000000ffff227224 */ /* 0x000fca00078e00ff */
.L_x_4217:
[----:B------:R-:W-:Y:S05]  /*14890*/  BSYNC B2 ;  /* 0x0000000000027941 */ /* 0x000fea0003800000 */
.L_x_4215:
        /* <DEDUP_REMOVED lines=25> */
.L_x_4209:
        /* <DEDUP_REMOVED lines=39> */
.L_x_4220:
[----:B------:R-:W-:Y:S05]  /*14ca0*/  BSYNC B0 ;  /* 0x0000000000007941 */ /* 0x000fea0003800000 */
.L_x_4219:
        /* <DEDUP_REMOVED lines=17> */
.L_x_4222:
[----:B------:R2:W4:Y:S01]  /*14dc0*/  DMUL R46, RZ, R42 ;  /* 0x0000002aff2e7228 */ /* 0x0005220000000000 */
[----:B------:R-:W-:-:S05]  /*14dd0*/  IMAD.MOV.U32 R27, RZ, RZ, RZ ;  /* 0x000000ffff1b7224 */ /* 0x000fca00078e00ff */
.L_x_4223:
[----:B------:R-:W-:Y:S05]  /*14de0*/  BSYNC B2 ;  /* 0x0000000000027941 */ /* 0x000fea0003800000 */
.L_x_4221:
        /* <DEDUP_REMOVED lines=41> */
.L_x_4225:
[----:B------:R2:W3:Y:S01]  /*15080*/  DMUL R32, RZ, R42 ;  /* 0x0000002aff207228 */ /* 0x0004e20000000000 */
[----:B------:R-:W-:-:S05]  /*15090*/  IMAD.MOV.U32 R34, RZ, RZ, RZ ;  /* 0x000000ffff227224 */ /* 0x000fca00078e00ff */
.L_x_4226:
[----:B------:R-:W-:Y:S05]  /*150a0*/  BSYNC B2 ;  /* 0x0000000000027941 */ /* 0x000fea0003800000 */
.L_x_4224:
        /* <DEDUP_REMOVED lines=39> */
.L_x_4208:
        /* <DEDUP_REMOVED lines=11> */
.L_x_4227:
[----:B------:R-:W1:-:S10]  /*153d0*/  DADD R16, R42, -R42 ;  /* 0x000000002a107229 */ /* 0x000e54000000082a */
[----:B-1----:R-:W-:Y:S02]  /*153e0*/  IMAD.MOV.U32 R18, RZ, RZ, R16 ;  /* 0x000000ffff127224 */ /* 0x002fe400078e0010 */
[----:B------:R-:W-:Y:S01]  /*153f0*/  IMAD.MOV.U32 R19, RZ, RZ, R17 ;  /* 0x000000ffff137224 */ /* 0x000fe200078e0011 */
[----:B------:R-:W-:Y:S05]  /*15400*/  BRA `(.L_x_4218) ;  /* 0x0000081000007947 */ /* 0x000fea0003800000 */
.L_x_4207:
        /* <DEDUP_REMOVED lines=18> */
.L_x_4229:
[----:B------:R1:W2:Y:S01]  /*15530*/  DMUL R32, RZ, R42 ;  /* 0x0000002aff207228 */ /* 0x0002a20000000000 */
[----:B0-----:R-:W-:-:S05]  /*15540*/  IMAD.MOV.U32 R27, RZ, RZ, RZ ;  /* 0x000000ffff1b7224 */ /* 0x001fca00078e00ff */
.L_x_4230:
[----:B------:R-:W-:Y:S05]  /*15550*/  BSYNC B2 ;  /* 0x0000000000027941 */ /* 0x000fea0003800000 */
.L_x_4228:
        /* <DEDUP_REMOVED lines=41> */
.L_x_4232:
[----:B------:R1:W2:Y:S01]  /*157f0*/  DMUL R18, RZ, R42 ;  /* 0x0000002aff127228 */ /* 0x0002a20000000000 */
[----:B------:R-:W-:-:S05]  /*15800*/  IMAD.MOV.U32 R38, RZ, RZ, RZ ;  /* 0x000000ffff267224 */ /* 0x000fca00078e00ff */
.L_x_4233:
[----:B------:R-:W-:Y:S05]  /*15810*/  BSYNC B2 ;  /* 0x0000000000027941 */ /* 0x000fea0003800000 */
.L_x_4231:
        /* <DEDUP_REMOVED lines=24> */
.L_x_4206:
        /* <DEDUP_REMOVED lines=37> */
.L_x_4235:
[----:B------:R-:W-:Y:S05]  /*15bf0*/  BSYNC B0 ;  /* 0x0000000000007941 */ /* 0x000fea0003800000 */
.L_x_4234:
[----:B0-----:R-:W-:Y:S02]  /*15c00*/  IMAD.MOV.U32 R18, RZ, RZ, R42 ;  /* 0x000000ffff127224 */ /* 0x001fe400078e002a */
[----:B------:R-:W-:Y:S02]  /*15c10*/  IMAD.MOV.U32 R19, RZ, RZ, R43 ;  /* 0x000000ffff137224 */ /* 0x000fe400078e002b */
.L_x_4218:
[----:B-12---:R-:W-:Y:S05]  /*15c20*/  BSYNC B1 ;  /* 0x0000000000017941 */ /* 0x006fea0003800000 */
.L_x_4205:
        /* <DEDUP_REMOVED lines=91> */
.L_x_4243:
        /* <DEDUP_REMOVED lines=21> */
.L_x_4246:
[----:B------:R-:W-:Y:S05]  /*16330*/  BSYNC B3 ;  /* 0x0000000000037941 */ /* 0x000fea0003800000 */
.L_x_4245:
        /* <DEDUP_REMOVED lines=15> */
.L_x_4244:
[----:B------:R-:W-:Y:S05]  /*16430*/  BSYNC B2 ;  /* 0x0000000000027941 */ /* 0x000fea0003800000 */
.L_x_4242:
        /* <DEDUP_REMOVED lines=21> */
.L_x_4248:
[----:B------:R-:W-:Y:S05]  /*16590*/  BSYNC B2 ;  /* 0x0000000000027941 */ /* 0x000fea0003800000 */
.L_x_4247:
        /* <DEDUP_REMOVED lines=43> */
.L_x_4250:
[----:B------:R-:W-:-:S04]  /*16850*/  ISETP.GE.AND P0, PT, R13, RZ, PT ;  /* 0x000000ff0d00720c */ /* 0x000fc80003f06270 */
[----:B------:R-:W-:Y:S02]  /*16860*/  FSEL R24, RZ, 3.37028055040000000000e+12, P0 ;  /* 0x54442d18ff187808 */ /* 0x000fe40000000000 */
[----:B------:R-:W-:Y:S02]  /*16870*/  FSEL R25, RZ, 2.1426990032196044922, P0 ;  /* 0x400921fbff197808 */ /* 0x000fe40000000000 */
.L_x_4251:
[----:B------:R-:W-:Y:S05]  /*16880*/  BSYNC B0 ;  /* 0x0000000000007941 */ /* 0x000fea0003800000 */
.L_x_4249:
[----:B------:R0:W2:Y:S02]  /*16890*/  DADD R12, |R12|, |R14| ;  /* 0x000000000c0c7229 */ /* 0x0000a4000000060e */
[----:B0-----:R-:W-:Y:S02]  /*168a0*/  LOP3.LUT R15, R25, 0x80000000, R15, 0xb8, !PT ;  /* 0x80000000190f7812 */ /* 0x001fe400078eb80f */
[----:B-1----:R-:W-:-:S04]  /*168b0*/  DMUL R44, R44, 0.5 ;  /* 0x3fe000002c2c7828 */ /* 0x002fc80000000000 */
[----:B--2---:R-:W0:-:S06]  /*168c0*/  DSETP.GTU.AND P0, PT, |R12|, +INF , PT ;  /* 0x7ff000000c00742a */ /* 0x004e0c0003f0c200 */
[----:B0-----:R-:W-:Y:S02]  /*168d0*/  FSEL R12, R12, R24, P0 ;  /* 0x000000180c0c7208 */ /* 0x001fe40000000000 */
[----:B------:R-:W-:Y:S01]  /*168e0*/  FSEL R13, R13, R15, P0 ;  /* 0x0000000f0d0d7208 */ /* 0x000fe20000000000 */
[----:B------:R-:W-:Y:S05]  /*168f0*/  BRA `(.L_x_4252) ;  /* 0x00004aa000007947 */ /* 0x000fea0003800000 */
.L_x_4241:
        /* <DEDUP_REMOVED lines=75> */
.L_x_4255:
[----:B------:R-:W-:Y:S05]  /*16db0*/  BSYNC B0 ;  /* 0x0000000000007941 */ /* 0x000fea0003800000 */
.L_x_4254:
        /* <DEDUP_REMOVED lines=9> */
.L_x_4257:
[----:B------:R-:W-:Y:S05]  /*16e50*/  BSYNC B2 ;  /* 0x0000000000027941 */ /* 0x000fea0003800000 */
.L_x_4256:
        /* <DEDUP_REMOVED lines=43> */
.L_x_4259:
[----:B------:R-:W-:-:S04]  /*17110*/  ISETP.GE.AND P0, PT, R13, RZ, PT ;  /* 0x000000ff0d00720c */ /* 0x000fc80003f06270 */
[----:B------:R-:W-:Y:S02]  /*17120*/  FSEL R24, RZ, 3.37028055040000000000e+12, P0 ;  /* 0x54442d18ff187808 */ /* 0x000fe40000000000 */
[----:B------:R-:W-:Y:S02]  /*17130*/  FSEL R25, RZ, 2.1426990032196044922, P0 ;  /* 0x400921fbff197808 */ /* 0x000fe40000000000 */
.L_x_4260:
[----:B------:R-:W-:Y:S05]  /*17140*/  BSYNC B0 ;  /* 0x0000000000007941 */ /* 0x000fea0003800000 */
.L_x_4258:
[----:B------:R2:W4:Y:S02]  /*17150*/  DADD R12, |R12|, |R14| ;  /* 0x000000000c0c7229 */ /* 0x000524000000060e */
[----:B--2---:R-:W-:Y:S02]  /*17160*/  LOP3.LUT R15, R25, 0x80000000, R15, 0xb8, !PT ;  /* 0x80000000190f7812 */ /* 0x004fe400078eb80f */
[----:B-1----:R-:W-:-:S04]  /*17170*/  DMUL R44, R44, 0.5 ;  /* 0x3fe000002c2c7828 */ /* 0x002fc80000000000 */
[----:B----4-:R-:W1:-:S06]  /*17180*/  DSETP.GTU.AND P0, PT, |R12|, +INF , PT ;  /* 0x7ff000000c00742a */ /* 0x010e4c0003f0c200 */
[----:B-1----:R-:W-:Y:S02]  /*17190*/  FSEL R12, R12, R24, P0 ;  /* 0x000000180c0c7208 */ /* 0x002fe40000000000 */
[----:B------:R-:W-:Y:S01]  /*171a0*/  FSEL R13, R13, R15, P0 ;  /* 0x0000000f0d0d7208 */ /* 0x000fe20000000000 */
[----:B------:R-:W-:Y:S05]  /*171b0*/  BRA `(.L_x_4252) ;  /* 0x000041e000007947 */ /* 0x000fea0003800000 */
.L_x_4253:
        /* <DEDUP_REMOVED lines=29> */
.L_x_4262:
        /* <DEDUP_REMOVED lines=85> */
.L_x_4261:
        /* <DEDUP_REMOVED lines=78> */
.L_x_4264:
        /* <DEDUP_REMOVED lines=21> */
.L_x_4267:
[----:B------:R-:W-:Y:S05]  /*17f10*/  BSYNC B3 ;  /* 0x0000000000037941 */ /* 0x000fea0003800000 */
.L_x_4266:
        /* <DEDUP_REMOVED lines=15> */
.L_x_4265:
[----:B------:R-:W-:Y:S05]  /*18010*/  BSYNC B2 ;  /* 0x0000000000027941 */ /* 0x000fea0003800000 */
.L_x_4263:
        /* <DEDUP_REMOVED lines=21> */
.L_x_4269:
[----:B------:R-:W-:Y:S05]  /*18170*/  BSYNC B2 ;  /* 0x0000000000027941 */ /* 0x000fea0003800000 */
.L_x_4268:
        /* <DEDUP_REMOVED lines=43> */
.L_x_4271:
[----:B------:R-:W-:-:S04]  /*18430*/  ISETP.GE.AND P0, PT, R13, RZ, PT ;  /* 0x000000ff0d00720c */ /* 0x000fc80003f06270 */
[----:B------:R-:W-:Y:S02]  /*18440*/  FSEL R24, RZ, 3.37028055040000000000e+12, P0 ;  /* 0x54442d18ff187808 */ /* 0x000fe40000000000 */
[----:B------:R-:W-:Y:S02]  /*18450*/  FSEL R25, RZ, 2.1426990032196044922, P0 ;  /* 0x400921fbff197808 */ /* 0x000fe40000000000 */
.L_x_4272:
[----:B------:R-:W-:Y:S05]  /*18460*/  BSYNC B0 ;  /* 0x0000000000007941 */ /* 0x000fea0003800000 */
.L_x_4270:
[----:B------:R0:W2:Y:S02]  /*18470*/  DADD R12, |R12|, |R14| ;  /* 0x000000000c0c7229 */ /* 0x0000a4000000060e */
[----:B0-----:R-:W-:Y:S02]  /*18480*/  LOP3.LUT R15, R25, 0x80000000, R15, 0xb8, !PT ;  /* 0x80000000190f7812 */ /* 0x001fe400078eb80f */
[----:B-1----:R-:W-:-:S04]  /*18490*/  DMUL R44, R44, 0.5 ;  /* 0x3fe000002c2c7828 */ /* 0x002fc80000000000 */
[----:B--2---:R-:W0:-:S06]  /*184a0*/  DSETP.GTU.AND P0, PT, |R12|, +INF , PT ;  /* 0x7ff000000c00742a */ /* 0x004e0c0003f0c200 */
[----:B0-----:R-:W-:Y:S02]  /*184b0*/  FSEL R12, R12, R24, P0 ;  /* 0x000000180c0c7208 */ /* 0x001fe40000000000 */
[----:B------:R-:W-:Y:S01]  /*184c0*/  FSEL R13, R13, R15, P0 ;  /* 0x0000000f0d0d7208 */ /* 0x000fe20000000000 */
[----:B------:R-:W-:Y:S05]  /*184d0*/  BRA `(.L_x_4252) ;  /* 0x00002ec000007947 */ /* 0x000fea0003800000 */
.L_x_4240:
        /* <DEDUP_REMOVED lines=111> */
.L_x_4274:
[----:B------:R-:W-:Y:S05]  /*18bd0*/  BSYNC B0 ;  /* 0x0000000000007941 */ /* 0x000fea0003800000 */
.L_x_4273:
        /* <DEDUP_REMOVED lines=9> */
.L_x_4276:
[----:B------:R-:W-:Y:S05]  /*18c70*/  BSYNC B2 ;  /* 0x0000000000027941 */ /* 0x000fea0003800000 */
.L_x_4275:
        /* <DEDUP_REMOVED lines=43> */
.L_x_4278:
[----:B------:R-:W-:-:S04]  /*18f30*/  ISETP.GE.AND P0, PT, R13, RZ, PT ;  /* 0x000000ff0d00720c */ /* 0x000fc80003f06270 */
[----:B------:R-:W-:Y:S02]  /*18f40*/  FSEL R24, RZ, 3.37028055040000000000e+12, P0 ;  /* 0x54442d18ff187808 */ /* 0x000fe40000000000 */
[----:B------:R-:W-:Y:S02]  /*18f50*/  FSEL R25, RZ, 2.1426990032196044922, P0 ;  /* 0x400921fbff197808 */ /* 0x000fe40000000000 */
.L_x_4279:
[----:B------:R-:W-:Y:S05]  /*18f60*/  BSYNC B0 ;  /* 0x0000000000007941 */ /* 0x000fea0003800000 */
.L_x_4277:
[----:B------:R2:W4:Y:S02]  /*18f70*/  DADD R12, |R12|, |R14| ;  /* 0x000000000c0c7229 */ /* 0x000524000000060e */
[----:B--2---:R-:W-:-:S04]  /*18f80*/  LOP3.LUT R15, R25, 0x80000000, R15, 0xb8, !PT ;  /* 0x80000000190f7812 */ /* 0x004fc800078eb80f */
[----:B----4-:R-:W2:-:S06]  /*18f90*/  DSETP.GTU.AND P0, PT, |R12|, +INF , PT ;  /* 0x7ff000000c00742a */ /* 0x010e8c0003f0c200 */
[----:B--2---:R-:W-:Y:S02]  /*18fa0*/  FSEL R12, R12, R24, P0 ;  /* 0x000000180c0c7208 */ /* 0x004fe40000000000 */
[----:B------:R-:W-:Y:S01]  /*18fb0*/  FSEL R13, R13, R15, P0 ;  /* 0x0000000f0d0d7208 */ /* 0x000fe20000000000 */
[----:B------:R-:W-:Y:S05]  /*18fc0*/  BRA `(.L_x_4252) ;  /* 0x000023d000007947 */ /* 0x000fea0003800000 */
.L_x_4239:
        /* <DEDUP_REMOVED lines=69> */
.L_x_4282:
        /* <DEDUP_REMOVED lines=21> */
.L_x_4285:
[----:B------:R-:W-:Y:S05]  /*19570*/  BSYNC B3 ;  /* 0x0000000000037941 */ /* 0x000fea0003800000 */
.L_x_4284:
        /* <DEDUP_REMOVED lines=15> */
.L_x_4283:
[----:B------:R-:W-:Y:S05]  /*19670*/  BSYNC B2 ;  /* 0x0000000000027941 */ /* 0x000fea0003800000 */
.L_x_4281:
        /* <DEDUP_REMOVED lines=44> */
.L_x_4280:
        /* <DEDUP_REMOVED lines=46> */
.L_x_4238:
        /* <DEDUP_REMOVED lines=23> */
.L_x_4287:
[----:B------:R-:W-:Y:S05]  /*19d90*/  BSYNC B2 ;  /* 0x0000000000027941 */ /* 0x000fea0003800000 */
.L_x_4286:
        /* <DEDUP_REMOVED lines=26> */
.L_x_4289:
[----:B------:R-:W-:Y:S05]  /*19f40*/  BSYNC B2 ;  /* 0x0000000000027941 */ /* 0x000fea0003800000 */
.L_x_4288:
        /* <DEDUP_REMOVED lines=112> */
.L_x_4291:
[----:B------:R-:W-:Y:S05]  /*1a650*/  BSYNC B0 ;  /* 0x0000000000007941 */ /* 0x000fea0003800000 */
.L_x_4290:
        /* <DEDUP_REMOVED lines=9> */
.L_x_4293:
[----:B------:R-:W-:Y:S05]  /*1a6f0*/  BSYNC B2 ;  /* 0x0000000000027941 */ /* 0x000fea0003800000 */
.L_x_4292:
        /* <DEDUP_REMOVED lines=43> */
.L_x_4295:
[----:B------:R-:W-:-:S04]  /*1a9b0*/  ISETP.GE.AND P0, PT, R13, RZ, PT ;  /* 0x000000ff0d00720c */ /* 0x000fc80003f06270 */
[----:B------:R-:W-:Y:S02]  /*1a9c0*/  FSEL R24, RZ, 3.37028055040000000000e+12, P0 ;  /* 0x54442d18ff187808 */ /* 0x000fe40000000000 */
[----:B------:R-:W-:Y:S02]  /*1a9d0*/  FSEL R25, RZ, 2.1426990032196044922, P0 ;  /* 0x400921fbff197808 */ /* 0x000fe40000000000 */
.L_x_4296:
[----:B------:R-:W-:Y:S05]  /*1a9e0*/  BSYNC B0 ;  /* 0x0000000000007941 */ /* 0x000fea0003800000 */
.L_x_4294:
[----:B------:R2:W4:Y:S02]  /*1a9f0*/  DADD R12, |R12|, |R14| ;  /* 0x000000000c0c7229 */ /* 0x000524000000060e */
[----:B--2---:R-:W-:Y:S02]  /*1aa00*/  LOP3.LUT R15, R25, 0x80000000, R15, 0xb8, !PT ;  /* 0x80000000190f7812 */ /* 0x004fe400078eb80f */
[----:B-1----:R-:W-:-:S04]  /*1aa10*/  DADD R44, R44, 1 ;  /* 0x3ff000002c2c7429 */ /* 0x002fc80000000000 */
[----:B----4-:R-:W1:-:S06]  /*1aa20*/  DSETP.GTU.AND P0, PT, |R12|, +INF , PT ;  /* 0x7ff000000c00742a */ /* 0x010e4c0003f0c200 */
[----:B-1----:R-:W-:Y:S02]  /*1aa30*/  FSEL R12, R12, R24, P0 ;  /* 0x000000180c0c7208 */ /* 0x002fe40000000000 */
[----:B------:R-:W-:Y:S01]  /*1aa40*/  FSEL R13, R13, R15, P0 ;  /* 0x0000000f0d0d7208 */ /* 0x000fe20000000000 */
[----:B------:R-:W-:Y:S05]  /*1aa50*/  BRA `(.L_x_4252) ;  /* 0x0000094000007947 */ /* 0x000fea0003800000 */
.L_x_4237:
        /* <DEDUP_REMOVED lines=86> */
.L_x_4298:
[----:B------:R-:W-:Y:S05]  /*1afc0*/  BSYNC B0 ;  /* 0x0000000000007941 */ /* 0x000fea0003800000 */
.L_x_4297:
        /* <DEDUP_REMOVED lines=9> */
.L_x_4300:
[----:B------:R-:W-:Y:S05]  /*1b060*/  BSYNC B2 ;  /* 0x0000000000027941 */ /* 0x000fea0003800000 */
.L_x_4299:
        /* <DEDUP_REMOVED lines=43> */
.L_x_4302:
[----:B------:R-:W-:Y:S02]  /*1b320*/  FSEL R24, RZ, 3.37028055040000000000e+12, P0 ;  /* 0x54442d18ff187808 */ /* 0x000fe40000000000 */
[----:B------:R-:W-:Y:S02]  /*1b330*/  FSEL R25, RZ, 2.1426990032196044922, P0 ;  /* 0x400921fbff197808 */ /* 0x000fe40000000000 */
.L_x_4303:
[----:B------:R-:W-:Y:S05]  /*1b340*/  BSYNC B0 ;  /* 0x0000000000007941 */ /* 0x000fea0003800000 */
.L_x_4301:
[----:B------:R0:W2:Y:S02]  /*1b350*/  DADD R12, |R12|, |R14| ;  /* 0x000000000c0c7229 */ /* 0x0000a4000000060e */
[----:B0-----:R-:W-:-:S04]  /*1b360*/  LOP3.LUT R15, R25, 0x80000000, R15, 0xb8, !PT ;  /* 0x80000000190f7812 */ /* 0x001fc800078eb80f */
[----:B--2---:R-:W0:-:S06]  /*1b370*/  DSETP.GTU.AND P0, PT, |R12|, +INF , PT ;  /* 0x7ff000000c00742a */ /* 0x004e0c0003f0c200 */
[----:B0-----:R-:W-:Y:S02]  /*1b380*/  FSEL R12, R12, R24, P0 ;  /* 0x000000180c0c7208 */ /* 0x001fe40000000000 */
[----:B------:R-:W-:Y:S02]  /*1b390*/  FSEL R13, R13, R15, P0 ;  /* 0x0000000f0d0d7208 */ /* 0x000fe40000000000 */
.L_x_4252:
[----:B------:R-:W-:Y:S05]  /*1b3a0*/  BSYNC B1 ;  /* 0x0000000000017941 */ /* 0x000fea0003800000 */
.L_x_4236:
        /* <DEDUP_REMOVED lines=54> */
.L_x_4310:
[----:B------:R-:W-:Y:S05]  /*1b710*/  BSYNC B0 ;  /* 0x0000000000007941 */ /* 0x000fea0003800000 */
.L_x_4309:
        /* <DEDUP_REMOVED lines=17> */
.L_x_4312:
[----:B------:R2:W4:Y:S01]  /*1b830*/  DMUL R46, RZ, R42 ;  /* 0x0000002aff2e7228 */ /* 0x0005220000000000 */
[----:B------:R-:W-:-:S05]  /*1b840*/  IMAD.MOV.U32 R27, RZ, RZ, RZ ;  /* 0x000000ffff1b7224 */ /* 0x000fca00078e00ff */
.L_x_4313:
[----:B------:R-:W-:Y:S05]  /*1b850*/  BSYNC B2 ;  /* 0x0000000000027941 */ /* 0x000fea0003800000 */
.L_x_4311:
        /* <DEDUP_REMOVED lines=41> */
.L_x_4315:
[----:B------:R2:W3:Y:S01]  /*1baf0*/  DMUL R32, RZ, R42 ;  /* 0x0000002aff207228 */ /* 0x0004e20000000000 */
[----:B------:R-:W-:-:S05]  /*1bb00*/  IMAD.MOV.U32 R34, RZ, RZ, RZ ;  /* 0x000000ffff227224 */ /* 0x000fca00078e00ff */
.L_x_4316:
[----:B------:R-:W-:Y:S05]  /*1bb10*/  BSYNC B2 ;  /* 0x0000000000027941 */ /* 0x000fea0003800000 */
.L_x_4314:
        /* <DEDUP_REMOVED lines=25> */
.L_x_4308:
        /* <DEDUP_REMOVED lines=39> */
.L_x_4319:
[----:B------:R-:W-:Y:S05]  /*1bf20*/  BSYNC B0 ;  /* 0x0000000000007941 */ /* 0x000fea0003800000 */
.L_x_4318:
        /* <DEDUP_REMOVED lines=17> */
.L_x_4321:
[----:B------:R2:W4:Y:S01]  /*1c040*/  DMUL R46, RZ, R42 ;  /* 0x0000002aff2e7228 */ /* 0x0005220000000000 */
[----:B------:R-:W-:-:S05]  /*1c050*/  IMAD.MOV.U32 R27, RZ, RZ, RZ ;  /* 0x000000ffff1b7224 */ /* 0x000fca00078e00ff */
.L_x_4322:
[----:B------:R-:W-:Y:S05]  /*1c060*/  BSYNC B2 ;  /* 0x0000000000027941 */ /* 0x000fea0003800000 */
.L_x_4320:
        /* <DEDUP_REMOVED lines=41> */
.L_x_4324:
[----:B------:R2:W3:Y:S01]  /*1c300*/  DMUL R32, RZ, R42 ;  /* 0x0000002aff207228 */ /* 0x0004e20000000000 */
[----:B------:R-:W-:-:S05]  /*1c310*/  IMAD.MOV.U32 R34, RZ, RZ, RZ ;  /* 0x000000ffff227224 */ /* 0x000fca00078e00ff */
.L_x_4325:
[----:B------:R-:W-:Y:S05]  /*1c320*/  BSYNC B2 ;  /* 0x0000000000027941 */ /* 0x000fea0003800000 */
.L_x_4323:
        /* <DEDUP_REMOVED lines=39> */
.L_x_4307:
        /* <DEDUP_REMOVED lines=11> */
.L_x_4326:
[----:B------:R-:W1:-:S10]  /*1c650*/  DADD R12, R42, -R42 ;  /* 0x000000002a0c7229 */ /* 0x000e54000000082a */
[----:B-1----:R-:W-:Y:S02]  /*1c660*/  IMAD.MOV.U32 R14, RZ, RZ, R12 ;  /* 0x000000ffff0e7224 */ /* 0x002fe400078e000c */
[----:B------:R-:W-:Y:S01]  /*1c670*/  IMAD.MOV.U32 R15, RZ, RZ, R13 ;  /* 0x000000ffff0f7224 */ /* 0x000fe200078e000d */
[----:B------:R-:W-:Y:S05]  /*1c680*/  BRA `(.L_x_4317) ;  /* 0x0000081000007947 */ /* 0x000fea0003800000 */
.L_x_4306:
        /* <DEDUP_REMOVED lines=18> */
.L_x_4328:
[----:B------:R1:W2:Y:S01]  /*1c7b0*/  DMUL R32, RZ, R42 ;  /* 0x0000002aff207228 */ /* 0x0002a20000000000 */
[----:B0-----:R-:W-:-:S05]  /*1c7c0*/  IMAD.MOV.U32 R27, RZ, RZ, RZ ;  /* 0x000000ffff1b7224 */ /* 0x001fca00078e00ff */
.L_x_4329:
[----:B------:R-:W-:Y:S05]  /*1c7d0*/  BSYNC B2 ;  /* 0x0000000000027941 */ /* 0x000fea0003800000 */
.L_x_4327:
        /* <DEDUP_REMOVED lines=41> */
.L_x_4331:
[----:B------:R1:W2:Y:S01]  /*1ca70*/  DMUL R14, RZ, R42 ;  /* 0x0000002aff0e7228 */ /* 0x0002a20000000000 */
[----:B------:R-:W-:-:S05]  /*1ca80*/  IMAD.MOV.U32 R38, RZ, RZ, RZ ;  /* 0x000000ffff267224 */ /* 0x000fca00078e00ff */
.L_x_4332:
[----:B------:R-:W-:Y:S05]  /*1ca90*/  BSYNC B2 ;  /* 0x0000000000027941 */ /* 0x000fea0003800000 */
.L_x_4330:
        /* <DEDUP_REMOVED lines=24> */
.L_x_4305:
        /* <DEDUP_REMOVED lines=37> */
.L_x_4334:
[----:B------:R-:W-:Y:S05]  /*1ce70*/  BSYNC B0 ;  /* 0x0000000000007941 */ /* 0x000fea0003800000 */
.L_x_4333:
[----:B0-----:R-:W-:Y:S02]  /*1ce80*/  IMAD.MOV.U32 R14, RZ, RZ, R42 ;  /* 0x000000ffff0e7224 */ /* 0x001fe400078e002a */
[----:B------:R-:W-:Y:S02]  /*1ce90*/  IMAD.MOV.U32 R15, RZ, RZ, R43 ;  /* 0x000000ffff0f7224 */ /* 0x000fe400078e002b */
.L_x_4317:
[----:B-12---:R-:W-:Y:S05]  /*1cea0*/  BSYNC B1 ;  /* 0x0000000000017941 */ /* 0x006fea0003800000 */
.L_x_4304:
[----:B------:R-:W-:Y:S01]  /*1ceb0*/  ISETP.NE.AND P6, PT, R37, RZ, PT ;  /* 0x000000ff2500720c */ /* 0x000fe20003fc5270 */
[----:B------:R-:W-:Y:S01]  /*1cec0*/  ULDC UR4, c[0x0][0x0] ;  /* 0x0000000000047ab9 */ /* 0x000fe20000000800 */
[----:B------:R-:W-:Y:S01]  /*1ced0*/  @P2 IADD3 R25, P0, R36, UR5, RZ ;  /* 0x0000000524192c10 */ /* 0x000fe2000ff1e0ff */
[----:B------:R-:W-:-:S03]  /*1cee0*/  ULEA UR5, UP0, UR4, UR5, 0x2 ;  /* 0x0000000504057291 */ /* 0x000fc6000f80103f */
[C---:B------:R-:W-:Y:S01]  /*1cef0*/  @P2 LEA R24, P3, R25.reuse, UR12, 0x4 ;  /* 0x0000000c19182c11 */ /* 0x040fe2000f8620ff */
[----:B------:R-:W-:Y:S01]  /*1cf00*/  @P2 IMAD.X R30, RZ, RZ, UR6, P0 ;  /* 0x00000006ff1e2e24 */ /* 0x000fe200080e06ff */
[----:B0-----:R-:W-:Y:S01]  /*1cf10*/  @!P5 LEA R28, P0, R4, UR12, 0x4 ;  /* 0x0000000c041cdc11 */ /* 0x001fe2000f8020ff */
[----:B------:R-:W-:Y:S02]  /*1cf20*/  ULEA.HI.X UR6, UR4, UR6, URZ, 0x2, UP0 ;  /* 0x0000000604067291 */ /* 0x000fe400080f143f */
[----:B------:R-:W-:Y:S01]  /*1cf30*/  UISETP.LT.U32.AND UP1, UPT, UR5, UR11, UPT ;  /* 0x0000000b0500728c */ /* 0x000fe2000bf21070 */
[----:B------:R-:W-:Y:S01]  /*1cf40*/  @P2 LEA.HI.X R25, R25, UR13, R30, 0x4, P3 ;  /* 0x0000000d19192c11 */ /* 0x000fe200098f241e */
[----:B------:R-:W-:Y:S01]  /*1cf50*/  UISETP.GE.U32.AND UP0, UPT, UR5, 0x10000, UPT ;  /* 0x000100000500788c */ /* 0x000fe2000bf06070 */
[C---:B------:R-:W-:Y:S02]  /*1cf60*/  @!P6 LEA R26, P1, R2.reuse, UR12, 0x4 ;  /* 0x0000000c021aec11 */ /* 0x040fe4000f8220ff */
[C---:B------:R-:W-:Y:S01]  /*1cf70*/  @!P4 LEA R30, P3, R3.reuse, UR12, 0x4 ;  /* 0x0000000c031ecc11 */ /* 0x040fe2000f8620ff */
[----:B---3--:R0:W-:Y:S01]  /*1cf80*/  @P2 STG.E.128 [R24.64], R8 ;  /* 0x0000000818002986 */ /* 0x0081e2000c101d0e */
[----:B------:R-:W-:Y:S01]  /*1cf90*/  @!P6 LEA.HI.X R27, R2, UR13, R5, 0x4, P1 ;  /* 0x0000000d021bec11 */ /* 0x000fe200088f2405 */
[----:B------:R-:W-:Y:S01]  /*1cfa0*/  UISETP.GE.U32.AND.EX UP0, UPT, UR6, URZ, UPT, UP0 ;  /* 0x0000003f0600728c */ /* 0x000fe2000bf06100 */
[----:B------:R-:W-:Y:S01]  /*1cfb0*/  @!P5 LEA.HI.X R29, R4, UR13, R7, 0x4, P0 ;  /* 0x0000000d041ddc11 */ /* 0x000fe200080f2407 */
[----:B------:R-:W-:Y:S01]  /*1cfc0*/  IMAD.U32 R2, RZ, RZ, UR6 ;  /* 0x00000006ff027e24 */ /* 0x000fe2000f8e00ff */
[----:B------:R-:W-:Y:S01]  /*1cfd0*/  @!P4 LEA.HI.X R31, R3, UR13, R6, 0x4, P3 ;  /* 0x0000000d031fcc11 */ /* 0x000fe200098f2406 */
[----:B------:R0:W-:Y:S01]  /*1cfe0*/  @!P6 STG.E.128 [R26.64], R20 ;  /* 0x000000141a00e986 */ /* 0x0001e2000c101d0e */
[----:B------:R-:W-:-:S02]  /*1cff0*/  PLOP3.LUT P0, PT, PT, PT, UP1, 0x80, 0x0 ;  /* 0x000000000000781c */ /* 0x000fc40003f0f018 */
[----:B------:R-:W-:Y:S01]  /*1d000*/  PLOP3.LUT P1, PT, PT, PT, UP0, 0x80, 0x0 ;  /* 0x000000000000781c */ /* 0x000fe20003f2f008 */
[----:B------:R0:W-:Y:S01]  /*1d010*/  @!P5 STG.E.128 [R28.64], R16 ;  /* 0x000000101c00d986 */ /* 0x0001e2000c101d0e */
[----:B------:R-:W-:-:S03]  /*1d020*/  ISETP.LT.AND.EX P0, PT, R2, UR7, PT, P0 ;  /* 0x0000000702007c0c */ /* 0x000fc6000bf01300 */
[----:B------:R0:W-:Y:S10]  /*1d030*/  @!P4 STG.E.128 [R30.64], R12 ;  /* 0x0000000c1e00c986 */ /* 0x0001f4000c101d0e */
[----:B------:R-:W-:Y:S05]  /*1d040*/  @!P1 BRA P0, `(.L_x_4335) ;  /* 0xfffe317000009947 */ /* 0x000fea000003ffff */
[----:B------:R-:W-:Y:S05]  /*1d050*/  EXIT ;  /* 0x000000000000794d */ /* 0x000fea0003800000 */
.L_x_3938:
[----:B------:R-:W0:Y:S02]  /*1d060*/  S2R R3, SR_TID.X ;  /* 0x0000000000037919 */ /* 0x000e240000002100 */
[----:B0-----:R-:W-:-:S05]  /*1d070*/  IMAD.WIDE.U32 R4, R3, 0x4, RZ ;  /* 0x0000000403047825 */ /* 0x001fca00078e00ff */
[----:B------:R-:W-:-:S04]  /*1d080*/  ISETP.GE.U32.AND P0, PT, R4, UR11, PT ;  /* 0x0000000b04007c0c */ /* 0x000fc8000bf06070 */
[----:B------:R-:W-:-:S04]  /*1d090*/  ISETP.GE.AND.EX P0, PT, R5, UR7, PT, P0 ;  /* 0x0000000705007c0c */ /* 0x000fc8000bf06300 */
[----:B------:R-:W-:-:S13]  /*1d0a0*/  ISETP.GT.U32.OR P0, PT, R3, 0x3fff, P0 ;  /* 0x00003fff0300780c */ /* 0x000fda0000704470 */
[----:B------:R-:W-:Y:S05]  /*1d0b0*/  @P0 EXIT ;  /* 0x000000000000094d */ /* 0x000fea0003800000 */
[----:B------:R-:W-:Y:S01]  /*1d0c0*/  IMAD.MOV.U32 R0, RZ, RZ, RZ ;  /* 0x000000ffff007224 */ /* 0x000fe200078e00ff */
[----:B------:R-:W-:-:S06]  /*1d0d0*/  UIMAD.WIDE UR8, UR10, 0x100000, UR8 ;  /* 0x001000000a0878a5 */ /* 0x000fcc000f8e0208 */
.L_x_4732:
[----:B-1----:R-:W-:-:S04]  /*1d0e0*/  LEA R20, P0, R3, UR8, 0x6 ;  /* 0x0000000803147c11 */ /* 0x002fc8000f8030ff */
        /* <DEDUP_REMOVED lines=95> */
.L_x_4343:
        /* <DEDUP_REMOVED lines=21> */
.L_x_4346:
[----:B------:R-:W-:Y:S05]  /*1d830*/  BSYNC B3 ;  /* 0x0000000000037941 */ /* 0x000fea0003800000 */
.L_x_4345:
        /* <DEDUP_REMOVED lines=15> */
.L_x_4344:
[----:B------:R-:W-:Y:S05]  /*1d930*/  BSYNC B2 ;  /* 0x0000000000027941 */ /* 0x000fea0003800000 */
.L_x_4342:
        /* <DEDUP_REMOVED lines=21> */
.L_x_4348:
[----:B------:R-:W-:Y:S05]  /*1da90*/  BSYNC B2 ;  /* 0x0000000000027941 */ /* 0x000fea0003800000 */
.L_x_4347:
        /* <DEDUP_REMOVED lines=43> */
.L_x_4350:
[----:B------:R-:W-:-:S04]  /*1dd50*/  ISETP.GE.AND P0, PT, R9, RZ, PT ;  /* 0x000000ff0900720c */ /* 0x000fc80003f06270 */
[----:B------:R-:W-:Y:S02]  /*1dd60*/  FSEL R22, RZ, 3.37028055040000000000e+12, P0 ;  /* 0x54442d18ff167808 */ /* 0x000fe40000000000 */
[----:B------:R-:W-:Y:S02]  /*1dd70*/  FSEL R23, RZ, 2.1426990032196044922, P0 ;  /* 0x400921fbff177808 */ /* 0x000fe40000000000 */
.L_x_4351:
[----:B------:R-:W-:Y:S05]  /*1dd80*/  BSYNC B0 ;  /* 0x0000000000007941 */ /* 0x000fea0003800000 */
.L_x_4349:
[----:B------:R0:W2:Y:S02]  /*1dd90*/  DADD R8, |R8|, |R10| ;  /* 0x0000000008087229 */ /* 0x0000a4000000060a */
[----:B0-----:R-:W-:Y:S02]  /*1dda0*/  LOP3.LUT R11, R23, 0x80000000, R11, 0xb8, !PT ;  /* 0x80000000170b7812 */ /* 0x001fe400078eb80b */
[----:B-1----:R-:W-:-:S04]  /*1ddb0*/  DMUL R36, R36, 0.5 ;  /* 0x3fe0000024247828 */ /* 0x002fc80000000000 */
[----:B--2---:R-:W0:-:S06]  /*1ddc0*/  DSETP.GTU.AND P0, PT, |R8|, +INF , PT ;  /* 0x7ff000000800742a */ /* 0x004e0c0003f0c200 */
[----:B0-----:R-:W-:Y:S02]  /*1ddd0*/  FSEL R8, R8, R22, P0 ;  /* 0x0000001608087208 */ /* 0x001fe40000000000 */
[----:B------:R-:W-:Y:S01]  /*1dde0*/  FSEL R9, R9, R11, P0 ;  /* 0x0000000b09097208 */ /* 0x000fe20000000000 */
[----:B------:R-:W-:Y:S05]  /*1ddf0*/  BRA `(.L_x_4352) ;  /* 0x00004ab000007947 */ /* 0x000fea0003800000 */
.L_x_4341:
[----:B------:R-:W0:-:S06]  /*1de00*/  DMUL R24, R22, R22 ;  /* 0x0000001616187228 */ /* 0x000e0c0000000000 */
[----:B0-----:R-:W0:-:S06]  /*1de10*/  DFMA R26, R44, R44, R24 ;  /* 0x0000002c2c1a722b */ /* 0x001e0c0000000018 */
[----:B0-----:R-:W0:-:S14]  /*1de20*/  DSETP.GTU.AND P0, PT, R26, c[0x2][0x148], PT ;  /* 0x008052001a00762a */ /* 0x001e1c0003f0c000 */
[----:B0-----:R-:W-:Y:S05]  /*1de30*/  @P0 BRA `(.L_x_4353) ;  /* 0x0000089000000947 */ /* 0x001fea0003800000 */
[----:B------:R-:W0:Y:S01]  /*1de40*/  MUFU.RCP64H R25, R45 ;  /* 0x0000002d00197308 */ /* 0x000e220000001800 */
[----:B------:R-:W-:Y:S01]  /*1de50*/  IMAD.MOV.U32 R24, RZ, RZ, 0x1 ;  /* 0x00000001ff187424 */ /* 0x000fe200078e00ff */
[----:B------:R-:W-:Y:S01]  /*1de60*/  ISETP.GT.AND P0, PT, R27, 0xfffff, PT ;  /* 0x000fffff1b00780c */ /* 0x000fe20003f04270 */
[----:B------:R-:W-:Y:S01]  /*1de70*/  IMAD.MOV.U32 R35, RZ, RZ, R27 ;  /* 0x000000ffff237224 */ /* 0x000fe200078e001b */
[----:B------:R-:W-:Y:S01]  /*1de80*/  BSSY B0, `(.L_x_4354) ;  /* 0x0000045000007945 */ /* 0x000fe20003800000 */
[----:B------:R-:W-:Y:S01]  /*1de90*/  IMAD.MOV.U32 R34, RZ, RZ, R26 ;  /* 0x000000ffff227224 */ /* 0x000fe200078e001a */
[----:B------:R-:W-:-:S09]  /*1dea0*/  FSETP.GEU.AND P5, PT, |R23|, 6.5827683646048100446e-37, PT ;  /* 0x036000001700780b */ /* 0x000fd20003fae200 */
[----:B------:R-:W-:-:S04]  /*1deb0*/  @!P0 DMUL R26, R26, 1.80143985094819840000e+16 ;  /* 0x435000001a1a8828 */ /* 0x000fc80000000000 */
[----:B0-----:R-:W0:-:S06]  /*1dec0*/  DFMA R28, -R44, R24, 1 ;  /* 0x3ff000002c1c742b */ /* 0x001e0c0000000118 */
[----:B0-----:R-:W0:Y:S01]  /*1ded0*/  DFMA R28, R28, R28, R28 ;  /* 0x0000001c1c1c722b */ /* 0x001e22000000001c */
[----:B------:R-:W-:Y:S02]  /*1dee0*/  @!P0 IMAD.MOV.U32 R35, RZ, RZ, R27 ;  /* 0x000000ffff238224 */ /* 0x000fe400078e001b */
[----:B------:R-:W-:-:S03]  /*1def0*/  @!P0 IMAD.MOV.U32 R34, RZ, RZ, R26 ;  /* 0x000000ffff228224 */ /* 0x000fc600078e001a */
[----:B0-----:R-:W0:Y:S01]  /*1df00*/  DFMA R28, R24, R28, R24 ;  /* 0x0000001c181c722b */ /* 0x001e220000000018 */
[----:B------:R-:W-:-:S04]  /*1df10*/  IADD3 R2, R35, -0x1, RZ ;  /* 0xffffffff23027810 */ /* 0x000fc80007ffe0ff */
[----:B------:R-:W-:Y:S01]  /*1df20*/  ISETP.GE.U32.AND P2, PT, R2, 0x7fefffff, PT ;  /* 0x7fefffff0200780c */ /* 0x000fe20003f46070 */
[----:B0-----:R-:W0:-:S06]  /*1df30*/  DFMA R24, -R44, R28, 1 ;  /* 0x3ff000002c18742b */ /* 0x001e0c000000011c */
[----:B0-----:R-:W0:-:S06]  /*1df40*/  DFMA R24, R28, R24, R28 ;  /* 0x000000181c18722b */ /* 0x001e0c000000001c */
[----:B0-----:R-:W0:Y:S01]  /*1df50*/  DMUL R30, R22, R24 ;  /* 0x00000018161e7228 */ /* 0x001e220000000000 */
[----:B------:R-:W-:Y:S01]  /*1df60*/  @P2 IMAD.MOV.U32 R28, RZ, RZ, 0x0 ;  /* 0x00000000ff1c2424 */ /* 0x000fe200078e00ff */
[----:B------:R-:W-:Y:S01]  /*1df70*/  @P2 FSETP.NEU.FTZ.AND P3, PT, R27, RZ, PT ;  /* 0x000000ff1b00220b */ /* 0x000fe20003f7d000 */
[----:B------:R-:W-:-:S03]  /*1df80*/  @P2 IMAD.MOV.U32 R29, RZ, RZ, 0x7ff00000 ;  /* 0x7ff00000ff1d2424 */ /* 0x000fc600078e00ff */
[----:B0-----:R-:W0:-:S04]  /*1df90*/  DFMA R32, -R44, R30, R22 ;  /* 0x0000001e2c20722b */ /* 0x001e080000000116 */
[----:B------:R-:W1:-:S04]  /*1dfa0*/  @P2 DFMA R28, R26, R28, +INF ;  /* 0x7ff000001a1c242b */ /* 0x000e48000000001c */
[----:B0-----:R-:W0:-:S06]  /*1dfb0*/  DFMA R24, R24, R32, R30 ;  /* 0x000000201818722b */ /* 0x001e0c000000001e */
[----:B-1----:R-:W-:Y:S02]  /*1dfc0*/  @P2 FSEL R36, R28, RZ, P3 ;  /* 0x000000ff1c242208 */ /* 0x002fe40001800000 */
[----:B------:R-:W-:Y:S02]  /*1dfd0*/  @P2 FSEL R37, R29, -QNAN , P3 ;  /* 0xfff000001d252808 */ /* 0x000fe40001800000 */
[----:B0-----:R-:W-:-:S05]  /*1dfe0*/  FFMA R2, RZ, R45, R25 ;  /* 0x0000002dff027223 */ /* 0x001fca0000000019 */
[----:B------:R-:W-:Y:S01]  /*1dff0*/  FSETP.GT.AND P4, PT, |R2|, 1.469367938527859385e-39, PT ;  /* 0x001000000200780b */ /* 0x000fe20003f84200 */
[----:B------:R-:W-:Y:S02]  /*1e000*/  IMAD.MOV.U32 R2, RZ, RZ, -0x3ff ;  /* 0xfffffc01ff027424 */ /* 0x000fe400078e00ff */
[----:B------:R-:W-:Y:S01]  /*1e010*/  @!P0 IMAD.MOV.U32 R2, RZ, RZ, -0x435 ;  /* 0xfffffbcbff028424 */ /* 0x000fe200078e00ff */
        /* <DEDUP_REMOVED lines=43> */
.L_x_4355:
[----:B------:R-:W-:Y:S05]  /*1e2d0*/  BSYNC B0 ;  /* 0x0000000000007941 */ /* 0x000fea0003800000 */
.L_x_4354:
[----:B------:R-:W-:Y:S01]  /*1e2e0*/  BSSY B2, `(.L_x_4356) ;  /* 0x0000008000027945 */ /* 0x000fe20003800000 */
[----:B------:R-:W-:Y:S05]  /*1e2f0*/  @P4 BRA P5, `(.L_x_4357) ;  /* 0x0000006000004947 */ /* 0x000fea0002800000 */
[----:B------:R-:W-:Y:S01]  /*1e300*/  IMAD.MOV.U32 R24, RZ, RZ, R22 ;  /* 0x000000ffff187224 */ /* 0x000fe200078e0016 */
[----:B------:R-:W-:Y:S01]  /*1e310*/  MOV R28, 0x1e360 ;  /* 0x0001e360001c7802 */ /* 0x000fe20000000f00 */
[----:B------:R-:W-:Y:S02]  /*1e320*/  IMAD.MOV.U32 R25, RZ, RZ, R23 ;  /* 0x000000ffff197224 */ /* 0x000fe400078e0017 */
[----:B------:R-:W-:Y:S02]  /*1e330*/  IMAD.MOV.U32 R30, RZ, RZ, R44 ;  /* 0x000000ffff1e7224 */ /* 0x000fe400078e002c */
[----:B0-----:R-:W-:Y:S02]  /*1e340*/  IMAD.MOV.U32 R27, RZ, RZ, R45 ;  /* 0x000000ffff1b7224 */ /* 0x001fe400078e002d */
[----:B-1---5:R-:W-:Y:S05]  /*1e350*/  CALL.REL.NOINC `($__internal_5_$__cuda_sm20_div_rn_f64_full) ;  /* 0x0001b94000007944 */ /* 0x022fea0003c00000 */
.L_x_4357:
[----:B------:R-:W-:Y:S05]  /*1e360*/  BSYNC B2 ;  /* 0x0000000000027941 */ /* 0x000fea0003800000 */
.L_x_4356:
        /* <DEDUP_REMOVED lines=43> */
.L_x_4359:
[----:B------:R-:W-:-:S04]  /*1e620*/  ISETP.GE.AND P0, PT, R9, RZ, PT ;  /* 0x000000ff0900720c */ /* 0x000fc80003f06270 */
[----:B------:R-:W-:Y:S02]  /*1e630*/  FSEL R22, RZ, 3.37028055040000000000e+12, P0 ;  /* 0x54442d18ff167808 */ /* 0x000fe40000000000 */
[----:B------:R-:W-:Y:S02]  /*1e640*/  FSEL R23, RZ, 2.1426990032196044922, P0 ;  /* 0x400921fbff177808 */ /* 0x000fe40000000000 */
.L_x_4360:
[----:B------:R-:W-:Y:S05]  /*1e650*/  BSYNC B0 ;  /* 0x0000000000007941 */ /* 0x000fea0003800000 */
.L_x_4358:
[----:B------:R2:W3:Y:S02]  /*1e660*/  DADD R8, |R8|, |R10| ;  /* 0x0000000008087229 */ /* 0x0004e4000000060a */
[----:B--2---:R-:W-:Y:S02]  /*1e670*/  LOP3.LUT R11, R23, 0x80000000, R11, 0xb8, !PT ;  /* 0x80000000170b7812 */ /* 0x004fe400078eb80b */
[----:B-1----:R-:W-:-:S04]  /*1e680*/  DMUL R36, R36, 0.5 ;  /* 0x3fe0000024247828 */ /* 0x002fc80000000000 */
[----:B---3--:R-:W1:-:S06]  /*1e690*/  DSETP.GTU.AND P0, PT, |R8|, +INF , PT ;  /* 0x7ff000000800742a */ /* 0x008e4c0003f0c200 */
[----:B-1----:R-:W-:Y:S02]  /*1e6a0*/  FSEL R8, R8, R22, P0 ;  /* 0x0000001608087208 */ /* 0x002fe40000000000 */
[----:B------:R-:W-:Y:S01]  /*1e6b0*/  FSEL R9, R9, R11, P0 ;  /* 0x0000000b09097208 */ /* 0x000fe20000000000 */
[----:B------:R-:W-:Y:S05]  /*1e6c0*/  BRA `(.L_x_4352) ;  /* 0x000041e000007947 */ /* 0x000fea0003800000 */
.L_x_4353:
        /* <DEDUP_REMOVED lines=9> */
[----:B------:R-:W2:Y:S02]  /*1e760*/  DADD R36, R24, R24 ;  /* 0x0000000018247229 */ /* 0x000ea40000000018 */
[----:B0-----:R-:W-:Y:S02]  /*1e770*/  LOP3.LUT R27, R41, 0xfffffff8, RZ, 0xc0, !PT ;  /* 0xfffffff8291b7812 */ /* 0x001fe400078ec0ff */
[----:B------:R-:W0:Y:S02]  /*1e780*/  DADD R38, R28, R28 ;  /* 0x000000001c267229 */ /* 0x000e24000000001c */
[----:B-1----:R-:W-:Y:S02]  /*1e790*/  LOP3.LUT R35, R47, 0xfffffff8, RZ, 0xc0, !PT ;  /* 0xfffffff82f237812 */ /* 0x002fe400078ec0ff */
[----:B------:R-:W1:-:S04]  /*1e7a0*/  DADD R40, R40, -R26 ;  /* 0x0000000028287229 */ /* 0x000e48000000081a */
[----:B------:R-:W3:-:S04]  /*1e7b0*/  DADD R46, R46, -R34 ;  /* 0x000000002e2e7229 */ /* 0x000ec80000000822 */
[----:B------:R-:W4:-:S04]  /*1e7c0*/  DADD R42, R26, R26 ;  /* 0x000000001a2a7229 */ /* 0x000f08000000001a */
[----:B------:R-:W-:-:S04]  /*1e7d0*/  DMUL R30, R24, R24 ;  /* 0x00000018181e7228 */ /* 0x000fc80000000000 */
[----:B------:R-:W-:-:S04]  /*1e7e0*/  DMUL R52, R28, R28 ;  /* 0x0000001c1c347228 */ /* 0x000fc80000000000 */
[----:B------:R-:W0:-:S04]  /*1e7f0*/  DADD R48, R34, R34 ;  /* 0x0000000022307229 */ /* 0x000e080000000022 */
[----:B--2---:R2:W0:-:S04]  /*1e800*/  DMUL R24, R26, R36 ;  /* 0x000000241a187228 */ /* 0x0044080000000000 */
[----:B------:R2:W0:-:S04]  /*1e810*/  DMUL R28, R26, R26 ;  /* 0x0000001a1a1c7228 */ /* 0x0004080000000000 */
[----:B0-----:R2:W0:-:S04]  /*1e820*/  DMUL R26, R34, R38 ;  /* 0x00000026221a7228 */ /* 0x0014080000000000 */
[----:B------:R2:W0:-:S04]  /*1e830*/  DMUL R32, R34, R34 ;  /* 0x0000002222207228 */ /* 0x0004080000000000 */
[----:B-1----:R2:W1:-:S04]  /*1e840*/  DMUL R34, R40, R36 ;  /* 0x0000002428227228 */ /* 0x0024480000000000 */
[----:B---3--:R2:W3:-:S04]  /*1e850*/  DMUL R36, R46, R38 ;  /* 0x000000262e247228 */ /* 0x0084c80000000000 */
[----:B----4-:R2:W4:-:S04]  /*1e860*/  DMUL R38, R40, R42 ;  /* 0x0000002a28267228 */ /* 0x0105080000000000 */
[----:B------:R2:W0:-:S04]  /*1e870*/  DMUL R42, R46, R48 ;  /* 0x000000302e2a7228 */ /* 0x0004080000000000 */
[----:B------:R-:W0:-:S04]  /*1e880*/  DMUL R40, R40, R40 ;  /* 0x0000002828287228 */ /* 0x000e080000000000 */
[----:B-1234-:R-:W0:-:S04]  /*1e890*/  DMUL R46, R46, R46 ;  /* 0x0000002e2e2e7228 */ /* 0x01ee080000000000 */
.L_x_4362:
        /* <DEDUP_REMOVED lines=11> */
[----:B0-----:R-:W0:-:S04]  /*1e950*/  DSETP.GEU.AND P3, PT, R50, R26, PT ;  /* 0x0000001a3200722a */ /* 0x001e080003f6e000 */
[----:B---3--:R1:W2:Y:S02]  /*1e960*/  DSETP.LT.OR P0, PT, R50, R26, P0 ;  /* 0x0000001a3200722a */ /* 0x0082a40000701400 */
[----:B0-----:R-:W-:Y:S02]  /*1e970*/  FSEL R48, R50, R26, !P3 ;  /* 0x0000001a32307208 */ /* 0x001fe40005800000 */
[----:B------:R-:W-:Y:S02]  /*1e980*/  FSEL R49, R51, R27, !P3 ;  /* 0x0000001b33317208 */ /* 0x000fe40005800000 */
[----:B-1----:R-:W-:Y:S02]  /*1e990*/  FSEL R26, R26, R50, !P3 ;  /* 0x000000321a1a7208 */ /* 0x002fe40005800000 */
[----:B------:R-:W-:Y:S02]  /*1e9a0*/  FSEL R27, R27, R51, !P3 ;  /* 0x000000331b1b7208 */ /* 0x000fe40005800000 */
[----:B------:R-:W0:-:S04]  /*1e9b0*/  DSETP.GEU.AND P2, PT, R48, R28, PT ;  /* 0x0000001c3000722a */ /* 0x000e080003f4e000 */
[----:B--2---:R1:W2:Y:S02]  /*1e9c0*/  DSETP.LT.OR P0, PT, R48, R28, P0 ;  /* 0x0000001c3000722a */ /* 0x0042a40000701400 */
        /* <DEDUP_REMOVED lines=35> */
[----:B--2---:R-:W1:Y:S02]  /*1ec00*/  DSETP.LT.OR P0, PT, R48, R40, P0 ;  /* 0x000000283000722a */ /* 0x004e640000701400 */
[----:B0-----:R-:W-:Y:S02]  /*1ec10*/  FSEL R52, R48, R40, !P2 ;  /* 0x0000002830347208 */ /* 0x001fe40005000000 */
[----:B------:R-:W-:Y:S02]  /*1ec20*/  FSEL R53, R49, R41, !P2 ;  /* 0x0000002931357208 */ /* 0x000fe40005000000 */
[----:B------:R-:W-:Y:S02]  /*1ec30*/  FSEL R51, R41, R49, !P2 ;  /* 0x0000003129337208 */ /* 0x000fe40005000000 */
[----:B------:R-:W-:Y:S02]  /*1ec40*/  FSEL R42, R40, R48, !P2 ;  /* 0x00000030282a7208 */ /* 0x000fe40005000000 */
[----:B-1----:R-:W-:-:S04]  /*1ec50*/  DSETP.LT.OR P0, PT, R52, R46, P0 ;  /* 0x0000002e3400722a */ /* 0x002fc80000701400 */
        /* <DEDUP_REMOVED lines=16> */
[----:B------:R-:W-:Y:S02]  /*1ed60*/  IMAD.MOV.U32 R28, RZ, RZ, R2 ;  /* 0x000000ffff1c7224 */ /* 0x000fe400078e0002 */
[----:B------:R-:W-:Y:S02]  /*1ed70*/  IMAD.MOV.U32 R46, RZ, RZ, R48 ;  /* 0x000000ffff2e7224 */ /* 0x000fe400078e0030 */
[----:B------:R-:W-:Y:S02]  /*1ed80*/  IMAD.MOV.U32 R47, RZ, RZ, R49 ;  /* 0x000000ffff2f7224 */ /* 0x000fe400078e0031 */
[----:B------:R-:W-:Y:S01]  /*1ed90*/  IMAD.MOV.U32 R43, RZ, RZ, R51 ;  /* 0x000000ffff2b7224 */ /* 0x000fe200078e0033 */
[----:B------:R-:W-:Y:S05]  /*1eda0*/  @P0 BRA `(.L_x_4362) ;  /* 0xfffffaf000000947 */ /* 0x000fea000383ffff */
[----:B------:R-:W-:Y:S05]  /*1edb0*/  BSYNC B0 ;  /* 0x0000000000007941 */ /* 0x000fea0003800000 */
.L_x_4361:
        /* <DEDUP_REMOVED lines=77> */
.L_x_4364:
        /* <DEDUP_REMOVED lines=21> */
.L_x_4367:
[----:B------:R-:W-:Y:S05]  /*1f3e0*/  BSYNC B3 ;  /* 0x0000000000037941 */ /* 0x000fea0003800000 */
.L_x_4366:
        /* <DEDUP_REMOVED lines=15> */
.L_x_4365:
[----:B------:R-:W-:Y:S05]  /*1f4e0*/  BSYNC B2 ;  /* 0x0000000000027941 */ /* 0x000fea0003800000 */
.L_x_4363:
        /* <DEDUP_REMOVED lines=21> */
.L_x_4369:
[----:B------:R-:W-:Y:S05]  /*1f640*/  BSYNC B2 ;  /* 0x0000000000027941 */ /* 0x000fea0003800000 */
.L_x_4368:
        /* <DEDUP_REMOVED lines=43> */
.L_x_4371:
[----:B------:R-:W-:-:S04]  /*1f900*/  ISETP.GE.AND P0, PT, R9, RZ, PT ;  /* 0x000000ff0900720c */ /* 0x000fc80003f06270 */
[----:B------:R-:W-:Y:S02]  /*1f910*/  FSEL R22, RZ, 3.37028055040000000000e+12, P0 ;  /* 0x54442d18ff167808 */ /* 0x000fe40000000000 */
[----:B------:R-:W-:Y:S02]  /*1f920*/  FSEL R23, RZ, 2.1426990032196044922, P0 ;  /* 0x400921fbff177808 */ /* 0x000fe40000000000 */
.L_x_4372:
[----:B------:R-:W-:Y:S05]  /*1f930*/  BSYNC B0 ;  /* 0x0000000000007941 */ /* 0x000fea0003800000 */
.L_x_4370:
[----:B------:R0:W2:Y:S02]  /*1f940*/  DADD R8, |R8|, |R10| ;  /* 0x0000000008087229 */ /* 0x0000a4000000060a */
[----:B0-----:R-:W-:Y:S02]  /*1f950*/  LOP3.LUT R11, R23, 0x80000000, R11, 0xb8, !PT ;  /* 0x80000000170b7812 */ /* 0x001fe400078eb80b */
[----:B-1----:R-:W-:-:S04]  /*1f960*/  DMUL R36, R36, 0.5 ;  /* 0x3fe0000024247828 */ /* 0x002fc80000000000 */
[----:B--2---:R-:W0:-:S06]  /*1f970*/  DSETP.GTU.AND P0, PT, |R8|, +INF , PT ;  /* 0x7ff000000800742a */ /* 0x004e0c0003f0c200 */
[----:B0-----:R-:W-:Y:S02]  /*1f980*/  FSEL R8, R8, R22, P0 ;  /* 0x0000001608087208 */ /* 0x001fe40000000000 */
[----:B------:R-:W-:Y:S01]  /*1f990*/  FSEL R9, R9, R11, P0 ;  /* 0x0000000b09097208 */ /* 0x000fe20000000000 */
[----:B------:R-:W-:Y:S05]  /*1f9a0*/  BRA `(.L_x_4352) ;  /* 0x00002f0000007947 */ /* 0x000fea0003800000 */
.L_x_4340:
        /* <DEDUP_REMOVED lines=13> */
[----:B------:R-:W-:Y:S01]  /*1fa80*/  IMAD.MOV.U32 R24, RZ, RZ, R2 ;  /* 0x000000ffff187224 */ /* 0x000fe200078e0002 */
[----:B------:R-:W-:Y:S01]  /*1fa90*/  IADD3 R31, -R28, 0x7fd00000, RZ ;  /* 0x7fd000001c1f7810 */ /* 0x000fe20007ffe1ff */
[----:B------:R-:W-:Y:S01]  /*1faa0*/  IMAD.MOV.U32 R30, RZ, RZ, RZ ;  /* 0x000000ffff1e7224 */ /* 0x000fe200078e00ff */
[----:B------:R-:W-:-:S02]  /*1fab0*/  ISETP.GE.U32.AND P3, PT, R25, 0x7ff00000, PT ;  /* 0x7ff000001900780c */ /* 0x000fc40003f66070 */
[----:B------:R-:W-:-:S03]  /*1fac0*/  FSETP.GEU.AND P5, PT, |R23|, 6.5827683646048100446e-37, PT ;  /* 0x036000001700780b */ /* 0x000fc60003fae200 */
        /* <DEDUP_REMOVED lines=12> */
[----:B------:R-:W0:Y:S01]  /*1fb90*/  MUFU.RSQ64H R35, R33 ;  /* 0x0000002100237308 */ /* 0x000e220000001c00 */
[----:B------:R-:W-:Y:S01]  /*1fba0*/  LOP3.LUT R29, R28, 0x100000, RZ, 0xfc, !PT ;  /* 0x001000001c1d7812 */ /* 0x000fe200078efcff */
[----:B------:R-:W-:Y:S01]  /*1fbb0*/  IMAD.MOV.U32 R28, RZ, RZ, RZ ;  /* 0x000000ffff1c7224 */ /* 0x000fe200078e00ff */
[----:B0-----:R-:W0:-:S06]  /*1fbc0*/  DMUL R36, R34, R34 ;  /* 0x0000002222247228 */ /* 0x001e0c0000000000 */
[----:B0-----:R-:W0:-:S06]  /*1fbd0*/  DFMA R36, R32, -R36, 1 ;  /* 0x3ff000002024742b */ /* 0x001e0c0000000824 */
[----:B0-----:R-:W-:-:S04]  /*1fbe0*/  DFMA R38, R36, R38, 0.5 ;  /* 0x3fe000002426742b */ /* 0x001fc80000000026 */
[----:B------:R-:W0:-:S06]  /*1fbf0*/  DMUL R36, R34, R36 ;  /* 0x0000002422247228 */ /* 0x000e0c0000000000 */
[----:B0-----:R-:W0:-:S06]  /*1fc00*/  DFMA R36, R38, R36, R34 ;  /* 0x000000242624722b */ /* 0x001e0c0000000022 */
[----:B0-----:R0:W1:Y:S02]  /*1fc10*/  DMUL R36, R30, R36 ;  /* 0x000000241e247228 */ /* 0x0010640000000000 */
        /* <DEDUP_REMOVED lines=74> */
.L_x_4374:
[----:B------:R-:W-:Y:S05]  /*200c0*/  BSYNC B0 ;  /* 0x0000000000007941 */ /* 0x000fea0003800000 */
.L_x_4373:
[----:B------:R-:W-:Y:S01]  /*200d0*/  BSSY B2, `(.L_x_4375) ;  /* 0x000000a000027945 */ /* 0x000fe20003800000 */
[----:B------:R-:W-:Y:S05]  /*200e0*/  @P4 BRA P5, `(.L_x_4376) ;  /* 0x0000008000004947 */ /* 0x000fea0002800000 */
[----:B------:R-:W-:Y:S01]  /*200f0*/  IMAD.MOV.U32 R24, RZ, RZ, R22 ;  /* 0x000000ffff187224 */ /* 0x000fe200078e0016 */
[----:B0-----:R-:W-:Y:S01]  /*20100*/  MOV R28, 0x20150 ;  /* 0x00020150001c7802 */ /* 0x001fe20000000f00 */
[----:B------:R-:W-:Y:S02]  /*20110*/  IMAD.MOV.U32 R25, RZ, RZ, R23 ;  /* 0x000000ffff197224 */ /* 0x000fe400078e0017 */
[----:B------:R-:W-:Y:S02]  /*20120*/  IMAD.MOV.U32 R30, RZ, RZ, R44 ;  /* 0x000000ffff1e7224 */ /* 0x000fe400078e002c */
[----:B------:R-:W-:Y:S02]  /*20130*/  IMAD.MOV.U32 R27, RZ, RZ, R45 ;  /* 0x000000ffff1b7224 */ /* 0x000fe400078e002d */
[----:B-1---5:R-:W-:Y:S05]  /*20140*/  CALL.REL.NOINC `($__internal_5_$__cuda_sm20_div_rn_f64_full) ;  /* 0x00019b5000007944 */ /* 0x022fea0003c00000 */
[----:B------:R-:W-:Y:S02]  /*20150*/  IMAD.MOV.U32 R26, RZ, RZ, R24 ;  /* 0x000000ffff1a7224 */ /* 0x000fe400078e0018 */
[----:B------:R-:W-:Y:S02]  /*20160*/  IMAD.MOV.U32 R27, RZ, RZ, R25 ;  /* 0x000000ffff1b7224 */ /* 0x000fe400078e0019 */
.L_x_4376:
[----:B------:R-:W-:Y:S05]  /*20170*/  BSYNC B2 ;  /* 0x0000000000027941 */ /* 0x000fea0003800000 */
.L_x_4375:
        /* <DEDUP_REMOVED lines=32> */
[----:B0--3--:R-:W-:Y:S02]  /*20380*/  FSEL R29, R26, R24, !P0 ;  /* 0x000000181a1d7208 */ /* 0x009fe40004000000 */
        /* <DEDUP_REMOVED lines=10> */
.L_x_4378:
[----:B------:R-:W-:-:S04]  /*20430*/  ISETP.GE.AND P0, PT, R9, RZ, PT ;  /* 0x000000ff0900720c */ /* 0x000fc80003f06270 */
[----:B------:R-:W-:Y:S02]  /*20440*/  FSEL R22, RZ, 3.37028055040000000000e+12, P0 ;  /* 0x54442d18ff167808 */ /* 0x000fe40000000000 */
[----:B------:R-:W-:Y:S02]  /*20450*/  FSEL R23, RZ, 2.1426990032196044922, P0 ;  /* 0x400921fbff177808 */ /* 0x000fe40000000000 */
.L_x_4379:
[----:B------:R-:W-:Y:S05]  /*20460*/  BSYNC B0 ;  /* 0x0000000000007941 */ /* 0x000fea0003800000 */
.L_x_4377:
[----:B------:R2:W3:Y:S02]  /*20470*/  DADD R8, |R8|, |R10| ;  /* 0x0000000008087229 */ /* 0x0004e4000000060a */
[----:B--2---:R-:W-:-:S04]  /*20480*/  LOP3.LUT R11, R23, 0x80000000, R11, 0xb8, !PT ;  /* 0x80000000170b7812 */ /* 0x004fc800078eb80b */
[----:B---3--:R-:W2:-:S06]  /*20490*/  DSETP.GTU.AND P0, PT, |R8|, +INF , PT ;  /* 0x7ff000000800742a */ /* 0x008e8c0003f0c200 */
[----:B--2---:R-:W-:Y:S02]  /*204a0*/  FSEL R8, R8, R22, P0 ;  /* 0x0000001608087208 */ /* 0x004fe40000000000 */
[----:B------:R-:W-:Y:S01]  /*204b0*/  FSEL R9, R9, R11, P0 ;  /* 0x0000000b09097208 */ /* 0x000fe20000000000 */
[----:B------:R-:W-:Y:S05]  /*204c0*/  BRA `(.L_x_4352) ;  /* 0x000023e000007947 */ /* 0x000fea0003800000 */
.L_x_4339:
        /* <DEDUP_REMOVED lines=68> */
.L_x_4382:
        /* <DEDUP_REMOVED lines=21> */
.L_x_4385:
[----:B------:R-:W-:Y:S05]  /*20a60*/  BSYNC B3 ;  /* 0x0000000000037941 */ /* 0x000fea0003800000 */
.L_x_4384:
        /* <DEDUP_REMOVED lines=15> */
.L_x_4383:
[----:B------:R-:W-:Y:S05]  /*20b60*/  BSYNC B2 ;  /* 0x0000000000027941 */ /* 0x000fea0003800000 */
.L_x_4381:
        /* <DEDUP_REMOVED lines=24> */
[----:B--2---:R-:W2:-:S04]  /*20cf0*/  DMUL R26, R36, R26 ;  /* 0x0000001a241a7228 */ /* 0x004e880000000000 */
[----:B01----:R-:W-:-:S04]  /*20d00*/  DMUL R36, R24, 0.5 ;  /* 0x3fe0000018247828 */ /* 0x003fc80000000000 */
[----:B--2---:R-:W0:-:S06]  /*20d10*/  DFMA R26, R22, R26, R22 ;  /* 0x0000001a161a722b */ /* 0x004e0c0000000016 */
        /* <DEDUP_REMOVED lines=8> */
[----:B-1----:R-:W-:Y:S02]  /*20da0*/  FSEL R10, R29, R27, !P1 ;  /* 0x0000001b1d0a7208 */ /* 0x002fe40004800000 */
[----:B------:R-:W-:Y:S01]  /*20db0*/  FSEL R29, R28, R23, !P1 ;  /* 0x000000171c1d7208 */ /* 0x000fe20004800000 */
[----:B------:R-:W0:Y:S01]  /*20dc0*/  DSETP.GTU.AND P1, PT, |R8|, +INF , PT ;  /* 0x7ff000000800742a */ /* 0x000e220003f2c200 */
[----:B------:R-:W-:Y:S02]  /*20dd0*/  @!P2 FSEL R10, R22, 1.8213495016098022461, !P0 ;  /* 0x3fe921fb160aa808 */ /* 0x000fe40004000000 */
[----:B------:R-:W-:-:S02]  /*20de0*/  @!P2 FSEL R29, R2, 3.37028055040000000000e+12, !P0 ;  /* 0x54442d18021da808 */ /* 0x000fc40004000000 */
[----:B------:R-:W-:Y:S02]  /*20df0*/  LOP3.LUT R11, R10, 0x80000000, R11, 0xb8, !PT ;  /* 0x800000000a0b7812 */ /* 0x000fe400078eb80b */
[----:B0-----:R-:W-:Y:S02]  /*20e00*/  FSEL R8, R8, R29, P1 ;  /* 0x0000001d08087208 */ /* 0x001fe40000800000 */
[----:B------:R-:W-:Y:S01]  /*20e10*/  FSEL R9, R9, R11, P1 ;  /* 0x0000000b09097208 */ /* 0x000fe20000800000 */
[----:B------:R-:W-:Y:S05]  /*20e20*/  BRA `(.L_x_4352) ;  /* 0x00001a8000007947 */ /* 0x000fea0003800000 */
.L_x_4380:
[----:B------:R-:W0:Y:S01]  /*20e30*/  DMUL R24, R22, R22 ;  /* 0x0000001616187228 */ /* 0x000e220000000000 */
[----:B------:R-:W-:Y:S01]  /*20e40*/  IMAD.MOV.U32 R26, RZ, RZ, 0x2a25ff7e ;  /* 0x2a25ff7eff1a7424 */ /* 0x000fe200078e00ff */
[----:B------:R-:W-:Y:S01]  /*20e50*/  ISETP.GE.AND P0, PT, R9, RZ, PT ;  /* 0x000000ff0900720c */ /* 0x000fe20003f06270 */
[----:B------:R-:W-:Y:S01]  /*20e60*/  IMAD.MOV.U32 R27, RZ, RZ, 0x3ef53e1d ;  /* 0x3ef53e1dff1b7424 */ /* 0x000fe200078e00ff */
[----:B------:R-:W-:Y:S01]  /*20e70*/  DSETP.NEU.AND P2, PT, |R8|, |R10|, PT ;  /* 0x4000000a0800722a */ /* 0x000fe20003f4d200 */
[----:B------:R-:W-:-:S03]  /*20e80*/  IMAD.MOV.U32 R2, RZ, RZ, 0x7f3321d2 ;  /* 0x7f3321d2ff027424 */ /* 0x000fc600078e00ff */
[----:B------:R-:W-:-:S04]  /*20e90*/  DADD R8, |R8|, |R10| ;  /* 0x0000000008087229 */ /* 0x000fc8000000060a */
        /* <DEDUP_REMOVED lines=39> */
.L_x_4338:
        /* <DEDUP_REMOVED lines=23> */
.L_x_4387:
[----:B------:R-:W-:Y:S05]  /*21280*/  BSYNC B2 ;  /* 0x0000000000027941 */ /* 0x000fea0003800000 */
.L_x_4386:
        /* <DEDUP_REMOVED lines=26> */
.L_x_4389:
[----:B------:R-:W-:Y:S05]  /*21430*/  BSYNC B2 ;  /* 0x0000000000027941 */ /* 0x000fea0003800000 */
.L_x_4388:
[----:B------:R-:W0:Y:S01]  /*21440*/  DADD R28, -RZ, |R26| ;  /* 0x00000000ff1c7229 */ /* 0x000e22000000051a */
[----:B------:R-:W-:Y:S01]  /*21450*/  IMAD.MOV.U32 R32, RZ, RZ, c[0x2][0x154] ;  /* 0x00805500ff207624 */ /* 0x000fe200078e00ff */
[----:B------:R-:W-:Y:S01]  /*21460*/  BSSY B0, `(.L_x_4390) ;  /* 0x000006e000007945 */ /* 0x000fe20003800000 */
[----:B------:R-:W-:-:S07]  /*21470*/  FSETP.GEU.AND P5, PT, |R23|, 6.5827683646048100446e-37, PT ;  /* 0x036000001700780b */ /* 0x000fce0003fae200 */
[CC--:B0-----:R-:W-:Y:S02]  /*21480*/  ISETP.GT.U32.AND P2, PT, R28.reuse, R36.reuse, PT ;  /* 0x000000241c00720c */ /* 0x0c1fe40003f44070 */
[CC--:B------:R-:W-:Y:S02]  /*21490*/  ISETP.LT.U32.AND P0, PT, R28.reuse, R36.reuse, PT ;  /* 0x000000241c00720c */ /* 0x0c0fe40003f01070 */
[CC--:B------:R-:W-:Y:S02]  /*214a0*/  ISETP.GT.U32.AND.EX P2, PT, R29.reuse, R37.reuse, PT, P2 ;  /* 0x000000251d00720c */ /* 0x0c0fe40003f44120 */
[CC--:B------:R-:W-:Y:S02]  /*214b0*/  ISETP.LT.U32.AND.EX P0, PT, R29.reuse, R37.reuse, PT, P0 ;  /* 0x000000251d00720c */ /* 0x0c0fe40003f01100 */
[----:B------:R-:W-:Y:S02]  /*214c0*/  SEL R27, R29, R37, P2 ;  /* 0x000000251d1b7207 */ /* 0x000fe40001000000 */
[----:B------:R-:W-:-:S02]  /*214d0*/  SEL R24, R28, R36, P0 ;  /* 0x000000241c187207 */ /* 0x000fc40000000000 */
[----:B------:R-:W-:Y:S02]  /*214e0*/  LOP3.LUT R2, R27, 0xffc00000, RZ, 0xc0, !PT ;  /* 0xffc000001b027812 */ /* 0x000fe400078ec0ff */
[----:B------:R-:W-:Y:S01]  /*214f0*/  SEL R25, R29, R37, P0 ;  /* 0x000000251d197207 */ /* 0x000fe20000000000 */
[----:B------:R-:W-:Y:S01]  /*21500*/  IMAD.MOV.U32 R37, RZ, RZ, 0x3fd80000 ;  /* 0x3fd80000ff257424 */ /* 0x000fe200078e00ff */
[----:B------:R-:W-:Y:S01]  /*21510*/  SEL R26, R28, R36, P2 ;  /* 0x000000241c1a7207 */ /* 0x000fe20001000000 */
[----:B------:R-:W-:Y:S01]  /*21520*/  IMAD.MOV.U32 R28, RZ, RZ, RZ ;  /* 0x000000ffff1c7224 */ /* 0x000fe200078e00ff */
[----:B------:R-:W-:Y:S01]  /*21530*/  IADD3 R29, -R2, 0x7fd00000, RZ ;  /* 0x7fd00000021d7810 */ /* 0x000fe20007ffe1ff */
[----:B------:R-:W-:Y:S01]  /*21540*/  IMAD.MOV.U32 R36, RZ, RZ, 0x0 ;  /* 0x00000000ff247424 */ /* 0x000fe200078e00ff */
        /* <DEDUP_REMOVED lines=95> */
.L_x_4391:
[----:B------:R-:W-:Y:S05]  /*21b40*/  BSYNC B0 ;  /* 0x0000000000007941 */ /* 0x000fea0003800000 */
.L_x_4390:
        /* <DEDUP_REMOVED lines=10> */
.L_x_4393:
[----:B------:R-:W-:Y:S05]  /*21bf0*/  BSYNC B2 ;  /* 0x0000000000027941 */ /* 0x000fea0003800000 */
.L_x_4392:
        /* <DEDUP_REMOVED lines=43> */
.L_x_4395:
[----:B------:R-:W-:-:S04]  /*21eb0*/  ISETP.GE.AND P0, PT, R9, RZ, PT ;  /* 0x000000ff0900720c */ /* 0x000fc80003f06270 */
[----:B------:R-:W-:Y:S02]  /*21ec0*/  FSEL R22, RZ, 3.37028055040000000000e+12, P0 ;  /* 0x54442d18ff167808 */ /* 0x000fe40000000000 */
[----:B------:R-:W-:Y:S02]  /*21ed0*/  FSEL R23, RZ, 2.1426990032196044922, P0 ;  /* 0x400921fbff177808 */ /* 0x000fe40000000000 */
.L_x_4396:
[----:B------:R-:W-:Y:S05]  /*21ee0*/  BSYNC B0 ;  /* 0x0000000000007941 */ /* 0x000fea0003800000 */
.L_x_4394:
[----:B------:R2:W3:Y:S02]  /*21ef0*/  DADD R8, |R8|, |R10| ;  /* 0x0000000008087229 */ /* 0x0004e4000000060a */
[----:B--2---:R-:W-:Y:S02]  /*21f00*/  LOP3.LUT R11, R23, 0x80000000, R11, 0xb8, !PT ;  /* 0x80000000170b7812 */ /* 0x004fe400078eb80b */
[----:B-1----:R-:W-:-:S04]  /*21f10*/  DADD R36, R36, 1 ;  /* 0x3ff0000024247429 */ /* 0x002fc80000000000 */
[----:B---3--:R-:W1:-:S06]  /*21f20*/  DSETP.GTU.AND P0, PT, |R8|, +INF , PT ;  /* 0x7ff000000800742a */ /* 0x008e4c0003f0c200 */
[----:B-1----:R-:W-:Y:S02]  /*21f30*/  FSEL R8, R8, R22, P0 ;  /* 0x0000001608087208 */ /* 0x002fe40000000000 */
[----:B------:R-:W-:Y:S01]  /*21f40*/  FSEL R9, R9, R11, P0 ;  /* 0x0000000b09097208 */ /* 0x000fe20000000000 */
[----:B------:R-:W-:Y:S05]  /*21f50*/  BRA `(.L_x_4352) ;  /* 0x0000095000007947 */ /* 0x000fea0003800000 */
.L_x_4337:
        /* <DEDUP_REMOVED lines=12> */
[----:B------:R-:W2:Y:S02]  /*22020*/  MUFU.RCP64H R33, R23 ;  /* 0x0000001700217308 */ /* 0x000ea40000001800 */
[----:B-1----:R-:W1:-:S04]  /*22030*/  @P0 DFMA R30, R26, R26, R30 ;  /* 0x0000001a1a1e022b */ /* 0x002e48000000001e */
[----:B0-----:R-:W-:-:S04]  /*22040*/  @!P0 DFMA R28, R8, R8, R28 ;  /* 0x00000008081c822b */ /* 0x001fc8000000001c */
[----:B-1----:R-:W0:-:S04]  /*22050*/  @P0 DMUL R28, R30, 0.0625 ;  /* 0x3fb000001e1c0828 */ /* 0x002e080000000000 */
[----:B--2---:R-:W1:-:S06]  /*22060*/  DFMA R26, -R22, R32, 1 ;  /* 0x3ff00000161a742b */ /* 0x004e4c0000000120 */
[----:B0-----:R-:W-:Y:S01]  /*22070*/  ISETP.GT.AND P0, PT, R29, 0xfffff, PT ;  /* 0x000fffff1d00780c */ /* 0x001fe20003f04270 */
[----:B------:R-:W-:Y:S01]  /*22080*/  IMAD.MOV.U32 R38, RZ, RZ, R28 ;  /* 0x000000ffff267224 */ /* 0x000fe200078e001c */
[----:B-1----:R-:W0:Y:S01]  /*22090*/  DFMA R26, R26, R26, R26 ;  /* 0x0000001a1a1a722b */ /* 0x002e22000000001a */
[----:B------:R-:W-:-:S05]  /*220a0*/  IMAD.MOV.U32 R39, RZ, RZ, R29 ;  /* 0x000000ffff277224 */ /* 0x000fca00078e001d */
[----:B0-----:R0:W1:Y:S02]  /*220b0*/  DFMA R32, R32, R26, R32 ;  /* 0x0000001a2020722b */ /* 0x0010640000000020 */
[----:B0-----:R-:W-:Y:S02]  /*220c0*/  FSEL R26, R24, R34, P1 ;  /* 0x00000022181a7208 */ /* 0x001fe40000800000 */
[----:B------:R-:W-:Y:S01]  /*220d0*/  FSEL R27, R25, R35, P1 ;  /* 0x00000023191b7208 */ /* 0x000fe20000800000 */
[----:B------:R-:W0:-:S03]  /*220e0*/  @!P0 DMUL R28, R28, 1.80143985094819840000e+16 ;  /* 0x435000001c1c8828 */ /* 0x000e060000000000 */
[----:B------:R-:W-:Y:S01]  /*220f0*/  FSETP.GEU.AND P5, PT, |R27|, 6.5827683646048100446e-37, PT ;  /* 0x036000001b00780b */ /* 0x000fe20003fae200 */
[----:B-1----:R-:W1:-:S06]  /*22100*/  DFMA R30, -R22, R32, 1 ;  /* 0x3ff00000161e742b */ /* 0x002e4c0000000120 */
[----:B0-----:R-:W-:Y:S01]  /*22110*/  @!P0 IMAD.MOV.U32 R39, RZ, RZ, R29 ;  /* 0x000000ffff278224 */ /* 0x001fe200078e001d */
[----:B-1----:R-:W0:Y:S01]  /*22120*/  DFMA R30, R32, R30, R32 ;  /* 0x0000001e201e722b */ /* 0x002e220000000020 */
        /* <DEDUP_REMOVED lines=59> */
.L_x_4398:
[----:B------:R-:W-:Y:S05]  /*224e0*/  BSYNC B0 ;  /* 0x0000000000007941 */ /* 0x000fea0003800000 */
.L_x_4397:
        /* <DEDUP_REMOVED lines=8> */
.L_x_4400:
[----:B------:R-:W-:Y:S05]  /*22570*/  BSYNC B2 ;  /* 0x0000000000027941 */ /* 0x000fea0003800000 */
.L_x_4399:
        /* <DEDUP_REMOVED lines=43> */
.L_x_4402:
[----:B------:R-:W-:Y:S02]  /*22830*/  FSEL R22, RZ, 3.37028055040000000000e+12, P2 ;  /* 0x54442d18ff167808 */ /* 0x000fe40001000000 */
[----:B------:R-:W-:Y:S02]  /*22840*/  FSEL R23, RZ, 2.1426990032196044922, P2 ;  /* 0x400921fbff177808 */ /* 0x000fe40001000000 */
.L_x_4403:
[----:B------:R-:W-:Y:S05]  /*22850*/  BSYNC B0 ;  /* 0x0000000000007941 */ /* 0x000fea0003800000 */
.L_x_4401:
[----:B------:R0:W2:Y:S02]  /*22860*/  DADD R8, |R8|, |R10| ;  /* 0x0000000008087229 */ /* 0x0000a4000000060a */
[----:B0-----:R-:W-:-:S04]  /*22870*/  LOP3.LUT R11, R23, 0x80000000, R11, 0xb8, !PT ;  /* 0x80000000170b7812 */ /* 0x001fc800078eb80b */
[----:B--2---:R-:W0:-:S06]  /*22880*/  DSETP.GTU.AND P0, PT, |R8|, +INF , PT ;  /* 0x7ff000000800742a */ /* 0x004e0c0003f0c200 */
[----:B0-----:R-:W-:Y:S02]  /*22890*/  FSEL R8, R8, R22, P0 ;  /* 0x0000001608087208 */ /* 0x001fe40000000000 */
[----:B------:R-:W-:Y:S02]  /*228a0*/  FSEL R9, R9, R11, P0 ;  /* 0x0000000b09097208 */ /* 0x000fe40000000000 */
.L_x_4352:
[----:B------:R-:W-:Y:S05]  /*228b0*/  BSYNC B1 ;  /* 0x0000000000017941 */ /* 0x000fea0003800000 */
.L_x_4336:
        /* <DEDUP_REMOVED lines=54> */
.L_x_4410:
[----:B------:R-:W-:Y:S05]  /*22c20*/  BSYNC B0 ;  /* 0x0000000000007941 */ /* 0x000fea0003800000 */
.L_x_4409:
        /* <DEDUP_REMOVED lines=18> */
.L_x_4412:
[----:B0-----:R0:W2:Y:S01]  /*22d50*/  DMUL R8, RZ, R22 ;  /* 0x00000016ff087228 */ /* 0x0010a20000000000 */
[----:B------:R-:W-:-:S05]  /*22d60*/  IMAD.MOV.U32 R24, RZ, RZ, RZ ;  /* 0x000000ffff187224 */ /* 0x000fca00078e00ff */
.L_x_4413:
[----:B------:R-:W-:Y:S05]  /*22d70*/  BSYNC B2 ;  /* 0x0000000000027941 */ /* 0x000fea0003800000 */
.L_x_4411:
        /* <DEDUP_REMOVED lines=41> */
.L_x_4415:
[----:B------:R2:W3:Y:S01]  /*23010*/  DMUL R36, RZ, R22 ;  /* 0x00000016ff247228 */ /* 0x0004e20000000000 */
[----:B------:R-:W-:-:S05]  /*23020*/  IMAD.MOV.U32 R2, RZ, RZ, RZ ;  /* 0x000000ffff027224 */ /* 0x000fca00078e00ff */
.L_x_4416:
[----:B------:R-:W-:Y:S05]  /*23030*/  BSYNC B2 ;  /* 0x0000000000027941 */ /* 0x000fea0003800000 */
.L_x_4414:
        /* <DEDUP_REMOVED lines=25> */
.L_x_4408:
        /* <DEDUP_REMOVED lines=39> */
.L_x_4419:
[----:B------:R-:W-:Y:S05]  /*23440*/  BSYNC B0 ;  /* 0x0000000000007941 */ /* 0x000fea0003800000 */
.L_x_4418:
        /* <DEDUP_REMOVED lines=18> */
.L_x_4421:
[----:B0-----:R0:W2:Y:S01]  /*23570*/  DMUL R8, RZ, R22 ;  /* 0x00000016ff087228 */ /* 0x0010a20000000000 */
[----:B------:R-:W-:-:S05]  /*23580*/  IMAD.MOV.U32 R24, RZ, RZ, RZ ;  /* 0x000000ffff187224 */ /* 0x000fca00078e00ff */
.L_x_4422:
[----:B------:R-:W-:Y:S05]  /*23590*/  BSYNC B2 ;  /* 0x0000000000027941 */ /* 0x000fea0003800000 */
.L_x_4420:
        /* <DEDUP_REMOVED lines=41> */
.L_x_4424:
[----:B------:R2:W3:Y:S01]  /*23830*/  DMUL R36, RZ, R22 ;  /* 0x00000016ff247228 */ /* 0x0004e20000000000 */
[----:B------:R-:W-:-:S05]  /*23840*/  IMAD.MOV.U32 R2, RZ, RZ, RZ ;  /* 0x000000ffff027224 */ /* 0x000fca00078e00ff */
.L_x_4425:
[----:B------:R-:W-:Y:S05]  /*23850*/  BSYNC B2 ;  /* 0x0000000000027941 */ /* 0x000fea0003800000 */
.L_x_4423:
        /* <DEDUP_REMOVED lines=39> */
.L_x_4407:
        /* <DEDUP_REMOVED lines=11> */
.L_x_4426:
[----:B------:R-:W1:-:S10]  /*23b80*/  DADD R8, R22, -R22 ;  /* 0x0000000016087229 */ /* 0x000e540000000816 */
[----:B-1----:R-:W-:Y:S02]  /*23b90*/  IMAD.MOV.U32 R10, RZ, RZ, R8 ;  /* 0x000000ffff0a7224 */ /* 0x002fe400078e0008 */
[----:B------:R-:W-:Y:S01]  /*23ba0*/  IMAD.MOV.U32 R11, RZ, RZ, R9 ;  /* 0x000000ffff0b7224 */ /* 0x000fe200078e0009 */
[----:B------:R-:W-:Y:S05]  /*23bb0*/  BRA `(.L_x_4417) ;  /* 0x0000081000007947 */ /* 0x000fea0003800000 */
.L_x_4406:
        /* <DEDUP_REMOVED lines=18> */
.L_x_4428:
[----:B------:R1:W2:Y:S01]  /*23ce0*/  DMUL R32, RZ, R22 ;  /* 0x00000016ff207228 */ /* 0x0002a20000000000 */
[----:B0-----:R-:W-:-:S05]  /*23cf0*/  IMAD.MOV.U32 R27, RZ, RZ, RZ ;  /* 0x000000ffff1b7224 */ /* 0x001fca00078e00ff */
.L_x_4429:
[----:B------:R-:W-:Y:S05]  /*23d00*/  BSYNC B2 ;  /* 0x0000000000027941 */ /* 0x000fea0003800000 */
.L_x_4427:
        /* <DEDUP_REMOVED lines=41> */
.L_x_4431:
[----:B------:R1:W2:Y:S01]  /*23fa0*/  DMUL R10, RZ, R22 ;  /* 0x00000016ff0a7228 */ /* 0x0002a20000000000 */
[----:B------:R-:W-:-:S05]  /*23fb0*/  IMAD.MOV.U32 R2, RZ, RZ, RZ ;  /* 0x000000ffff027224 */ /* 0x000fca00078e00ff */
.L_x_4432:
[----:B------:R-:W-:Y:S05]  /*23fc0*/  BSYNC B2 ;  /* 0x0000000000027941 */ /* 0x000fea0003800000 */
.L_x_4430:
        /* <DEDUP_REMOVED lines=24> */
.L_x_4405:
        /* <DEDUP_REMOVED lines=37> */
.L_x_4434:
[----:B------:R-:W-:Y:S05]  /*243a0*/  BSYNC B0 ;  /* 0x0000000000007941 */ /* 0x000fea0003800000 */
.L_x_4433:
[----:B0-----:R-:W-:Y:S02]  /*243b0*/  IMAD.MOV.U32 R10, RZ, RZ, R22 ;  /* 0x000000ffff0a7224 */ /* 0x001fe400078e0016 */
[----:B------:R-:W-:Y:S02]  /*243c0*/  IMAD.MOV.U32 R11, RZ, RZ, R23 ;  /* 0x000000ffff0b7224 */ /* 0x000fe400078e0017 */
.L_x_4417:
[----:B-12---:R-:W-:Y:S05]  /*243d0*/  BSYNC B1 ;  /* 0x0000000000017941 */ /* 0x006fea0003800000 */
.L_x_4404:
[----:B-----5:R-:W1:Y:S01]  /*243e0*/  DSETP.NAN.AND P0, PT, R12, R14, PT ;  /* 0x0000000e0c00722a */ /* 0x020e620003f08000 */
[----:B------:R-:W-:Y:S03]  /*243f0*/  BSSY B1, `(.L_x_4435) ;  /* 0x0000576000017945 */ /* 0x000fe60003800000 */
[----:B------:R2:W4:-:S10]  /*24400*/  DADD R24, -RZ, |R12| ;  /* 0x00000000ff187229 */ /* 0x000514000000050c */
[----:B-1----:R-:W-:Y:S05]  /*24410*/  @P0 BRA `(.L_x_4436) ;  /* 0x00004de000000947 */ /* 0x002fea0003800000 */
[----:B--2-4-:R-:W-:-:S04]  /*24420*/  DADD R30, -RZ, |R14| ;  /* 0x00000000ff1e7229 */ /* 0x014fc8000000050e */
[----:B------:R-:W1:-:S06]  /*24430*/  DSETP.GEU.AND P1, PT, |R12|, |R14|, PT ;  /* 0x4000000e0c00722a */ /* 0x000e4c0003f2e200 */
[----:B01----:R-:W-:Y:S02]  /*24440*/  FSEL R22, R24, R30, !P1 ;  /* 0x0000001e18167208 */ /* 0x003fe40004800000 */
        /* <DEDUP_REMOVED lines=83> */
.L_x_4442:
        /* <DEDUP_REMOVED lines=21> */
.L_x_4445:
[----:B------:R-:W-:Y:S05]  /*24ad0*/  BSYNC B3 ;  /* 0x0000000000037941 */ /* 0x000fea0003800000 */
.L_x_4444:
        /* <DEDUP_REMOVED lines=15> */
.L_x_4443:
[----:B------:R-:W-:Y:S05]  /*24bd0*/  BSYNC B2 ;  /* 0x0000000000027941 */ /* 0x000fea0003800000 */
.L_x_4441:
        /* <DEDUP_REMOVED lines=21> */
.L_x_4447:
[----:B------:R-:W-:Y:S05]  /*24d30*/  BSYNC B2 ;  /* 0x0000000000027941 */ /* 0x000fea0003800000 */
.L_x_4446:
        /* <DEDUP_REMOVED lines=43> */
.L_x_4449:
[----:B------:R-:W-:-:S04]  /*24ff0*/  ISETP.GE.AND P0, PT, R13, RZ, PT ;  /* 0x000000ff0d00720c */ /* 0x000fc80003f06270 */
[----:B------:R-:W-:Y:S02]  /*25000*/  FSEL R22, RZ, 3.37028055040000000000e+12, P0 ;  /* 0x54442d18ff167808 */ /* 0x000fe40000000000 */
[----:B------:R-:W-:Y:S02]  /*25010*/  FSEL R23, RZ, 2.1426990032196044922, P0 ;  /* 0x400921fbff177808 */ /* 0x000fe40000000000 */
.L_x_4450:
[----:B------:R-:W-:Y:S05]  /*25020*/  BSYNC B0 ;  /* 0x0000000000007941 */ /* 0x000fea0003800000 */
.L_x_4448:
[----:B------:R0:W2:Y:S02]  /*25030*/  DADD R12, |R12|, |R14| ;  /* 0x000000000c0c7229 */ /* 0x0000a4000000060e */
[----:B0-----:R-:W-:Y:S02]  /*25040*/  LOP3.LUT R15, R23, 0x80000000, R15, 0xb8, !PT ;  /* 0x80000000170f7812 */ /* 0x001fe400078eb80f */
[----:B-1----:R-:W-:-:S04]  /*25050*/  DMUL R36, R36, 0.5 ;  /* 0x3fe0000024247828 */ /* 0x002fc80000000000 */
[----:B--2---:R-:W0:-:S06]  /*25060*/  DSETP.GTU.AND P0, PT, |R12|, +INF , PT ;  /* 0x7ff000000c00742a */ /* 0x004e0c0003f0c200 */
[----:B0-----:R-:W-:Y:S02]  /*25070*/  FSEL R12, R12, R22, P0 ;  /* 0x000000160c0c7208 */ /* 0x001fe40000000000 */
[----:B------:R-:W-:Y:S01]  /*25080*/  FSEL R13, R13, R15, P0 ;  /* 0x0000000f0d0d7208 */ /* 0x000fe20000000000 */
[----:B------:R-:W-:Y:S05]  /*25090*/  BRA `(.L_x_4451) ;  /* 0x00004ab000007947 */ /* 0x000fea0003800000 */
.L_x_4440:
        /* <DEDUP_REMOVED lines=77> */
.L_x_4454:
[----:B------:R-:W-:Y:S05]  /*25570*/  BSYNC B0 ;  /* 0x0000000000007941 */ /* 0x000fea0003800000 */
.L_x_4453:
[----:B------:R-:W-:Y:S01]  /*25580*/  BSSY B2, `(.L_x_4455) ;  /* 0x0000008000027945 */ /* 0x000fe20003800000 */
[----:B------:R-:W-:Y:S05]  /*25590*/  @P4 BRA P5, `(.L_x_4456) ;  /* 0x0000006000004947 */ /* 0x000fea0002800000 */
[----:B------:R-:W-:Y:S01]  /*255a0*/  IMAD.MOV.U32 R24, RZ, RZ, R22 ;  /* 0x000000ffff187224 */ /* 0x000fe200078e0016 */
[----:B------:R-:W-:Y:S01]  /*255b0*/  MOV R28, 0x25600 ;  /* 0x00025600001c7802 */ /* 0x000fe20000000f00 */
[----:B------:R-:W-:Y:S02]  /*255c0*/  IMAD.MOV.U32 R25, RZ, RZ, R23 ;  /* 0x000000ffff197224 */ /* 0x000fe400078e0017 */
[----:B------:R-:W-:Y:S02]  /*255d0*/  IMAD.MOV.U32 R30, RZ, RZ, R44 ;  /* 0x000000ffff1e7224 */ /* 0x000fe400078e002c */
[----:B0-----:R-:W-:Y:S02]  /*255e0*/  IMAD.MOV.U32 R27, RZ, RZ, R45 ;  /* 0x000000ffff1b7224 */ /* 0x001fe400078e002d */
[----:B-1-3--:R-:W-:Y:S05]  /*255f0*/  CALL.REL.NOINC `($__internal_5_$__cuda_sm20_div_rn_f64_full) ;  /* 0x000146a000007944 */ /* 0x00afea0003c00000 */
.L_x_4456:
[----:B------:R-:W-:Y:S05]  /*25600*/  BSYNC B2 ;  /* 0x0000000000027941 */ /* 0x000fea0003800000 */
.L_x_4455:
        /* <DEDUP_REMOVED lines=43> */
.L_x_4458:
[----:B------:R-:W-:-:S04]  /*258c0*/  ISETP.GE.AND P0, PT, R13, RZ, PT ;  /* 0x000000ff0d00720c */ /* 0x000fc80003f06270 */
[----:B------:R-:W-:Y:S02]  /*258d0*/  FSEL R22, RZ, 3.37028055040000000000e+12, P0 ;  /* 0x54442d18ff167808 */ /* 0x000fe40000000000 */
[----:B------:R-:W-:Y:S02]  /*258e0*/  FSEL R23, RZ, 2.1426990032196044922, P0 ;  /* 0x400921fbff177808 */ /* 0x000fe40000000000 */
.L_x_4459:
[----:B------:R-:W-:Y:S05]  /*258f0*/  BSYNC B0 ;  /* 0x0000000000007941 */ /* 0x000fea0003800000 */
.L_x_4457:
[----:B------:R2:W4:Y:S02]  /*25900*/  DADD R12, |R12|, |R14| ;  /* 0x000000000c0c7229 */ /* 0x000524000000060e */
[----:B--2---:R-:W-:Y:S02]  /*25910*/  LOP3.LUT R15, R23, 0x80000000, R15, 0xb8, !PT ;  /* 0x80000000170f7812 */ /* 0x004fe400078eb80f */
[----:B-1----:R-:W-:-:S04]  /*25920*/  DMUL R36, R36, 0.5 ;  /* 0x3fe0000024247828 */ /* 0x002fc80000000000 */
[----:B----4-:R-:W1:-:S06]  /*25930*/  DSETP.GTU.AND P0, PT, |R12|, +INF , PT ;  /* 0x7ff000000c00742a */ /* 0x010e4c0003f0c200 */
[----:B-1----:R-:W-:Y:S02]  /*25940*/  FSEL R12, R12, R22, P0 ;  /* 0x000000160c0c7208 */ /* 0x002fe40000000000 */
[----:B------:R-:W-:Y:S01]  /*25950*/  FSEL R13, R13, R15, P0 ;  /* 0x0000000f0d0d7208 */ /* 0x000fe20000000000 */
[----:B------:R-:W-:Y:S05]  /*25960*/  BRA `(.L_x_4451) ;  /* 0x000041e000007947 */ /* 0x000fea0003800000 */
.L_x_4452:
        /* <DEDUP_REMOVED lines=14> */
[----:B------:R-:W4:-:S04]  /*25a50*/  DADD R46, R46, -R34 ;  /* 0x000000002e2e7229 */ /* 0x000f080000000822 */
[----:B------:R-:W5:-:S04]  /*25a60*/  DADD R42, R26, R26 ;  /* 0x000000001a2a7229 */ /* 0x000f48000000001a */
[----:B------:R-:W-:-:S04]  /*25a70*/  DMUL R30, R24, R24 ;  /* 0x00000018181e7228 */ /* 0x000fc80000000000 */
[----:B------:R-:W-:-:S04]  /*25a80*/  DMUL R52, R28, R28 ;  /* 0x0000001c1c347228 */ /* 0x000fc80000000000 */
[----:B------:R-:W3:-:S04]  /*25a90*/  DADD R48, R34, R34 ;  /* 0x0000000022307229 */ /* 0x000ec80000000022 */
[----:B--2---:R2:W0:-:S04]  /*25aa0*/  DMUL R24, R26, R36 ;  /* 0x000000241a187228 */ /* 0x0044080000000000 */
[----:B------:R2:W0:-:S04]  /*25ab0*/  DMUL R28, R26, R26 ;  /* 0x0000001a1a1c7228 */ /* 0x0004080000000000 */
[----:B0-----:R2:W0:-:S04]  /*25ac0*/  DMUL R26, R34, R38 ;  /* 0x00000026221a7228 */ /* 0x0014080000000000 */
[----:B------:R2:W0:-:S04]  /*25ad0*/  DMUL R32, R34, R34 ;  /* 0x0000002222207228 */ /* 0x0004080000000000 */
[----:B-1----:R2:W1:-:S04]  /*25ae0*/  DMUL R34, R40, R36 ;  /* 0x0000002428227228 */ /* 0x0024480000000000 */
[----:B----4-:R2:W4:-:S04]  /*25af0*/  DMUL R36, R46, R38 ;  /* 0x000000262e247228 */ /* 0x0105080000000000 */
[----:B-----5:R2:W0:-:S04]  /*25b00*/  DMUL R38, R40, R42 ;  /* 0x0000002a28267228 */ /* 0x0204080000000000 */
[----:B---3--:R2:W3:-:S04]  /*25b10*/  DMUL R42, R46, R48 ;  /* 0x000000302e2a7228 */ /* 0x0084c80000000000 */
[----:B------:R-:W0:-:S04]  /*25b20*/  DMUL R40, R40, R40 ;  /* 0x0000002828287228 */ /* 0x000e080000000000 */
[----:B-1234-:R-:W0:-:S04]  /*25b30*/  DMUL R46, R46, R46 ;  /* 0x0000002e2e2e7228 */ /* 0x01ee080000000000 */
.L_x_4461:
        /* <DEDUP_REMOVED lines=82> */
.L_x_4460:
        /* <DEDUP_REMOVED lines=77> */
.L_x_4463:
        /* <DEDUP_REMOVED lines=21> */
.L_x_4466:
[----:B------:R-:W-:Y:S05]  /*26680*/  BSYNC B3 ;  /* 0x0000000000037941 */ /* 0x000fea0003800000 */
.L_x_4465:
        /* <DEDUP_REMOVED lines=15> */
.L_x_4464:
[----:B------:R-:W-:Y:S05]  /*26780*/  BSYNC B2 ;  /* 0x0000000000027941 */ /* 0x000fea0003800000 */
.L_x_4462:
        /* <DEDUP_REMOVED lines=21> */
.L_x_4468:
[----:B------:R-:W-:Y:S05]  /*268e0*/  BSYNC B2 ;  /* 0x0000000000027941 */ /* 0x000fea0003800000 */
.L_x_4467:
        /* <DEDUP_REMOVED lines=43> */
.L_x_4470:
[----:B------:R-:W-:-:S04]  /*26ba0*/  ISETP.GE.AND P0, PT, R13, RZ, PT ;  /* 0x000000ff0d00720c */ /* 0x000fc80003f06270 */
[----:B------:R-:W-:Y:S02]  /*26bb0*/  FSEL R22, RZ, 3.37028055040000000000e+12, P0 ;  /* 0x54442d18ff167808 */ /* 0x000fe40000000000 */
[----:B------:R-:W-:Y:S02]  /*26bc0*/  FSEL R23, RZ, 2.1426990032196044922, P0 ;  /* 0x400921fbff177808 */ /* 0x000fe40000000000 */
.L_x_4471:
[----:B------:R-:W-:Y:S05]  /*26bd0*/  BSYNC B0 ;  /* 0x0000000000007941 */ /* 0x000fea0003800000 */
.L_x_4469:
[----:B------:R0:W2:Y:S02]  /*26be0*/  DADD R12, |R12|, |R14| ;  /* 0x000000000c0c7229 */ /* 0x0000a4000000060e */
[----:B0-----:R-:W-:Y:S02]  /*26bf0*/  LOP3.LUT R15, R23, 0x80000000, R15, 0xb8, !PT ;  /* 0x80000000170f7812 */ /* 0x001fe400078eb80f */
[----:B-1----:R-:W-:-:S04]  /*26c00*/  DMUL R36, R36, 0.5 ;  /* 0x3fe0000024247828 */ /* 0x002fc80000000000 */
[----:B--2---:R-:W0:-:S06]  /*26c10*/  DSETP.GTU.AND P0, PT, |R12|, +INF , PT ;  /* 0x7ff000000c00742a */ /* 0x004e0c0003f0c200 */
[----:B0-----:R-:W-:Y:S02]  /*26c20*/  FSEL R12, R12, R22, P0 ;  /* 0x000000160c0c7208 */ /* 0x001fe40000000000 */
[----:B------:R-:W-:Y:S01]  /*26c30*/  FSEL R13, R13, R15, P0 ;  /* 0x0000000f0d0d7208 */ /* 0x000fe20000000000 */
[----:B------:R-:W-:Y:S05]  /*26c40*/  BRA `(.L_x_4451) ;  /* 0x00002f0000007947 */ /* 0x000fea0003800000 */
.L_x_4439:
        /* <DEDUP_REMOVED lines=113> */
.L_x_4473:
[----:B------:R-:W-:Y:S05]  /*27360*/  BSYNC B0 ;  /* 0x0000000000007941 */ /* 0x000fea0003800000 */
.L_x_4472:
[----:B------:R-:W-:Y:S01]  /*27370*/  BSSY B2, `(.L_x_4474) ;  /* 0x000000a000027945 */ /* 0x000fe20003800000 */
[----:B------:R-:W-:Y:S05]  /*27380*/  @P4 BRA P5, `(.L_x_4475) ;  /* 0x0000008000004947 */ /* 0x000fea0002800000 */
[----:B------:R-:W-:Y:S01]  /*27390*/  IMAD.MOV.U32 R24, RZ, RZ, R22 ;  /* 0x000000ffff187224 */ /* 0x000fe200078e0016 */
[----:B0-----:R-:W-:Y:S01]  /*273a0*/  MOV R28, 0x273f0 ;  /* 0x000273f0001c7802 */ /* 0x001fe20000000f00 */
[----:B------:R-:W-:Y:S02]  /*273b0*/  IMAD.MOV.U32 R25, RZ, RZ, R23 ;  /* 0x000000ffff197224 */ /* 0x000fe400078e0017 */
[----:B------:R-:W-:Y:S02]  /*273c0*/  IMAD.MOV.U32 R30, RZ, RZ, R44 ;  /* 0x000000ffff1e7224 */ /* 0x000fe400078e002c */
[----:B------:R-:W-:Y:S02]  /*273d0*/  IMAD.MOV.U32 R27, RZ, RZ, R45 ;  /* 0x000000ffff1b7224 */ /* 0x000fe400078e002d */
[----:B-1-3--:R-:W-:Y:S05]  /*273e0*/  CALL.REL.NOINC `($__internal_5_$__cuda_sm20_div_rn_f64_full) ;  /* 0x000128b000007944 */ /* 0x00afea0003c00000 */
[----:B------:R-:W-:Y:S02]  /*273f0*/  IMAD.MOV.U32 R26, RZ, RZ, R24 ;  /* 0x000000ffff1a7224 */ /* 0x000fe400078e0018 */
[----:B------:R-:W-:Y:S02]  /*27400*/  IMAD.MOV.U32 R27, RZ, RZ, R25 ;  /* 0x000000ffff1b7224 */ /* 0x000fe400078e0019 */
.L_x_4475:
[----:B------:R-:W-:Y:S05]  /*27410*/  BSYNC B2 ;  /* 0x0000000000027941 */ /* 0x000fea0003800000 */
.L_x_4474:
        /* <DEDUP_REMOVED lines=32> */
[----:B0---4-:R-:W-:Y:S02]  /*27620*/  FSEL R29, R26, R24, !P0 ;  /* 0x000000181a1d7208 */ /* 0x011fe40004000000 */
        /* <DEDUP_REMOVED lines=10> */
.L_x_4477:
[----:B------:R-:W-:-:S04]  /*276d0*/  ISETP.GE.AND P0, PT, R13, RZ, PT ;  /* 0x000000ff0d00720c */ /* 0x000fc80003f06270 */
[----:B------:R-:W-:Y:S02]  /*276e0*/  FSEL R22, RZ, 3.37028055040000000000e+12, P0 ;  /* 0x54442d18ff167808 */ /* 0x000fe40000000000 */
[----:B------:R-:W-:Y:S02]  /*276f0*/  FSEL R23, RZ, 2.1426990032196044922, P0 ;  /* 0x400921fbff177808 */ /* 0x000fe40000000000 */
.L_x_4478:
[----:B------:R-:W-:Y:S05]  /*27700*/  BSYNC B0 ;  /* 0x0000000000007941 */ /* 0x000fea0003800000 */
.L_x_4476:
[----:B------:R2:W4:Y:S02]  /*27710*/  DADD R12, |R12|, |R14| ;  /* 0x000000000c0c7229 */ /* 0x000524000000060e */
[----:B--2---:R-:W-:-:S04]  /*27720*/  LOP3.LUT R15, R23, 0x80000000, R15, 0xb8, !PT ;  /* 0x80000000170f7812 */ /* 0x004fc800078eb80f */
[----:B----4-:R-:W2:-:S06]  /*27730*/  DSETP.GTU.AND P0, PT, |R12|, +INF , PT ;  /* 0x7ff000000c00742a */ /* 0x010e8c0003f0c200 */
[----:B--2---:R-:W-:Y:S02]  /*27740*/  FSEL R12, R12, R22, P0 ;  /* 0x000000160c0c7208 */ /* 0x004fe40000000000 */
[----:B------:R-:W-:Y:S01]  /*27750*/  FSEL R13, R13, R15, P0 ;  /* 0x0000000f0d0d7208 */ /* 0x000fe20000000000 */
[----:B------:R-:W-:Y:S05]  /*27760*/  BRA `(.L_x_4451) ;  /* 0x000023e000007947 */ /* 0x000fea0003800000 */
.L_x_4438:
        /* <DEDUP_REMOVED lines=68> */
.L_x_4481:
        /* <DEDUP_REMOVED lines=21> */
.L_x_4484:
[----:B------:R-:W-:Y:S05]  /*27d00*/  BSYNC B3 ;  /* 0x0000000000037941 */ /* 0x000fea0003800000 */
.L_x_4483:
        /* <DEDUP_REMOVED lines=15> */
.L_x_4482:
[----:B------:R-:W-:Y:S05]  /*27e00*/  BSYNC B2 ;  /* 0x0000000000027941 */ /* 0x000fea0003800000 */
.L_x_4480:
        /* <DEDUP_REMOVED lines=44> */
.L_x_4479:
        /* <DEDUP_REMOVED lines=46> */
.L_x_4437:
        /* <DEDUP_REMOVED lines=23> */
.L_x_4486:
[----:B------:R-:W-:Y:S05]  /*28520*/  BSYNC B2 ;  /* 0x0000000000027941 */ /* 0x000fea0003800000 */
.L_x_4485:
        /* <DEDUP_REMOVED lines=26> */
.L_x_4488:
[----:B------:R-:W-:Y:S05]  /*286d0*/  BSYNC B2 ;  /* 0x0000000000027941 */ /* 0x000fea0003800000 */
.L_x_4487:
        /* <DEDUP_REMOVED lines=112> */
.L_x_4490:
[----:B------:R-:W-:Y:S05]  /*28de0*/  BSYNC B0 ;  /* 0x0000000000007941 */ /* 0x000fea0003800000 */
.L_x_4489:
        /* <DEDUP_REMOVED lines=10> */
.L_x_4492:
[----:B------:R-:W-:Y:S05]  /*28e90*/  BSYNC B2 ;  /* 0x0000000000027941 */ /* 0x000fea0003800000 */
.L_x_4491:
        /* <DEDUP_REMOVED lines=43> */
.L_x_4494:
[----:B------:R-:W-:-:S04]  /*29150*/  ISETP.GE.AND P0, PT, R13, RZ, PT ;  /* 0x000000ff0d00720c */ /* 0x000fc80003f06270 */
[----:B------:R-:W-:Y:S02]  /*29160*/  FSEL R22, RZ, 3.37028055040000000000e+12, P0 ;  /* 0x54442d18ff167808 */ /* 0x000fe40000000000 */
[----:B------:R-:W-:Y:S02]  /*29170*/  FSEL R23, RZ, 2.1426990032196044922, P0 ;  /* 0x400921fbff177808 */ /* 0x000fe40000000000 */
.L_x_4495:
[----:B------:R-:W-:Y:S05]  /*29180*/  BSYNC B0 ;  /* 0x0000000000007941 */ /* 0x000fea0003800000 */
.L_x_4493:
[----:B------:R2:W4:Y:S02]  /*29190*/  DADD R12, |R12|, |R14| ;  /* 0x000000000c0c7229 */ /* 0x000524000000060e */
[----:B--2---:R-:W-:Y:S02]  /*291a0*/  LOP3.LUT R15, R23, 0x80000000, R15, 0xb8, !PT ;  /* 0x80000000170f7812 */ /* 0x004fe400078eb80f */
[----:B-1----:R-:W-:-:S04]  /*291b0*/  DADD R36, R36, 1 ;  /* 0x3ff0000024247429 */ /* 0x002fc80000000000 */
[----:B----4-:R-:W1:-:S06]  /*291c0*/  DSETP.GTU.AND P0, PT, |R12|, +INF , PT ;  /* 0x7ff000000c00742a */ /* 0x010e4c0003f0c200 */
[----:B-1----:R-:W-:Y:S02]  /*291d0*/  FSEL R12, R12, R22, P0 ;  /* 0x000000160c0c7208 */ /* 0x002fe40000000000 */
[----:B------:R-:W-:Y:S01]  /*291e0*/  FSEL R13, R13, R15, P0 ;  /* 0x0000000f0d0d7208 */ /* 0x000fe20000000000 */
[----:B------:R-:W-:Y:S05]  /*291f0*/  BRA `(.L_x_4451) ;  /* 0x0000095000007947 */ /* 0x000fea0003800000 */
.L_x_4436:
[----:B--2-4-:R-:W1:Y:S01]  /*29200*/  DSETP.GEU.AND P0, PT, |R14|, 1.4916681462400413487e-154, PT ;  /* 0x200000000e00742a */ /* 0x014e620003f0e200 */
[----:B------:R-:W-:Y:S01]  /*29210*/  IMAD.MOV.U32 R32, RZ, RZ, 0x1 ;  /* 0x00000001ff207424 */ /* 0x000fe200078e00ff */
[----:B------:R-:W-:Y:S02]  /*29220*/  BSSY B0, `(.L_x_4496) ;  /* 0x0000056000007945 */ /* 0x000fe40003800000 */
[----:B------:R-:W-:-:S04]  /*29230*/  DADD R34, -RZ, |R14| ;  /* 0x00000000ff227229 */ /* 0x000fc8000000050e */
[----:B-1----:R-:W1:-:S04]  /*29240*/  DSETP.LT.AND P0, PT, |R12|, 1.4916681462400413487e-154, !P0 ;  /* 0x200000000c00742a */ /* 0x002e480004701200 */
[----:B------:R-:W-:-:S10]  /*29250*/  DSETP.GT.AND P1, PT, |R14|, |R12|, PT ;  /* 0x4000000c0e00722a */ /* 0x000fd40003f24200 */
[----:B01----:R-:W0:-:S04]  /*29260*/  @P0 DMUL R22, R14, 4 ;  /* 0x401000000e160828 */ /* 0x003e080000000000 */
        /* <DEDUP_REMOVED lines=81> */
.L_x_4497:
[----:B------:R-:W-:Y:S05]  /*29780*/  BSYNC B0 ;  /* 0x0000000000007941 */ /* 0x000fea0003800000 */
.L_x_4496:
        /* <DEDUP_REMOVED lines=8> */
.L_x_4499:
[----:B------:R-:W-:Y:S05]  /*29810*/  BSYNC B2 ;  /* 0x0000000000027941 */ /* 0x000fea0003800000 */
.L_x_4498:
        /* <DEDUP_REMOVED lines=43> */
.L_x_4501:
[----:B------:R-:W-:Y:S02]  /*29ad0*/  FSEL R22, RZ, 3.37028055040000000000e+12, P2 ;  /* 0x54442d18ff167808 */ /* 0x000fe40001000000 */
[----:B------:R-:W-:Y:S02]  /*29ae0*/  FSEL R23, RZ, 2.1426990032196044922, P2 ;  /* 0x400921fbff177808 */ /* 0x000fe40001000000 */
.L_x_4502:
[----:B------:R-:W-:Y:S05]  /*29af0*/  BSYNC B0 ;  /* 0x0000000000007941 */ /* 0x000fea0003800000 */
.L_x_4500:
[----:B------:R0:W2:Y:S02]  /*29b00*/  DADD R12, |R12|, |R14| ;  /* 0x000000000c0c7229 */ /* 0x0000a4000000060e */
[----:B0-----:R-:W-:-:S04]  /*29b10*/  LOP3.LUT R15, R23, 0x80000000, R15, 0xb8, !PT ;  /* 0x80000000170f7812 */ /* 0x001fc800078eb80f */
[----:B--2---:R-:W0:-:S06]  /*29b20*/  DSETP.GTU.AND P0, PT, |R12|, +INF , PT ;  /* 0x7ff000000c00742a */ /* 0x004e0c0003f0c200 */
[----:B0-----:R-:W-:Y:S02]  /*29b30*/  FSEL R12, R12, R22, P0 ;  /* 0x000000160c0c7208 */ /* 0x001fe40000000000 */
[----:B------:R-:W-:Y:S02]  /*29b40*/  FSEL R13, R13, R15, P0 ;  /* 0x0000000f0d0d7208 */ /* 0x000fe40000000000 */
.L_x_4451:
[----:B------:R-:W-:Y:S05]  /*29b50*/  BSYNC B1 ;  /* 0x0000000000017941 */ /* 0x000fea0003800000 */
.L_x_4435:
        /* <DEDUP_REMOVED lines=54> */
.L_x_4509:
[----:B------:R-:W-:Y:S05]  /*29ec0*/  BSYNC B0 ;  /* 0x0000000000007941 */ /* 0x000fea0003800000 */
.L_x_4508:
        /* <DEDUP_REMOVED lines=18> */
.L_x_4511:
[----:B0-----:R0:W2:Y:S01]  /*29ff0*/  DMUL R12, RZ, R22 ;  /* 0x00000016ff0c7228 */ /* 0x0010a20000000000 */
[----:B------:R-:W-:-:S05]  /*2a000*/  IMAD.MOV.U32 R24, RZ, RZ, RZ ;  /* 0x000000ffff187224 */ /* 0x000fca00078e00ff */
.L_x_4512:
[----:B------:R-:W-:Y:S05]  /*2a010*/  BSYNC B2 ;  /* 0x0000000000027941 */ /* 0x000fea0003800000 */
.L_x_4510:
        /* <DEDUP_REMOVED lines=41> */
.L_x_4514:
[----:B------:R2:W3:Y:S01]  /*2a2b0*/  DMUL R36, RZ, R22 ;  /* 0x00000016ff247228 */ /* 0x0004e20000000000 */
[----:B------:R-:W-:-:S05]  /*2a2c0*/  IMAD.MOV.U32 R2, RZ, RZ, RZ ;  /* 0x000000ffff027224 */ /* 0x000fca00078e00ff */
.L_x_4515:
[----:B------:R-:W-:Y:S05]  /*2a2d0*/  BSYNC B2 ;  /* 0x0000000000027941 */ /* 0x000fea0003800000 */
.L_x_4513:
        /* <DEDUP_REMOVED lines=25> */
.L_x_4507:
        /* <DEDUP_REMOVED lines=39> */
.L_x_4518:
[----:B------:R-:W-:Y:S05]  /*2a6e0*/  BSYNC B0 ;  /* 0x0000000000007941 */ /* 0x000fea0003800000 */
.L_x_4517:
        /* <DEDUP_REMOVED lines=18> */
.L_x_4520:
[----:B0-----:R0:W2:Y:S01]  /*2a810*/  DMUL R12, RZ, R22 ;  /* 0x00000016ff0c7228 */ /* 0x0010a20000000000 */
[----:B------:R-:W-:-:S05]  /*2a820*/  IMAD.MOV.U32 R24, RZ, RZ, RZ ;  /* 0x000000ffff187224 */ /* 0x000fca00078e00ff */
.L_x_4521:
[----:B------:R-:W-:Y:S05]  /*2a830*/  BSYNC B2 ;  /* 0x0000000000027941 */ /* 0x000fea0003800000 */
.L_x_4519:
        /* <DEDUP_REMOVED lines=41> */
.L_x_4523:
[----:B------:R2:W3:Y:S01]  /*2aad0*/  DMUL R36, RZ, R22 ;  /* 0x00000016ff247228 */ /* 0x0004e20000000000 */
[----:B------:R-:W-:-:S05]  /*2aae0*/  IMAD.MOV.U32 R2, RZ, RZ, RZ ;  /* 0x000000ffff027224 */ /* 0x000fca00078e00ff */
.L_x_4524:
[----:B------:R-:W-:Y:S05]  /*2aaf0*/  BSYNC B2 ;  /* 0x0000000000027941 */ /* 0x000fea0003800000 */
.L_x_4522:
        /* <DEDUP_REMOVED lines=39> */
.L_x_4506:
        /* <DEDUP_REMOVED lines=11> */
.L_x_4525:
[----:B------:R-:W1:-:S10]  /*2ae20*/  DADD R12, R22, -R22 ;  /* 0x00000000160c7229 */ /* 0x000e540000000816 */
[----:B-1----:R-:W-:Y:S02]  /*2ae30*/  IMAD.MOV.U32 R14, RZ, RZ, R12 ;  /* 0x000000ffff0e7224 */ /* 0x002fe400078e000c */
[----:B------:R-:W-:Y:S01]  /*2ae40*/  IMAD.MOV.U32 R15, RZ, RZ, R13 ;  /* 0x000000ffff0f7224 */ /* 0x000fe200078e000d */
[----:B------:R-:W-:Y:S05]  /*2ae50*/  BRA `(.L_x_4516) ;  /* 0x0000081000007947 */ /* 0x000fea0003800000 */
.L_x_4505:
        /* <DEDUP_REMOVED lines=18> */
.L_x_4527:
[----:B------:R1:W2:Y:S01]  /*2af80*/  DMUL R32, RZ, R22 ;  /* 0x00000016ff207228 */ /* 0x0002a20000000000 */
[----:B0-----:R-:W-:-:S05]  /*2af90*/  IMAD.MOV.U32 R27, RZ, RZ, RZ ;  /* 0x000000ffff1b7224 */ /* 0x001fca00078e00ff */
.L_x_4528:
[----:B------:R-:W-:Y:S05]  /*2afa0*/  BSYNC B2 ;  /* 0x0000000000027941 */ /* 0x000fea0003800000 */
.L_x_4526:
        /* <DEDUP_REMOVED lines=41> */
.L_x_4530:
[----:B------:R1:W2:Y:S01]  /*2b240*/  DMUL R14, RZ, R22 ;  /* 0x00000016ff0e7228 */ /* 0x0002a20000000000 */
[----:B------:R-:W-:-:S05]  /*2b250*/  IMAD.MOV.U32 R2, RZ, RZ, RZ ;  /* 0x000000ffff027224 */ /* 0x000fca00078e00ff */
.L_x_4531:
[----:B------:R-:W-:Y:S05]  /*2b260*/  BSYNC B2 ;  /* 0x0000000000027941 */ /* 0x000fea0003800000 */
.L_x_4529:
[----:B-1----:R-:W-:Y:S02]  /*2b270*/  IMAD.SHL.U32 R22, R2, 0x8, RZ ;  /* 0x0000000802167824 */ /* 0x002fe400078e00ff */
[----:B------:R-:W-:-:S03]  /*2b280*/  IMAD.MOV.U32 R23, RZ, RZ, 0x8 ;  /* 0x00000008ff177424 */ /* 0x000fc600078e00ff */
        /* <DEDUP_REMOVED lines=22> */
.L_x_4504:
        /* <DEDUP_REMOVED lines=37> */
.L_x_4533:
[----:B------:R-:W-:Y:S05]  /*2b640*/  BSYNC B0 ;  /* 0x0000000000007941 */ /* 0x000fea0003800000 */
.L_x_4532:
[----:B0-----:R-:W-:Y:S02]  /*2b650*/  IMAD.MOV.U32 R14, RZ, RZ, R22 ;  /* 0x000000ffff0e7224 */ /* 0x001fe400078e0016 */
[----:B------:R-:W-:Y:S02]  /*2b660*/  IMAD.MOV.U32 R15, RZ, RZ, R23 ;  /* 0x000000ffff0f7224 */ /* 0x000fe400078e0017 */
.L_x_4516:
[----:B-12---:R-:W-:Y:S05]  /*2b670*/  BSYNC B1 ;  /* 0x0000000000017941 */ /* 0x006fea0003800000 */
.L_x_4503:
[----:B------:R-:W1:Y:S01]  /*2b680*/  DSETP.NAN.AND P0, PT, R16, R18, PT ;  /* 0x000000121000722a */ /* 0x000e620003f08000 */
        /* <DEDUP_REMOVED lines=89> */
.L_x_4541:
        /* <DEDUP_REMOVED lines=21> */
.L_x_4544:
[----:B------:R-:W-:Y:S05]  /*2bd70*/  BSYNC B3 ;  /* 0x0000000000037941 */ /* 0x000fea0003800000 */
.L_x_4543:
        /* <DEDUP_REMOVED lines=15> */
.L_x_4542:
[----:B------:R-:W-:Y:S05]  /*2be70*/  BSYNC B2 ;  /* 0x0000000000027941 */ /* 0x000fea0003800000 */
.L_x_4540:
        /* <DEDUP_REMOVED lines=21> */
.L_x_4546:
[----:B------:R-:W-:Y:S05]  /*2bfd0*/  BSYNC B2 ;  /* 0x0000000000027941 */ /* 0x000fea0003800000 */
.L_x_4545:
        /* <DEDUP_REMOVED lines=43> */
.L_x_4548:
[----:B------:R-:W-:-:S04]  /*2c290*/  ISETP.GE.AND P0, PT, R17, RZ, PT ;  /* 0x000000ff1100720c */ /* 0x000fc80003f06270 */
[----:B------:R-:W-:Y:S02]  /*2c2a0*/  FSEL R22, RZ, 3.37028055040000000000e+12, P0 ;  /* 0x54442d18ff167808 */ /* 0x000fe40000000000 */
[----:B------:R-:W-:Y:S02]  /*2c2b0*/  FSEL R23, RZ, 2.1426990032196044922, P0 ;  /* 0x400921fbff177808 */ /* 0x000fe40000000000 */
.L_x_4549:
[----:B------:R-:W-:Y:S05]  /*2c2c0*/  BSYNC B0 ;  /* 0x0000000000007941 */ /* 0x000fea0003800000 */
.L_x_4547:
[----:B------:R0:W2:Y:S02]  /*2c2d0*/  DADD R16, |R16|, |R18| ;  /* 0x0000000010107229 */ /* 0x0000a40000000612 */
[----:B0-----:R-:W-:Y:S02]  /*2c2e0*/  LOP3.LUT R19, R23, 0x80000000, R19, 0xb8, !PT ;  /* 0x8000000017137812 */ /* 0x001fe400078eb813 */
[----:B-1----:R-:W-:-:S04]  /*2c2f0*/  DMUL R36, R36, 0.5 ;  /* 0x3fe0000024247828 */ /* 0x002fc80000000000 */
[----:B--2---:R-:W0:-:S06]  /*2c300*/  DSETP.GTU.AND P0, PT, |R16|, +INF , PT ;  /* 0x7ff000001000742a */ /* 0x004e0c0003f0c200 */
[----:B0-----:R-:W-:Y:S02]  /*2c310*/  FSEL R16, R16, R22, P0 ;  /* 0x0000001610107208 */ /* 0x001fe40000000000 */
[----:B------:R-:W-:Y:S01]  /*2c320*/  FSEL R17, R17, R19, P0 ;  /* 0x0000001311117208 */ /* 0x000fe20000000000 */
[----:B------:R-:W-:Y:S05]  /*2c330*/  BRA `(.L_x_4550) ;  /* 0x00004ab000007947 */ /* 0x000fea0003800000 */
.L_x_4539:
        /* <DEDUP_REMOVED lines=77> */
.L_x_4553:
[----:B------:R-:W-:Y:S05]  /*2c810*/  BSYNC B0 ;  /* 0x0000000000007941 */ /* 0x000fea0003800000 */
.L_x_4552:
        /* <DEDUP_REMOVED lines=8> */
.L_x_4555:
[----:B------:R-:W-:Y:S05]  /*2c8a0*/  BSYNC B2 ;  /* 0x0000000000027941 */ /* 0x000fea0003800000 */
.L_x_4554:
        /* <DEDUP_REMOVED lines=43> */
.L_x_4557:
[----:B------:R-:W-:-:S04]  /*2cb60*/  ISETP.GE.AND P0, PT, R17, RZ, PT ;  /* 0x000000ff1100720c */ /* 0x000fc80003f06270 */
[----:B------:R-:W-:Y:S02]  /*2cb70*/  FSEL R22, RZ, 3.37028055040000000000e+12, P0 ;  /* 0x54442d18ff167808 */ /* 0x000fe40000000000 */
[----:B------:R-:W-:Y:S02]  /*2cb80*/  FSEL R23, RZ, 2.1426990032196044922, P0 ;  /* 0x400921fbff177808 */ /* 0x000fe40000000000 */
.L_x_4558:
[----:B------:R-:W-:Y:S05]  /*2cb90*/  BSYNC B0 ;  /* 0x0000000000007941 */ /* 0x000fea0003800000 */
.L_x_4556:
[----:B------:R2:W4:Y:S02]  /*2cba0*/  DADD R16, |R16|, |R18| ;  /* 0x0000000010107229 */ /* 0x0005240000000612 */
[----:B--2---:R-:W-:Y:S02]  /*2cbb0*/  LOP3.LUT R19, R23, 0x80000000, R19, 0xb8, !PT ;  /* 0x8000000017137812 */ /* 0x004fe400078eb813 */
[----:B-1----:R-:W-:-:S04]  /*2cbc0*/  DMUL R36, R36, 0.5 ;  /* 0x3fe0000024247828 */ /* 0x002fc80000000000 */
[----:B----4-:R-:W1:-:S06]  /*2cbd0*/  DSETP.GTU.AND P0, PT, |R16|, +INF , PT ;  /* 0x7ff000001000742a */ /* 0x010e4c0003f0c200 */
[----:B-1----:R-:W-:Y:S02]  /*2cbe0*/  FSEL R16, R16, R22, P0 ;  /* 0x0000001610107208 */ /* 0x002fe40000000000 */
[----:B------:R-:W-:Y:S01]  /*2cbf0*/  FSEL R17, R17, R19, P0 ;  /* 0x0000001311117208 */ /* 0x000fe20000000000 */
[----:B------:R-:W-:Y:S05]  /*2cc00*/  BRA `(.L_x_4550) ;  /* 0x000041e000007947 */ /* 0x000fea0003800000 */
.L_x_4551:
        /* <DEDUP_REMOVED lines=29> */
.L_x_4560:
        /* <DEDUP_REMOVED lines=82> */
.L_x_4559:
        /* <DEDUP_REMOVED lines=77> */
.L_x_4562:
        /* <DEDUP_REMOVED lines=21> */
.L_x_4565:
[----:B------:R-:W-:Y:S05]  /*2d920*/  BSYNC B3 ;  /* 0x0000000000037941 */ /* 0x000fea0003800000 */
.L_x_4564:
        /* <DEDUP_REMOVED lines=15> */
.L_x_4563:
[----:B------:R-:W-:Y:S05]  /*2da20*/  BSYNC B2 ;  /* 0x0000000000027941 */ /* 0x000fea0003800000 */
.L_x_4561:
        /* <DEDUP_REMOVED lines=21> */
.L_x_4567:
[----:B------:R-:W-:Y:S05]  /*2db80*/  BSYNC B2 ;  /* 0x0000000000027941 */ /* 0x000fea0003800000 */
.L_x_4566:
        /* <DEDUP_REMOVED lines=43> */
.L_x_4569:
[----:B------:R-:W-:-:S04]  /*2de40*/  ISETP.GE.AND P0, PT, R17, RZ, PT ;  /* 0x000000ff1100720c */ /* 0x000fc80003f06270 */
[----:B------:R-:W-:Y:S02]  /*2de50*/  FSEL R22, RZ, 3.37028055040000000000e+12, P0 ;  /* 0x54442d18ff167808 */ /* 0x000fe40000000000 */
[----:B------:R-:W-:Y:S02]  /*2de60*/  FSEL R23, RZ, 2.1426990032196044922, P0 ;  /* 0x400921fbff177808 */ /* 0x000fe40000000000 */
.L_x_4570:
[----:B------:R-:W-:Y:S05]  /*2de70*/  BSYNC B0 ;  /* 0x0000000000007941 */ /* 0x000fea0003800000 */
.L_x_4568:
[----:B------:R0:W2:Y:S02]  /*2de80*/  DADD R16, |R16|, |R18| ;  /* 0x0000000010107229 */ /* 0x0000a40000000612 */
[----:B0-----:R-:W-:Y:S02]  /*2de90*/  LOP3.LUT R19, R23, 0x80000000, R19, 0xb8, !PT ;  /* 0x8000000017137812 */ /* 0x001fe400078eb813 */
[----:B-1----:R-:W-:-:S04]  /*2dea0*/  DMUL R36, R36, 0.5 ;  /* 0x3fe0000024247828 */ /* 0x002fc80000000000 */
[----:B--2---:R-:W0:-:S06]  /*2deb0*/  DSETP.GTU.AND P0, PT, |R16|, +INF , PT ;  /* 0x7ff000001000742a */ /* 0x004e0c0003f0c200 */
[----:B0-----:R-:W-:Y:S02]  /*2dec0*/  FSEL R16, R16, R22, P0 ;  /* 0x0000001610107208 */ /* 0x001fe40000000000 */
[----:B------:R-:W-:Y:S01]  /*2ded0*/  FSEL R17, R17, R19, P0 ;  /* 0x0000001311117208 */ /* 0x000fe20000000000 */
[----:B------:R-:W-:Y:S05]  /*2dee0*/  BRA `(.L_x_4550) ;  /* 0x00002f0000007947 */ /* 0x000fea0003800000 */
.L_x_4538:
        /* <DEDUP_REMOVED lines=113> */
.L_x_4572:
[----:B------:R-:W-:Y:S05]  /*2e600*/  BSYNC B0 ;  /* 0x0000000000007941 */ /* 0x000fea0003800000 */
.L_x_4571:
        /* <DEDUP_REMOVED lines=10> */
.L_x_4574:
[----:B------:R-:W-:Y:S05]  /*2e6b0*/  BSYNC B2 ;  /* 0x0000000000027941 */ /* 0x000fea0003800000 */
.L_x_4573:
        /* <DEDUP_REMOVED lines=43> */
.L_x_4576:
[----:B------:R-:W-:-:S04]  /*2e970*/  ISETP.GE.AND P0, PT, R17, RZ, PT ;  /* 0x000000ff1100720c */ /* 0x000fc80003f06270 */
[----:B------:R-:W-:Y:S02]  /*2e980*/  FSEL R22, RZ, 3.37028055040000000000e+12, P0 ;  /* 0x54442d18ff167808 */ /* 0x000fe40000000000 */
[----:B------:R-:W-:Y:S02]  /*2e990*/  FSEL R23, RZ, 2.1426990032196044922, P0 ;  /* 0x400921fbff177808 */ /* 0x000fe40000000000 */
.L_x_4577:
[----:B------:R-:W-:Y:S05]  /*2e9a0*/  BSYNC B0 ;  /* 0x0000000000007941 */ /* 0x000fea0003800000 */
.L_x_4575:
[----:B------:R2:W4:Y:S02]  /*2e9b0*/  DADD R16, |R16|, |R18| ;  /* 0x0000000010107229 */ /* 0x0005240000000612 */
[----:B--2---:R-:W-:-:S04]  /*2e9c0*/  LOP3.LUT R19, R23, 0x80000000, R19, 0xb8, !PT ;  /* 0x8000000017137812 */ /* 0x004fc800078eb813 */
[----:B----4-:R-:W2:-:S06]  /*2e9d0*/  DSETP.GTU.AND P0, PT, |R16|, +INF , PT ;  /* 0x7ff000001000742a */ /* 0x010e8c0003f0c200 */
[----:B--2---:R-:W-:Y:S02]  /*2e9e0*/  FSEL R16, R16, R22, P0 ;  /* 0x0000001610107208 */ /* 0x004fe40000000000 */
[----:B------:R-:W-:Y:S01]  /*2e9f0*/  FSEL R17, R17, R19, P0 ;  /* 0x0000001311117208 */ /* 0x000fe20000000000 */
[----:B------:R-:W-:Y:S05]  /*2ea00*/  BRA `(.L_x_4550) ;  /* 0x000023e000007947 */ /* 0x000fea0003800000 */
.L_x_4537:
        /* <DEDUP_REMOVED lines=68> */
.L_x_4580:
        /* <DEDUP_REMOVED lines=21> */
.L_x_4583:
[----:B------:R-:W-:Y:S05]  /*2efa0*/  BSYNC B3 ;  /* 0x0000000000037941 */ /* 0x000fea0003800000 */
.L_x_4582:
        /* <DEDUP_REMOVED lines=15> */
.L_x_4581:
[----:B------:R-:W-:Y:S05]  /*2f0a0*/  BSYNC B2 ;  /* 0x0000000000027941 */ /* 0x000fea0003800000 */
.L_x_4579:
        /* <DEDUP_REMOVED lines=44> */
.L_x_4578:
        /* <DEDUP_REMOVED lines=46> */
.L_x_4536:
        /* <DEDUP_REMOVED lines=23> */
.L_x_4585:
[----:B------:R-:W-:Y:S05]  /*2f7c0*/  BSYNC B2 ;  /* 0x0000000000027941 */ /* 0x000fea0003800000 */
.L_x_4584:
        /* <DEDUP_REMOVED lines=26> */
.L_x_4587:
[----:B------:R-:W-:Y:S05]  /*2f970*/  BSYNC B2 ;  /* 0x0000000000027941 */ /* 0x000fea0003800000 */
.L_x_4586:
        /* <DEDUP_REMOVED lines=112> */
.L_x_4589:
[----:B------:R-:W-:Y:S05]  /*30080*/  BSYNC B0 ;  /* 0x0000000000007941 */ /* 0x000fea0003800000 */
.L_x_4588:
        /* <DEDUP_REMOVED lines=10> */
.L_x_4591:
[----:B------:R-:W-:Y:S05]  /*30130*/  BSYNC B2 ;  /* 0x0000000000027941 */ /* 0x000fea0003800000 */
.L_x_4590:
        /* <DEDUP_REMOVED lines=43> */
.L_x_4593:
[----:B------:R-:W-:-:S04]  /*303f0*/  ISETP.GE.AND P0, PT, R17, RZ, PT ;  /* 0x000000ff1100720c */ /* 0x000fc80003f06270 */
[----:B------:R-:W-:Y:S02]  /*30400*/  FSEL R22, RZ, 3.37028055040000000000e+12, P0 ;  /* 0x54442d18ff167808 */ /* 0x000fe40000000000 */
[----:B------:R-:W-:Y:S02]  /*30410*/  FSEL R23, RZ, 2.1426990032196044922, P0 ;  /* 0x400921fbff177808 */ /* 0x000fe40000000000 */
.L_x_4594:
[----:B------:R-:W-:Y:S05]  /*30420*/  BSYNC B0 ;  /* 0x0000000000007941 */ /* 0x000fea0003800000 */
.L_x_4592:
[----:B------:R2:W4:Y:S02]  /*30430*/  DADD R16, |R16|, |R18| ;  /* 0x0000000010107229 */ /* 0x0005240000000612 */
[----:B--2---:R-:W-:Y:S02]  /*30440*/  LOP3.LUT R19, R23, 0x80000000, R19, 0xb8, !PT ;  /* 0x8000000017137812 */ /* 0x004fe400078eb813 */
[----:B-1----:R-:W-:-:S04]  /*30450*/  DADD R36, R36, 1 ;  /* 0x3ff0000024247429 */ /* 0x002fc80000000000 */
[----:B----4-:R-:W1:-:S06]  /*30460*/  DSETP.GTU.AND P0, PT, |R16|, +INF , PT ;  /* 0x7ff000001000742a */ /* 0x010e4c0003f0c200 */
[----:B-1----:R-:W-:Y:S02]  /*30470*/  FSEL R16, R16, R22, P0 ;  /* 0x0000001610107208 */ /* 0x002fe40000000000 */
[----:B------:R-:W-:Y:S01]  /*30480*/  FSEL R17, R17, R19, P0 ;  /* 0x0000001311117208 */ /* 0x000fe20000000000 */
[----:B------:R-:W-:Y:S05]  /*30490*/  BRA `(.L_x_4550) ;  /* 0x0000095000007947 */ /* 0x000fea0003800000 */
.L_x_4535:
        /* <DEDUP_REMOVED lines=88> */
.L_x_4596:
[----:B------:R-:W-:Y:S05]  /*30a20*/  BSYNC B0 ;  /* 0x0000000000007941 */ /* 0x000fea0003800000 */
.L_x_4595:
        /* <DEDUP_REMOVED lines=8> */
.L_x_4598:
[----:B------:R-:W-:Y:S05]  /*30ab0*/  BSYNC B2 ;  /* 0x0000000000027941 */ /* 0x000fea0003800000 */
.L_x_4597:
        /* <DEDUP_REMOVED lines=43> */
.L_x_4600:
[----:B------:R-:W-:Y:S02]  /*30d70*/  FSEL R22, RZ, 3.37028055040000000000e+12, P2 ;  /* 0x54442d18ff167808 */ /* 0x000fe40001000000 */
[----:B------:R-:W-:Y:S02]  /*30d80*/  FSEL R23, RZ, 2.1426990032196044922, P2 ;  /* 0x400921fbff177808 */ /* 0x000fe40001000000 */
.L_x_4601:
[----:B------:R-:W-:Y:S05]  /*30d90*/  BSYNC B0 ;  /* 0x0000000000007941 */ /* 0x000fea0003800000 */
.L_x_4599:
[----:B------:R0:W2:Y:S02]  /*30da0*/  DADD R16, |R16|, |R18| ;  /* 0x0000000010107229 */ /* 0x0000a40000000612 */
[----:B0-----:R-:W-:-:S04]  /*30db0*/  LOP3.LUT R19, R23, 0x80000000, R19, 0xb8, !PT ;  /* 0x8000000017137812 */ /* 0x001fc800078eb813 */
[----:B--2---:R-:W0:-:S06]  /*30dc0*/  DSETP.GTU.AND P0, PT, |R16|, +INF , PT ;  /* 0x7ff000001000742a */ /* 0x004e0c0003f0c200 */
[----:B0-----:R-:W-:Y:S02]  /*30dd0*/  FSEL R16, R16, R22, P0 ;  /* 0x0000001610107208 */ /* 0x001fe40000000000 */
[----:B------:R-:W-:Y:S02]  /*30de0*/  FSEL R17, R17, R19, P0 ;  /* 0x0000001311117208 */ /* 0x000fe40000000000 */
.L_x_4550:
[----:B------:R-:W-:Y:S05]  /*30df0*/  BSYNC B1 ;  /* 0x0000000000017941 */ /* 0x000fea0003800000 */
.L_x_4534:
        /* <DEDUP_REMOVED lines=54> */
.L_x_4608:
[----:B------:R-:W-:Y:S05]  /*31160*/  BSYNC B0 ;  /* 0x0000000000007941 */ /* 0x000fea0003800000 */
.L_x_4607:
        /* <DEDUP_REMOVED lines=18> */
.L_x_4610:
[----:B0-----:R0:W2:Y:S01]  /*31290*/  DMUL R16, RZ, R22 ;  /* 0x00000016ff107228 */ /* 0x0010a20000000000 */
[----:B------:R-:W-:-:S05]  /*312a0*/  IMAD.MOV.U32 R24, RZ, RZ, RZ ;  /* 0x000000ffff187224 */ /* 0x000fca00078e00ff */
.L_x_4611:
[----:B------:R-:W-:Y:S05]  /*312b0*/  BSYNC B2 ;  /* 0x0000000000027941 */ /* 0x000fea0003800000 */
.L_x_4609:
        /* <DEDUP_REMOVED lines=41> */
.L_x_4613:
[----:B------:R2:W3:Y:S01]  /*31550*/  DMUL R36, RZ, R22 ;  /* 0x00000016ff247228 */ /* 0x0004e20000000000 */
[----:B------:R-:W-:-:S05]  /*31560*/  IMAD.MOV.U32 R2, RZ, RZ, RZ ;  /* 0x000000ffff027224 */ /* 0x000fca00078e00ff */
.L_x_4614:
[----:B------:R-:W-:Y:S05]  /*31570*/  BSYNC B2 ;  /* 0x0000000000027941 */ /* 0x000fea0003800000 */
.L_x_4612:
        /* <DEDUP_REMOVED lines=25> */
.L_x_4606:
        /* <DEDUP_REMOVED lines=39> */
.L_x_4617:
[----:B------:R-:W-:Y:S05]  /*31980*/  BSYNC B0 ;  /* 0x0000000000007941 */ /* 0x000fea0003800000 */
.L_x_4616:
        /* <DEDUP_REMOVED lines=18> */
.L_x_4619:
[----:B0-----:R0:W2:Y:S01]  /*31ab0*/  DMUL R16, RZ, R22 ;  /* 0x00000016ff107228 */ /* 0x0010a20000000000 */
[----:B------:R-:W-:-:S05]  /*31ac0*/  IMAD.MOV.U32 R24, RZ, RZ, RZ ;  /* 0x000000ffff187224 */ /* 0x000fca00078e00ff */
.L_x_4620:
[----:B------:R-:W-:Y:S05]  /*31ad0*/  BSYNC B2 ;  /* 0x0000000000027941 */ /* 0x000fea0003800000 */
.L_x_4618:
        /* <DEDUP_REMOVED lines=41> */
.L_x_4622:
[----:B------:R2:W3:Y:S01]  /*31d70*/  DMUL R36, RZ, R22 ;  /* 0x00000016ff247228 */ /* 0x0004e20000000000 */
[----:B------:R-:W-:-:S05]  /*31d80*/  IMAD.MOV.U32 R2, RZ, RZ, RZ ;  /* 0x000000ffff027224 */ /* 0x000fca00078e00ff */
.L_x_4623:
[----:B------:R-:W-:Y:S05]  /*31d90*/  BSYNC B2 ;  /* 0x0000000000027941 */ /* 0x000fea0003800000 */
.L_x_4621:
        /* <DEDUP_REMOVED lines=39> */
.L_x_4605:
        /* <DEDUP_REMOVED lines=11> */
.L_x_4624:
[----:B------:R-:W1:-:S10]  /*320c0*/  DADD R16, R22, -R22 ;  /* 0x0000000016107229 */ /* 0x000e540000000816 */
[----:B-1----:R-:W-:Y:S02]  /*320d0*/  IMAD.MOV.U32 R18, RZ, RZ, R16 ;  /* 0x000000ffff127224 */ /* 0x002fe400078e0010 */
[----:B------:R-:W-:Y:S01]  /*320e0*/  IMAD.MOV.U32 R19, RZ, RZ, R17 ;  /* 0x000000ffff137224 */ /* 0x000fe200078e0011 */
[----:B------:R-:W-:Y:S05]  /*320f0*/  BRA `(.L_x_4615) ;  /* 0x0000081000007947 */ /* 0x000fea0003800000 */
.L_x_4604:
        /* <DEDUP_REMOVED lines=18> */
.L_x_4626:
[----:B------:R1:W2:Y:S01]  /*32220*/  DMUL R32, RZ, R22 ;  /* 0x00000016ff207228 */ /* 0x0002a20000000000 */
[----:B0-----:R-:W-:-:S05]  /*32230*/  IMAD.MOV.U32 R27, RZ, RZ, RZ ;  /* 0x000000ffff1b7224 */ /* 0x001fca00078e00ff */
.L_x_4627:
[----:B------:R-:W-:Y:S05]  /*32240*/  BSYNC B2 ;  /* 0x0000000000027941 */ /* 0x000fea0003800000 */
.L_x_4625:
        /* <DEDUP_REMOVED lines=41> */
.L_x_4629:
[----:B------:R1:W2:Y:S01]  /*324e0*/  DMUL R18, RZ, R22 ;  /* 0x00000016ff127228 */ /* 0x0002a20000000000 */
[----:B------:R-:W-:-:S05]  /*324f0*/  IMAD.MOV.U32 R2, RZ, RZ, RZ ;  /* 0x000000ffff027224 */ /* 0x000fca00078e00ff */
.L_x_4630:
[----:B------:R-:W-:Y:S05]  /*32500*/  BSYNC B2 ;  /* 0x0000000000027941 */ /* 0x000fea0003800000 */
.L_x_4628:
        /* <DEDUP_REMOVED lines=24> */
.L_x_4603:
        /* <DEDUP_REMOVED lines=37> */
.L_x_4632:
[----:B------:R-:W-:Y:S05]  /*328e0*/  BSYNC B0 ;  /* 0x0000000000007941 */ /* 0x000fea0003800000 */
.L_x_4631:
[----:B0-----:R-:W-:Y:S02]  /*328f0*/  IMAD.MOV.U32 R18, RZ, RZ, R22 ;  /* 0x000000ffff127224 */ /* 0x001fe400078e0016 */
[----:B------:R-:W-:Y:S02]  /*32900*/  IMAD.MOV.U32 R19, RZ, RZ, R23 ;  /* 0x000000ffff137224 */ /* 0x000fe400078e0017 */
.L_x_4615:
[----:B-12---:R-:W-:Y:S05]  /*32910*/  BSYNC B1 ;  /* 0x0000000000017941 */ /* 0x006fea0003800000 */
.L_x_4602:
        /* <DEDUP_REMOVED lines=90> */
.L_x_4640:
        /* <DEDUP_REMOVED lines=21> */
.L_x_4643:
[----:B------:R-:W-:Y:S05]  /*33010*/  BSYNC B3 ;  /* 0x0000000000037941 */ /* 0x000fea0003800000 */
.L_x_4642:
        /* <DEDUP_REMOVED lines=15> */
.L_x_4641:
[----:B------:R-:W-:Y:S05]  /*33110*/  BSYNC B2 ;  /* 0x0000000000027941 */ /* 0x000fea0003800000 */
.L_x_4639:
        /* <DEDUP_REMOVED lines=21> */
.L_x_4645:
[----:B------:R-:W-:Y:S05]  /*33270*/  BSYNC B2 ;  /* 0x0000000000027941 */ /* 0x000fea0003800000 */
.L_x_4644:
        /* <DEDUP_REMOVED lines=43> */
.L_x_4647:
[----:B------:R-:W-:-:S04]  /*33530*/  ISETP.GE.AND P0, PT, R5, RZ, PT ;  /* 0x000000ff0500720c */ /* 0x000fc80003f06270 */
[----:B------:R-:W-:Y:S02]  /*33540*/  FSEL R22, RZ, 3.37028055040000000000e+12, P0 ;  /* 0x54442d18ff167808 */ /* 0x000fe40000000000 */
[----:B------:R-:W-:Y:S02]  /*33550*/  FSEL R23, RZ, 2.1426990032196044922, P0 ;  /* 0x400921fbff177808 */ /* 0x000fe40000000000 */
.L_x_4648:
[----:B------:R-:W-:Y:S05]  /*33560*/  BSYNC B0 ;  /* 0x0000000000007941 */ /* 0x000fea0003800000 */
.L_x_4646:
[----:B------:R0:W2:Y:S02]  /*33570*/  DADD R4, |R4|, |R6| ;  /* 0x0000000004047229 */ /* 0x0000a40000000606 */
[----:B0-----:R-:W-:Y:S02]  /*33580*/  LOP3.LUT R7, R23, 0x80000000, R7, 0xb8, !PT ;  /* 0x8000000017077812 */ /* 0x001fe400078eb807 */
[----:B-1----:R-:W-:-:S04]  /*33590*/  DMUL R36, R36, 0.5 ;  /* 0x3fe0000024247828 */ /* 0x002fc80000000000 */
[----:B--2---:R-:W0:-:S06]  /*335a0*/  DSETP.GTU.AND P0, PT, |R4|, +INF , PT ;  /* 0x7ff000000400742a */ /* 0x004e0c0003f0c200 */
[----:B0-----:R-:W-:Y:S02]  /*335b0*/  FSEL R4, R4, R22, P0 ;  /* 0x0000001604047208 */ /* 0x001fe40000000000 */
[----:B------:R-:W-:Y:S01]  /*335c0*/  FSEL R5, R5, R7, P0 ;  /* 0x0000000705057208 */ /* 0x000fe20000000000 */
[----:B------:R-:W-:Y:S05]  /*335d0*/  BRA `(.L_x_4649) ;  /* 0x00004ab000007947 */ /* 0x000fea0003800000 */
.L_x_4638:
        /* <DEDUP_REMOVED lines=77> */
.L_x_4652:
[----:B------:R-:W-:Y:S05]  /*33ab0*/  BSYNC B0 ;  /* 0x0000000000007941 */ /* 0x000fea0003800000 */
.L_x_4651:
        /* <DEDUP_REMOVED lines=8> */
.L_x_4654:
[----:B------:R-:W-:Y:S05]  /*33b40*/  BSYNC B2 ;  /* 0x0000000000027941 */ /* 0x000fea0003800000 */
.L_x_4653:
        /* <DEDUP_REMOVED lines=43> */
.L_x_4656:
[----:B------:R-:W-:-:S04]  /*33e00*/  ISETP.GE.AND P0, PT, R5, RZ, PT ;  /* 0x000000ff0500720c */ /* 0x000fc80003f06270 */
[----:B------:R-:W-:Y:S02]  /*33e10*/  FSEL R22, RZ, 3.37028055040000000000e+12, P0 ;  /* 0x54442d18ff167808 */ /* 0x000fe40000000000 */
[----:B------:R-:W-:Y:S02]  /*33e20*/  FSEL R23, RZ, 2.1426990032196044922, P0 ;  /* 0x400921fbff177808 */ /* 0x000fe40000000000 */
.L_x_4657:
[----:B------:R-:W-:Y:S05]  /*33e30*/  BSYNC B0 ;  /* 0x0000000000007941 */ /* 0x000fea0003800000 */
.L_x_4655:
[----:B------:R2:W4:Y:S02]  /*33e40*/  DADD R4, |R4|, |R6| ;  /* 0x0000000004047229 */ /* 0x0005240000000606 */
[----:B--2---:R-:W-:Y:S02]  /*33e50*/  LOP3.LUT R7, R23, 0x80000000, R7, 0xb8, !PT ;  /* 0x8000000017077812 */ /* 0x004fe400078eb807 */
[----:B-1----:R-:W-:-:S04]  /*33e60*/  DMUL R36, R36, 0.5 ;  /* 0x3fe0000024247828 */ /* 0x002fc80000000000 */
[----:B----4-:R-:W1:-:S06]  /*33e70*/  DSETP.GTU.AND P0, PT, |R4|, +INF , PT ;  /* 0x7ff000000400742a */ /* 0x010e4c0003f0c200 */
[----:B-1----:R-:W-:Y:S02]  /*33e80*/  FSEL R4, R4, R22, P0 ;  /* 0x0000001604047208 */ /* 0x002fe40000000000 */
[----:B------:R-:W-:Y:S01]  /*33e90*/  FSEL R5, R5, R7, P0 ;  /* 0x0000000705057208 */ /* 0x000fe20000000000 */
[----:B------:R-:W-:Y:S05]  /*33ea0*/  BRA `(.L_x_4649) ;  /* 0x000041e000007947 */ /* 0x000fea0003800000 */
.L_x_4650:
        /* <DEDUP_REMOVED lines=29> */
.L_x_4659:
        /* <DEDUP_REMOVED lines=82> */
.L_x_4658:
        /* <DEDUP_REMOVED lines=77> */
.L_x_4661:
        /* <DEDUP_REMOVED lines=21> */
.L_x_4664:
[----:B------:R-:W-:Y:S05]  /*34bc0*/  BSYNC B3 ;  /* 0x0000000000037941 */ /* 0x000fea0003800000 */
.L_x_4663:
        /* <DEDUP_REMOVED lines=15> */
.L_x_4662:
[----:B------:R-:W-:Y:S05]  /*34cc0*/  BSYNC B2 ;  /* 0x0000000000027941 */ /* 0x000fea0003800000 */
.L_x_4660:
        /* <DEDUP_REMOVED lines=21> */
.L_x_4666:
[----:B------:R-:W-:Y:S05]  /*34e20*/  BSYNC B2 ;  /* 0x0000000000027941 */ /* 0x000fea0003800000 */
.L_x_4665:
        /* <DEDUP_REMOVED lines=43> */
.L_x_4668:
[----:B------:R-:W-:-:S04]  /*350e0*/  ISETP.GE.AND P0, PT, R5, RZ, PT ;  /* 0x000000ff0500720c */ /* 0x000fc80003f06270 */
[----:B------:R-:W-:Y:S02]  /*350f0*/  FSEL R22, RZ, 3.37028055040000000000e+12, P0 ;  /* 0x54442d18ff167808 */ /* 0x000fe40000000000 */
[----:B------:R-:W-:Y:S02]  /*35100*/  FSEL R23, RZ, 2.1426990032196044922, P0 ;  /* 0x400921fbff177808 */ /* 0x000fe40000000000 */
.L_x_4669:
[----:B------:R-:W-:Y:S05]  /*35110*/  BSYNC B0 ;  /* 0x0000000000007941 */ /* 0x000fea0003800000 */
.L_x_4667:
[----:B------:R0:W2:Y:S02]  /*35120*/  DADD R4, |R4|, |R6| ;  /* 0x0000000004047229 */ /* 0x0000a40000000606 */
[----:B0-----:R-:W-:Y:S02]  /*35130*/  LOP3.LUT R7, R23, 0x80000000, R7, 0xb8, !PT ;  /* 0x8000000017077812 */ /* 0x001fe400078eb807 */
[----:B-1----:R-:W-:-:S04]  /*35140*/  DMUL R36, R36, 0.5 ;  /* 0x3fe0000024247828 */ /* 0x002fc80000000000 */
[----:B--2---:R-:W0:-:S06]  /*35150*/  DSETP.GTU.AND P0, PT, |R4|, +INF , PT ;  /* 0x7ff000000400742a */ /* 0x004e0c0003f0c200 */
[----:B0-----:R-:W-:Y:S02]  /*35160*/  FSEL R4, R4, R22, P0 ;  /* 0x0000001604047208 */ /* 0x001fe40000000000 */
[----:B------:R-:W-:Y:S01]  /*35170*/  FSEL R5, R5, R7, P0 ;  /* 0x0000000705057208 */ /* 0x000fe20000000000 */
[----:B------:R-:W-:Y:S05]  /*35180*/  BRA `(.L_x_4649) ;  /* 0x00002f0000007947 */ /* 0x000fea0003800000 */
.L_x_4637:
        /* <DEDUP_REMOVED lines=113> */
.L_x_4671:
[----:B------:R-:W-:Y:S05]  /*358a0*/  BSYNC B0 ;  /* 0x0000000000007941 */ /* 0x000fea0003800000 */
.L_x_4670:
        /* <DEDUP_REMOVED lines=10> */
.L_x_4673:
[----:B------:R-:W-:Y:S05]  /*35950*/  BSYNC B2 ;  /* 0x0000000000027941 */ /* 0x000fea0003800000 */
.L_x_4672:
        /* <DEDUP_REMOVED lines=43> */
.L_x_4675:
[----:B------:R-:W-:-:S04]  /*35c10*/  ISETP.GE.AND P0, PT, R5, RZ, PT ;  /* 0x000000ff0500720c */ /* 0x000fc80003f06270 */
[----:B------:R-:W-:Y:S02]  /*35c20*/  FSEL R22, RZ, 3.37028055040000000000e+12, P0 ;  /* 0x54442d18ff167808 */ /* 0x000fe40000000000 */
[----:B------:R-:W-:Y:S02]  /*35c30*/  FSEL R23, RZ, 2.1426990032196044922, P0 ;  /* 0x400921fbff177808 */ /* 0x000fe40000000000 */
.L_x_4676:
[----:B------:R-:W-:Y:S05]  /*35c40*/  BSYNC B0 ;  /* 0x0000000000007941 */ /* 0x000fea0003800000 */
.L_x_4674:
[----:B------:R2:W4:Y:S02]  /*35c50*/  DADD R4, |R4|, |R6| ;  /* 0x0000000004047229 */ /* 0x0005240000000606 */
[----:B--2---:R-:W-:-:S04]  /*35c60*/  LOP3.LUT R7, R23, 0x80000000, R7, 0xb8, !PT ;  /* 0x8000000017077812 */ /* 0x004fc800078eb807 */
[----:B----4-:R-:W2:-:S06]  /*35c70*/  DSETP.GTU.AND P0, PT, |R4|, +INF , PT ;  /* 0x7ff000000400742a */ /* 0x010e8c0003f0c200 */
[----:B--2---:R-:W-:Y:S02]  /*35c80*/  FSEL R4, R4, R22, P0 ;  /* 0x0000001604047208 */ /* 0x004fe40000000000 */
[----:B------:R-:W-:Y:S01]  /*35c90*/  FSEL R5, R5, R7, P0 ;  /* 0x0000000705057208 */ /* 0x000fe20000000000 */
[----:B------:R-:W-:Y:S05]  /*35ca0*/  BRA `(.L_x_4649) ;  /* 0x000023e000007947 */ /* 0x000fea0003800000 */
.L_x_4636:
        /* <DEDUP_REMOVED lines=68> */
.L_x_4679:
        /* <DEDUP_REMOVED lines=21> */
.L_x_4682:
[----:B------:R-:W-:Y:S05]  /*36240*/  BSYNC B3 ;  /* 0x0000000000037941 */ /* 0x000fea0003800000 */
.L_x_4681:
        /* <DEDUP_REMOVED lines=15> */
.L_x_4680:
[----:B------:R-:W-:Y:S05]  /*36340*/  BSYNC B2 ;  /* 0x0000000000027941 */ /* 0x000fea0003800000 */
.L_x_4678:
        /* <DEDUP_REMOVED lines=44> */
.L_x_4677:
        /* <DEDUP_REMOVED lines=46> */
.L_x_4635:
        /* <DEDUP_REMOVED lines=23> */
.L_x_4684:
[----:B------:R-:W-:Y:S05]  /*36a60*/  BSYNC B2 ;  /* 0x0000000000027941 */ /* 0x000fea0003800000 */
.L_x_4683:
        /* <DEDUP_REMOVED lines=26> */
.L_x_4686:
[----:B------:R-:W-:Y:S05]  /*36c10*/  BSYNC B2 ;  /* 0x0000000000027941 */ /* 0x000fea0003800000 */
.L_x_4685:
        /* <DEDUP_REMOVED lines=112> */
.L_x_4688:
[----:B------:R-:W-:Y:S05]  /*37320*/  BSYNC B0 ;  /* 0x0000000000007941 */ /* 0x000fea0003800000 */
.L_x_4687:
        /* <DEDUP_REMOVED lines=10> */
.L_x_4690:
[----:B------:R-:W-:Y:S05]  /*373d0*/  BSYNC B2 ;  /* 0x0000000000027941 */ /* 0x000fea0003800000 */
.L_x_4689:
        /* <DEDUP_REMOVED lines=43> */
.L_x_4692:
[----:B------:R-:W-:-:S04]  /*37690*/  ISETP.GE.AND P0, PT, R5, RZ, PT ;  /* 0x000000ff0500720c */ /* 0x000fc80003f06270 */
[----:B------:R-:W-:Y:S02]  /*376a0*/  FSEL R22, RZ, 3.37028055040000000000e+12, P0 ;  /* 0x54442d18ff167808 */ /* 0x000fe40000000000 */
[----:B------:R-:W-:Y:S02]  /*376b0*/  FSEL R23, RZ, 2.1426990032196044922, P0 ;  /* 0x400921fbff177808 */ /* 0x000fe40000000000 */
.L_x_4693:
[----:B------:R-:W-:Y:S05]  /*376c0*/  BSYNC B0 ;  /* 0x0000000000007941 */ /* 0x000fea0003800000 */
.L_x_4691:
[----:B------:R2:W4:Y:S02]  /*376d0*/  DADD R4, |R4|, |R6| ;  /* 0x0000000004047229 */ /* 0x0005240000000606 */
[----:B--2---:R-:W-:Y:S02]  /*376e0*/  LOP3.LUT R7, R23, 0x80000000, R7, 0xb8, !PT ;  /* 0x8000000017077812 */ /* 0x004fe400078eb807 */
[----:B-1----:R-:W-:-:S04]  /*376f0*/  DADD R36, R36, 1 ;  /* 0x3ff0000024247429 */ /* 0x002fc80000000000 */
[----:B----4-:R-:W1:-:S06]  /*37700*/  DSETP.GTU.AND P0, PT, |R4|, +INF , PT ;  /* 0x7ff000000400742a */ /* 0x010e4c0003f0c200 */
[----:B-1----:R-:W-:Y:S02]  /*37710*/  FSEL R4, R4, R22, P0 ;  /* 0x0000001604047208 */ /* 0x002fe40000000000 */
[----:B------:R-:W-:Y:S01]  /*37720*/  FSEL R5, R5, R7, P0 ;  /* 0x0000000705057208 */ /* 0x000fe20000000000 */
[----:B------:R-:W-:Y:S05]  /*37730*/  BRA `(.L_x_4649) ;  /* 0x0000095000007947 */ /* 0x000fea0003800000 */
.L_x_4634:
        /* <DEDUP_REMOVED lines=88> */
.L_x_4695:
[----:B------:R-:W-:Y:S05]  /*37cc0*/  BSYNC B0 ;  /* 0x0000000000007941 */ /* 0x000fea0003800000 */
.L_x_4694:
        /* <DEDUP_REMOVED lines=8> */
.L_x_4697:
[----:B------:R-:W-:Y:S05]  /*37d50*/  BSYNC B2 ;  /* 0x0000000000027941 */ /* 0x000fea0003800000 */
.L_x_4696:
        /* <DEDUP_REMOVED lines=43> */
.L_x_4699:
[----:B------:R-:W-:Y:S02]  /*38010*/  FSEL R22, RZ, 3.37028055040000000000e+12, P2 ;  /* 0x54442d18ff167808 */ /* 0x000fe40001000000 */
[----:B------:R-:W-:Y:S02]  /*38020*/  FSEL R23, RZ, 2.1426990032196044922, P2 ;  /* 0x400921fbff177808 */ /* 0x000fe40001000000 */
.L_x_4700:
[----:B------:R-:W-:Y:S05]  /*38030*/  BSYNC B0 ;  /* 0x0000000000007941 */ /* 0x000fea0003800000 */
.L_x_4698:
[----:B------:R0:W2:Y:S02]  /*38040*/  DADD R4, |R4|, |R6| ;  /* 0x0000000004047229 */ /* 0x0000a40000000606 */
[----:B0-----:R-:W-:-:S04]  /*38050*/  LOP3.LUT R7, R23, 0x80000000, R7, 0xb8, !PT ;  /* 0x8000000017077812 */ /* 0x001fc800078eb807 */
[----:B--2---:R-:W0:-:S06]  /*38060*/  DSETP.GTU.AND P0, PT, |R4|, +INF , PT ;  /* 0x7ff000000400742a */ /* 0x004e0c0003f0c200 */
[----:B0-----:R-:W-:Y:S02]  /*38070*/  FSEL R4, R4, R22, P0 ;  /* 0x0000001604047208 */ /* 0x001fe40000000000 */
[----:B------:R-:W-:Y:S02]  /*38080*/  FSEL R5, R5, R7, P0 ;  /* 0x0000000705057208 */ /* 0x000fe40000000000 */
.L_x_4649:
[----:B------:R-:W-:Y:S05]  /*38090*/  BSYNC B1 ;  /* 0x0000000000017941 */ /* 0x000fea0003800000 */
.L_x_4633:
        /* <DEDUP_REMOVED lines=54> */
.L_x_4707:
[----:B------:R-:W-:Y:S05]  /*38400*/  BSYNC B0 ;  /* 0x0000000000007941 */ /* 0x000fea0003800000 */
.L_x_4706:
        /* <DEDUP_REMOVED lines=18> */
.L_x_4709:
[----:B0-----:R0:W2:Y:S01]  /*38530*/  DMUL R4, RZ, R22 ;  /* 0x00000016ff047228 */ /* 0x0010a20000000000 */
[----:B------:R-:W-:-:S05]  /*38540*/  IMAD.MOV.U32 R24, RZ, RZ, RZ ;  /* 0x000000ffff187224 */ /* 0x000fca00078e00ff */
.L_x_4710:
[----:B------:R-:W-:Y:S05]  /*38550*/  BSYNC B2 ;  /* 0x0000000000027941 */ /* 0x000fea0003800000 */
.L_x_4708:
        /* <DEDUP_REMOVED lines=41> */
.L_x_4712:
[----:B------:R2:W3:Y:S01]  /*387f0*/  DMUL R36, RZ, R22 ;  /* 0x00000016ff247228 */ /* 0x0004e20000000000 */
[----:B------:R-:W-:-:S05]  /*38800*/  IMAD.MOV.U32 R2, RZ, RZ, RZ ;  /* 0x000000ffff027224 */ /* 0x000fca00078e00ff */
.L_x_4713:
[----:B------:R-:W-:Y:S05]  /*38810*/  BSYNC B2 ;  /* 0x0000000000027941 */ /* 0x000fea0003800000 */
.L_x_4711:
        /* <DEDUP_REMOVED lines=25> */
.L_x_4705:
        /* <DEDUP_REMOVED lines=39> */
.L_x_4716:
[----:B------:R-:W-:Y:S05]  /*38c20*/  BSYNC B0 ;  /* 0x0000000000007941 */ /* 0x000fea0003800000 */
.L_x_4715:
        /* <DEDUP_REMOVED lines=18> */
.L_x_4718:
[----:B0-----:R0:W2:Y:S01]  /*38d50*/  DMUL R4, RZ, R22 ;  /* 0x00000016ff047228 */ /* 0x0010a20000000000 */
[----:B------:R-:W-:-:S05]  /*38d60*/  IMAD.MOV.U32 R24, RZ, RZ, RZ ;  /* 0x000000ffff187224 */ /* 0x000fca00078e00ff */
.L_x_4719:
[----:B------:R-:W-:Y:S05]  /*38d70*/  BSYNC B2 ;  /* 0x0000000000027941 */ /* 0x000fea0003800000 */
.L_x_4717:
        /* <DEDUP_REMOVED lines=41> */
.L_x_4721:
[----:B------:R2:W3:Y:S01]  /*39010*/  DMUL R36, RZ, R22 ;  /* 0x00000016ff247228 */ /* 0x0004e20000000000 */
[----:B------:R-:W-:-:S05]  /*39020*/  IMAD.MOV.U32 R2, RZ, RZ, RZ ;  /* 0x000000ffff027224 */ /* 0x000fca00078e00ff */
.L_x_4722:
[----:B------:R-:W-:Y:S05]  /*39030*/  BSYNC B2 ;  /* 0x0000000000027941 */ /* 0x000fea0003800000 */
.L_x_4720:
        /* <DEDUP_REMOVED lines=39> */
.L_x_4704:
        /* <DEDUP_REMOVED lines=11> */
.L_x_4723:
[----:B------:R-:W1:-:S10]  /*39360*/  DADD R4, R22, -R22 ;  /* 0x0000000016047229 */ /* 0x000e540000000816 */
[----:B-1----:R-:W-:Y:S02]  /*39370*/  IMAD.MOV.U32 R6, RZ, RZ, R4 ;  /* 0x000000ffff067224 */ /* 0x002fe400078e0004 */
[----:B------:R-:W-:Y:S01]  /*39380*/  IMAD.MOV.U32 R7, RZ, RZ, R5 ;  /* 0x000000ffff077224 */ /* 0x000fe200078e0005 */
[----:B------:R-:W-:Y:S05]  /*39390*/  BRA `(.L_x_4714) ;  /* 0x0000081000007947 */ /* 0x000fea0003800000 */
.L_x_4703:
        /* <DEDUP_REMOVED lines=18> */
.L_x_4725:
[----:B------:R1:W2:Y:S01]  /*394c0*/  DMUL R32, RZ, R22 ;  /* 0x00000016ff207228 */ /* 0x0002a20000000000 */
[----:B0-----:R-:W-:-:S05]  /*394d0*/  IMAD.MOV.U32 R27, RZ, RZ, RZ ;  /* 0x000000ffff1b7224 */ /* 0x001fca00078e00ff */
.L_x_4726:
[----:B------:R-:W-:Y:S05]  /*394e0*/  BSYNC B2 ;  /* 0x0000000000027941 */ /* 0x000fea0003800000 */
.L_x_4724:
        /* <DEDUP_REMOVED lines=41> */
.L_x_4728:
[----:B------:R1:W2:Y:S01]  /*39780*/  DMUL R6, RZ, R22 ;  /* 0x00000016ff067228 */ /* 0x0002a20000000000 */
[----:B------:R-:W-:-:S05]  /*39790*/  IMAD.MOV.U32 R2, RZ, RZ, RZ ;  /* 0x000000ffff027224 */ /* 0x000fca00078e00ff */
.L_x_4729:
[----:B------:R-:W-:Y:S05]  /*397a0*/  BSYNC B2 ;  /* 0x0000000000027941 */ /* 0x000fea0003800000 */
.L_x_4727:
        /* <DEDUP_REMOVED lines=24> */
.L_x_4702:
        /* <DEDUP_REMOVED lines=37> */
.L_x_4731:
[----:B------:R-:W-:Y:S05]  /*39b80*/  BSYNC B0 ;  /* 0x0000000000007941 */ /* 0x000fea0003800000 */
.L_x_4730:
[----:B0-----:R-:W-:Y:S02]  /*39b90*/  IMAD.MOV.U32 R6, RZ, RZ, R22 ;  /* 0x000000ffff067224 */ /* 0x001fe400078e0016 */
[----:B------:R-:W-:Y:S02]  /*39ba0*/  IMAD.MOV.U32 R7, RZ, RZ, R23 ;  /* 0x000000ffff077224 */ /* 0x000fe400078e0017 */
.L_x_4714:
[----:B-12---:R-:W-:Y:S05]  /*39bb0*/  BSYNC B1 ;  /* 0x0000000000017941 */ /* 0x006fea0003800000 */
.L_x_4701:
[----:B------:R-:W-:Y:S01]  /*39bc0*/  IADD3 R3, P0, R3, c[0x0][0x0], RZ ;  /* 0x0000000003037a10 */ /* 0x000fe20007f1e0ff */
[----:B---3--:R1:W-:Y:S03]  /*39bd0*/  STG.E.128 [R20.64], R8 ;  /* 0x0000000814007986 */ /* 0x0083e6000c101d0e */
[C---:B------:R-:W-:Y:S01]  /*39be0*/  ISETP.LT.U32.AND P1, PT, R3.reuse, 0x4000, PT ;  /* 0x000040000300780c */ /* 0x040fe20003f21070 */
[----:B------:R-:W-:Y:S01]  /*39bf0*/  IMAD.SHL.U32 R2, R3, 0x4, RZ ;  /* 0x0000000403027824 */ /* 0x000fe200078e00ff */
[----:B------:R1:W-:Y:S01]  /*39c00*/  STG.E.128 [R20.64+0x10], R12 ;  /* 0x0000100c14007986 */ /* 0x0003e2000c101d0e */
[----:B------:R-:W-:-:S03]  /*39c10*/  IMAD.X R0, RZ, RZ, R0, P0 ;  /* 0x000000ffff007224 */ /* 0x000fc600000e0600 */
[----:B------:R1:W-:Y:S01]  /*39c20*/  STG.E.128 [R20.64+0x20], R16 ;  /* 0x0000201014007986 */ /* 0x0003e2000c101d0e */
[----:B------:R-:W-:Y:S02]  /*39c30*/  ISETP.GE.U32.AND P0, PT, R2, UR11, PT ;  /* 0x0000000b02007c0c */ /* 0x000fe4000bf06070 */
[----:B------:R-:W-:Y:S01]  /*39c40*/  SHF.L.U64.HI R2, R3, 0x2, R0 ;  /* 0x0000000203027819 */ /* 0x000fe20000010200 */
[----:B0-----:R1:W-:Y:S01]  /*39c50*/  STG.E.128 [R20.64+0x30], R4 ;  /* 0x0000300414007986 */ /* 0x0013e2000c101d0e */
[----:B------:R-:W-:Y:S02]  /*39c60*/  ISETP.LT.U32.AND.EX P1, PT, R0, RZ, PT, P1 ;  /* 0x000000ff0000720c */ /* 0x000fe40003f21110 */
[----:B------:R-:W-:-:S13]  /*39c70*/  ISETP.GE.AND.EX P0, PT, R2, UR7, PT, P0 ;  /* 0x0000000702007c0c */ /* 0x000fda000bf06300 */
[----:B------:R-:W-:Y:S05]  /*39c80*/  @!P0 BRA P1, `(.L_x_4732) ;  /* 0xfffe345000008947 */ /* 0x000fea000083ffff */
[----:B------:R-:W-:Y:S05]  /*39c90*/  EXIT ;  /* 0x000000000000794d */ /* 0x000fea0003800000 */
        .weak           $__internal_5_$__cuda_sm20_div_rn_f64_full
        .type           $__internal_5_$__cuda_sm20_div_rn_f64_full,@function
        .size           $__internal_5_$__cuda_sm20_div_rn_f64_full,($_ZN2at6native57_GLOBAL__N__f3eca4a2_24_ForeachBinaryOpScalar_cu_86b9896c25multi_tensor_apply_kernelINS1_18TensorListMetadataILi1EEENS1_21BinaryOpScalarFunctorIN3c107complexIdEELi1ELi1ELi0EEEJNS1_13power_functorIS8_EES8_EEEvT_T0_DpT1_$__internal_trig_reduction_slowpathd - $__internal_5_$__cuda_sm20_div_rn_f64_full)
$__internal_5_$__cuda_sm20_div_rn_f64_full:
        /* <DEDUP_REMOVED lines=74> */
.L_x_4734:
        /* <DEDUP_REMOVED lines=17> */
.L_x_4737:
[----:B------:R-:W-:Y:S01]  /*3a250*/  LOP3.LUT R25, R33, 0x80000, RZ, 0xfc, !PT ;  /* 0x0008000021197812 */ /* 0x000fe200078efcff */
[----:B------:R-:W-:-:S04]  /*3a260*/  IMAD.MOV.U32 R50, RZ, RZ, R32 ;  /* 0x000000ffff327224 */ /* 0x000fc800078e0020 */
[----:B------:R-:W-:Y:S01]  /*3a270*/  IMAD.MOV.U32 R51, RZ, RZ, R25 ;  /* 0x000000ffff337224 */ /* 0x000fe200078e0019 */
[----:B------:R-:W-:Y:S05]  /*3a280*/  BRA `(.L_x_4735) ;  /* 0x0000003000007947 */ /* 0x000fea0003800000 */
.L_x_4736:
[----:B------:R-:W-:Y:S01]  /*3a290*/  LOP3.LUT R25, R39, 0x80000, RZ, 0xfc, !PT ;  /* 0x0008000027197812 */ /* 0x000fe200078efcff */
[----:B------:R-:W-:-:S04]  /*3a2a0*/  IMAD.MOV.U32 R50, RZ, RZ, R38 ;  /* 0x000000ffff327224 */ /* 0x000fc800078e0026 */
[----:B------:R-:W-:Y:S02]  /*3a2b0*/  IMAD.MOV.U32 R51, RZ, RZ, R25 ;  /* 0x000000ffff337224 */ /* 0x000fe400078e0019 */
.L_x_4735:
[----:B------:R-:W-:Y:S05]  /*3a2c0*/  BSYNC B0 ;  /* 0x0000000000007941 */ /* 0x000fea0003800000 */
.L_x_4733:
[----:B------:R-:W-:Y:S02]  /*3a2d0*/  IMAD.MOV.U32 R29, RZ, RZ, 0x0 ;  /* 0x00000000ff1d7424 */ /* 0x000fe400078e00ff */
[----:B------:R-:W-:Y:S02]  /*3a2e0*/  IMAD.MOV.U32 R24, RZ, RZ, R50 ;  /* 0x000000ffff187224 */ /* 0x000fe400078e0032 */
[----:B------:R-:W-:Y:S01]  /*3a2f0*/  IMAD.MOV.U32 R25, RZ, RZ, R51 ;  /* 0x000000ffff197224 */ /* 0x000fe200078e0033 */
[----:B------:R-:W-:Y:S06]  /*3a300*/  RET.REL.NODEC R28 `(_ZN2at6native57_GLOBAL__N__f3eca4a2_24_ForeachBinaryOpScalar_cu_86b9896c25multi_tensor_apply_kernelINS1_18TensorListMetadataILi1EEENS1_21BinaryOpScalarFunctorIN3c107complexIdEELi1ELi1ELi0EEEJNS1_13power_functorIS8_EES8_EEEvT_T0_DpT1_) ;  /* 0xfffc5cf01c007950 */ /* 0x000fec0003c3ffff */
        .type           $_ZN2at6native57_GLOBAL__N__f3eca4a2_24_ForeachBinaryOpScalar_cu_86b9896c25multi_tensor_apply_kernelINS1_18TensorListMetadataILi1EEENS1_21BinaryOpScalarFunctorIN3c107complexIdEELi1ELi1ELi0EEEJNS1_13power_functorIS8_EES8_EEEvT_T0_DpT1_$__internal_trig_reduction_slowpathd,@function
        .size           $_ZN2at6native57_GLOBAL__N__f3eca4a2_24_ForeachBinaryOpScalar_cu_86b9896c25multi_tensor_apply_kernelINS1_18TensorListMetadataILi1EEENS1_21BinaryOpScalarFunctorIN3c107complexIdEELi1ELi1ELi0EEEJNS1_13power_functorIS8_EES8_EEEvT_T0_DpT1_$__internal_trig_reduction_slowpathd,(.L_x_5376 - $_ZN2at6native57_GLOBAL__N__f3eca4a2_24_ForeachBinaryOpScalar_cu_86b9896c25multi_tensor_apply_kernelINS1_18TensorListMetadataILi1EEENS1_21BinaryOpScalarFunctorIN3c107complexIdEELi1ELi1ELi0EEEJNS1_13power_functorIS8_EES8_EEEvT_T0_DpT1_$__internal_trig_reduction_slowpathd)
$_ZN2at6native57_GLOBAL__N__f3eca4a2_24_ForeachBinaryOpScalar_cu_86b9896c25multi_tensor_apply_kernelINS1_18TensorListMetadataILi1EEENS1_21BinaryOpScalarFunctorIN3c107complexIdEELi1ELi1ELi0EEEJNS1_13power_functorIS8_EES8_EEEvT_T0_DpT1_$__internal_trig_reduction_slowpathd:
        /* <DEDUP_REMOVED lines=27> */
.L_x_4741:
        /* <DEDUP_REMOVED lines=27> */
.L_x_4740:
[----:B------:R-:W-:Y:S05]  /*3a670*/  BSYNC B0 ;  /* 0x0000000000007941 */ /* 0x000fea0003800000 */
.L_x_4739:
        /* <DEDUP_REMOVED lines=91> */
.L_x_4738:
[----:B------:R-:W-:Y:S02]  /*3ac30*/  IMAD.MOV.U32 R31, RZ, RZ, R29 ;  /* 0x000000ffff1f7224 */ /* 0x000fe400078e001d */
[----:B------:R-:W-:-:S04]  /*3ac40*/  IMAD.MOV.U32 R29, RZ, RZ, 0x0 ;  /* 0x00000000ff1d7424 */ /* 0x000fc800078e00ff */
[----:B------:R-:W-:Y:S05]  /*3ac50*/  RET.REL.NODEC R28 `(_ZN2at6native57_GLOBAL__N__f3eca4a2_24_ForeachBinaryOpScalar_cu_86b9896c25multi_tensor_apply_kernelINS1_18TensorListMetadataILi1EEENS1_21BinaryOpScalarFunctorIN3c107complexIdEELi1ELi1ELi0EEEJNS1_13power_functorIS8_EES8_EEEvT_T0_DpT1_) ;  /* 0xfffc53a01c007950 */ /* 0x000fea0003c3ffff */
.L_x_4742:
        /* <DEDUP_REMOVED lines=10> */
.L_x_5376:


//--------------------- .text._ZN2at6native57_GLOBAL__N__f3eca4a2_24_ForeachBinaryOpScalar_cu_86b9896c25multi_tensor_apply_kernelINS1_18TensorListMetadataILi1EEENS1_21BinaryOpScalarFunctorIfLi1ELi1ELi0EEEJNS1_13power_functorIfEEfEEEvT_T0_DpT1_ --------------------------
	.section	.text._ZN2at6native57_GLOBAL__N__f3eca4a2_24_ForeachBinaryOpScalar_cu_86b9896c25multi_tensor_apply_kernelINS1_18TensorListMetadataILi1EEENS1_21BinaryOpScalarFunctorIfLi1ELi1ELi0EEEJNS1_13power_functorIfEEfEEEvT_T0_DpT1_,"ax",@progbits
	.sectioninfo	@"SHI_REGISTERS=30"
	.align	128
.text._ZN2at6native57_GLOBAL__N__f3eca4a2_24_ForeachBinaryOpScalar_cu_86b9896c25multi_tensor_apply_kernelINS1_18TensorListMetadataILi1EEENS1_21BinaryOpScalarFunctorIfLi1ELi1ELi0EEEJNS1_13power_functorIfEEfEEEvT_T0_DpT1_:
        .type           _ZN2at6native57_GLOBAL__N__f3eca4a2_24_ForeachBinaryOpScalar_cu_86b9896c25multi_tensor_apply_kernelINS1_18TensorListMetadataILi1EEENS1_21BinaryOpScalarFunctorIfLi1ELi1ELi0EEEJNS1_13power_functorIfEEfEEEvT_T0_DpT1_,@function
        .size           _ZN2at6native57_GLOBAL__N__f3eca4a2_24_ForeachBinaryOpScalar_cu_86b9896c25multi_tensor_apply_kernelINS1_18TensorListMetadataILi1EEENS1_21BinaryOpScalarFunctorIfLi1ELi1ELi0EEEJNS1_13power_functorIfEEfEEEvT_T0_DpT1_,(.L_x_5379 - _ZN2at6native57_GLOBAL__N__f3eca4a2_24_ForeachBinaryOpScalar_cu_86b9896c25multi_tensor_apply_kernelINS1_18TensorListMetadataILi1EEENS1_21BinaryOpScalarFunctorIfLi1ELi1ELi0EEEJNS1_13power_functorIfEEfEEEvT_T0_DpT1_)
        .other          _ZN2at6native57_GLOBAL__N__f3eca4a2_24_ForeachBinaryOpScalar_cu_86b9896c25multi_tensor_apply_kernelINS1_18TensorListMetadataILi1EEENS1_21BinaryOpScalarFunctorIfLi1ELi1ELi0EEEJNS1_13power_functorIfEEfEEEvT_T0_DpT1_,@"STO_CUDA_ENTRY STV_DEFAULT"
_ZN2at6native57_GLOBAL__N__f3eca4a2_24_ForeachBinaryOpScalar_cu_86b9896c25multi_tensor_apply_kernelINS1_18TensorListMetadataILi1EEENS1_21BinaryOpScalarFunctorIfLi1ELi1ELi0EEEJNS1_13power_functorIfEEfEEEvT_T0_DpT1_:
        /* <DEDUP_REMOVED lines=24> */
.L_x_4744:
        /* <DEDUP_REMOVED lines=19> */
[----:B------:R-:W-:Y:S02]  /*02b0*/  ISETP.LT.U32.AND P1, PT, R7, R0, PT ;  /* 0x000000000700720c */ /* 0x000fe40003f21070 */
        /* <DEDUP_REMOVED lines=8> */
[C---:B------:R-:W-:Y:S01]  /*0340*/  ISETP.GE.U32.AND P2, PT, R7.reuse, 0x10000, PT ;  /* 0x000100000700780c */ /* 0x040fe20003f46070 */
[----:B------:R-:W-:Y:S01]  /*0350*/  IMAD.MOV.U32 R15, RZ, RZ, RZ ;  /* 0x000000ffff0f7224 */ /* 0x000fe200078e00ff */
[----:B------:R-:W-:Y:S01]  /*0360*/  ISETP.LT.U32.AND P4, PT, R7, R0, PT ;  /* 0x000000000700720c */ /* 0x000fe20003f81070 */
[----:B------:R-:W-:Y:S01]  /*0370*/  IMAD.MOV.U32 R20, RZ, RZ, RZ ;  /* 0x000000ffff147224 */ /* 0x000fe200078e00ff */
[C---:B------:R-:W-:Y:S01]  /*0380*/  ISETP.GE.U32.AND.EX P2, PT, R19.reuse, RZ, PT, P2 ;  /* 0x000000ff1300720c */ /* 0x040fe20003f46120 */
[----:B------:R-:W2:Y:S03]  /*0390*/  @P3 LDG.E R18, [R10.64] ;  /* 0x000000040a123981 */ /* 0x000ea6000c1e1900 */
[----:B------:R-:W-:Y:S01]  /*03a0*/  ISETP.LT.AND.EX P2, PT, R19, R4, !P2, P4 ;  /* 0x000000041300720c */ /* 0x000fe20005741340 */
[----:B------:R-:W3:Y:S01]  /*03b0*/  @P0 LDG.E R15, [R8.64] ;  /* 0x00000004080f0981 */ /* 0x000ee2000c1e1900 */
[----:B------:R-:W-:-:S03]  /*03c0*/  LEA R6, P4, R7, R2, 0x2 ;  /* 0x0000000207067211 */ /* 0x000fc600078810ff */
[----:B------:R-:W4:Y:S01]  /*03d0*/  @P1 LDG.E R20, [R12.64] ;  /* 0x000000040c141981 */ /* 0x000f22000c1e1900 */
[----:B------:R-:W-:Y:S01]  /*03e0*/  LEA.HI.X R7, R7, R3, R19, 0x2, P4 ;  /* 0x0000000307077211 */ /* 0x000fe200020f1413 */
[----:B------:R-:W-:-:S06]  /*03f0*/  IMAD.MOV.U32 R19, RZ, RZ, RZ ;  /* 0x000000ffff137224 */ /* 0x000fcc00078e00ff */
[----:B------:R-:W5:Y:S01]  /*0400*/  @P2 LDG.E R19, [R6.64] ;  /* 0x0000000406132981 */ /* 0x000f62000c1e1900 */
[----:B--2---:R-:W0:Y:S08]  /*0410*/  @P3 MUFU.LG2 R18, R18 ;  /* 0x0000001200123308 */ /* 0x004e300000000c00 */
[----:B---3--:R-:W1:Y:S08]  /*0420*/  @P0 MUFU.LG2 R15, R15 ;  /* 0x0000000f000f0308 */ /* 0x008e700000000c00 */
[----:B----4-:R-:W2:Y:S08]  /*0430*/  @P1 MUFU.LG2 R20, R20 ;  /* 0x0000001400141308 */ /* 0x010eb00000000c00 */
[----:B-----5:R-:W3:Y:S01]  /*0440*/  @P2 MUFU.LG2 R19, R19 ;  /* 0x0000001300132308 */ /* 0x020ee20000000c00 */
[----:B0-----:R-:W-:-:S02]  /*0450*/  @P3 FMUL.FTZ R21, R18, c[0x0][0xe8c] ;  /* 0x0003a30012153a20 */ /* 0x001fc40000410000 */
[----:B-1----:R-:W-:Y:S02]  /*0460*/  @P0 FMUL.FTZ R22, R15, c[0x0][0xe8c] ;  /* 0x0003a3000f160a20 */ /* 0x002fe40000410000 */
[----:B--2---:R-:W-:-:S03]  /*0470*/  @P1 FMUL.FTZ R24, R20, c[0x0][0xe8c] ;  /* 0x0003a30014181a20 */ /* 0x004fc60000410000 */
[----:B------:R-:W0:Y:S01]  /*0480*/  @P3 MUFU.EX2 R21, R21 ;  /* 0x0000001500153308 */ /* 0x000e220000000800 */
[----:B---3--:R-:W-:-:S07]  /*0490*/  @P2 FMUL.FTZ R26, R19, c[0x0][0xe8c] ;  /* 0x0003a300131a2a20 */ /* 0x008fce0000410000 */
[----:B------:R-:W1:Y:S08]  /*04a0*/  @P0 MUFU.EX2 R23, R22 ;  /* 0x0000001600170308 */ /* 0x000e700000000800 */
[----:B------:R-:W2:Y:S08]  /*04b0*/  @P1 MUFU.EX2 R25, R24 ;  /* 0x0000001800191308 */ /* 0x000eb00000000800 */
[----:B------:R-:W3:Y:S01]  /*04c0*/  @P2 MUFU.EX2 R27, R26 ;  /* 0x0000001a001b2308 */ /* 0x000ee20000000800 */
[----:B------:R-:W-:Y:S01]  /*04d0*/  IMAD.MOV.U32 R15, RZ, RZ, c[0x0][0x0] ;  /* 0x00000000ff0f7624 */ /* 0x000fe200078e00ff */
[----:B0-----:R0:W-:Y:S03]  /*04e0*/  @P3 STG.E [R10.64], R21 ;  /* 0x000000150a003986 */ /* 0x0011e6000c101904 */
[----:B------:R-:W-:Y:S01]  /*04f0*/  IMAD.WIDE.U32 R16, R15, 0x4, R16 ;  /* 0x000000040f107825 */ /* 0x000fe200078e0010 */
[----:B-1----:R0:W-:Y:S04]  /*0500*/  @P0 STG.E [R8.64], R23 ;  /* 0x0000001708000986 */ /* 0x0021e8000c101904 */
[----:B--2---:R0:W-:Y:S01]  /*0510*/  @P1 STG.E [R12.64], R25 ;  /* 0x000000190c001986 */ /* 0x0041e2000c101904 */
[----:B------:R-:W-:-:S02]  /*0520*/  ISETP.GE.U32.AND P0, PT, R16, 0x10000, PT ;  /* 0x000100001000780c */ /* 0x000fc40003f06070 */
[----:B------:R-:W-:Y:S01]  /*0530*/  ISETP.LT.U32.AND P1, PT, R16, R0, PT ;  /* 0x000000001000720c */ /* 0x000fe20003f21070 */
[----:B---3--:R0:W-:Y:S01]  /*0540*/  @P2 STG.E [R6.64], R27 ;  /* 0x0000001b06002986 */ /* 0x0081e2000c101904 */
[C---:B------:R-:W-:Y:S02]  /*0550*/  ISETP.GE.U32.AND.EX P0, PT, R17.reuse, RZ, PT, P0 ;  /* 0x000000ff1100720c */ /* 0x040fe40003f06100 */
[----:B------:R-:W-:-:S13]  /*0560*/  ISETP.LT.AND.EX P1, PT, R17, R4, PT, P1 ;  /* 0x000000041100720c */ /* 0x000fda0003f21310 */
[----:B0-----:R-:W-:Y:S05]  /*0570*/  @!P0 BRA P1, `(.L_x_4744) ;  /* 0xfffffc0000008947 */ /* 0x001fea000083ffff */
[----:B------:R-:W-:Y:S05]  /*0580*/  EXIT ;  /* 0x000000000000794d */ /* 0x000fea0003800000 */
.L_x_4743:
[----:B------:R-:W0:Y:S02]  /*0590*/  S2R R17, SR_TID.X ;  /* 0x0000000000117919 */ /* 0x000e240000002100 */
[----:B0-----:R-:W-:-:S05]  /*05a0*/  IMAD.WIDE.U32 R6, R17, 0x4, RZ ;  /* 0x0000000411067825 */ /* 0x001fca00078e00ff */
[----:B------:R-:W-:-:S04]  /*05b0*/  ISETP.GE.U32.AND P0, PT, R6, R0, PT ;  /* 0x000000000600720c */ /* 0x000fc80003f06070 */
[----:B------:R-:W-:-:S04]  /*05c0*/  ISETP.GE.AND.EX P0, PT, R7, R4, PT, P0 ;  /* 0x000000040700720c */ /* 0x000fc80003f06300 */
[----:B------:R-:W-:-:S13]  /*05d0*/  ISETP.GT.U32.OR P0, PT, R17, 0x3fff, P0 ;  /* 0x00003fff1100780c */ /* 0x000fda0000704470 */
[----:B------:R-:W-:Y:S05]  /*05e0*/  @P0 EXIT ;  /* 0x000000000000094d */ /* 0x000fea0003800000 */
[----:B------:R-:W-:Y:S02]  /*05f0*/  IMAD.MOV.U32 R16, RZ, RZ, RZ ;  /* 0x000000ffff107224 */ /* 0x000fe400078e00ff */
.L_x_4745:
        /* <DEDUP_REMOVED lines=11> */
[----:B--2---:R-:W0:Y:S08]  /*06b0*/  MUFU.LG2 R15, R15 ;  /* 0x0000000f000f7308 */ /* 0x004e300000000c00 */
        /* <DEDUP_REMOVED lines=8> */
[----:B------:R-:W-:Y:S08]  /*0740*/  MUFU.EX2 R10, R10 ;  /* 0x0000000a000a7308 */ /* 0x000ff00000000800 */
[----:B------:R-:W-:Y:S08]  /*0750*/  MUFU.EX2 R9, R9 ;  /* 0x0000000900097308 */ /* 0x000ff00000000800 */
[----:B------:R-:W0:Y:S02]  /*0760*/  MUFU.EX2 R8, R8 ;  /* 0x0000000800087308 */ /* 0x000e240000000800 */
[----:B0-----:R0:W-:Y:S01]  /*0770*/  STG.E.128 [R6.64], R8 ;  /* 0x0000000806007986 */ /* 0x0011e2000c101d04 */
[----:B------:R-:W-:Y:S05]  /*0780*/  @!P0 BRA P1, `(.L_x_4745) ;  /* 0xfffffe7000008947 */ /* 0x000fea000083ffff */
[----:B------:R-:W-:Y:S05]  /*0790*/  EXIT ;  /* 0x000000000000794d */ /* 0x000fea0003800000 */
.L_x_4746:
        /* <DEDUP_REMOVED lines=14> */
.L_x_5379:


//--------------------- .text._ZN2at6native57_GLOBAL__N__f3eca4a2_24_ForeachBinaryOpScalar_cu_86b9896c25multi_tensor_apply_kernelINS1_18TensorListMetadataILi1EEENS1_21BinaryOpScalarFunctorIdLi1ELi1ELi0EEEJNS1_13power_functorIdEEdEEEvT_T0_DpT1_ --------------------------
	.section	.text._ZN2at6native57_GLOBAL__N__f3eca4a2_24_ForeachBinaryOpScalar_cu_86b9896c25multi_tensor_apply_kernelINS1_18TensorListMetadataILi1EEENS1_21BinaryOpScalarFunctorIdLi1ELi1ELi0EEEJNS1_13power_functorIdEEdEEEvT_T0_DpT1_,"ax",@progbits
	.sectioninfo	@"SHI_REGISTERS=40"
	.align	128
.text._ZN2at6native57_GLOBAL__N__f3eca4a2_24_ForeachBinaryOpScalar_cu_86b9896c25multi_tensor_apply_kernelINS1_18TensorListMetadataILi1EEENS1_21BinaryOpScalarFunctorIdLi1ELi1ELi0EEEJNS1_13power_functorIdEEdEEEvT_T0_DpT1_:
        .type           _ZN2at6native57_GLOBAL__N__f3eca4a2_24_ForeachBinaryOpScalar_cu_86b9896c25multi_tensor_apply_kernelINS1_18TensorListMetadataILi1EEENS1_21BinaryOpScalarFunctorIdLi1ELi1ELi0EEEJNS1_13power_functorIdEEdEEEvT_T0_DpT1_,@function
        .size           _ZN2at6native57_GLOBAL__N__f3eca4a2_24_ForeachBinaryOpScalar_cu_86b9896c25multi_tensor_apply_kernelINS1_18TensorListMetadataILi1EEENS1_21BinaryOpScalarFunctorIdLi1ELi1ELi0EEEJNS1_13power_functorIdEEdEEEvT_T0_DpT1_,(.L_x_5380 - _ZN2at6native57_GLOBAL__N__f3eca4a2_24_ForeachBinaryOpScalar_cu_86b9896c25multi_tensor_apply_kernelINS1_18TensorListMetadataILi1EEENS1_21BinaryOpScalarFunctorIdLi1ELi1ELi0EEEJNS1_13power_functorIdEEdEEEvT_T0_DpT1_)
        .other          _ZN2at6native57_GLOBAL__N__f3eca4a2_24_ForeachBinaryOpScalar_cu_86b9896c25multi_tensor_apply_kernelINS1_18TensorListMetadataILi1EEENS1_21BinaryOpScalarFunctorIdLi1ELi1ELi0EEEJNS1_13power_functorIdEEdEEEvT_T0_DpT1_,@"STO_CUDA_ENTRY STV_DEFAULT"
_ZN2at6native57_GLOBAL__N__f3eca4a2_24_ForeachBinaryOpScalar_cu_86b9896c25multi_tensor_apply_kernelINS1_18TensorListMetadataILi1EEENS1_21BinaryOpScalarFunctorIdLi1ELi1ELi0EEEJNS1_13power_functorIdEEdEEEvT_T0_DpT1_:
        /* <DEDUP_REMOVED lines=11> */
[----:B------:R-:W1:Y:S01]  /*00b0*/  LDC.64 R6, c[0x0][R8+0x160] ;  /* 0x0000580008067b82 */ /* 0x000e620000000a00 */
[----:B0-----:R-:W-:-:S04]  /*00c0*/  IADD3 R28, P1, -R2, R4, RZ ;  /* 0x00000004021c7210 */ /* 0x001fc80007f3e1ff */
[----:B------:R-:W-:Y:S01]  /*00d0*/  LOP3.LUT R11, R28, 0x3, RZ, 0xc0, !PT ;  /* 0x000000031c0b7812 */ /* 0x000fe200078ec0ff */
[----:B------:R-:W-:-:S03]  /*00e0*/  IMAD.X R29, R5, 0x1, ~R3, P1 ;  /* 0x00000001051d7824 */ /* 0x000fc600008e0e03 */
[----:B-1----:R-:W-:-:S04]  /*00f0*/  LOP3.LUT P0, RZ, R11, 0x1f, R6, 0xf8, !PT ;  /* 0x0000001f0bff7812 */ /* 0x002fc8000780f806 */
[----:B------:R-:W-:-:S13]  /*0100*/  LOP3.LUT P0, RZ, RZ, RZ, RZ, 0xfc, P0 ;  /* 0x000000ffffff7212 */ /* 0x000fda000000fcff */
[----:B------:R-:W-:Y:S05]  /*0110*/  @!P0 BRA `(.L_x_4747) ;  /* 0x00002ee000008947 */ /* 0x000fea0003800000 */
[----:B------:R-:W-:-:S04]  /*0120*/  ISETP.GE.U32.AND P0, PT, R28, 0x1, PT ;  /* 0x000000011c00780c */ /* 0x000fc80003f06070 */
[----:B------:R-:W-:-:S13]  /*0130*/  ISETP.GE.AND.EX P0, PT, R29, RZ, PT, P0 ;  /* 0x000000ff1d00720c */ /* 0x000fda0003f06300 */
[----:B------:R-:W-:Y:S05]  /*0140*/  @!P0 EXIT ;  /* 0x000000000000894d */ /* 0x000fea0003800000 */
[----:B------:R-:W-:Y:S02]  /*0150*/  CS2R R8, SRZ ;  /* 0x0000000000087805 */ /* 0x000fe4000001ff00 */
.L_x_4839:
[----:B------:R-:W0:Y:S01]  /*0160*/  S2R R3, SR_TID.X ;  /* 0x0000000000037919 */ /* 0x000e220000002100 */
[----:B------:R-:W-:Y:S01]  /*0170*/  IMAD.MOV.U32 R2, RZ, RZ, c[0x0][0x0] ;  /* 0x00000000ff027624 */ /* 0x000fe200078e00ff */
[----:B------:R-:W-:-:S03]  /*0180*/  CS2R R14, SRZ ;  /* 0x00000000000e7805 */ /* 0x000fc6000001ff00 */
[----:B------:R-:W-:Y:S01]  /*0190*/  IMAD R12, R2, 0x3, RZ ;  /* 0x00000003020c7824 */ /* 0x000fe200078e02ff */
[----:B0-----:R-:W-:-:S04]  /*01a0*/  IADD3 R5, P0, R3, R9, RZ ;  /* 0x0000000903057210 */ /* 0x001fc80007f1e0ff */
[----:B------:R-:W-:Y:S01]  /*01b0*/  IADD3 R11, P1, R5, c[0x0][0x0], RZ ;  /* 0x00000000050b7a10 */ /* 0x000fe20007f3e0ff */
[----:B------:R-:W-:Y:S01]  /*01c0*/  IMAD.X R4, RZ, RZ, R8, P0 ;  /* 0x000000ffff047224 */ /* 0x000fe200000e0608 */
[----:B------:R-:W-:Y:S02]  /*01d0*/  LEA R22, P0, R2, R5, 0x1 ;  /* 0x0000000502167211 */ /* 0x000fe400078008ff */
[----:B------:R-:W-:Y:S01]  /*01e0*/  ISETP.GT.U32.AND P5, PT, R11, 0xffff, PT ;  /* 0x0000ffff0b00780c */ /* 0x000fe20003fa4070 */
[--C-:B------:R-:W-:Y:S01]  /*01f0*/  IMAD.X R10, RZ, RZ, R4.reuse, P1 ;  /* 0x000000ffff0a7224 */ /* 0x100fe200008e0604 */
[----:B------:R-:W-:Y:S01]  /*0200*/  ISETP.GE.U32.AND P4, PT, R5, 0x10000, PT ;  /* 0x000100000500780c */ /* 0x000fe20003f86070 */
[----:B------:R-:W-:Y:S01]  /*0210*/  IMAD.X R23, RZ, RZ, R4, P0 ;  /* 0x000000ffff177224 */ /* 0x000fe200000e0604 */
[----:B------:R-:W-:Y:S02]  /*0220*/  ISETP.GE.U32.AND P2, PT, R11, R28, PT ;  /* 0x0000001c0b00720c */ /* 0x000fe40003f46070 */
[----:B------:R-:W-:-:S02]  /*0230*/  ISETP.GT.U32.AND.EX P5, PT, R10, RZ, PT, P5 ;  /* 0x000000ff0a00720c */ /* 0x000fc40003fa4150 */
[-C--:B------:R-:W-:Y:S02]  /*0240*/  ISETP.LT.U32.AND P3, PT, R5, R28.reuse, PT ;  /* 0x0000001c0500720c */ /* 0x080fe40003f61070 */
[----:B------:R-:W-:Y:S02]  /*0250*/  ISETP.GE.U32.AND.EX P4, PT, R4, RZ, PT, P4 ;  /* 0x000000ff0400720c */ /* 0x000fe40003f86140 */
[----:B------:R-:W-:Y:S02]  /*0260*/  ISETP.GT.U32.AND P0, PT, R22, 0xffff, PT ;  /* 0x0000ffff1600780c */ /* 0x000fe40003f04070 */
[-C--:B------:R-:W-:Y:S02]  /*0270*/  ISETP.GE.OR.EX P2, PT, R10, R29.reuse, P5, P2 ;  /* 0x0000001d0a00720c */ /* 0x080fe40002f46720 */
[----:B------:R-:W-:Y:S02]  /*0280*/  ISETP.LT.AND.EX P3, PT, R4, R29, !P4, P3 ;  /* 0x0000001d0400720c */ /* 0x000fe40006761330 */
[----:B------:R-:W-:-:S02]  /*0290*/  ISETP.GE.U32.AND P5, PT, R22, R28, PT ;  /* 0x0000001c1600720c */ /* 0x000fc40003fa6070 */
[C---:B------:R-:W-:Y:S02]  /*02a0*/  ISETP.GT.U32.AND.EX P0, PT, R23.reuse, RZ, PT, P0 ;  /* 0x000000ff1700720c */ /* 0x040fe40003f04100 */
[----:B------:R-:W-:Y:S02]  /*02b0*/  IADD3 R12, P6, R12, R5, RZ ;  /* 0x000000050c0c7210 */ /* 0x000fe40007fde0ff */
[----:B------:R-:W-:Y:S02]  /*02c0*/  ISETP.GE.OR.EX P0, PT, R23, R29, P0, P5 ;  /* 0x0000001d1700720c */ /* 0x000fe40000706750 */
[C---:B------:R-:W-:Y:S01]  /*02d0*/  ISETP.GT.U32.AND P4, PT, R12.reuse, 0xffff, PT ;  /* 0x0000ffff0c00780c */ /* 0x040fe20003f84070 */
[----:B------:R-:W-:Y:S01]  /*02e0*/  IMAD.X R13, RZ, RZ, R4, P6 ;  /* 0x000000ffff0d7224 */ /* 0x000fe200030e0604 */
[----:B------:R-:W-:Y:S01]  /*02f0*/  ISETP.GE.U32.AND P1, PT, R12, R28, PT ;  /* 0x0000001c0c00720c */ /* 0x000fe20003f26070 */
[----:B------:R-:W-:-:S03]  /*0300*/  @P3 IMAD.WIDE R2, R0, 0x80000, R6 ;  /* 0x0008000000023825 */ /* 0x000fc600078e0206 */
[----:B------:R-:W-:-:S04]  /*0310*/  ISETP.GT.U32.AND.EX P4, PT, R13, RZ, PT, P4 ;  /* 0x000000ff0d00720c */ /* 0x000fc80003f84140 */
[----:B------:R-:W-:Y:S01]  /*0320*/  ISETP.GE.OR.EX P1, PT, R13, R29, P4, P1 ;  /* 0x0000001d0d00720c */ /* 0x000fe20002726710 */
[----:B------:R-:W-:Y:S01]  /*0330*/  @!P0 IMAD.WIDE R16, R0, 0x80000, R6 ;  /* 0x0008000000108825 */ /* 0x000fe200078e0206 */
[----:B------:R-:W-:-:S04]  /*0340*/  @P3 LEA R26, P4, R5, R2, 0x3 ;  /* 0x00000002051a3211 */ /* 0x000fc800078818ff */
[----:B------:R-:W-:Y:S01]  /*0350*/  @P3 LEA.HI.X R27, R5, R3, R4, 0x3, P4 ;  /* 0x00000003051b3211 */ /* 0x000fe200020f1c04 */
[----:B------:R-:W-:Y:S01]  /*0360*/  IMAD.MOV.U32 R30, RZ, RZ, c[0x0][0xe94] ;  /* 0x0003a500ff1e7624 */ /* 0x000fe200078e00ff */
[----:B------:R-:W-:Y:S01]  /*0370*/  @!P0 LEA R24, P5, R22, R16, 0x3 ;  /* 0x0000001016188211 */ /* 0x000fe200078a18ff */
[----:B------:R-:W-:Y:S01]  /*0380*/  CS2R R18, SRZ ;  /* 0x0000000000127805 */ /* 0x000fe2000001ff00 */
[----:B------:R-:W-:Y:S01]  /*0390*/  @!P2 IMAD.WIDE R2, R0, 0x80000, R6 ;  /* 0x000800000002a825 */ /* 0x000fe200078e0206 */
[----:B------:R0:W2:Y:S01]  /*03a0*/  @P3 LDG.E.64 R14, [R26.64] ;  /* 0x000000061a0e3981 */ /* 0x0000a2000c1e1b00 */
[----:B------:R-:W-:Y:S02]  /*03b0*/  @!P0 LEA.HI.X R25, R22, R17, R23, 0x3, P5 ;  /* 0x0000001116198211 */ /* 0x000fe400028f1c17 */
[----:B------:R-:W-:Y:S01]  /*03c0*/  CS2R R16, SRZ ;  /* 0x0000000000107805 */ /* 0x000fe2000001ff00 */
[----:B------:R-:W-:-:S05]  /*03d0*/  @!P1 IMAD.WIDE R4, R0, 0x80000, R6 ;  /* 0x0008000000049825 */ /* 0x000fca00078e0206 */
[----:B------:R1:W5:Y:S01]  /*03e0*/  @!P0 LDG.E.64 R16, [R24.64] ;  /* 0x0000000618108981 */ /* 0x000362000c1e1b00 */
[----:B------:R-:W-:-:S04]  /*03f0*/  @!P1 LEA R4, P6, R12, R4, 0x3 ;  /* 0x000000040c049211 */ /* 0x000fc800078c18ff */
[----:B------:R-:W-:Y:S02]  /*0400*/  @!P1 LEA.HI.X R5, R12, R5, R13, 0x3, P6 ;  /* 0x000000050c059211 */ /* 0x000fe400030f1c0d */
[----:B0-----:R-:W-:-:S03]  /*0410*/  LOP3.LUT R26, R30, 0x7ff00000, RZ, 0xc0, !PT ;  /* 0x7ff000001e1a7812 */ /* 0x001fc600078ec0ff */
[----:B------:R0:W5:Y:S01]  /*0420*/  @!P1 LDG.E.64 R18, [R4.64] ;  /* 0x0000000604129981 */ /* 0x000162000c1e1b00 */
[C---:B------:R-:W-:Y:S02]  /*0430*/  @!P2 LEA R2, P4, R11.reuse, R2, 0x3 ;  /* 0x000000020b02a211 */ /* 0x040fe400078818ff */
[----:B------:R-:W-:Y:S01]  /*0440*/  LEA.HI R26, R26, 0xfffffc0c, RZ, 0xc ;  /* 0xfffffc0c1a1a7811 */ /* 0x000fe200078f60ff */
[----:B------:R-:W-:Y:S01]  /*0450*/  CS2R R20, SRZ ;  /* 0x0000000000147805 */ /* 0x000fe2000001ff00 */
[----:B------:R-:W-:Y:S01]  /*0460*/  @!P2 LEA.HI.X R3, R11, R3, R10, 0x3, P4 ;  /* 0x000000030b03a211 */ /* 0x000fe200020f1c0a */
[----:B0-----:R-:W-:-:S04]  /*0470*/  IMAD.MOV.U32 R4, RZ, RZ, c[0x0][0xe90] ;  /* 0x0003a400ff047624 */ /* 0x001fc800078e00ff */
[----:B------:R2:W5:Y:S01]  /*0480*/  @!P2 LDG.E.64 R20, [R2.64] ;  /* 0x000000060214a981 */ /* 0x000562000c1e1b00 */
[CC--:B------:R-:W-:Y:S02]  /*0490*/  SHF.L.U32 R27, R4.reuse, R26.reuse, RZ ;  /* 0x0000001a041b7219 */ /* 0x0c0fe400000006ff */
[----:B------:R-:W-:Y:S02]  /*04a0*/  SHF.L.U64.HI R26, R4, R26, c[0x0][0xe94] ;  /* 0x0003a500041a7619 */ /* 0x000fe4000001021a */
[----:B------:R-:W-:Y:S01]  /*04b0*/  ISETP.NE.U32.AND P5, PT, R27, RZ, PT ;  /* 0x000000ff1b00720c */ /* 0x000fe20003fa5070 */
[----:B------:R-:W-:Y:S01]  /*04c0*/  BSSY B0, `(.L_x_4748) ;  /* 0x0000005000007945 */ /* 0x000fe20003800000 */
[----:B------:R-:W-:Y:S02]  /*04d0*/  MOV R4, 0x510 ;  /* 0x0000051000047802 */ /* 0x000fe40000000f00 */
[----:B------:R-:W-:Y:S01]  /*04e0*/  ISETP.NE.AND.EX P5, PT, R26, -0x80000000, PT, P5 ;  /* 0x800000001a00780c */ /* 0x000fe20003fa5350 */
[----:B--2---:R1:W0:-:S07]  /*04f0*/  DADD R2, -RZ, |R14| ;  /* 0x00000000ff027229 */ /* 0x00420e000000050e */
[----:B01---5:R-:W-:Y:S05]  /*0500*/  CALL.REL.NOINC `($_ZN2at6native57_GLOBAL__N__f3eca4a2_24_ForeachBinaryOpScalar_cu_86b9896c25multi_tensor_apply_kernelINS1_18TensorListMetadataILi1EEENS1_21BinaryOpScalarFunctorIdLi1ELi1ELi0EEEJNS1_13power_functorIdEEdEEEvT_T0_DpT1_$__internal_accurate_pow) ;  /* 0x000053e000007944 */ /* 0x023fea0003c00000 */
[----:B------:R-:W-:Y:S05]  /*0510*/  BSYNC B0 ;  /* 0x0000000000007941 */ /* 0x000fea0003800000 */
.L_x_4748:
[----:B------:R-:W-:Y:S02]  /*0520*/  IMAD.MOV.U32 R4, RZ, RZ, R3 ;  /* 0x000000ffff047224 */ /* 0x000fe400078e0003 */
[----:B------:R-:W-:Y:S01]  /*0530*/  IMAD.MOV.U32 R5, RZ, RZ, R2 ;  /* 0x000000ffff057224 */ /* 0x000fe200078e0002 */
        /* <DEDUP_REMOVED lines=13> */
.L_x_4752:
[----:B------:R-:W-:Y:S02]  /*0610*/  CS2R R4, SRZ ;  /* 0x0000000000047805 */ /* 0x000fe4000001ff00 */
.L_x_4753:
[----:B------:R-:W-:Y:S05]  /*0620*/  BSYNC B0 ;  /* 0x0000000000007941 */ /* 0x000fea0003800000 */
.L_x_4751:
        /* <DEDUP_REMOVED lines=14> */
[----:B------:R-:W-:Y:S02]  /*0710*/  ULDC UR4, c[0x0][0xe94] ;  /* 0x0003a50000047ab9 */ /* 0x000fe40000000800 */
[----:B------:R-:W-:-:S03]  /*0720*/  UISETP.GT.AND UP0, UPT, UR4, -0x1, UPT ;  /* 0xffffffff0400788c */ /* 0x000fc6000bf04270 */
[----:B------:R-:W-:Y:S02]  /*0730*/  UMOV UR4, URZ ;  /* 0x0000003f00047c82 */ /* 0x000fe40008000000 */
[----:B------:R-:W-:Y:S01]  /*0740*/  USEL UR5, URZ, 0x7ff00000, !UP0 ;  /* 0x7ff000003f057887 */ /* 0x000fe2000c000000 */
[----:B------:R-:W-:-:S05]  /*0750*/  IMAD.U32 R4, RZ, RZ, UR4 ;  /* 0x00000004ff047e24 */ /* 0x000fca000f8e00ff */
[----:B------:R-:W-:Y:S01]  /*0760*/  IMAD.U32 R5, RZ, RZ, UR5 ;  /* 0x00000005ff057e24 */ /* 0x000fe2000f8e00ff */
[----:B------:R-:W-:Y:S05]  /*0770*/  BRA `(.L_x_4755) ;  /* 0x0000007000007947 */ /* 0x000fea0003800000 */
.L_x_4757:
[----:B------:R-:W0:-:S04]  /*0780*/  DSETP.GT.AND P4, PT, |R14|, 1, PT ;  /* 0x3ff000000e00742a */ /* 0x000e080003f84200 */
[----:B------:R-:W1:Y:S02]  /*0790*/  DSETP.NEU.AND P5, PT, R14, -1, PT ;  /* 0xbff000000e00742a */ /* 0x000e640003fad000 */
[----:B0-----:R-:W-:-:S04]  /*07a0*/  SEL R4, RZ, 0x7ff00000, !P4 ;  /* 0x7ff00000ff047807 */ /* 0x001fc80006000000 */
[----:B-1----:R-:W-:Y:S01]  /*07b0*/  SEL R5, R4, 0x3ff00000, P5 ;  /* 0x3ff0000004057807 */ /* 0x002fe20002800000 */
[----:B------:R-:W-:Y:S01]  /*07c0*/  IMAD.MOV.U32 R4, RZ, RZ, RZ ;  /* 0x000000ffff047224 */ /* 0x000fe200078e00ff */
[----:B------:R-:W-:Y:S05]  /*07d0*/  BRA `(.L_x_4755) ;  /* 0x0000001000007947 */ /* 0x000fea0003800000 */
.L_x_4756:
[----:B------:R0:W1:-:S06]  /*07e0*/  DADD R4, R14, c[0x0][0xe90] ;  /* 0x0003a4000e047629 */ /* 0x00004c0000000000 */
.L_x_4755:
[----:B------:R-:W-:Y:S05]  /*07f0*/  BSYNC B0 ;  /* 0x0000000000007941 */ /* 0x000fea0003800000 */
.L_x_4754:
        /* <DEDUP_REMOVED lines=8> */
[----:B------:R-:W-:-:S05]  /*0880*/  MOV R4, 0x8a0 ;  /* 0x000008a000047802 */ /* 0x000fca0000000f00 */
[----:B01---5:R-:W-:Y:S05]  /*0890*/  CALL.REL.NOINC `($_ZN2at6native57_GLOBAL__N__f3eca4a2_24_ForeachBinaryOpScalar_cu_86b9896c25multi_tensor_apply_kernelINS1_18TensorListMetadataILi1EEENS1_21BinaryOpScalarFunctorIdLi1ELi1ELi0EEEJNS1_13power_functorIdEEdEEEvT_T0_DpT1_$__internal_accurate_pow) ;  /* 0x0000505000007944 */ /* 0x023fea0003c00000 */
[----:B------:R-:W0:Y:S01]  /*08a0*/  FRND.F64.TRUNC R4, c[0x0][0xe90] ;  /* 0x0003a40000047b13 */ /* 0x000e22000030d800 */
[----:B------:R-:W-:-:S04]  /*08b0*/  LOP3.LUT R3, R3, R2, RZ, 0x3c, !PT ;  /* 0x0000000203037212 */ /* 0x000fc800078e3cff */
[----:B------:R-:W-:-:S04]  /*08c0*/  LOP3.LUT R2, R3, R2, RZ, 0x3c, !PT ;  /* 0x0000000203027212 */ /* 0x000fc800078e3cff */
[----:B------:R-:W-:Y:S01]  /*08d0*/  LOP3.LUT R3, R3, R2, RZ, 0x3c, !PT ;  /* 0x0000000203037212 */ /* 0x000fe200078e3cff */
[----:B0-----:R-:W0:-:S06]  /*08e0*/  DSETP.NEU.AND P4, PT, R4, c[0x0][0xe90], PT ;  /* 0x0003a4000400762a */ /* 0x001e0c0003f8d000 */
[----:B0-----:R-:W-:-:S13]  /*08f0*/  ISETP.GT.OR P4, PT, R21, -0x1, !P4 ;  /* 0xffffffff1500780c */ /* 0x001fda0006784670 */
[----:B------:R-:W-:Y:S05]  /*0900*/  @P4 BRA `(.L_x_4760) ;  /* 0x0000004000004947 */ /* 0x000fea0003800000 */
[----:B------:R-:W-:Y:S02]  /*0910*/  IMAD.MOV.U32 R2, RZ, RZ, 0x0 ;  /* 0x00000000ff027424 */ /* 0x000fe400078e00ff */
[----:B------:R-:W-:Y:S01]  /*0920*/  IMAD.MOV.U32 R3, RZ, RZ, -0x80000 ;  /* 0xfff80000ff037424 */ /* 0x000fe200078e00ff */
[----:B------:R-:W-:Y:S05]  /*0930*/  BRA `(.L_x_4760) ;  /* 0x0000001000007947 */ /* 0x000fea0003800000 */
.L_x_4759:
[----:B------:R-:W-:Y:S02]  /*0940*/  CS2R R2, SRZ ;  /* 0x0000000000027805 */ /* 0x000fe4000001ff00 */
.L_x_4760:
[----:B------:R-:W-:Y:S05]  /*0950*/  BSYNC B0 ;  /* 0x0000000000007941 */ /* 0x000fea0003800000 */
.L_x_4758:
        /* <DEDUP_REMOVED lines=21> */
.L_x_4764:
[----:B------:R-:W0:-:S04]  /*0ab0*/  DSETP.GT.AND P4, PT, |R20|, 1, PT ;  /* 0x3ff000001400742a */ /* 0x000e080003f84200 */
[----:B------:R-:W1:Y:S02]  /*0ac0*/  DSETP.NEU.AND P6, PT, R20, -1, PT ;  /* 0xbff000001400742a */ /* 0x000e640003fcd000 */
[----:B0-----:R-:W-:-:S04]  /*0ad0*/  SEL R2, RZ, 0x7ff00000, !P4 ;  /* 0x7ff00000ff027807 */ /* 0x001fc80006000000 */
[----:B-1----:R-:W-:Y:S01]  /*0ae0*/  SEL R3, R2, 0x3ff00000, P6 ;  /* 0x3ff0000002037807 */ /* 0x002fe20003000000 */
[----:B------:R-:W-:Y:S01]  /*0af0*/  IMAD.MOV.U32 R2, RZ, RZ, RZ ;  /* 0x000000ffff027224 */ /* 0x000fe200078e00ff */
[----:B------:R-:W-:Y:S05]  /*0b00*/  BRA `(.L_x_4762) ;  /* 0x0000001000007947 */ /* 0x000fea0003800000 */
.L_x_4763:
[----:B------:R0:W1:-:S06]  /*0b10*/  DADD R2, R20, c[0x0][0xe90] ;  /* 0x0003a40014027629 */ /* 0x00004c0000000000 */
.L_x_4762:
[----:B------:R-:W-:Y:S05]  /*0b20*/  BSYNC B0 ;  /* 0x0000000000007941 */ /* 0x000fea0003800000 */
.L_x_4761:
[----:B------:R-:W-:Y:S01]  /*0b30*/  DSETP.NEU.AND P6, PT, R16, RZ, PT ;  /* 0x000000ff1000722a */ /* 0x000fe20003fcd000 */
[----:B------:R-:W-:Y:S03]  /*0b40*/  BSSY B0, `(.L_x_4765) ;  /* 0x0000013000007945 */ /* 0x000fe60003800000 */
[----:B------:R-:W2:-:S06]  /*0b50*/  DSETP.EQ.OR P4, PT, R20, 1, !P5 ;  /* 0x3ff000001400742a */ /* 0x000e8c0006f82400 */
[----:B012---:R-:W-:Y:S02]  /*0b60*/  FSEL R20, R2, RZ, !P4 ;  /* 0x000000ff02147208 */ /* 0x007fe40006000000 */
[----:B------:R-:W-:Y:S02]  /*0b70*/  FSEL R21, R3, 1.875, !P4 ;  /* 0x3ff0000003157808 */ /* 0x000fe40006000000 */
        /* <DEDUP_REMOVED lines=14> */
.L_x_4766:
[----:B------:R-:W-:Y:S02]  /*0c60*/  CS2R R2, SRZ ;  /* 0x0000000000027805 */ /* 0x000fe4000001ff00 */
.L_x_4767:
[----:B------:R-:W-:Y:S05]  /*0c70*/  BSYNC B0 ;  /* 0x0000000000007941 */ /* 0x000fea0003800000 */
.L_x_4765:
        /* <DEDUP_REMOVED lines=21> */
.L_x_4771:
[----:B------:R-:W0:-:S04]  /*0dd0*/  DSETP.GT.AND P4, PT, |R16|, 1, PT ;  /* 0x3ff000001000742a */ /* 0x000e080003f84200 */
[----:B------:R-:W1:Y:S02]  /*0de0*/  DSETP.NEU.AND P6, PT, R16, -1, PT ;  /* 0xbff000001000742a */ /* 0x000e640003fcd000 */
[----:B0-----:R-:W-:-:S04]  /*0df0*/  SEL R2, RZ, 0x7ff00000, !P4 ;  /* 0x7ff00000ff027807 */ /* 0x001fc80006000000 */
[----:B-1----:R-:W-:Y:S01]  /*0e00*/  SEL R3, R2, 0x3ff00000, P6 ;  /* 0x3ff0000002037807 */ /* 0x002fe20003000000 */
[----:B------:R-:W-:Y:S01]  /*0e10*/  IMAD.MOV.U32 R2, RZ, RZ, RZ ;  /* 0x000000ffff027224 */ /* 0x000fe200078e00ff */
[----:B------:R-:W-:Y:S05]  /*0e20*/  BRA `(.L_x_4769) ;  /* 0x0000001000007947 */ /* 0x000fea0003800000 */
.L_x_4770:
[----:B------:R0:W1:-:S06]  /*0e30*/  DADD R2, R16, c[0x0][0xe90] ;  /* 0x0003a40010027629 */ /* 0x00004c0000000000 */
.L_x_4769:
[----:B------:R-:W-:Y:S05]  /*0e40*/  BSYNC B0 ;  /* 0x0000000000007941 */ /* 0x000fea0003800000 */
.L_x_4768:
        /* <DEDUP_REMOVED lines=19> */
.L_x_4773:
[----:B------:R-:W-:Y:S02]  /*0f80*/  CS2R R2, SRZ ;  /* 0x0000000000027805 */ /* 0x000fe4000001ff00 */
.L_x_4774:
[----:B------:R-:W-:Y:S05]  /*0f90*/  BSYNC B0 ;  /* 0x0000000000007941 */ /* 0x000fea0003800000 */
.L_x_4772:
        /* <DEDUP_REMOVED lines=21> */
.L_x_4778:
[----:B------:R-:W0:-:S04]  /*10f0*/  DSETP.GT.AND P4, PT, |R18|, 1, PT ;  /* 0x3ff000001200742a */ /* 0x000e080003f84200 */
[----:B------:R-:W1:Y:S02]  /*1100*/  DSETP.NEU.AND P6, PT, R18, -1, PT ;  /* 0xbff000001200742a */ /* 0x000e640003fcd000 */
[----:B0-----:R-:W-:-:S04]  /*1110*/  SEL R2, RZ, 0x7ff00000, !P4 ;  /* 0x7ff00000ff027807 */ /* 0x001fc80006000000 */
[----:B-1----:R-:W-:Y:S01]  /*1120*/  SEL R3, R2, 0x3ff00000, P6 ;  /* 0x3ff0000002037807 */ /* 0x002fe20003000000 */
[----:B------:R-:W-:Y:S01]  /*1130*/  IMAD.MOV.U32 R2, RZ, RZ, RZ ;  /* 0x000000ffff027224 */ /* 0x000fe200078e00ff */
[----:B------:R-:W-:Y:S05]  /*1140*/  BRA `(.L_x_4776) ;  /* 0x0000001000007947 */ /* 0x000fea0003800000 */
.L_x_4777:
[----:B------:R0:W1:-:S06]  /*1150*/  DADD R2, R18, c[0x0][0xe90] ;  /* 0x0003a40012027629 */ /* 0x00004c0000000000 */
.L_x_4776:
[----:B------:R-:W-:Y:S05]  /*1160*/  BSYNC B0 ;  /* 0x0000000000007941 */ /* 0x000fea0003800000 */
.L_x_4775:
[----:B------:R-:W2:-:S06]  /*1170*/  DSETP.EQ.OR P5, PT, R18, 1, !P5 ;  /* 0x3ff000001200742a */ /* 0x000e8c0006fa2400 */
[----:B-12---:R-:W-:Y:S02]  /*1180*/  FSEL R2, R2, RZ, !P5 ;  /* 0x000000ff02027208 */ /* 0x006fe40006800000 */
[----:B------:R-:W-:Y:S01]  /*1190*/  FSEL R3, R3, 1.875, !P5 ;  /* 0x3ff0000003037808 */ /* 0x000fe20006800000 */
[----:B------:R-:W-:Y:S05]  /*11a0*/  BRA `(.L_x_4779) ;  /* 0x00001c9000007947 */ /* 0x000fea0003800000 */
.L_x_4750:
        /* <DEDUP_REMOVED lines=10> */
.L_x_4781:
[----:B------:R-:W-:Y:S02]  /*1250*/  IMAD.MOV.U32 R4, RZ, RZ, 0x0 ;  /* 0x00000000ff047424 */ /* 0x000fe400078e00ff */
[----:B------:R-:W-:Y:S02]  /*1260*/  IMAD.MOV.U32 R5, RZ, RZ, 0x7ff00000 ;  /* 0x7ff00000ff057424 */ /* 0x000fe400078e00ff */
.L_x_4782:
[----:B------:R-:W-:Y:S05]  /*1270*/  BSYNC B0 ;  /* 0x0000000000007941 */ /* 0x000fea0003800000 */
.L_x_4780:
        /* <DEDUP_REMOVED lines=21> */
.L_x_4786:
[----:B------:R-:W0:Y:S01]  /*13d0*/  DSETP.GT.AND P4, PT, |R14|, 1, PT ;  /* 0x3ff000000e00742a */ /* 0x000e220003f84200 */
[----:B------:R-:W-:-:S03]  /*13e0*/  IMAD.MOV.U32 R4, RZ, RZ, RZ ;  /* 0x000000ffff047224 */ /* 0x000fc600078e00ff */
[----:B------:R-:W1:Y:S02]  /*13f0*/  DSETP.NEU.AND P5, PT, R14, -1, PT ;  /* 0xbff000000e00742a */ /* 0x000e640003fad000 */
[----:B0-----:R-:W-:-:S04]  /*1400*/  SEL R2, RZ, 0x7ff00000, P4 ;  /* 0x7ff00000ff027807 */ /* 0x001fc80002000000 */
[----:B-1----:R-:W-:Y:S01]  /*1410*/  SEL R5, R2, 0x3ff00000, P5 ;  /* 0x3ff0000002057807 */ /* 0x002fe20002800000 */
[----:B------:R-:W-:Y:S05]  /*1420*/  BRA `(.L_x_4784) ;  /* 0x0000001000007947 */ /* 0x000fea0003800000 */
.L_x_4785:
[----:B------:R0:W1:-:S06]  /*1430*/  DADD R4, R14, c[0x0][0xe90] ;  /* 0x0003a4000e047629 */ /* 0x00004c0000000000 */
.L_x_4784:
[----:B------:R-:W-:Y:S05]  /*1440*/  BSYNC B0 ;  /* 0x0000000000007941 */ /* 0x000fea0003800000 */
.L_x_4783:
        /* <DEDUP_REMOVED lines=20> */
.L_x_4788:
[----:B------:R-:W-:Y:S02]  /*1590*/  IMAD.MOV.U32 R2, RZ, RZ, 0x0 ;  /* 0x00000000ff027424 */ /* 0x000fe400078e00ff */
[----:B------:R-:W-:Y:S02]  /*15a0*/  IMAD.MOV.U32 R3, RZ, RZ, 0x7ff00000 ;  /* 0x7ff00000ff037424 */ /* 0x000fe400078e00ff */
.L_x_4789:
[----:B------:R-:W-:Y:S05]  /*15b0*/  BSYNC B0 ;  /* 0x0000000000007941 */ /* 0x000fea0003800000 */
.L_x_4787:
        /* <DEDUP_REMOVED lines=21> */
.L_x_4793:
[----:B------:R-:W0:-:S04]  /*1710*/  DSETP.GT.AND P4, PT, |R20|, 1, PT ;  /* 0x3ff000001400742a */ /* 0x000e080003f84200 */
[----:B------:R-:W1:Y:S02]  /*1720*/  DSETP.NEU.AND P6, PT, R20, -1, PT ;  /* 0xbff000001400742a */ /* 0x000e640003fcd000 */
[----:B0-----:R-:W-:-:S04]  /*1730*/  SEL R2, RZ, 0x7ff00000, P4 ;  /* 0x7ff00000ff027807 */ /* 0x001fc80002000000 */
[----:B-1----:R-:W-:Y:S01]  /*1740*/  SEL R3, R2, 0x3ff00000, P6 ;  /* 0x3ff0000002037807 */ /* 0x002fe20003000000 */
[----:B------:R-:W-:Y:S01]  /*1750*/  IMAD.MOV.U32 R2, RZ, RZ, RZ ;  /* 0x000000ffff027224 */ /* 0x000fe200078e00ff */
[----:B------:R-:W-:Y:S05]  /*1760*/  BRA `(.L_x_4791) ;  /* 0x0000001000007947 */ /* 0x000fea0003800000 */
.L_x_4792:
[----:B------:R0:W1:-:S06]  /*1770*/  DADD R2, R20, c[0x0][0xe90] ;  /* 0x0003a40014027629 */ /* 0x00004c0000000000 */
.L_x_4791:
[----:B------:R-:W-:Y:S05]  /*1780*/  BSYNC B0 ;  /* 0x0000000000007941 */ /* 0x000fea0003800000 */
.L_x_4790:
        /* <DEDUP_REMOVED lines=19> */
.L_x_4795:
[----:B------:R-:W-:Y:S02]  /*18c0*/  IMAD.MOV.U32 R2, RZ, RZ, 0x0 ;  /* 0x00000000ff027424 */ /* 0x000fe400078e00ff */
[----:B------:R-:W-:Y:S02]  /*18d0*/  IMAD.MOV.U32 R3, RZ, RZ, 0x7ff00000 ;  /* 0x7ff00000ff037424 */ /* 0x000fe400078e00ff */
.L_x_4796:
[----:B------:R-:W-:Y:S05]  /*18e0*/  BSYNC B0 ;  /* 0x0000000000007941 */ /* 0x000fea0003800000 */
.L_x_4794:
        /* <DEDUP_REMOVED lines=21> */
.L_x_4800:
[----:B------:R-:W0:-:S04]  /*1a40*/  DSETP.GT.AND P4, PT, |R16|, 1, PT ;  /* 0x3ff000001000742a */ /* 0x000e080003f84200 */
[----:B------:R-:W1:Y:S02]  /*1a50*/  DSETP.NEU.AND P6, PT, R16, -1, PT ;  /* 0xbff000001000742a */ /* 0x000e640003fcd000 */
[----:B0-----:R-:W-:-:S04]  /*1a60*/  SEL R2, RZ, 0x7ff00000, P4 ;  /* 0x7ff00000ff027807 */ /* 0x001fc80002000000 */
[----:B-1----:R-:W-:Y:S01]  /*1a70*/  SEL R3, R2, 0x3ff00000, P6 ;  /* 0x3ff0000002037807 */ /* 0x002fe20003000000 */
[----:B------:R-:W-:Y:S01]  /*1a80*/  IMAD.MOV.U32 R2, RZ, RZ, RZ ;  /* 0x000000ffff027224 */ /* 0x000fe200078e00ff */
[----:B------:R-:W-:Y:S05]  /*1a90*/  BRA `(.L_x_4798) ;  /* 0x0000001000007947 */ /* 0x000fea0003800000 */
.L_x_4799:
[----:B------:R0:W1:-:S06]  /*1aa0*/  DADD R2, R16, c[0x0][0xe90] ;  /* 0x0003a40010027629 */ /* 0x00004c0000000000 */
.L_x_4798:
[----:B------:R-:W-:Y:S05]  /*1ab0*/  BSYNC B0 ;  /* 0x0000000000007941 */ /* 0x000fea0003800000 */
.L_x_4797:
        /* <DEDUP_REMOVED lines=19> */
.L_x_4802:
[----:B------:R-:W-:Y:S02]  /*1bf0*/  IMAD.MOV.U32 R2, RZ, RZ, 0x0 ;  /* 0x00000000ff027424 */ /* 0x000fe400078e00ff */
[----:B------:R-:W-:Y:S02]  /*1c00*/  IMAD.MOV.U32 R3, RZ, RZ, 0x7ff00000 ;  /* 0x7ff00000ff037424 */ /* 0x000fe400078e00ff */
.L_x_4803:
[----:B------:R-:W-:Y:S05]  /*1c10*/  BSYNC B0 ;  /* 0x0000000000007941 */ /* 0x000fea0003800000 */
.L_x_4801:
        /* <DEDUP_REMOVED lines=21> */
.L_x_4807:
[----:B------:R-:W0:-:S04]  /*1d70*/  DSETP.GT.AND P4, PT, |R18|, 1, PT ;  /* 0x3ff000001200742a */ /* 0x000e080003f84200 */
[----:B------:R-:W1:Y:S02]  /*1d80*/  DSETP.NEU.AND P6, PT, R18, -1, PT ;  /* 0xbff000001200742a */ /* 0x000e640003fcd000 */
[----:B0-----:R-:W-:-:S04]  /*1d90*/  SEL R2, RZ, 0x7ff00000, P4 ;  /* 0x7ff00000ff027807 */ /* 0x001fc80002000000 */
[----:B-1----:R-:W-:Y:S01]  /*1da0*/  SEL R3, R2, 0x3ff00000, P6 ;  /* 0x3ff0000002037807 */ /* 0x002fe20003000000 */
[----:B------:R-:W-:Y:S01]  /*1db0*/  IMAD.MOV.U32 R2, RZ, RZ, RZ ;  /* 0x000000ffff027224 */ /* 0x000fe200078e00ff */
[----:B------:R-:W-:Y:S05]  /*1dc0*/  BRA `(.L_x_4805) ;  /* 0x0000001000007947 */ /* 0x000fea0003800000 */
.L_x_4806:
[----:B------:R0:W1:-:S06]  /*1dd0*/  DADD R2, R18, c[0x0][0xe90] ;  /* 0x0003a40012027629 */ /* 0x00004c0000000000 */
.L_x_4805:
[----:B------:R-:W-:Y:S05]  /*1de0*/  BSYNC B0 ;  /* 0x0000000000007941 */ /* 0x000fea0003800000 */
.L_x_4804:
[----:B------:R-:W2:-:S06]  /*1df0*/  DSETP.EQ.OR P5, PT, R18, 1, !P5 ;  /* 0x3ff000001200742a */ /* 0x000e8c0006fa2400 */
[----:B-12---:R-:W-:Y:S02]  /*1e00*/  FSEL R2, R2, RZ, !P5 ;  /* 0x000000ff02027208 */ /* 0x006fe40006800000 */
[----:B------:R-:W-:Y:S01]  /*1e10*/  FSEL R3, R3, 1.875, !P5 ;  /* 0x3ff0000003037808 */ /* 0x000fe20006800000 */
[----:B------:R-:W-:Y:S05]  /*1e20*/  BRA `(.L_x_4779) ;  /* 0x0000101000007947 */ /* 0x000fea0003800000 */
.L_x_4749:
        /* <DEDUP_REMOVED lines=13> */
.L_x_4809:
[----:B------:R-:W-:Y:S01]  /*1f00*/  IMAD.MOV.U32 R2, RZ, RZ, c[0x0][0xe90] ;  /* 0x0003a400ff027624 */ /* 0x000fe200078e00ff */
[----:B------:R-:W-:Y:S01]  /*1f10*/  ISETP.LE.AND P5, PT, RZ, c[0x0][0xe94], PT ;  /* 0x0003a500ff007a0c */ /* 0x000fe20003fa3270 */
[----:B------:R-:W-:Y:S02]  /*1f20*/  IMAD.MOV.U32 R3, RZ, RZ, c[0x0][0xe94] ;  /* 0x0003a500ff037624 */ /* 0x000fe400078e00ff */
[----:B------:R-:W-:-:S04]  /*1f30*/  IMAD.MOV.U32 R4, RZ, RZ, RZ ;  /* 0x000000ffff047224 */ /* 0x000fc800078e00ff */
[----:B------:R-:W0:-:S06]  /*1f40*/  DSETP.NEU.AND P4, PT, |R2|, 0.5, PT ;  /* 0x3fe000000200742a */ /* 0x000e0c0003f8d200 */
[----:B0-----:R-:W-:-:S04]  /*1f50*/  SEL R5, R15, RZ, P4 ;  /* 0x000000ff0f057207 */ /* 0x001fc80002000000 */
[----:B------:R-:W-:Y:S02]  /*1f60*/  @!P5 LOP3.LUT R5, R5, 0x7ff00000, RZ, 0xfc, !PT ;  /* 0x7ff000000505d812 */ /* 0x000fe400078efcff */
.L_x_4810:
[----:B------:R-:W-:Y:S05]  /*1f70*/  BSYNC B0 ;  /* 0x0000000000007941 */ /* 0x000fea0003800000 */
.L_x_4808:
        /* <DEDUP_REMOVED lines=16> */
[----:B------:R-:W-:-:S03]  /*2080*/  IMAD.MOV.U32 R4, RZ, RZ, RZ ;  /* 0x000000ffff047224 */ /* 0x000fc600078e00ff */
[C---:B------:R-:W-:Y:S02]  /*2090*/  LOP3.LUT R2, R3.reuse, 0x7fffffff, RZ, 0xc0, !PT ;  /* 0x7fffffff03027812 */ /* 0x040fe400078ec0ff */
[----:B------:R-:W-:Y:S02]  /*20a0*/  ISETP.GT.AND P5, PT, R3, -0x1, PT ;  /* 0xffffffff0300780c */ /* 0x000fe40003fa4270 */
[----:B------:R-:W-:Y:S02]  /*20b0*/  ISETP.NE.AND P4, PT, R2, 0x3fe00000, P4 ;  /* 0x3fe000000200780c */ /* 0x000fe40002785270 */
[----:B------:R-:W-:-:S11]  /*20c0*/  SEL R5, RZ, 0x7ff00000, !P5 ;  /* 0x7ff00000ff057807 */ /* 0x000fd60006800000 */
[----:B------:R-:W-:Y:S01]  /*20d0*/  @P4 IADD3 R5, R5, -0x80000000, RZ ;  /* 0x8000000005054810 */ /* 0x000fe20007ffe0ff */
[----:B------:R-:W-:Y:S05]  /*20e0*/  BRA `(.L_x_4812) ;  /* 0x0000009000007947 */ /* 0x000fea0003800000 */
.L_x_4814:
        /* <DEDUP_REMOVED lines=8> */
.L_x_4813:
[----:B------:R0:W1:-:S06]  /*2170*/  DADD R4, R14, c[0x0][0xe90] ;  /* 0x0003a4000e047629 */ /* 0x00004c0000000000 */
.L_x_4812:
[----:B------:R-:W-:Y:S05]  /*2180*/  BSYNC B0 ;  /* 0x0000000000007941 */ /* 0x000fea0003800000 */
.L_x_4811:
[----:B------:R-:W2:Y:S01]  /*2190*/  DSETP.NEU.AND P5, PT, RZ, c[0x0][0xe90], PT ;  /* 0x0003a400ff00762a */ /* 0x000ea20003fad000 */
[----:B------:R-:W-:Y:S03]  /*21a0*/  BSSY B0, `(.L_x_4815) ;  /* 0x0000007000007945 */ /* 0x000fe60003800000 */
[----:B------:R-:W-:-:S04]  /*21b0*/  DADD R2, -RZ, |R20| ;  /* 0x00000000ff027229 */ /* 0x000fc80000000514 */
[----:B--2---:R-:W2:-:S06]  /*21c0*/  DSETP.EQ.OR P4, PT, R14, 1, !P5 ;  /* 0x3ff000000e00742a */ /* 0x004e8c0006f82400 */
[----:B012---:R-:W-:Y:S02]  /*21d0*/  FSEL R14, R4, RZ, !P4 ;  /* 0x000000ff040e7208 */ /* 0x007fe40006000000 */
[----:B------:R-:W-:Y:S02]  /*21e0*/  FSEL R15, R5, 1.875, !P4 ;  /* 0x3ff00000050f7808 */ /* 0x000fe40006000000 */
[----:B------:R-:W-:Y:S02]  /*21f0*/  MOV R4, 0x2210 ;  /* 0x0000221000047802 */ /* 0x000fe40000000f00 */
[----:B-----5:R-:W-:Y:S05]  /*2200*/  CALL.REL.NOINC `($_ZN2at6native57_GLOBAL__N__f3eca4a2_24_ForeachBinaryOpScalar_cu_86b9896c25multi_tensor_apply_kernelINS1_18TensorListMetadataILi1EEENS1_21BinaryOpScalarFunctorIdLi1ELi1ELi0EEEJNS1_13power_functorIdEEdEEEvT_T0_DpT1_$__internal_accurate_pow) ;  /* 0x000036e000007944 */ /* 0x020fea0003c00000 */
[----:B------:R-:W-:Y:S05]  /*2210*/  BSYNC B0 ;  /* 0x0000000000007941 */ /* 0x000fea0003800000 */
.L_x_4815:
[----:B------:R-:W0:Y:S01]  /*2220*/  DSETP.NEU.AND P4, PT, R20, RZ, PT ;  /* 0x000000ff1400722a */ /* 0x000e220003f8d000 */
[-C--:B------:R-:W-:Y:S01]  /*2230*/  LOP3.LUT R3, R3, R2.reuse, RZ, 0x3c, !PT ;  /* 0x0000000203037212 */ /* 0x080fe200078e3cff */
[----:B------:R-:W-:Y:S03]  /*2240*/  BSSY B0, `(.L_x_4816) ;  /* 0x0000017000007945 */ /* 0x000fe60003800000 */
[----:B------:R-:W-:-:S04]  /*2250*/  LOP3.LUT R2, R3, R2, RZ, 0x3c, !PT ;  /* 0x0000000203027212 */ /* 0x000fc800078e3cff */
[----:B------:R-:W-:-:S05]  /*2260*/  LOP3.LUT R3, R3, R2, RZ, 0x3c, !PT ;  /* 0x0000000203037212 */ /* 0x000fca00078e3cff */
[----:B0-----:R-:W-:Y:S05]  /*2270*/  @!P4 BRA `(.L_x_4817) ;  /* 0x000000c00000c947 */ /* 0x001fea0003800000 */
[----:B------:R-:W-:Y:S01]  /*2280*/  ISETP.GT.AND P6, PT, R21, -0x1, PT ;  /* 0xffffffff1500780c */ /* 0x000fe20003fc4270 */
[----:B------:R-:W-:Y:S01]  /*2290*/  IMAD.MOV.U32 R4, RZ, RZ, R2 ;  /* 0x000000ffff047224 */ /* 0x000fe200078e0002 */
[----:B------:R-:W-:Y:S01]  /*22a0*/  PLOP3.LUT P4, PT, PT, PT, PT, 0x80, 0x0 ;  /* 0x000000000000781c */ /* 0x000fe20003f8f070 */
[----:B------:R-:W-:-:S10]  /*22b0*/  IMAD.MOV.U32 R5, RZ, RZ, R3 ;  /* 0x000000ffff057224 */ /* 0x000fd400078e0003 */
        /* <DEDUP_REMOVED lines=8> */
.L_x_4817:
[----:B------:R-:W-:Y:S01]  /*2340*/  IMAD.MOV.U32 R2, RZ, RZ, c[0x0][0xe90] ;  /* 0x0003a400ff027624 */ /* 0x000fe200078e00ff */
[----:B------:R-:W-:Y:S01]  /*2350*/  ISETP.LE.AND P6, PT, RZ, c[0x0][0xe94], PT ;  /* 0x0003a500ff007a0c */ /* 0x000fe20003fc3270 */
[----:B------:R-:W-:Y:S02]  /*2360*/  IMAD.MOV.U32 R3, RZ, RZ, c[0x0][0xe94] ;  /* 0x0003a500ff037624 */ /* 0x000fe400078e00ff */
[----:B------:R-:W-:-:S04]  /*2370*/  IMAD.MOV.U32 R4, RZ, RZ, RZ ;  /* 0x000000ffff047224 */ /* 0x000fc800078e00ff */
[----:B------:R-:W0:-:S06]  /*2380*/  DSETP.NEU.AND P4, PT, |R2|, 0.5, PT ;  /* 0x3fe000000200742a */ /* 0x000e0c0003f8d200 */
[----:B0-----:R-:W-:-:S04]  /*2390*/  SEL R5, R21, RZ, P4 ;  /* 0x000000ff15057207 */ /* 0x001fc80002000000 */
[----:B------:R-:W-:Y:S02]  /*23a0*/  @!P6 LOP3.LUT R5, R5, 0x7ff00000, RZ, 0xfc, !PT ;  /* 0x7ff000000505e812 */ /* 0x000fe400078efcff */
.L_x_4818:
[----:B------:R-:W-:Y:S05]  /*23b0*/  BSYNC B0 ;  /* 0x0000000000007941 */ /* 0x000fea0003800000 */
.L_x_4816:
        /* <DEDUP_REMOVED lines=23> */
.L_x_4822:
        /* <DEDUP_REMOVED lines=8> */
.L_x_4821:
[----:B------:R0:W1:-:S06]  /*25b0*/  DADD R4, R20, c[0x0][0xe90] ;  /* 0x0003a40014047629 */ /* 0x00004c0000000000 */
.L_x_4820:
[----:B------:R-:W-:Y:S05]  /*25c0*/  BSYNC B0 ;  /* 0x0000000000007941 */ /* 0x000fea0003800000 */
.L_x_4819:
[----:B------:R-:W2:Y:S01]  /*25d0*/  DSETP.EQ.OR P4, PT, R20, 1, !P5 ;  /* 0x3ff000001400742a */ /* 0x000ea20006f82400 */
[----:B------:R-:W-:Y:S03]  /*25e0*/  BSSY B0, `(.L_x_4823) ;  /* 0x0000006000007945 */ /* 0x000fe60003800000 */
[----:B------:R3:W4:Y:S02]  /*25f0*/  DADD R2, -RZ, |R16| ;  /* 0x00000000ff027229 */ /* 0x0007240000000510 */
[----:B012---:R-:W-:Y:S02]  /*2600*/  FSEL R20, R4, RZ, !P4 ;  /* 0x000000ff04147208 */ /* 0x007fe40006000000 */
[----:B------:R-:W-:-:S02]  /*2610*/  FSEL R21, R5, 1.875, !P4 ;  /* 0x3ff0000005157808 */ /* 0x000fc40006000000 */
[----:B------:R-:W-:Y:S02]  /*2620*/  MOV R4, 0x2640 ;  /* 0x0000264000047802 */ /* 0x000fe40000000f00 */
[----:B---345:R-:W-:Y:S05]  /*2630*/  CALL.REL.NOINC `($_ZN2at6native57_GLOBAL__N__f3eca4a2_24_ForeachBinaryOpScalar_cu_86b9896c25multi_tensor_apply_kernelINS1_18TensorListMetadataILi1EEENS1_21BinaryOpScalarFunctorIdLi1ELi1ELi0EEEJNS1_13power_functorIdEEdEEEvT_T0_DpT1_$__internal_accurate_pow) ;  /* 0x000032b000007944 */ /* 0x038fea0003c00000 */
[----:B------:R-:W-:Y:S05]  /*2640*/  BSYNC B0 ;  /* 0x0000000000007941 */ /* 0x000fea0003800000 */
.L_x_4823:
        /* <DEDUP_REMOVED lines=18> */
.L_x_4825:
[----:B------:R-:W-:Y:S01]  /*2770*/  IMAD.MOV.U32 R2, RZ, RZ, c[0x0][0xe90] ;  /* 0x0003a400ff027624 */ /* 0x000fe200078e00ff */
[----:B------:R-:W-:Y:S01]  /*2780*/  ISETP.LE.AND P6, PT, RZ, c[0x0][0xe94], PT ;  /* 0x0003a500ff007a0c */ /* 0x000fe20003fc3270 */
[----:B------:R-:W-:Y:S02]  /*2790*/  IMAD.MOV.U32 R3, RZ, RZ, c[0x0][0xe94] ;  /* 0x0003a500ff037624 */ /* 0x000fe400078e00ff */
[----:B------:R-:W-:-:S04]  /*27a0*/  IMAD.MOV.U32 R4, RZ, RZ, RZ ;  /* 0x000000ffff047224 */ /* 0x000fc800078e00ff */
[----:B------:R-:W0:-:S06]  /*27b0*/  DSETP.NEU.AND P4, PT, |R2|, 0.5, PT ;  /* 0x3fe000000200742a */ /* 0x000e0c0003f8d200 */
[----:B0-----:R-:W-:-:S04]  /*27c0*/  SEL R5, R17, RZ, P4 ;  /* 0x000000ff11057207 */ /* 0x001fc80002000000 */
[----:B------:R-:W-:Y:S02]  /*27d0*/  @!P6 LOP3.LUT R5, R5, 0x7ff00000, RZ, 0xfc, !PT ;  /* 0x7ff000000505e812 */ /* 0x000fe400078efcff */
.L_x_4826:
[----:B------:R-:W-:Y:S05]  /*27e0*/  BSYNC B0 ;  /* 0x0000000000007941 */ /* 0x000fea0003800000 */
.L_x_4824:
        /* <DEDUP_REMOVED lines=23> */
.L_x_4830:
        /* <DEDUP_REMOVED lines=8> */
.L_x_4829:
[----:B------:R0:W1:-:S06]  /*29e0*/  DADD R4, R16, c[0x0][0xe90] ;  /* 0x0003a40010047629 */ /* 0x00004c0000000000 */
.L_x_4828:
[----:B------:R-:W-:Y:S05]  /*29f0*/  BSYNC B0 ;  /* 0x0000000000007941 */ /* 0x000fea0003800000 */
.L_x_4827:
        /* <DEDUP_REMOVED lines=8> */
.L_x_4831:
[----:B------:R-:W0:Y:S01]  /*2a80*/  DSETP.NEU.AND P4, PT, R18, RZ, PT ;  /* 0x000000ff1200722a */ /* 0x000e220003f8d000 */
[-C--:B------:R-:W-:Y:S01]  /*2a90*/  LOP3.LUT R3, R3, R2.reuse, RZ, 0x3c, !PT ;  /* 0x0000000203037212 */ /* 0x080fe200078e3cff */
[----:B------:R-:W-:Y:S03]  /*2aa0*/  BSSY B0, `(.L_x_4832) ;  /* 0x0000015000007945 */ /* 0x000fe60003800000 */
[----:B------:R-:W-:-:S04]  /*2ab0*/  LOP3.LUT R2, R3, R2, RZ, 0x3c, !PT ;  /* 0x0000000203027212 */ /* 0x000fc800078e3cff */
[----:B------:R-:W-:-:S05]  /*2ac0*/  LOP3.LUT R3, R3, R2, RZ, 0x3c, !PT ;  /* 0x0000000203037212 */ /* 0x000fca00078e3cff */
        /* <DEDUP_REMOVED lines=11> */
.L_x_4833:
[----:B------:R-:W-:Y:S01]  /*2b80*/  IMAD.MOV.U32 R2, RZ, RZ, c[0x0][0xe90] ;  /* 0x0003a400ff027624 */ /* 0x000fe200078e00ff */
[----:B------:R-:W-:Y:S01]  /*2b90*/  ISETP.LE.AND P6, PT, RZ, c[0x0][0xe94], PT ;  /* 0x0003a500ff007a0c */ /* 0x000fe20003fc3270 */
[----:B------:R-:W-:-:S06]  /*2ba0*/  IMAD.MOV.U32 R3, RZ, RZ, c[0x0][0xe94] ;  /* 0x0003a500ff037624 */ /* 0x000fcc00078e00ff */
[----:B------:R0:W1:Y:S02]  /*2bb0*/  DSETP.NEU.AND P4, PT, |R2|, 0.5, PT ;  /* 0x3fe000000200742a */ /* 0x0000640003f8d200 */
[----:B0-----:R-:W-:-:S04]  /*2bc0*/  IMAD.MOV.U32 R2, RZ, RZ, RZ ;  /* 0x000000ffff027224 */ /* 0x001fc800078e00ff */
[----:B-1----:R-:W-:-:S04]  /*2bd0*/  SEL R3, R19, RZ, P4 ;  /* 0x000000ff13037207 */ /* 0x002fc80002000000 */
[----:B------:R-:W-:Y:S02]  /*2be0*/  @!P6 LOP3.LUT R3, R3, 0x7ff00000, RZ, 0xfc, !PT ;  /* 0x7ff000000303e812 */ /* 0x000fe400078efcff */
.L_x_4834:
[----:B------:R-:W-:Y:S05]  /*2bf0*/  BSYNC B0 ;  /* 0x0000000000007941 */ /* 0x000fea0003800000 */
.L_x_4832:
        /* <DEDUP_REMOVED lines=15> */
[----:B------:R-:W-:-:S04]  /*2cf0*/  ISETP.LT.AND P4, PT, R19, RZ, P4 ;  /* 0x000000ff1300720c */ /* 0x000fc80002781270 */
[C---:B------:R-:W-:Y:S02]  /*2d00*/  LOP3.LUT R3, R2.reuse, 0x7fffffff, RZ, 0xc0, !PT ;  /* 0x7fffffff02037812 */ /* 0x040fe400078ec0ff */
[----:B------:R-:W-:Y:S01]  /*2d10*/  ISETP.GT.AND P6, PT, R2, -0x1, PT ;  /* 0xffffffff0200780c */ /* 0x000fe20003fc4270 */
[----:B------:R-:W-:Y:S01]  /*2d20*/  IMAD.MOV.U32 R2, RZ, RZ, RZ ;  /* 0x000000ffff027224 */ /* 0x000fe200078e00ff */
[----:B------:R-:W-:Y:S02]  /*2d30*/  ISETP.NE.AND P4, PT, R3, 0x3fe00000, P4 ;  /* 0x3fe000000300780c */ /* 0x000fe40002785270 */
[----:B------:R-:W-:-:S11]  /*2d40*/  SEL R3, RZ, 0x7ff00000, !P6 ;  /* 0x7ff00000ff037807 */ /* 0x000fd60007000000 */
[----:B------:R-:W-:Y:S01]  /*2d50*/  @P4 IADD3 R3, R3, -0x80000000, RZ ;  /* 0x8000000003034810 */ /* 0x000fe20007ffe0ff */
[----:B------:R-:W-:Y:S05]  /*2d60*/  BRA `(.L_x_4836) ;  /* 0x0000009000007947 */ /* 0x000fea0003800000 */
.L_x_4838:
        /* <DEDUP_REMOVED lines=8> */
.L_x_4837:
[----:B------:R0:W1:-:S06]  /*2df0*/  DADD R2, R18, c[0x0][0xe90] ;  /* 0x0003a40012027629 */ /* 0x00004c0000000000 */
.L_x_4836:
[----:B------:R-:W-:Y:S05]  /*2e00*/  BSYNC B0 ;  /* 0x0000000000007941 */ /* 0x000fea0003800000 */
.L_x_4835:
[----:B------:R-:W2:-:S06]  /*2e10*/  DSETP.EQ.OR P5, PT, R18, 1, !P5 ;  /* 0x3ff000001200742a */ /* 0x000e8c0006fa2400 */
[----:B-12---:R-:W-:Y:S02]  /*2e20*/  FSEL R2, R2, RZ, !P5 ;  /* 0x000000ff02027208 */ /* 0x006fe40006800000 */
[----:B------:R-:W-:Y:S02]  /*2e30*/  FSEL R3, R3, 1.875, !P5 ;  /* 0x3ff0000003037808 */ /* 0x000fe40006800000 */
.L_x_4779:
[----:B------:R-:W1:Y:S01]  /*2e40*/  S2R R4, SR_TID.X ;  /* 0x0000000000047919 */ /* 0x000e620000002100 */
[----:B-----5:R-:W-:-:S04]  /*2e50*/  @!P2 IMAD.WIDE R26, R0, 0x80000, R6 ;  /* 0x00080000001aa825 */ /* 0x020fc800078e0206 */
[----:B0-----:R-:W-:-:S04]  /*2e60*/  @!P0 IMAD.WIDE R18, R0, 0x80000, R6 ;  /* 0x0008000000128825 */ /* 0x001fc800078e0206 */
[----:B------:R-:W-:Y:S01]  /*2e70*/  @!P1 IMAD.WIDE R24, R0, 0x80000, R6 ;  /* 0x0008000000189825 */ /* 0x000fe200078e0206 */
[----:B------:R-:W-:-:S04]  /*2e80*/  @!P0 LEA R18, P5, R22, R18, 0x3 ;  /* 0x0000001216128211 */ /* 0x000fc800078a18ff */
[----:B------:R-:W-:Y:S02]  /*2e90*/  @!P0 LEA.HI.X R19, R22, R19, R23, 0x3, P5 ;  /* 0x0000001316138211 */ /* 0x000fe400028f1c17 */
[----:B------:R-:W-:-:S04]  /*2ea0*/  @!P1 LEA R24, P6, R12, R24, 0x3 ;  /* 0x000000180c189211 */ /* 0x000fc800078c18ff */
[----:B------:R-:W-:Y:S02]  /*2eb0*/  @!P1 LEA.HI.X R25, R12, R25, R13, 0x3, P6 ;  /* 0x000000190c199211 */ /* 0x000fe400030f1c0d */
[----:B-1----:R-:W-:Y:S01]  /*2ec0*/  @P3 IADD3 R31, P4, R4, R9, RZ ;  /* 0x00000009041f3210 */ /* 0x002fe20007f9e0ff */
[----:B------:R-:W-:-:S04]  /*2ed0*/  @P3 IMAD.WIDE R4, R0, 0x80000, R6 ;  /* 0x0008000000043825 */ /* 0x000fc800078e0206 */
[----:B------:R-:W-:Y:S01]  /*2ee0*/  @P3 IMAD.X R30, RZ, RZ, R8, P4 ;  /* 0x000000ffff1e3224 */ /* 0x000fe200020e0608 */
[----:B------:R-:W-:-:S04]  /*2ef0*/  @P3 LEA R4, P4, R31, R4, 0x3 ;  /* 0x000000041f043211 */ /* 0x000fc800078818ff */
[----:B------:R-:W-:Y:S02]  /*2f00*/  @P3 LEA.HI.X R5, R31, R5, R30, 0x3, P4 ;  /* 0x000000051f053211 */ /* 0x000fe400020f1c1e */
[----:B------:R-:W-:-:S03]  /*2f10*/  @!P2 LEA R26, P4, R11, R26, 0x3 ;  /* 0x0000001a0b1aa211 */ /* 0x000fc600078818ff */
[----:B------:R0:W-:Y:S01]  /*2f20*/  @P3 STG.E.64 [R4.64], R14 ;  /* 0x0000000e04003986 */ /* 0x0001e2000c101b06 */
[----:B------:R-:W-:Y:S01]  /*2f30*/  @!P2 LEA.HI.X R27, R11, R27, R10, 0x3, P4 ;  /* 0x0000001b0b1ba211 */ /* 0x000fe200020f1c0a */
[----:B------:R-:W-:-:S04]  /*2f40*/  IMAD.MOV.U32 R10, RZ, RZ, c[0x0][0x0] ;  /* 0x00000000ff0a7624 */ /* 0x000fc800078e00ff */
[----:B------:R0:W-:Y:S04]  /*2f50*/  @!P2 STG.E.64 [R26.64], R20 ;  /* 0x000000141a00a986 */ /* 0x0001e8000c101b06 */
[----:B------:R0:W-:Y:S01]  /*2f60*/  @!P0 STG.E.64 [R18.64], R16 ;  /* 0x0000001012008986 */ /* 0x0001e2000c101b06 */
[----:B------:R-:W-:-:S03]  /*2f70*/  LEA R9, P0, R10, R9, 0x2 ;  /* 0x000000090a097211 */ /* 0x000fc600078010ff */
[----:B------:R0:W-:Y:S01]  /*2f80*/  @!P1 STG.E.64 [R24.64], R2 ;  /* 0x0000000218009986 */ /* 0x0001e2000c101b06 */
[----:B------:R-:W-:Y:S02]  /*2f90*/  LEA.HI.X R8, R10, R8, RZ, 0x2, P0 ;  /* 0x000000080a087211 */ /* 0x000fe400000f14ff */
[C---:B------:R-:W-:Y:S02]  /*2fa0*/  ISETP.GE.U32.AND P0, PT, R9.reuse, 0x10000, PT ;  /* 0x000100000900780c */ /* 0x040fe40003f06070 */
[----:B------:R-:W-:Y:S02]  /*2fb0*/  ISETP.LT.U32.AND P1, PT, R9, R28, PT ;  /* 0x0000001c0900720c */ /* 0x000fe40003f21070 */
[C---:B------:R-:W-:Y:S02]  /*2fc0*/  ISETP.GE.U32.AND.EX P0, PT, R8.reuse, RZ, PT, P0 ;  /* 0x000000ff0800720c */ /* 0x040fe40003f06100 */
[----:B------:R-:W-:-:S13]  /*2fd0*/  ISETP.LT.AND.EX P1, PT, R8, R29, PT, P1 ;  /* 0x0000001d0800720c */ /* 0x000fda0003f21310 */
[----:B0-----:R-:W-:Y:S05]  /*2fe0*/  @!P0 BRA P1, `(.L_x_4839) ;  /* 0xffffd17000008947 */ /* 0x001fea000083ffff */
[----:B------:R-:W-:Y:S05]  /*2ff0*/  EXIT ;  /* 0x000000000000794d */ /* 0x000fea0003800000 */
.L_x_4747:
[----:B------:R-:W0:Y:S02]  /*3000*/  S2R R20, SR_TID.X ;  /* 0x0000000000147919 */ /* 0x000e240000002100 */
[----:B0-----:R-:W-:-:S05]  /*3010*/  IMAD.WIDE.U32 R2, R20, 0x4, RZ ;  /* 0x0000000414027825 */ /* 0x001fca00078e00ff */
[----:B------:R-:W-:-:S04]  /*3020*/  ISETP.GE.U32.AND P0, PT, R2, R28, PT ;  /* 0x0000001c0200720c */ /* 0x000fc80003f06070 */
[----:B------:R-:W-:-:S04]  /*3030*/  ISETP.GE.AND.EX P0, PT, R3, R29, PT, P0 ;  /* 0x0000001d0300720c */ /* 0x000fc80003f06300 */
[----:B------:R-:W-:-:S13]  /*3040*/  ISETP.GT.U32.OR P0, PT, R20, 0x3fff, P0 ;  /* 0x00003fff1400780c */ /* 0x000fda0000704470 */
[----:B------:R-:W-:Y:S05]  /*3050*/  @P0 EXIT ;  /* 0x000000000000094d */ /* 0x000fea0003800000 */
[----:B------:R-:W-:Y:S02]  /*3060*/  IMAD.MOV.U32 R3, RZ, RZ, c[0x0][0xe94] ;  /* 0x0003a500ff037624 */ /* 0x000fe400078e00ff */
[----:B------:R-:W-:Y:S02]  /*3070*/  IMAD.MOV.U32 R19, RZ, RZ, c[0x0][0xe90] ;  /* 0x0003a400ff137624 */ /* 0x000fe400078e00ff */
[----:B------:R-:W-:Y:S01]  /*3080*/  IMAD.MOV.U32 R21, RZ, RZ, RZ ;  /* 0x000000ffff157224 */ /* 0x000fe200078e00ff */
[C---:B------:R-:W-:Y:S02]  /*3090*/  LOP3.LUT R2, R3.reuse, 0x7ff00000, RZ, 0xc0, !PT ;  /* 0x7ff0000003027812 */ /* 0x040fe400078ec0ff */
[----:B------:R-:W-:Y:S02]  /*30a0*/  ISETP.GT.AND P0, PT, R3, -0x1, PT ;  /* 0xffffffff0300780c */ /* 0x000fe40003f04270 */
[----:B------:R-:W-:Y:S02]  /*30b0*/  LEA.HI R2, R2, 0xfffffc0c, RZ, 0xc ;  /* 0xfffffc0c02027811 */ /* 0x000fe400078f60ff */
[----:B------:R-:W-:-:S02]  /*30c0*/  SEL R22, RZ, 0x7ff00000, !P0 ;  /* 0x7ff00000ff167807 */ /* 0x000fc40004000000 */
[CC--:B------:R-:W-:Y:S02]  /*30d0*/  SHF.L.U64.HI R18, R19.reuse, R2.reuse, c[0x0][0xe94] ;  /* 0x0003a50013127619 */ /* 0x0c0fe40000010202 */
[----:B------:R-:W-:Y:S02]  /*30e0*/  SHF.L.U32 R19, R19, R2, RZ ;  /* 0x0000000213137219 */ /* 0x000fe400000006ff */
.L_x_4931:
[----:B------:R-:W-:-:S05]  /*30f0*/  IMAD.WIDE R2, R0, 0x80000, R6 ;  /* 0x0008000000027825 */ /* 0x000fca00078e0206 */
[----:B------:R-:W-:-:S04]  /*3100*/  LEA R16, P0, R20, R2, 0x5 ;  /* 0x0000000214107211 */ /* 0x000fc800078028ff */
[----:B------:R-:W-:-:S05]  /*3110*/  LEA.HI.X R17, R20, R3, R21, 0x5, P0 ;  /* 0x0000000314117211 */ /* 0x000fca00000f2c15 */
[----:B------:R-:W2:Y:S04]  /*3120*/  LDG.E.128 R12, [R16.64] ;  /* 0x00000006100c7981 */ /* 0x000ea8000c1e1d00 */
[----:B------:R0:W5:Y:S01]  /*3130*/  LDG.E.128 R8, [R16.64+0x10] ;  /* 0x0000100610087981 */ /* 0x000162000c1e1d00 */
[----:B------:R-:W-:Y:S01]  /*3140*/  ISETP.NE.U32.AND P0, PT, R19, RZ, PT ;  /* 0x000000ff1300720c */ /* 0x000fe20003f05070 */
[----:B------:R-:W-:Y:S01]  /*3150*/  BSSY B0, `(.L_x_4840) ;  /* 0x0000005000007945 */ /* 0x000fe20003800000 */
[----:B------:R-:W-:Y:S02]  /*3160*/  MOV R4, 0x31a0 ;  /* 0x000031a000047802 */ /* 0x000fe40000000f00 */
[----:B------:R-:W-:Y:S01]  /*3170*/  ISETP.NE.AND.EX P0, PT, R18, -0x80000000, PT, P0 ;  /* 0x800000001200780c */ /* 0x000fe20003f05300 */
[----:B--2---:R0:W1:-:S07]  /*3180*/  DADD R2, -RZ, |R12| ;  /* 0x00000000ff027229 */ /* 0x00404e000000050c */
[----:B01---5:R-:W-:Y:S05]  /*3190*/  CALL.REL.NOINC `($_ZN2at6native57_GLOBAL__N__f3eca4a2_24_ForeachBinaryOpScalar_cu_86b9896c25multi_tensor_apply_kernelINS1_18TensorListMetadataILi1EEENS1_21BinaryOpScalarFunctorIdLi1ELi1ELi0EEEJNS1_13power_functorIdEEdEEEvT_T0_DpT1_$__internal_accurate_pow) ;  /* 0x0000275000007944 */ /* 0x023fea0003c00000 */
[----:B------:R-:W-:Y:S05]  /*31a0*/  BSYNC B0 ;  /* 0x0000000000007941 */ /* 0x000fea0003800000 */
.L_x_4840:
        /* <DEDUP_REMOVED lines=15> */
.L_x_4844:
[----:B------:R-:W-:Y:S02]  /*32a0*/  CS2R R4, SRZ ;  /* 0x0000000000047805 */ /* 0x000fe4000001ff00 */
.L_x_4845:
[----:B------:R-:W-:Y:S05]  /*32b0*/  BSYNC B0 ;  /* 0x0000000000007941 */ /* 0x000fea0003800000 */
.L_x_4843:
        /* <DEDUP_REMOVED lines=14> */
[----:B------:R-:W-:Y:S02]  /*33a0*/  IMAD.MOV.U32 R4, RZ, RZ, RZ ;  /* 0x000000ffff047224 */ /* 0x000fe400078e00ff */
[----:B------:R-:W-:Y:S01]  /*33b0*/  IMAD.MOV.U32 R5, RZ, RZ, R22 ;  /* 0x000000ffff057224 */ /* 0x000fe200078e0016 */
[----:B------:R-:W-:Y:S05]  /*33c0*/  BRA `(.L_x_4847) ;  /* 0x0000007000007947 */ /* 0x000fea0003800000 */
.L_x_4849:
[----:B------:R-:W0:-:S04]  /*33d0*/  DSETP.GT.AND P0, PT, |R12|, 1, PT ;  /* 0x3ff000000c00742a */ /* 0x000e080003f04200 */
[----:B------:R-:W1:Y:S02]  /*33e0*/  DSETP.NEU.AND P1, PT, R12, -1, PT ;  /* 0xbff000000c00742a */ /* 0x000e640003f2d000 */
[----:B0-----:R-:W-:-:S04]  /*33f0*/  SEL R4, RZ, 0x7ff00000, !P0 ;  /* 0x7ff00000ff047807 */ /* 0x001fc80004000000 */
[----:B-1----:R-:W-:Y:S01]  /*3400*/  SEL R5, R4, 0x3ff00000, P1 ;  /* 0x3ff0000004057807 */ /* 0x002fe20000800000 */
[----:B------:R-:W-:Y:S01]  /*3410*/  IMAD.MOV.U32 R4, RZ, RZ, RZ ;  /* 0x000000ffff047224 */ /* 0x000fe200078e00ff */
[----:B------:R-:W-:Y:S05]  /*3420*/  BRA `(.L_x_4847) ;  /* 0x0000001000007947 */ /* 0x000fea0003800000 */
.L_x_4848:
[----:B------:R0:W1:-:S06]  /*3430*/  DADD R4, R12, c[0x0][0xe90] ;  /* 0x0003a4000c047629 */ /* 0x00004c0000000000 */
.L_x_4847:
[----:B------:R-:W-:Y:S05]  /*3440*/  BSYNC B0 ;  /* 0x0000000000007941 */ /* 0x000fea0003800000 */
.L_x_4846:
        /* <DEDUP_REMOVED lines=20> */
.L_x_4851:
[----:B------:R-:W-:Y:S02]  /*3590*/  CS2R R2, SRZ ;  /* 0x0000000000027805 */ /* 0x000fe4000001ff00 */
.L_x_4852:
[----:B------:R-:W-:Y:S05]  /*35a0*/  BSYNC B0 ;  /* 0x0000000000007941 */ /* 0x000fea0003800000 */
.L_x_4850:
        /* <DEDUP_REMOVED lines=17> */
.L_x_4856:
[----:B------:R-:W0:-:S04]  /*36c0*/  DSETP.GT.AND P1, PT, |R14|, 1, PT ;  /* 0x3ff000000e00742a */ /* 0x000e080003f24200 */
[----:B------:R-:W1:Y:S02]  /*36d0*/  DSETP.NEU.AND P2, PT, R14, -1, PT ;  /* 0xbff000000e00742a */ /* 0x000e640003f4d000 */
[----:B0-----:R-:W-:-:S04]  /*36e0*/  SEL R2, RZ, 0x7ff00000, !P1 ;  /* 0x7ff00000ff027807 */ /* 0x001fc80004800000 */
[----:B-1----:R-:W-:Y:S01]  /*36f0*/  SEL R3, R2, 0x3ff00000, P2 ;  /* 0x3ff0000002037807 */ /* 0x002fe20001000000 */
[----:B------:R-:W-:Y:S01]  /*3700*/  IMAD.MOV.U32 R2, RZ, RZ, RZ ;  /* 0x000000ffff027224 */ /* 0x000fe200078e00ff */
[----:B------:R-:W-:Y:S05]  /*3710*/  BRA `(.L_x_4854) ;  /* 0x0000001000007947 */ /* 0x000fea0003800000 */
.L_x_4855:
[----:B------:R0:W1:-:S06]  /*3720*/  DADD R2, R14, c[0x0][0xe90] ;  /* 0x0003a4000e027629 */ /* 0x00004c0000000000 */
.L_x_4854:
[----:B------:R-:W-:Y:S05]  /*3730*/  BSYNC B0 ;  /* 0x0000000000007941 */ /* 0x000fea0003800000 */
.L_x_4853:
[----:B-----5:R-:W-:Y:S01]  /*3740*/  DSETP.NEU.AND P2, PT, R8, RZ, PT ;  /* 0x000000ff0800722a */ /* 0x020fe20003f4d000 */
[----:B------:R-:W-:Y:S03]  /*3750*/  BSSY B0, `(.L_x_4857) ;  /* 0x0000013000007945 */ /* 0x000fe60003800000 */
[----:B------:R-:W2:-:S06]  /*3760*/  DSETP.EQ.OR P1, PT, R14, 1, !P0 ;  /* 0x3ff000000e00742a */ /* 0x000e8c0004722400 */
[----:B012---:R-:W-:Y:S02]  /*3770*/  FSEL R14, R2, RZ, !P1 ;  /* 0x000000ff020e7208 */ /* 0x007fe40004800000 */
[----:B------:R-:W-:Y:S02]  /*3780*/  FSEL R15, R3, 1.875, !P1 ;  /* 0x3ff00000030f7808 */ /* 0x000fe40004800000 */
[----:B------:R-:W-:Y:S05]  /*3790*/  @!P2 BRA `(.L_x_4858) ;  /* 0x000000d00000a947 */ /* 0x000fea0003800000 */
[----:B------:R0:W1:Y:S01]  /*37a0*/  DADD R2, -RZ, |R8| ;  /* 0x00000000ff027229 */ /* 0x0000620000000508 */
[----:B------:R-:W-:-:S05]  /*37b0*/  MOV R4, 0x37d0 ;  /* 0x000037d000047802 */ /* 0x000fca0000000f00 */
[----:B01----:R-:W-:Y:S05]  /*37c0*/  CALL.REL.NOINC `($_ZN2at6native57_GLOBAL__N__f3eca4a2_24_ForeachBinaryOpScalar_cu_86b9896c25multi_tensor_apply_kernelINS1_18TensorListMetadataILi1EEENS1_21BinaryOpScalarFunctorIdLi1ELi1ELi0EEEJNS1_13power_functorIdEEdEEEvT_T0_DpT1_$__internal_accurate_pow) ;  /* 0x0000212000007944 */ /* 0x003fea0003c00000 */
[----:B------:R-:W0:Y:S01]  /*37d0*/  FRND.F64.TRUNC R4, c[0x0][0xe90] ;  /* 0x0003a40000047b13 */ /* 0x000e22000030d800 */
[----:B------:R-:W-:-:S04]  /*37e0*/  LOP3.LUT R3, R3, R2, RZ, 0x3c, !PT ;  /* 0x0000000203037212 */ /* 0x000fc800078e3cff */
[----:B------:R-:W-:-:S04]  /*37f0*/  LOP3.LUT R2, R3, R2, RZ, 0x3c, !PT ;  /* 0x0000000203027212 */ /* 0x000fc800078e3cff */
[----:B------:R-:W-:Y:S01]  /*3800*/  LOP3.LUT R3, R3, R2, RZ, 0x3c, !PT ;  /* 0x0000000203037212 */ /* 0x000fe200078e3cff */
[----:B0-----:R-:W0:-:S06]  /*3810*/  DSETP.NEU.AND P1, PT, R4, c[0x0][0xe90], PT ;  /* 0x0003a4000400762a */ /* 0x001e0c0003f2d000 */
[----:B0----5:R-:W-:-:S13]  /*3820*/  ISETP.GT.OR P1, PT, R9, -0x1, !P1 ;  /* 0xffffffff0900780c */ /* 0x021fda0004f24670 */
[----:B------:R-:W-:Y:S05]  /*3830*/  @P1 BRA `(.L_x_4859) ;  /* 0x0000004000001947 */ /* 0x000fea0003800000 */
[----:B------:R-:W-:Y:S02]  /*3840*/  IMAD.MOV.U32 R2, RZ, RZ, 0x0 ;  /* 0x00000000ff027424 */ /* 0x000fe400078e00ff */
[----:B------:R-:W-:Y:S01]  /*3850*/  IMAD.MOV.U32 R3, RZ, RZ, -0x80000 ;  /* 0xfff80000ff037424 */ /* 0x000fe200078e00ff */
[----:B------:R-:W-:Y:S05]  /*3860*/  BRA `(.L_x_4859) ;  /* 0x0000001000007947 */ /* 0x000fea0003800000 */
.L_x_4858:
[----:B------:R-:W-:Y:S02]  /*3870*/  CS2R R2, SRZ ;  /* 0x0000000000027805 */ /* 0x000fe4000001ff00 */
.L_x_4859:
[----:B------:R-:W-:Y:S05]  /*3880*/  BSYNC B0 ;  /* 0x0000000000007941 */ /* 0x000fea0003800000 */
.L_x_4857:
        /* <DEDUP_REMOVED lines=17> */
.L_x_4863:
[----:B------:R-:W0:-:S04]  /*39a0*/  DSETP.GT.AND P1, PT, |R8|, 1, PT ;  /* 0x3ff000000800742a */ /* 0x000e080003f24200 */
[----:B------:R-:W1:Y:S02]  /*39b0*/  DSETP.NEU.AND P2, PT, R8, -1, PT ;  /* 0xbff000000800742a */ /* 0x000e640003f4d000 */
[----:B0-----:R-:W-:-:S04]  /*39c0*/  SEL R2, RZ, 0x7ff00000, !P1 ;  /* 0x7ff00000ff027807 */ /* 0x001fc80004800000 */
[----:B-1----:R-:W-:Y:S01]  /*39d0*/  SEL R3, R2, 0x3ff00000, P2 ;  /* 0x3ff0000002037807 */ /* 0x002fe20001000000 */
[----:B------:R-:W-:Y:S01]  /*39e0*/  IMAD.MOV.U32 R2, RZ, RZ, RZ ;  /* 0x000000ffff027224 */ /* 0x000fe200078e00ff */
[----:B------:R-:W-:Y:S05]  /*39f0*/  BRA `(.L_x_4861) ;  /* 0x0000001000007947 */ /* 0x000fea0003800000 */
.L_x_4862:
[----:B------:R0:W1:-:S06]  /*3a00*/  DADD R2, R8, c[0x0][0xe90] ;  /* 0x0003a40008027629 */ /* 0x00004c0000000000 */
.L_x_4861:
[----:B------:R-:W-:Y:S05]  /*3a10*/  BSYNC B0 ;  /* 0x0000000000007941 */ /* 0x000fea0003800000 */
.L_x_4860:
        /* <DEDUP_REMOVED lines=19> */
.L_x_4865:
[----:B------:R-:W-:Y:S02]  /*3b50*/  CS2R R2, SRZ ;  /* 0x0000000000027805 */ /* 0x000fe4000001ff00 */
.L_x_4866:
[----:B------:R-:W-:Y:S05]  /*3b60*/  BSYNC B0 ;  /* 0x0000000000007941 */ /* 0x000fea0003800000 */
.L_x_4864:
        /* <DEDUP_REMOVED lines=17> */
.L_x_4870:
[----:B------:R-:W0:-:S04]  /*3c80*/  DSETP.GT.AND P1, PT, |R10|, 1, PT ;  /* 0x3ff000000a00742a */ /* 0x000e080003f24200 */
[----:B------:R-:W1:Y:S02]  /*3c90*/  DSETP.NEU.AND P2, PT, R10, -1, PT ;  /* 0xbff000000a00742a */ /* 0x000e640003f4d000 */
[----:B0-----:R-:W-:-:S04]  /*3ca0*/  SEL R2, RZ, 0x7ff00000, !P1 ;  /* 0x7ff00000ff027807 */ /* 0x001fc80004800000 */
[----:B-1----:R-:W-:Y:S01]  /*3cb0*/  SEL R3, R2, 0x3ff00000, P2 ;  /* 0x3ff0000002037807 */ /* 0x002fe20001000000 */
[----:B------:R-:W-:Y:S01]  /*3cc0*/  IMAD.MOV.U32 R2, RZ, RZ, RZ ;  /* 0x000000ffff027224 */ /* 0x000fe200078e00ff */
[----:B------:R-:W-:Y:S05]  /*3cd0*/  BRA `(.L_x_4868) ;  /* 0x0000001000007947 */ /* 0x000fea0003800000 */
.L_x_4869:
[----:B------:R0:W1:-:S06]  /*3ce0*/  DADD R2, R10, c[0x0][0xe90] ;  /* 0x0003a4000a027629 */ /* 0x00004c0000000000 */
.L_x_4868:
[----:B------:R-:W-:Y:S05]  /*3cf0*/  BSYNC B0 ;  /* 0x0000000000007941 */ /* 0x000fea0003800000 */
.L_x_4867:
[----:B------:R-:W2:-:S06]  /*3d00*/  DSETP.EQ.OR P0, PT, R10, 1, !P0 ;  /* 0x3ff000000a00742a */ /* 0x000e8c0004702400 */
[----:B012---:R-:W-:Y:S02]  /*3d10*/  FSEL R10, R2, RZ, !P0 ;  /* 0x000000ff020a7208 */ /* 0x007fe40004000000 */
[----:B------:R-:W-:Y:S01]  /*3d20*/  FSEL R11, R3, 1.875, !P0 ;  /* 0x3ff00000030b7808 */ /* 0x000fe20004000000 */
[----:B------:R-:W-:Y:S05]  /*3d30*/  BRA `(.L_x_4871) ;  /* 0x00001af000007947 */ /* 0x000fea0003800000 */
.L_x_4842:
        /* <DEDUP_REMOVED lines=10> */
.L_x_4873:
[----:B------:R-:W-:Y:S02]  /*3de0*/  IMAD.MOV.U32 R4, RZ, RZ, 0x0 ;  /* 0x00000000ff047424 */ /* 0x000fe400078e00ff */
[----:B------:R-:W-:Y:S02]  /*3df0*/  IMAD.MOV.U32 R5, RZ, RZ, 0x7ff00000 ;  /* 0x7ff00000ff057424 */ /* 0x000fe400078e00ff */
.L_x_4874:
[----:B------:R-:W-:Y:S05]  /*3e00*/  BSYNC B0 ;  /* 0x0000000000007941 */ /* 0x000fea0003800000 */
.L_x_4872:
        /* <DEDUP_REMOVED lines=17> */
.L_x_4878:
[----:B------:R-:W0:Y:S01]  /*3f20*/  DSETP.GT.AND P0, PT, |R12|, 1, PT ;  /* 0x3ff000000c00742a */ /* 0x000e220003f04200 */
[----:B------:R-:W-:-:S03]  /*3f30*/  IMAD.MOV.U32 R4, RZ, RZ, RZ ;  /* 0x000000ffff047224 */ /* 0x000fc600078e00ff */
[----:B------:R-:W1:Y:S02]  /*3f40*/  DSETP.NEU.AND P1, PT, R12, -1, PT ;  /* 0xbff000000c00742a */ /* 0x000e640003f2d000 */
[----:B0-----:R-:W-:-:S04]  /*3f50*/  SEL R2, RZ, 0x7ff00000, P0 ;  /* 0x7ff00000ff027807 */ /* 0x001fc80000000000 */
[----:B-1----:R-:W-:Y:S01]  /*3f60*/  SEL R5, R2, 0x3ff00000, P1 ;  /* 0x3ff0000002057807 */ /* 0x002fe20000800000 */
[----:B------:R-:W-:Y:S05]  /*3f70*/  BRA `(.L_x_4876) ;  /* 0x0000001000007947 */ /* 0x000fea0003800000 */
.L_x_4877:
[----:B------:R0:W1:-:S06]  /*3f80*/  DADD R4, R12, c[0x0][0xe90] ;  /* 0x0003a4000c047629 */ /* 0x00004c0000000000 */
.L_x_4876:
[----:B------:R-:W-:Y:S05]  /*3f90*/  BSYNC B0 ;  /* 0x0000000000007941 */ /* 0x000fea0003800000 */
.L_x_4875:
        /* <DEDUP_REMOVED lines=20> */
.L_x_4880:
[----:B------:R-:W-:Y:S02]  /*40e0*/  IMAD.MOV.U32 R2, RZ, RZ, 0x0 ;  /* 0x00000000ff027424 */ /* 0x000fe400078e00ff */
[----:B------:R-:W-:Y:S02]  /*40f0*/  IMAD.MOV.U32 R3, RZ, RZ, 0x7ff00000 ;  /* 0x7ff00000ff037424 */ /* 0x000fe400078e00ff */
.L_x_4881:
[----:B------:R-:W-:Y:S05]  /*4100*/  BSYNC B0 ;  /* 0x0000000000007941 */ /* 0x000fea0003800000 */
.L_x_4879:
        /* <DEDUP_REMOVED lines=17> */
.L_x_4885:
[----:B------:R-:W0:-:S04]  /*4220*/  DSETP.GT.AND P1, PT, |R14|, 1, PT ;  /* 0x3ff000000e00742a */ /* 0x000e080003f24200 */
[----:B------:R-:W1:Y:S02]  /*4230*/  DSETP.NEU.AND P2, PT, R14, -1, PT ;  /* 0xbff000000e00742a */ /* 0x000e640003f4d000 */
[----:B0-----:R-:W-:-:S04]  /*4240*/  SEL R2, RZ, 0x7ff00000, P1 ;  /* 0x7ff00000ff027807 */ /* 0x001fc80000800000 */
[----:B-1----:R-:W-:Y:S01]  /*4250*/  SEL R3, R2, 0x3ff00000, P2 ;  /* 0x3ff0000002037807 */ /* 0x002fe20001000000 */
[----:B------:R-:W-:Y:S01]  /*4260*/  IMAD.MOV.U32 R2, RZ, RZ, RZ ;  /* 0x000000ffff027224 */ /* 0x000fe200078e00ff */
[----:B------:R-:W-:Y:S05]  /*4270*/  BRA `(.L_x_4883) ;  /* 0x0000001000007947 */ /* 0x000fea0003800000 */
.L_x_4884:
[----:B------:R0:W1:-:S06]  /*4280*/  DADD R2, R14, c[0x0][0xe90] ;  /* 0x0003a4000e027629 */ /* 0x00004c0000000000 */
.L_x_4883:
[----:B------:R-:W-:Y:S05]  /*4290*/  BSYNC B0 ;  /* 0x0000000000007941 */ /* 0x000fea0003800000 */
.L_x_4882:
        /* <DEDUP_REMOVED lines=19> */
.L_x_4887:
[----:B------:R-:W-:Y:S02]  /*43d0*/  IMAD.MOV.U32 R2, RZ, RZ, 0x0 ;  /* 0x00000000ff027424 */ /* 0x000fe400078e00ff */
[----:B------:R-:W-:Y:S02]  /*43e0*/  IMAD.MOV.U32 R3, RZ, RZ, 0x7ff00000 ;  /* 0x7ff00000ff037424 */ /* 0x000fe400078e00ff */
.L_x_4888:
[----:B------:R-:W-:Y:S05]  /*43f0*/  BSYNC B0 ;  /* 0x0000000000007941 */ /* 0x000fea0003800000 */
.L_x_4886:
        /* <DEDUP_REMOVED lines=17> */
.L_x_4892:
[----:B------:R-:W0:-:S04]  /*4510*/  DSETP.GT.AND P1, PT, |R8|, 1, PT ;  /* 0x3ff000000800742a */ /* 0x000e080003f24200 */
[----:B------:R-:W1:Y:S02]  /*4520*/  DSETP.NEU.AND P2, PT, R8, -1, PT ;  /* 0xbff000000800742a */ /* 0x000e640003f4d000 */
[----:B0-----:R-:W-:-:S04]  /*4530*/  SEL R2, RZ, 0x7ff00000, P1 ;  /* 0x7ff00000ff027807 */ /* 0x001fc80000800000 */
[----:B-1----:R-:W-:Y:S01]  /*4540*/  SEL R3, R2, 0x3ff00000, P2 ;  /* 0x3ff0000002037807 */ /* 0x002fe20001000000 */
[----:B------:R-:W-:Y:S01]  /*4550*/  IMAD.MOV.U32 R2, RZ, RZ, RZ ;  /* 0x000000ffff027224 */ /* 0x000fe200078e00ff */
[----:B------:R-:W-:Y:S05]  /*4560*/  BRA `(.L_x_4890) ;  /* 0x0000001000007947 */ /* 0x000fea0003800000 */
.L_x_4891:
[----:B------:R0:W1:-:S06]  /*4570*/  DADD R2, R8, c[0x0][0xe90] ;  /* 0x0003a40008027629 */ /* 0x00004c0000000000 */
.L_x_4890:
[----:B------:R-:W-:Y:S05]  /*4580*/  BSYNC B0 ;  /* 0x0000000000007941 */ /* 0x000fea0003800000 */
.L_x_4889:
        /* <DEDUP_REMOVED lines=19> */
.L_x_4894:
[----:B------:R-:W-:Y:S02]  /*46c0*/  IMAD.MOV.U32 R2, RZ, RZ, 0x0 ;  /* 0x00000000ff027424 */ /* 0x000fe400078e00ff */
[----:B------:R-:W-:Y:S02]  /*46d0*/  IMAD.MOV.U32 R3, RZ, RZ, 0x7ff00000 ;  /* 0x7ff00000ff037424 */ /* 0x000fe400078e00ff */
.L_x_4895:
[----:B------:R-:W-:Y:S05]  /*46e0*/  BSYNC B0 ;  /* 0x0000000000007941 */ /* 0x000fea0003800000 */
.L_x_4893:
        /* <DEDUP_REMOVED lines=17> */
.L_x_4899:
[----:B------:R-:W0:-:S04]  /*4800*/  DSETP.GT.AND P1, PT, |R10|, 1, PT ;  /* 0x3ff000000a00742a */ /* 0x000e080003f24200 */
[----:B------:R-:W1:Y:S02]  /*4810*/  DSETP.NEU.AND P2, PT, R10, -1, PT ;  /* 0xbff000000a00742a */ /* 0x000e640003f4d000 */
[----:B0-----:R-:W-:-:S04]  /*4820*/  SEL R2, RZ, 0x7ff00000, P1 ;  /* 0x7ff00000ff027807 */ /* 0x001fc80000800000 */
[----:B-1----:R-:W-:Y:S01]  /*4830*/  SEL R3, R2, 0x3ff00000, P2 ;  /* 0x3ff0000002037807 */ /* 0x002fe20001000000 */
[----:B------:R-:W-:Y:S01]  /*4840*/  IMAD.MOV.U32 R2, RZ, RZ, RZ ;  /* 0x000000ffff027224 */ /* 0x000fe200078e00ff */
[----:B------:R-:W-:Y:S05]  /*4850*/  BRA `(.L_x_4897) ;  /* 0x0000001000007947 */ /* 0x000fea0003800000 */
.L_x_4898:
[----:B------:R0:W1:-:S06]  /*4860*/  DADD R2, R10, c[0x0][0xe90] ;  /* 0x0003a4000a027629 */ /* 0x00004c0000000000 */
.L_x_4897:
[----:B------:R-:W-:Y:S05]  /*4870*/  BSYNC B0 ;  /* 0x0000000000007941 */ /* 0x000fea0003800000 */
.L_x_4896:
[----:B------:R-:W2:-:S06]  /*4880*/  DSETP.EQ.OR P0, PT, R10, 1, !P0 ;  /* 0x3ff000000a00742a */ /* 0x000e8c0004702400 */
[----:B012---:R-:W-:Y:S02]  /*4890*/  FSEL R10, R2, RZ, !P0 ;  /* 0x000000ff020a7208 */ /* 0x007fe40004000000 */
[----:B------:R-:W-:Y:S01]  /*48a0*/  FSEL R11, R3, 1.875, !P0 ;  /* 0x3ff00000030b7808 */ /* 0x000fe20004000000 */
[----:B------:R-:W-:Y:S05]  /*48b0*/  BRA `(.L_x_4871) ;  /* 0x00000f7000007947 */ /* 0x000fea0003800000 */
.L_x_4841:
        /* <DEDUP_REMOVED lines=13> */
.L_x_4901:
[----:B------:R-:W-:Y:S01]  /*4990*/  IMAD.MOV.U32 R2, RZ, RZ, c[0x0][0xe90] ;  /* 0x0003a400ff027624 */ /* 0x000fe200078e00ff */
[----:B------:R-:W-:Y:S01]  /*49a0*/  ISETP.LE.AND P1, PT, RZ, c[0x0][0xe94], PT ;  /* 0x0003a500ff007a0c */ /* 0x000fe20003f23270 */
[----:B------:R-:W-:Y:S02]  /*49b0*/  IMAD.MOV.U32 R3, RZ, RZ, c[0x0][0xe94] ;  /* 0x0003a500ff037624 */ /* 0x000fe400078e00ff */
[----:B------:R-:W-:-:S04]  /*49c0*/  IMAD.MOV.U32 R4, RZ, RZ, RZ ;  /* 0x000000ffff047224 */ /* 0x000fc800078e00ff */
[----:B------:R-:W0:-:S06]  /*49d0*/  DSETP.NEU.AND P0, PT, |R2|, 0.5, PT ;  /* 0x3fe000000200742a */ /* 0x000e0c0003f0d200 */
[----:B0-----:R-:W-:-:S04]  /*49e0*/  SEL R5, R13, RZ, P0 ;  /* 0x000000ff0d057207 */ /* 0x001fc80000000000 */
[----:B------:R-:W-:Y:S02]  /*49f0*/  @!P1 LOP3.LUT R5, R5, 0x7ff00000, RZ, 0xfc, !PT ;  /* 0x7ff0000005059812 */ /* 0x000fe400078efcff */
.L_x_4902:
[----:B------:R-:W-:Y:S05]  /*4a00*/  BSYNC B0 ;  /* 0x0000000000007941 */ /* 0x000fea0003800000 */
.L_x_4900:
        /* <DEDUP_REMOVED lines=16> */
[----:B------:R-:W-:Y:S01]  /*4b10*/  IMAD.MOV.U32 R4, RZ, RZ, RZ ;  /* 0x000000ffff047224 */ /* 0x000fe200078e00ff */
[----:B------:R-:W-:Y:S02]  /*4b20*/  IADD3 R5, R22, -0x80000000, RZ ;  /* 0x8000000016057810 */ /* 0x000fe40007ffe0ff */
[----:B------:R-:W-:-:S04]  /*4b30*/  LOP3.LUT R2, R2, 0x7fffffff, RZ, 0xc0, !PT ;  /* 0x7fffffff02027812 */ /* 0x000fc800078ec0ff */
[----:B------:R-:W-:-:S04]  /*4b40*/  ISETP.NE.AND P0, PT, R2, 0x3fe00000, P0 ;  /* 0x3fe000000200780c */ /* 0x000fc80000705270 */
[----:B------:R-:W-:Y:S01]  /*4b50*/  SEL R5, R5, R22, P0 ;  /* 0x0000001605057207 */ /* 0x000fe20000000000 */
[----:B------:R-:W-:Y:S05]  /*4b60*/  BRA `(.L_x_4904) ;  /* 0x0000009000007947 */ /* 0x000fea0003800000 */
.L_x_4906:
        /* <DEDUP_REMOVED lines=8> */
.L_x_4905:
[----:B------:R0:W1:-:S06]  /*4bf0*/  DADD R4, R12, c[0x0][0xe90] ;  /* 0x0003a4000c047629 */ /* 0x00004c0000000000 */
.L_x_4904:
[----:B------:R-:W-:Y:S05]  /*4c00*/  BSYNC B0 ;  /* 0x0000000000007941 */ /* 0x000fea0003800000 */
.L_x_4903:
        /* <DEDUP_REMOVED lines=9> */
.L_x_4907:
[----:B------:R-:W0:Y:S01]  /*4ca0*/  DSETP.NEU.AND P1, PT, R14, RZ, PT ;  /* 0x000000ff0e00722a */ /* 0x000e220003f2d000 */
[----:B------:R-:W-:Y:S01]  /*4cb0*/  BSSY B0, `(.L_x_4908) ;  /* 0x0000015000007945 */ /* 0x000fe20003800000 */
[----:B------:R-:W-:Y:S02]  /*4cc0*/  IMAD.MOV.U32 R4, RZ, RZ, R3 ;  /* 0x000000ffff047224 */ /* 0x000fe400078e0003 */
[----:B------:R-:W-:-:S10]  /*4cd0*/  IMAD.MOV.U32 R5, RZ, RZ, R2 ;  /* 0x000000ffff057224 */ /* 0x000fd400078e0002 */
        /* <DEDUP_REMOVED lines=11> */
.L_x_4909:
[----:B------:R-:W-:Y:S01]  /*4d90*/  IMAD.MOV.U32 R2, RZ, RZ, c[0x0][0xe90] ;  /* 0x0003a400ff027624 */ /* 0x000fe200078e00ff */
[----:B------:R-:W-:Y:S01]  /*4da0*/  ISETP.LE.AND P2, PT, RZ, c[0x0][0xe94], PT ;  /* 0x0003a500ff007a0c */ /* 0x000fe20003f43270 */
[----:B------:R-:W-:Y:S02]  /*4db0*/  IMAD.MOV.U32 R3, RZ, RZ, c[0x0][0xe94] ;  /* 0x0003a500ff037624 */ /* 0x000fe400078e00ff */
[----:B------:R-:W-:-:S04]  /*4dc0*/  IMAD.MOV.U32 R4, RZ, RZ, RZ ;  /* 0x000000ffff047224 */ /* 0x000fc800078e00ff */
[----:B------:R-:W0:-:S06]  /*4dd0*/  DSETP.NEU.AND P1, PT, |R2|, 0.5, PT ;  /* 0x3fe000000200742a */ /* 0x000e0c0003f2d200 */
[----:B0-----:R-:W-:-:S04]  /*4de0*/  SEL R5, R15, RZ, P1 ;  /* 0x000000ff0f057207 */ /* 0x001fc80000800000 */
[----:B------:R-:W-:Y:S02]  /*4df0*/  @!P2 LOP3.LUT R5, R5, 0x7ff00000, RZ, 0xfc, !PT ;  /* 0x7ff000000505a812 */ /* 0x000fe400078efcff */
.L_x_4910:
[----:B------:R-:W-:Y:S05]  /*4e00*/  BSYNC B0 ;  /* 0x0000000000007941 */ /* 0x000fea0003800000 */
.L_x_4908:
        /* <DEDUP_REMOVED lines=22> */
.L_x_4914:
        /* <DEDUP_REMOVED lines=8> */
.L_x_4913:
[----:B------:R0:W1:-:S06]  /*4ff0*/  DADD R4, R14, c[0x0][0xe90] ;  /* 0x0003a4000e047629 */ /* 0x00004c0000000000 */
.L_x_4912:
[----:B------:R-:W-:Y:S05]  /*5000*/  BSYNC B0 ;  /* 0x0000000000007941 */ /* 0x000fea0003800000 */
.L_x_4911:
[----:B------:R-:W2:Y:S01]  /*5010*/  DSETP.EQ.OR P1, PT, R14, 1, !P0 ;  /* 0x3ff000000e00742a */ /* 0x000ea20004722400 */
[----:B------:R-:W-:Y:S03]  /*5020*/  BSSY B0, `(.L_x_4915) ;  /* 0x0000006000007945 */ /* 0x000fe60003800000 */
[----:B-----5:R3:W4:Y:S02]  /*5030*/  DADD R2, -RZ, |R8| ;  /* 0x00000000ff027229 */ /* 0x0207240000000508 */
[----:B012---:R-:W-:Y:S02]  /*5040*/  FSEL R14, R4, RZ, !P1 ;  /* 0x000000ff040e7208 */ /* 0x007fe40004800000 */
[----:B------:R-:W-:-:S02]  /*5050*/  FSEL R15, R5, 1.875, !P1 ;  /* 0x3ff00000050f7808 */ /* 0x000fc40004800000 */
[----:B------:R-:W-:Y:S02]  /*5060*/  MOV R4, 0x5080 ;  /* 0x0000508000047802 */ /* 0x000fe40000000f00 */
[----:B---34-:R-:W-:Y:S05]  /*5070*/  CALL.REL.NOINC `($_ZN2at6native57_GLOBAL__N__f3eca4a2_24_ForeachBinaryOpScalar_cu_86b9896c25multi_tensor_apply_kernelINS1_18TensorListMetadataILi1EEENS1_21BinaryOpScalarFunctorIdLi1ELi1ELi0EEEJNS1_13power_functorIdEEdEEEvT_T0_DpT1_$__internal_accurate_pow) ;  /* 0x0000087000007944 */ /* 0x018fea0003c00000 */
[----:B------:R-:W-:Y:S05]  /*5080*/  BSYNC B0 ;  /* 0x0000000000007941 */ /* 0x000fea0003800000 */
.L_x_4915:
[----:B-----5:R-:W0:Y:S01]  /*5090*/  DSETP.NEU.AND P1, PT, R8, RZ, PT ;  /* 0x000000ff0800722a */ /* 0x020e220003f2d000 */
        /* <DEDUP_REMOVED lines=14> */
.L_x_4917:
[----:B------:R-:W-:Y:S01]  /*5180*/  IMAD.MOV.U32 R2, RZ, RZ, c[0x0][0xe90] ;  /* 0x0003a400ff027624 */ /* 0x000fe200078e00ff */
[----:B------:R-:W-:Y:S01]  /*5190*/  ISETP.LE.AND P2, PT, RZ, c[0x0][0xe94], PT ;  /* 0x0003a500ff007a0c */ /* 0x000fe20003f43270 */
[----:B------:R-:W-:Y:S02]  /*51a0*/  IMAD.MOV.U32 R3, RZ, RZ, c[0x0][0xe94] ;  /* 0x0003a500ff037624 */ /* 0x000fe400078e00ff */
[----:B------:R-:W-:-:S04]  /*51b0*/  IMAD.MOV.U32 R4, RZ, RZ, RZ ;  /* 0x000000ffff047224 */ /* 0x000fc800078e00ff */
[----:B------:R-:W0:-:S06]  /*51c0*/  DSETP.NEU.AND P1, PT, |R2|, 0.5, PT ;  /* 0x3fe000000200742a */ /* 0x000e0c0003f2d200 */
[----:B0-----:R-:W-:-:S04]  /*51d0*/  SEL R5, R9, RZ, P1 ;  /* 0x000000ff09057207 */ /* 0x001fc80000800000 */
[----:B------:R-:W-:Y:S02]  /*51e0*/  @!P2 LOP3.LUT R5, R5, 0x7ff00000, RZ, 0xfc, !PT ;  /* 0x7ff000000505a812 */ /* 0x000fe400078efcff */
.L_x_4918:
[----:B------:R-:W-:Y:S05]  /*51f0*/  BSYNC B0 ;  /* 0x0000000000007941 */ /* 0x000fea0003800000 */
.L_x_4916:
        /* <DEDUP_REMOVED lines=22> */
.L_x_4922:
        /* <DEDUP_REMOVED lines=8> */
.L_x_4921:
[----:B------:R0:W1:-:S06]  /*53e0*/  DADD R4, R8, c[0x0][0xe90] ;  /* 0x0003a40008047629 */ /* 0x00004c0000000000 */
.L_x_4920:
[----:B------:R-:W-:Y:S05]  /*53f0*/  BSYNC B0 ;  /* 0x0000000000007941 */ /* 0x000fea0003800000 */
.L_x_4919:
[----:B------:R-:W2:Y:S01]  /*5400*/  DSETP.EQ.OR P1, PT, R8, 1, !P0 ;  /* 0x3ff000000800742a */ /* 0x000ea20004722400 */
[----:B------:R-:W-:Y:S03]  /*5410*/  BSSY B0, `(.L_x_4923) ;  /* 0x0000006000007945 */ /* 0x000fe60003800000 */
[----:B------:R3:W4:Y:S02]  /*5420*/  DADD R2, -RZ, |R10| ;  /* 0x00000000ff027229 */ /* 0x000724000000050a */
[----:B012---:R-:W-:Y:S02]  /*5430*/  FSEL R8, R4, RZ, !P1 ;  /* 0x000000ff04087208 */ /* 0x007fe40004800000 */
[----:B------:R-:W-:-:S02]  /*5440*/  FSEL R9, R5, 1.875, !P1 ;  /* 0x3ff0000005097808 */ /* 0x000fc40004800000 */
[----:B------:R-:W-:Y:S02]  /*5450*/  MOV R4, 0x5470 ;  /* 0x0000547000047802 */ /* 0x000fe40000000f00 */
[----:B---34-:R-:W-:Y:S05]  /*5460*/  CALL.REL.NOINC `($_ZN2at6native57_GLOBAL__N__f3eca4a2_24_ForeachBinaryOpScalar_cu_86b9896c25multi_tensor_apply_kernelINS1_18TensorListMetadataILi1EEENS1_21BinaryOpScalarFunctorIdLi1ELi1ELi0EEEJNS1_13power_functorIdEEdEEEvT_T0_DpT1_$__internal_accurate_pow) ;  /* 0x0000048000007944 */ /* 0x018fea0003c00000 */
[----:B------:R-:W-:Y:S05]  /*5470*/  BSYNC B0 ;  /* 0x0000000000007941 */ /* 0x000fea0003800000 */
.L_x_4923:
        /* <DEDUP_REMOVED lines=16> */
.L_x_4925:
[----:B------:R-:W-:Y:S01]  /*5580*/  IMAD.MOV.U32 R2, RZ, RZ, c[0x0][0xe90] ;  /* 0x0003a400ff027624 */ /* 0x000fe200078e00ff */
[----:B------:R-:W-:Y:S01]  /*5590*/  ISETP.LE.AND P2, PT, RZ, c[0x0][0xe94], PT ;  /* 0x0003a500ff007a0c */ /* 0x000fe20003f43270 */
[----:B------:R-:W-:-:S06]  /*55a0*/  IMAD.MOV.U32 R3, RZ, RZ, c[0x0][0xe94] ;  /* 0x0003a500ff037624 */ /* 0x000fcc00078e00ff */
[----:B------:R0:W1:Y:S02]  /*55b0*/  DSETP.NEU.AND P1, PT, |R2|, 0.5, PT ;  /* 0x3fe000000200742a */ /* 0x0000640003f2d200 */
[----:B0-----:R-:W-:-:S04]  /*55c0*/  IMAD.MOV.U32 R2, RZ, RZ, RZ ;  /* 0x000000ffff027224 */ /* 0x001fc800078e00ff */
[----:B-1----:R-:W-:-:S04]  /*55d0*/  SEL R3, R11, RZ, P1 ;  /* 0x000000ff0b037207 */ /* 0x002fc80000800000 */
[----:B------:R-:W-:Y:S02]  /*55e0*/  @!P2 LOP3.LUT R3, R3, 0x7ff00000, RZ, 0xfc, !PT ;  /* 0x7ff000000303a812 */ /* 0x000fe400078efcff */
.L_x_4926:
[----:B------:R-:W-:Y:S05]  /*55f0*/  BSYNC B0 ;  /* 0x0000000000007941 */ /* 0x000fea0003800000 */
.L_x_4924:
        /* <DEDUP_REMOVED lines=15> */
[----:B------:R-:W-:Y:S02]  /*56f0*/  ISETP.LT.AND P1, PT, R11, RZ, P1 ;  /* 0x000000ff0b00720c */ /* 0x000fe40000f21270 */
[----:B------:R-:W-:Y:S02]  /*5700*/  IADD3 R3, R22, -0x80000000, RZ ;  /* 0x8000000016037810 */ /* 0x000fe40007ffe0ff */
[----:B------:R-:W-:-:S04]  /*5710*/  LOP3.LUT R2, R2, 0x7fffffff, RZ, 0xc0, !PT ;  /* 0x7fffffff02027812 */ /* 0x000fc800078ec0ff */
[----:B------:R-:W-:Y:S01]  /*5720*/  ISETP.NE.AND P1, PT, R2, 0x3fe00000, P1 ;  /* 0x3fe000000200780c */ /* 0x000fe20000f25270 */
[----:B------:R-:W-:-:S03]  /*5730*/  IMAD.MOV.U32 R2, RZ, RZ, RZ ;  /* 0x000000ffff027224 */ /* 0x000fc600078e00ff */
[----:B------:R-:W-:Y:S01]  /*5740*/  SEL R3, R3, R22, P1 ;  /* 0x0000001603037207 */ /* 0x000fe20000800000 */
[----:B------:R-:W-:Y:S05]  /*5750*/  BRA `(.L_x_4928) ;  /* 0x0000009000007947 */ /* 0x000fea0003800000 */
.L_x_4930:
        /* <DEDUP_REMOVED lines=8> */
.L_x_4929:
[----:B------:R0:W1:-:S06]  /*57e0*/  DADD R2, R10, c[0x0][0xe90] ;  /* 0x0003a4000a027629 */ /* 0x00004c0000000000 */
.L_x_4928:
[----:B------:R-:W-:Y:S05]  /*57f0*/  BSYNC B0 ;  /* 0x0000000000007941 */ /* 0x000fea0003800000 */
.L_x_4927:
[----:B------:R-:W2:-:S06]  /*5800*/  DSETP.EQ.OR P0, PT, R10, 1, !P0 ;  /* 0x3ff000000a00742a */ /* 0x000e8c0004702400 */
[----:B012---:R-:W-:Y:S02]  /*5810*/  FSEL R10, R2, RZ, !P0 ;  /* 0x000000ff020a7208 */ /* 0x007fe40004000000 */
[----:B------:R-:W-:Y:S02]  /*5820*/  FSEL R11, R3, 1.875, !P0 ;  /* 0x3ff00000030b7808 */ /* 0x000fe40004000000 */
.L_x_4871:
[----:B------:R-:W-:Y:S01]  /*5830*/  IADD3 R20, P0, R20, c[0x0][0x0], RZ ;  /* 0x0000000014147a10 */ /* 0x000fe20007f1e0ff */
[----:B------:R0:W-:Y:S03]  /*5840*/  STG.E.128 [R16.64], R12 ;  /* 0x0000000c10007986 */ /* 0x0001e6000c101d06 */
[C---:B------:R-:W-:Y:S01]  /*5850*/  ISETP.LT.U32.AND P1, PT, R20.reuse, 0x4000, PT ;  /* 0x000040001400780c */ /* 0x040fe20003f21070 */
[----:B------:R-:W-:Y:S01]  /*5860*/  IMAD.SHL.U32 R3, R20, 0x4, RZ ;  /* 0x0000000414037824 */ /* 0x000fe200078e00ff */
[----:B-----5:R0:W-:Y:S01]  /*5870*/  STG.E.128 [R16.64+0x10], R8 ;  /* 0x0000100810007986 */ /* 0x0201e2000c101d06 */
[----:B------:R-:W-:-:S03]  /*5880*/  IMAD.X R21, RZ, RZ, R21, P0 ;  /* 0x000000ffff157224 */ /* 0x000fc600000e0615 */
[----:B------:R-:W-:Y:S02]  /*5890*/  ISETP.GE.U32.AND P0, PT, R3, R28, PT ;  /* 0x0000001c0300720c */ /* 0x000fe40003f06070 */
[----:B------:R-:W-:Y:S02]  /*58a0*/  SHF.L.U64.HI R2, R20, 0x2, R21 ;  /* 0x0000000214027819 */ /* 0x000fe40000010215 */
[----:B------:R-:W-:Y:S02]  /*58b0*/  ISETP.LT.U32.AND.EX P1, PT, R21, RZ, PT, P1 ;  /* 0x000000ff1500720c */ /* 0x000fe40003f21110 */
[----:B------:R-:W-:-:S13]  /*58c0*/  ISETP.GE.AND.EX P0, PT, R2, R29, PT, P0 ;  /* 0x0000001d0200720c */ /* 0x000fda0003f06300 */
[----:B0-----:R-:W-:Y:S05]  /*58d0*/  @!P0 BRA P1, `(.L_x_4931) ;  /* 0xffffd81000008947 */ /* 0x001fea000083ffff */
[----:B------:R-:W-:Y:S05]  /*58e0*/  EXIT ;  /* 0x000000000000794d */ /* 0x000fea0003800000 */
        .type           $_ZN2at6native57_GLOBAL__N__f3eca4a2_24_ForeachBinaryOpScalar_cu_86b9896c25multi_tensor_apply_kernelINS1_18TensorListMetadataILi1EEENS1_21BinaryOpScalarFunctorIdLi1ELi1ELi0EEEJNS1_13power_functorIdEEdEEEvT_T0_DpT1_$__internal_accurate_pow,@function
        .size           $_ZN2at6native57_GLOBAL__N__f3eca4a2_24_ForeachBinaryOpScalar_cu_86b9896c25multi_tensor_apply_kernelINS1_18TensorListMetadataILi1EEENS1_21BinaryOpScalarFunctorIdLi1ELi1ELi0EEEJNS1_13power_functorIdEEdEEEvT_T0_DpT1_$__internal_accurate_pow,(.L_x_5380 - $_ZN2at6native57_GLOBAL__N__f3eca4a2_24_ForeachBinaryOpScalar_cu_86b9896c25multi_tensor_apply_kernelINS1_18TensorListMetadataILi1EEENS1_21BinaryOpScalarFunctorIdLi1ELi1ELi0EEEJNS1_13power_functorIdEEdEEEvT_T0_DpT1_$__internal_accurate_pow)
$_ZN2at6native57_GLOBAL__N__f3eca4a2_24_ForeachBinaryOpScalar_cu_86b9896c25multi_tensor_apply_kernelINS1_18TensorListMetadataILi1EEENS1_21BinaryOpScalarFunctorIdLi1ELi1ELi0EEEJNS1_13power_functorIdEEdEEEvT_T0_DpT1_$__internal_accurate_pow:
[----:B------:R-:W-:Y:S01]  /*58f0*/  STL.64 [R1+0x10], R8 ;  /* 0x0000100801007387 */ /* 0x000fe20000100a00 */
[----:B------:R-:W-:Y:S02]  /*5900*/  IMAD.MOV.U32 R24, RZ, RZ, RZ ;  /* 0x000000ffff187224 */ /* 0x000fe400078e00ff */
[----:B------:R-:W-:Y:S01]  /*5910*/  IMAD.MOV.U32 R36, RZ, RZ, 0x7d2cafe2 ;  /* 0x7d2cafe2ff247424 */ /* 0x000fe200078e00ff */
[----:B------:R-:W-:Y:S01]  /*5920*/  STL.64 [R1+0x8], R6 ;  /* 0x0000080601007387 */ /* 0x000fe20000100a00 */
[----:B------:R-:W-:-:S03]  /*5930*/  IMAD.MOV.U32 R37, RZ, RZ, 0x3eb0f5ff ;  /* 0x3eb0f5ffff257424 */ /* 0x000fc600078e00ff */
[----:B------:R0:W-:Y:S02]  /*5940*/  STL [R1], R0 ;  /* 0x0000000001007387 */ /* 0x0001e40000100800 */
[----:B0-----:R-:W-:-:S04]  /*5950*/  SHF.R.U32.HI R0, RZ, 0x14, R3 ;  /* 0x00000014ff007819 */ /* 0x001fc80000011603 */
[----:B------:R-:W-:-:S13]  /*5960*/  ISETP.NE.AND P6, PT, R0, RZ, PT ;  /* 0x000000ff0000720c */ /* 0x000fda0003fc5270 */
[----:B------:R-:W0:-:S10]  /*5970*/  @!P6 DMUL R34, R2, 1.80143985094819840000e+16 ;  /* 0x435000000222e828 */ /* 0x000e140000000000 */
[----:B0-----:R-:W-:Y:S02]  /*5980*/  @!P6 IMAD.MOV.U32 R3, RZ, RZ, R35 ;  /* 0x000000ffff03e224 */ /* 0x001fe400078e0023 */
[----:B------:R-:W-:-:S03]  /*5990*/  @!P6 IMAD.MOV.U32 R2, RZ, RZ, R34 ;  /* 0x000000ffff02e224 */ /* 0x000fc600078e0022 */
[----:B------:R-:W-:-:S04]  /*59a0*/  LOP3.LUT R3, R3, 0x800fffff, RZ, 0xc0, !PT ;  /* 0x800fffff03037812 */ /* 0x000fc800078ec0ff */
[----:B------:R-:W-:-:S04]  /*59b0*/  LOP3.LUT R3, R3, 0x3ff00000, RZ, 0xfc, !PT ;  /* 0x3ff0000003037812 */ /* 0x000fc800078efcff */
[----:B------:R-:W-:-:S13]  /*59c0*/  ISETP.GE.U32.AND P4, PT, R3, 0x3ff6a09f, PT ;  /* 0x3ff6a09f0300780c */ /* 0x000fda0003f86070 */
[----:B------:R-:W-:-:S05]  /*59d0*/  @P4 IADD3 R5, R3, -0x100000, RZ ;  /* 0xfff0000003054810 */ /* 0x000fca0007ffe0ff */
[----:B------:R-:W-:-:S06]  /*59e0*/  @P4 IMAD.MOV.U32 R3, RZ, RZ, R5 ;  /* 0x000000ffff034224 */ /* 0x000fcc00078e0005 */
[----:B------:R-:W0:-:S04]  /*59f0*/  DADD R26, R2, 1 ;  /* 0x3ff00000021a7429 */ /* 0x000e080000000000 */
[----:B------:R-:W-:Y:S02]  /*5a00*/  DADD R32, R2, -1 ;  /* 0xbff0000002207429 */ /* 0x000fe40000000000 */
[----:B0-----:R-:W0:Y:S02]  /*5a10*/  MUFU.RCP64H R25, R27 ;  /* 0x0000001b00197308 */ /* 0x001e240000001800 */
[----:B0-----:R-:W0:-:S06]  /*5a20*/  DFMA R26, -R26, R24, 1 ;  /* 0x3ff000001a1a742b */ /* 0x001e0c0000000118 */
[----:B0-----:R-:W0:-:S06]  /*5a30*/  DFMA R30, R26, R26, R26 ;  /* 0x0000001a1a1e722b */ /* 0x001e0c000000001a */
[----:B0-----:R-:W0:-:S06]  /*5a40*/  DFMA R30, R24, R30, R24 ;  /* 0x0000001e181e722b */ /* 0x001e0c0000000018 */
[----:B0-----:R-:W0:-:S06]  /*5a50*/  DMUL R2, R30, R32 ;  /* 0x000000201e027228 */ /* 0x001e0c0000000000 */
[----:B0-----:R-:W0:-:S06]  /*5a60*/  DFMA R2, R30, R32, R2 ;  /* 0x000000201e02722b */ /* 0x001e0c0000000002 */
[----:B0-----:R-:W0:-:S06]  /*5a70*/  DMUL R24, R2, R2 ;  /* 0x0000000202187228 */ /* 0x001e0c0000000000 */
[----:B0-----:R-:W0:-:S06]  /*5a80*/  DFMA R26, R24, R36, c[0x2][0x8] ;  /* 0x00800200181a762b */ /* 0x001e0c0000000024 */
[----:B0-----:R-:W0:-:S06]  /*5a90*/  DFMA R26, R24, R26, c[0x2][0x10] ;  /* 0x00800400181a762b */ /* 0x001e0c000000001a */
        /* <DEDUP_REMOVED lines=8> */
[----:B-1----:R1:W-:Y:S01]  /*5b20*/  DMUL R30, R30, R8 ;  /* 0x000000081e1e7228 */ /* 0x0023e20000000000 */
[----:B------:R-:W-:Y:S01]  /*5b30*/  @!P6 LEA.HI R0, R35, 0xffffffca, RZ, 0xc ;  /* 0xffffffca2300e811 */ /* 0x000fe200078f60ff */
[----:B-1----:R1:W5:Y:S02]  /*5b40*/  LDL.LU.64 R8, [R1+0x10] ;  /* 0x0000100001087983 */ /* 0x0023640000300a00 */
[----:B0-----:R-:W0:-:S06]  /*5b50*/  DADD R36, -R32, c[0x2][0x38] ;  /* 0x00800e0020247629 */ /* 0x001e0c0000000100 */
[----:B0-----:R0:W-:-:S04]  /*5b60*/  DFMA R6, R24, R26, R36 ;  /* 0x0000001a1806722b */ /* 0x0011c80000000024 */
[----:B------:R-:W2:Y:S01]  /*5b70*/  DMUL R24, R2, R2 ;  /* 0x0000000202187228 */ /* 0x000ea20000000000 */
[----:B0-----:R-:W-:Y:S01]  /*5b80*/  IADD3 R27, R31, 0x100000, RZ ;  /* 0x001000001f1b7810 */ /* 0x001fe20007ffe0ff */
[----:B------:R-:W-:-:S04]  /*5b90*/  IMAD.MOV.U32 R26, RZ, RZ, R30 ;  /* 0x000000ffff1a7224 */ /* 0x000fc800078e001e */
[----:B--2---:R-:W0:-:S06]  /*5ba0*/  DFMA R36, R2, R2, -R24 ;  /* 0x000000020224722b */ /* 0x004e0c0000000818 */
[----:B0-----:R-:W-:-:S04]  /*5bb0*/  DFMA R36, R2, R26, R36 ;  /* 0x0000001a0224722b */ /* 0x001fc80000000024 */
[----:B------:R-:W0:-:S06]  /*5bc0*/  DMUL R26, R2, R24 ;  /* 0x00000018021a7228 */ /* 0x000e0c0000000000 */
[----:B0-----:R-:W0:-:S06]  /*5bd0*/  DFMA R34, R2, R24, -R26 ;  /* 0x000000180222722b */ /* 0x001e0c000000081a */
[----:B0-----:R-:W-:-:S04]  /*5be0*/  DFMA R24, R30, R24, R34 ;  /* 0x000000181e18722b */ /* 0x001fc80000000022 */
[----:B------:R-:W0:-:S06]  /*5bf0*/  DADD R34, RZ, R6 ;  /* 0x00000000ff227229 */ /* 0x000e0c0000000006 */
[----:B0-----:R-:W0:-:S04]  /*5c00*/  DADD R34, R34, c[0x2][0x40] ;  /* 0x0080100022227629 */ /* 0x001e080000000000 */
[----:B------:R-:W-:-:S04]  /*5c10*/  DFMA R6, R2, R36, R24 ;  /* 0x000000240206722b */ /* 0x000fc80000000018 */
[----:B0-----:R-:W0:-:S06]  /*5c20*/  DADD R24, R32, R34 ;  /* 0x0000000020187229 */ /* 0x001e0c0000000022 */
[----:B0-----:R-:W0:-:S06]  /*5c30*/  DADD R32, R32, -R24 ;  /* 0x0000000020207229 */ /* 0x001e0c0000000818 */
[----:B0-----:R-:W-:-:S04]  /*5c40*/  DADD R36, R34, R32 ;  /* 0x0000000022247229 */ /* 0x001fc80000000020 */
[----:B------:R-:W0:-:S06]  /*5c50*/  DMUL R32, R24, R26 ;  /* 0x0000001a18207228 */ /* 0x000e0c0000000000 */
[----:B0-----:R-:W0:-:S06]  /*5c60*/  DFMA R34, R24, R26, -R32 ;  /* 0x0000001a1822722b */ /* 0x001e0c0000000820 */
[----:B0-----:R0:W2:Y:S02]  /*5c70*/  DFMA R24, R24, R6, R34 ;  /* 0x000000061818722b */ /* 0x0010a40000000022 */
[----:B0-----:R1:W5:Y:S04]  /*5c80*/  LDL.LU.64 R6, [R1+0x8] ;  /* 0x0000080001067983 */ /* 0x0013680000300a00 */
[----:B--2---:R-:W0:-:S06]  /*5c90*/  DFMA R26, R36, R26, R24 ;  /* 0x0000001a241a722b */ /* 0x004e0c0000000018 */
[----:B0-----:R-:W0:-:S06]  /*5ca0*/  DADD R24, R32, R26 ;  /* 0x0000000020187229 */ /* 0x001e0c000000001a */
[----:B0-----:R-:W0:-:S06]  /*5cb0*/  DADD R34, R2, R24 ;  /* 0x0000000002227229 */ /* 0x001e0c0000000018 */
[----:B0-----:R-:W0:-:S04]  /*5cc0*/  DADD R2, R2, -R34 ;  /* 0x0000000002027229 */ /* 0x001e080000000822 */
[----:B------:R-:W2:-:S04]  /*5cd0*/  DADD R32, R32, -R24 ;  /* 0x0000000020207229 */ /* 0x000e880000000818 */
[----:B0-----:R0:W-:Y:S02]  /*5ce0*/  DADD R24, R24, R2 ;  /* 0x0000000018187229 */ /* 0x0011e40000000002 */
[C---:B0-----:R-:W-:Y:S02]  /*5cf0*/  IADD3 R2, R0.reuse, -0x3ff, RZ ;  /* 0xfffffc0100027810 */ /* 0x041fe40007ffe0ff */
[----:B------:R-:W-:Y:S02]  /*5d00*/  @P4 IADD3 R2, R0, -0x3fe, RZ ;  /* 0xfffffc0200024810 */ /* 0x000fe40007ffe0ff */
[----:B------:R1:W5:Y:S01]  /*5d10*/  LDL.LU R0, [R1] ;  /* 0x0000000001007983 */ /* 0x0003620000300800 */
[----:B--2---:R-:W0:Y:S01]  /*5d20*/  DADD R26, R26, R32 ;  /* 0x000000001a1a7229 */ /* 0x004e220000000020 */
[----:B------:R-:W-:-:S05]  /*5d30*/  LOP3.LUT R2, R2, 0x80000000, RZ, 0x3c, !PT ;  /* 0x8000000002027812 */ /* 0x000fca00078e3cff */
[----:B0-----:R-:W0:Y:S01]  /*5d40*/  DADD R24, R26, R24 ;  /* 0x000000001a187229 */ /* 0x001e220000000018 */
[----:B------:R-:W-:-:S05]  /*5d50*/  IMAD.MOV.U32 R3, RZ, RZ, 0x43300000 ;  /* 0x43300000ff037424 */ /* 0x000fca00078e00ff */
[----:B0-----:R-:W0:-:S04]  /*5d60*/  DADD R30, R30, R24 ;  /* 0x000000001e1e7229 */ /* 0x001e080000000018 */
[----:B------:R-:W-:-:S04]  /*5d70*/  DADD R24, R2, c[0x2][0x48] ;  /* 0x0080120002187629 */ /* 0x000fc80000000000 */
[----:B0-----:R-:W0:-:S06]  /*5d80*/  DADD R2, R34, R30 ;  /* 0x0000000022027229 */ /* 0x001e0c000000001e */
[----:B0-----:R-:W0:-:S04]  /*5d90*/  DFMA R26, R24, c[0x2][0x50], R2 ;  /* 0x00801400181a7a2b */ /* 0x001e080000000002 */
[----:B------:R-:W2:-:S04]  /*5da0*/  DADD R32, R34, -R2 ;  /* 0x0000000022207229 */ /* 0x000e880000000802 */
[----:B0-----:R-:W0:Y:S01]  /*5db0*/  DFMA R34, -R24, c[0x2][0x50], R26 ;  /* 0x0080140018227a2b */ /* 0x001e22000000011a */
[----:B------:R-:W-:-:S03]  /*5dc0*/  IMAD.MOV.U32 R37, RZ, RZ, c[0x0][0xe94] ;  /* 0x0003a500ff257624 */ /* 0x000fc600078e00ff */
[----:B--2---:R-:W-:-:S04]  /*5dd0*/  DADD R32, R30, R32 ;  /* 0x000000001e207229 */ /* 0x004fc80000000020 */
[----:B0-----:R0:W2:Y:S02]  /*5de0*/  DADD R30, -R2, R34 ;  /* 0x00000000021e7229 */ /* 0x0010a40000000122 */
[----:B0-----:R-:W-:-:S04]  /*5df0*/  IMAD.MOV.U32 R3, RZ, RZ, R37 ;  /* 0x000000ffff037224 */ /* 0x001fc800078e0025 */
[----:B--2---:R0:W2:Y:S01]  /*5e00*/  DADD R30, R32, -R30 ;  /* 0x00000000201e7229 */ /* 0x0040a2000000081e */
[----:B------:R-:W-:Y:S02]  /*5e10*/  IMAD.MOV.U32 R5, RZ, RZ, c[0x0][0xe90] ;  /* 0x0003a400ff057624 */ /* 0x000fe400078e00ff */
[C---:B0-----:R-:W-:Y:S02]  /*5e20*/  IMAD.SHL.U32 R32, R3.reuse, 0x2, RZ ;  /* 0x0000000203207824 */ /* 0x041fe400078e00ff */
[----:B------:R-:W-:Y:S01]  /*5e30*/  IMAD.MOV.U32 R2, RZ, RZ, R5 ;  /* 0x000000ffff027224 */ /* 0x000fe200078e0005 */
[----:B--2---:R-:W0:Y:S01]  /*5e40*/  DFMA R30, R24, c[0x2][0x58], R30 ;  /* 0x00801600181e7a2b */ /* 0x004e22000000001e */
[----:B------:R-:W-:Y:S02]  /*5e50*/  LOP3.LUT R5, R3, 0xff0fffff, RZ, 0xc0, !PT ;  /* 0xff0fffff03057812 */ /* 0x000fe400078ec0ff */
[----:B------:R-:W-:-:S03]  /*5e60*/  ISETP.GT.U32.AND P4, PT, R32, -0x2000001, PT ;  /* 0xfdffffff2000780c */ /* 0x000fc60003f84070 */
[----:B0-----:R-:W0:Y:S01]  /*5e70*/  DADD R24, R26, R30 ;  /* 0x000000001a187229 */ /* 0x001e22000000001e */
[----:B------:R-:W-:-:S05]  /*5e80*/  SEL R3, R5, R3, P4 ;  /* 0x0000000305037207 */ /* 0x000fca0002000000 */
[----:B0-----:R-:W0:-:S04]  /*5e90*/  DADD R26, R26, -R24 ;  /* 0x000000001a1a7229 */ /* 0x001e080000000818 */
[----:B------:R-:W2:-:S04]  /*5ea0*/  DMUL R32, R24, R2 ;  /* 0x0000000218207228 */ /* 0x000e880000000000 */
[----:B0-----:R-:W-:-:S04]  /*5eb0*/  DADD R30, R30, R26 ;  /* 0x000000001e1e7229 */ /* 0x001fc8000000001a */
[----:B--2---:R-:W0:-:S06]  /*5ec0*/  DFMA R34, R24, R2, -R32 ;  /* 0x000000021822722b */ /* 0x004e0c0000000820 */
[----:B0-----:R-:W0:Y:S01]  /*5ed0*/  DFMA R34, R30, R2, R34 ;  /* 0x000000021e22722b */ /* 0x001e220000000022 */
[----:B------:R-:W-:Y:S02]  /*5ee0*/  IMAD.MOV.U32 R36, RZ, RZ, 0x652b82fe ;  /* 0x652b82feff247424 */ /* 0x000fe400078e00ff */
[----:B------:R-:W-:-:S03]  /*5ef0*/  IMAD.MOV.U32 R37, RZ, RZ, 0x3ff71547 ;  /* 0x3ff71547ff257424 */ /* 0x000fc600078e00ff */
[----:B0-----:R-:W0:-:S06]  /*5f00*/  DADD R26, R32, R34 ;  /* 0x00000000201a7229 */ /* 0x001e0c0000000022 */
[----:B0-----:R-:W0:-:S06]  /*5f10*/  DFMA R36, R26, R36, 6.75539944105574400000e+15 ;  /* 0x433800001a24742b */ /* 0x001e0c0000000024 */
[----:B0-----:R-:W0:-:S06]  /*5f20*/  DADD R24, R36, -6.75539944105574400000e+15 ;  /* 0xc338000024187429 */ /* 0x001e0c0000000000 */
[----:B0-----:R-:W0:Y:S01]  /*5f30*/  DFMA R2, R24, c[0x2][0x60], R26 ;  /* 0x0080180018027a2b */ /* 0x001e22000000001a */
[----:B------:R-:W-:Y:S02]  /*5f40*/  IMAD.MOV.U32 R30, RZ, RZ, 0x69ce2bdf ;  /* 0x69ce2bdfff1e7424 */ /* 0x000fe400078e00ff */
[----:B------:R-:W-:-:S03]  /*5f50*/  IMAD.MOV.U32 R31, RZ, RZ, 0x3e5ade15 ;  /* 0x3e5ade15ff1f7424 */ /* 0x000fc600078e00ff */
        /* <DEDUP_REMOVED lines=9> */
[----:B0-----:R-:W0:Y:S01]  /*5ff0*/  DFMA R24, R2, R24, c[0x2][0xb0] ;  /* 0x00802c000218762b */ /* 0x001e220000000018 */
[----:B------:R-:W-:-:S05]  /*6000*/  FSETP.GEU.FTZ.AND P4, PT, |R27|, 4.1917929649353027344, PT ;  /* 0x4086232b1b00780b */ /* 0x000fca0003f9e200 */
[----:B0-----:R-:W0:-:S06]  /*6010*/  DFMA R24, R2, R24, 1 ;  /* 0x3ff000000218742b */ /* 0x001e0c0000000018 */
[----:B0-----:R-:W0:-:S10]  /*6020*/  DFMA R2, R2, R24, 1 ;  /* 0x3ff000000202742b */ /* 0x001e140000000018 */
[----:B0-----:R-:W-:Y:S02]  /*6030*/  IMAD R25, R36, 0x100000, R3 ;  /* 0x0010000024197824 */ /* 0x001fe400078e0203 */
[----:B------:R-:W-:Y:S01]  /*6040*/  IMAD.MOV.U32 R24, RZ, RZ, R2 ;  /* 0x000000ffff187224 */ /* 0x000fe200078e0002 */
[----:B------:R-:W-:Y:S05]  /*6050*/  @!P4 BRA `(.L_x_4932) ;  /* 0x000000d00000c947 */ /* 0x000fea0003800000 */
[----:B-1----:R-:W-:Y:S01]  /*6060*/  FSETP.GEU.FTZ.AND P4, PT, |R27|, 4.2275390625, PT ;  /* 0x408748001b00780b */ /* 0x002fe20003f9e200 */
[----:B------:R-:W-:-:S04]  /*6070*/  DADD R24, R26, +INF ;  /* 0x7ff000001a187429 */ /* 0x000fc80000000000 */
[----:B------:R-:W0:-:S06]  /*6080*/  DSETP.GEU.AND P6, PT, R26, RZ, PT ;  /* 0x000000ff1a00722a */ /* 0x000e0c0003fce000 */
[----:B0-----:R-:W-:Y:S02]  /*6090*/  FSEL R24, R24, RZ, P6 ;  /* 0x000000ff18187208 */ /* 0x001fe40003000000 */
[----:B------:R-:W-:Y:S01]  /*60a0*/  @!P4 LEA.HI R5, R36, R36, RZ, 0x1 ;  /* 0x000000242405c211 */ /* 0x000fe200078f08ff */
[----:B------:R-:W-:Y:S01]  /*60b0*/  @!P4 IMAD.MOV.U32 R30, RZ, RZ, R2 ;  /* 0x000000ffff1ec224 */ /* 0x000fe200078e0002 */
[----:B------:R-:W-:Y:S02]  /*60c0*/  FSEL R25, R25, RZ, P6 ;  /* 0x000000ff19197208 */ /* 0x000fe40003000000 */
[----:B------:R-:W-:-:S05]  /*60d0*/  @!P4 SHF.R.S32.HI R5, RZ, 0x1, R5 ;  /* 0x00000001ff05c819 */ /* 0x000fca0000011405 */
[----:B------:R-:W-:Y:S02]  /*60e0*/  @!P4 IMAD.IADD R2, R36, 0x1, -R5 ;  /* 0x000000012402c824 */ /* 0x000fe400078e0a05 */
[----:B------:R-:W-:-:S03]  /*60f0*/  @!P4 IMAD R31, R5, 0x100000, R3 ;  /* 0x00100000051fc824 */ /* 0x000fc600078e0203 */
[----:B------:R-:W-:Y:S01]  /*6100*/  @!P4 LEA R3, R2, 0x3ff00000, 0x14 ;  /* 0x3ff000000203c811 */ /* 0x000fe200078ea0ff */
[----:B------:R-:W-:-:S06]  /*6110*/  @!P4 IMAD.MOV.U32 R2, RZ, RZ, RZ ;  /* 0x000000ffff02c224 */ /* 0x000fcc00078e00ff */
[----:B------:R0:W1:-:S06]  /*6120*/  @!P4 DMUL R24, R30, R2 ;  /* 0x000000021e18c228 */ /* 0x00004c0000000000 */
.L_x_4932:
[----:B-1----:R-:W-:Y:S01]  /*6130*/  DSETP.NEU.AND P4, PT, |R24|, +INF , PT ;  /* 0x7ff000001800742a */ /* 0x002fe20003f8d200 */
[----:B------:R-:W-:-:S03]  /*6140*/  IMAD.MOV.U32 R5, RZ, RZ, 0x0 ;  /* 0x00000000ff057424 */ /* 0x000fc600078e00ff */
[----:B------:R-:W1:-:S06]  /*6150*/  DADD R26, R32, -R26 ;  /* 0x00000000201a7229 */ /* 0x000e4c000000081a */
[----:B-1----:R-:W1:-:S06]  /*6160*/  DADD R34, R34, R26 ;  /* 0x0000000022227229 */ /* 0x002e4c000000001a */
[----:B-1----:R-:W1:-:S10]  /*6170*/  @P4 DFMA R24, R34, R24, R24 ;  /* 0x000000182218422b */ /* 0x002e540000000018 */
[----:B01----:R-:W-:Y:S02]  /*6180*/  IMAD.MOV.U32 R3, RZ, RZ, R24 ;  /* 0x000000ffff037224 */ /* 0x003fe400078e0018 */
[----:B------:R-:W-:Y:S01]  /*6190*/  IMAD.MOV.U32 R2, RZ, RZ, R25 ;  /* 0x000000ffff027224 */ /* 0x000fe200078e0019 */
[----:B------:R-:W-:Y:S06]  /*61a0*/  RET.REL.NODEC R4 `(_ZN2at6native57_GLOBAL__N__f3eca4a2_24_ForeachBinaryOpScalar_cu_86b9896c25multi_tensor_apply_kernelINS1_18TensorListMetadataILi1EEENS1_21BinaryOpScalarFunctorIdLi1ELi1ELi0EEEJNS1_13power_functorIdEEdEEEvT_T0_DpT1_) ;  /* 0xffff9e5004007950 */ /* 0x000fec0003c3ffff */
.L_x_4933:
        /* <DEDUP_REMOVED lines=13> */
.L_x_5380:


//--------------------- .text._ZN2at6native57_GLOBAL__N__f3eca4a2_24_ForeachBinaryOpScalar_cu_86b9896c25multi_tensor_apply_kernelINS1_18TensorListMetadataILi1EEENS1_21BinaryOpScalarFunctorIsLi1ELi1ELi0EEEJNS1_13power_functorIsEEsEEEvT_T0_DpT1_ --------------------------
	.section	.text._ZN2at6native57_GLOBAL__N__f3eca4a2_24_ForeachBinaryOpScalar_cu_86b9896c25multi_tensor_apply_kernelINS1_18TensorListMetadataILi1EEENS1_21BinaryOpScalarFunctorIsLi1ELi1ELi0EEEJNS1_13power_functorIsEEsEEEvT_T0_DpT1_,"ax",@progbits
	.sectioninfo	@"SHI_REGISTERS=29"
	.align	128
.text._ZN2at6native57_GLOBAL__N__f3eca4a2_24_ForeachBinaryOpScalar_cu_86b9896c25multi_tensor_apply_kernelINS1_18TensorListMetadataILi1EEENS1_21BinaryOpScalarFunctorIsLi1ELi1ELi0EEEJNS1_13power_functorIsEEsEEEvT_T0_DpT1_:
        .type           _ZN2at6native57_GLOBAL__N__f3eca4a2_24_ForeachBinaryOpScalar_cu_86b9896c25multi_tensor_apply_kernelINS1_18TensorListMetadataILi1EEENS1_21BinaryOpScalarFunctorIsLi1ELi1ELi0EEEJNS1_13power_functorIsEEsEEEvT_T0_DpT1_,@function
        .size           _ZN2at6native57_GLOBAL__N__f3eca4a2_24_ForeachBinaryOpScalar_cu_86b9896c25multi_tensor_apply_kernelINS1_18TensorListMetadataILi1EEENS1_21BinaryOpScalarFunctorIsLi1ELi1ELi0EEEJNS1_13power_functorIsEEsEEEvT_T0_DpT1_,(.L_x_5382 - _ZN2at6native57_GLOBAL__N__f3eca4a2_24_ForeachBinaryOpScalar_cu_86b9896c25multi_tensor_apply_kernelINS1_18TensorListMetadataILi1EEENS1_21BinaryOpScalarFunctorIsLi1ELi1ELi0EEEJNS1_13power_functorIsEEsEEEvT_T0_DpT1_)
        .other          _ZN2at6native57_GLOBAL__N__f3eca4a2_24_ForeachBinaryOpScalar_cu_86b9896c25multi_tensor_apply_kernelINS1_18TensorListMetadataILi1EEENS1_21BinaryOpScalarFunctorIsLi1ELi1ELi0EEEJNS1_13power_functorIsEEsEEEvT_T0_DpT1_,@"STO_CUDA_ENTRY STV_DEFAULT"
_ZN2at6native57_GLOBAL__N__f3eca4a2_24_ForeachBinaryOpScalar_cu_86b9896c25multi_tensor_apply_kernelINS1_18TensorListMetadataILi1EEENS1_21BinaryOpScalarFunctorIsLi1ELi1ELi0EEEJNS1_13power_functorIsEEsEEEvT_T0_DpT1_:
        /* <DEDUP_REMOVED lines=30> */
.L_x_4941:
[----:B0-----:R-:W-:Y:S02]  /*01e0*/  IADD3 R19, P0, R13, R14, RZ ;  /* 0x0000000e0d137210 */ /* 0x001fe40007f1e0ff */
[----:B------:R-:W-:Y:S02]  /*01f0*/  PRMT R20, RZ, 0x7610, R20 ;  /* 0x00007610ff147816 */ /* 0x000fe40000000014 */
[C---:B------:R-:W-:Y:S01]  /*0200*/  IADD3 R3, P1, R19.reuse, c[0x0][0x0], RZ ;  /* 0x0000000013037a10 */ /* 0x040fe20007f3e0ff */
[----:B------:R-:W-:Y:S01]  /*0210*/  IMAD.X R21, RZ, RZ, R15, P0 ;  /* 0x000000ffff157224 */ /* 0x000fe200000e060f */
[----:B------:R-:W-:Y:S02]  /*0220*/  IADD3 R5, P4, R19, UR7, RZ ;  /* 0x0000000713057c10 */ /* 0x000fe4000ff9e0ff */
        /* <DEDUP_REMOVED lines=12> */
[C---:B------:R-:W-:Y:S02]  /*02f0*/  IADD3 R3, P5, R19.reuse, UR5, RZ ;  /* 0x0000000513037c10 */ /* 0x040fe4000ffbe0ff */
        /* <DEDUP_REMOVED lines=9> */
[----:B------:R-:W-:Y:S02]  /*0390*/  ISETP.GE.U32.AND.EX P6, PT, R17, RZ, PT, P2 ;  /* 0x000000ff1100720c */ /* 0x000fe40003fc6120 */
[----:B------:R-:W-:-:S02]  /*03a0*/  LEA R2, P2, R3, R10, 0x1 ;  /* 0x0000000a03027211 */ /* 0x000fc400078408ff */
[----:B------:R-:W-:Y:S02]  /*03b0*/  ISETP.LT.AND.EX P4, PT, R17, R12, !P6, P4 ;  /* 0x0000000c1100720c */ /* 0x000fe40007781340 */
[----:B------:R-:W-:Y:S02]  /*03c0*/  LEA R4, P5, R19, R10, 0x1 ;  /* 0x0000000a13047211 */ /* 0x000fe400078a08ff */
[--C-:B------:R-:W-:Y:S02]  /*03d0*/  LEA.HI.X R3, R3, R11, R17.reuse, 0x1, P2 ;  /* 0x0000000b03037211 */ /* 0x100fe400010f0c11 */
[----:B------:R-:W-:Y:S02]  /*03e0*/  PRMT R18, RZ, 0x7610, R18 ;  /* 0x00007610ff127816 */ /* 0x000fe40000000012 */
[----:B------:R-:W-:Y:S02]  /*03f0*/  PRMT R17, RZ, 0x7610, R17 ;  /* 0x00007610ff117816 */ /* 0x000fe40000000011 */
[----:B------:R-:W-:-:S02]  /*0400*/  PRMT R16, RZ, 0x7610, R16 ;  /* 0x00007610ff107816 */ /* 0x000fc40000000010 */
[----:B------:R-:W-:Y:S01]  /*0410*/  LEA.HI.X R5, R19, R11, R21, 0x1, P5 ;  /* 0x0000000b13057211 */ /* 0x000fe200028f0c15 */
[----:B------:R0:W5:Y:S04]  /*0420*/  @P0 LDG.E.U16 R18, [R8.64] ;  /* 0x0000000808120981 */ /* 0x000168000c1e1500 */
[----:B------:R0:W5:Y:S04]  /*0430*/  @P3 LDG.E.U16 R20, [R4.64] ;  /* 0x0000000804143981 */ /* 0x000168000c1e1500 */
[----:B------:R0:W5:Y:S04]  /*0440*/  @P1 LDG.E.U16 R17, [R6.64] ;  /* 0x0000000806111981 */ /* 0x000168000c1e1500 */
[----:B------:R0:W5:Y:S01]  /*0450*/  @P4 LDG.E.U16 R16, [R2.64] ;  /* 0x0000000802104981 */ /* 0x000162000c1e1500 */
[----:B------:R-:W-:-:S02]  /*0460*/  ULDC.U16 UR6, c[0x0][0xe8a] ;  /* 0x0003a28000067ab9 */ /* 0x000fc40000000400 */
[----:B------:R-:W-:-:S06]  /*0470*/  UPRMT UR4, UR6, 0x9910, URZ ;  /* 0x0000991006047896 */ /* 0x000fcc000800003f */
[----:B------:R-:W-:Y:S01]  /*0480*/  ISETP.NE.AND P2, PT, RZ, UR4, PT ;  /* 0x00000004ff007c0c */ /* 0x000fe2000bf45270 */
[----:B------:R-:W-:Y:S02]  /*0490*/  IMAD.MOV.U32 R25, RZ, RZ, 0x1 ;  /* 0x00000001ff197424 */ /* 0x000fe400078e00ff */
[----:B------:R-:W-:Y:S02]  /*04a0*/  IMAD.MOV.U32 R23, RZ, RZ, 0x1 ;  /* 0x00000001ff177424 */ /* 0x000fe400078e00ff */
[----:B------:R-:W-:Y:S02]  /*04b0*/  IMAD.MOV.U32 R21, RZ, RZ, 0x1 ;  /* 0x00000001ff157424 */ /* 0x000fe400078e00ff */
[----:B------:R-:W-:-:S06]  /*04c0*/  IMAD.MOV.U32 R19, RZ, RZ, 0x1 ;  /* 0x00000001ff137424 */ /* 0x000fcc00078e00ff */
[----:B------:R-:W-:Y:S05]  /*04d0*/  @!P2 BRA `(.L_x_4936) ;  /* 0x000005700000a947 */ /* 0x000fea0003800000 */
[----:B0-----:R-:W-:Y:S02]  /*04e0*/  IMAD.MOV.U32 R19, RZ, RZ, 0x1 ;  /* 0x00000001ff137424 */ /* 0x001fe400078e00ff */
[----:B------:R-:W-:-:S05]  /*04f0*/  IMAD.U32 R21, RZ, RZ, UR6 ;  /* 0x00000006ff157e24 */ /* 0x000fca000f8e00ff */
.L_x_4937:
[C---:B------:R-:W-:Y:S02]  /*0500*/  LOP3.LUT R22, R21.reuse, 0x1, RZ, 0xc0, !PT ;  /* 0x0000000115167812 */ /* 0x040fe400078ec0ff */
[----:B-----5:R-:W-:Y:S02]  /*0510*/  PRMT R23, R20, 0x9910, RZ ;  /* 0x0000991014177816 */ /* 0x020fe400000000ff */
        /* <DEDUP_REMOVED lines=19> */
.L_x_4938:
[C---:B------:R-:W-:Y:S02]  /*0650*/  LOP3.LUT R22, R20.reuse, 0x1, RZ, 0xc0, !PT ;  /* 0x0000000114167812 */ /* 0x040fe400078ec0ff */
[----:B------:R-:W-:Y:S02]  /*0660*/  LOP3.LUT R23, R20, 0xffff, RZ, 0xc0, !PT ;  /* 0x0000ffff14177812 */ /* 0x000fe400078ec0ff */
[----:B------:R-:W-:Y:S02]  /*0670*/  ISETP.NE.U32.AND P2, PT, R22, 0x1, PT ;  /* 0x000000011600780c */ /* 0x000fe40003f45070 */
[----:B------:R-:W-:Y:S02]  /*0680*/  PRMT R24, R21, 0x9910, RZ ;  /* 0x0000991015187816 */ /* 0x000fe400000000ff */
[----:B------:R-:W-:-:S02]  /*0690*/  LEA.HI R22, R23, R20, RZ, 0x11 ;  /* 0x0000001417167211 */ /* 0x000fc400078f88ff */
[----:B------:R-:W-:Y:S02]  /*06a0*/  IADD3 R20, R20, 0x1, RZ ;  /* 0x0000000114147810 */ /* 0x000fe40007ffe0ff */
[C---:B------:R-:W-:Y:S02]  /*06b0*/  PRMT R25, R18.reuse, 0x9910, RZ ;  /* 0x0000991012197816 */ /* 0x040fe400000000ff */
[----:B------:R-:W-:Y:S01]  /*06c0*/  SEL R21, R18, 0x1, !P2 ;  /* 0x0000000112157807 */ /* 0x000fe20005000000 */
[----:B------:R-:W-:Y:S01]  /*06d0*/  IMAD.MOV.U32 R18, RZ, RZ, R24 ;  /* 0x000000ffff127224 */ /* 0x000fe200078e0018 */
[----:B------:R-:W-:Y:S01]  /*06e0*/  PRMT R24, R22, 0x9910, RZ ;  /* 0x0000991016187816 */ /* 0x000fe200000000ff */
[----:B------:R-:W-:Y:S01]  /*06f0*/  IMAD.MOV.U32 R23, RZ, RZ, R25 ;  /* 0x000000ffff177224 */ /* 0x000fe200078e0019 */
[----:B------:R-:W-:Y:S02]  /*0700*/  LOP3.LUT R22, R20, 0xffff, RZ, 0xc0, !PT ;  /* 0x0000ffff14167812 */ /* 0x000fe400078ec0ff */
[----:B------:R-:W-:Y:S01]  /*0710*/  PRMT R21, R21, 0x9910, RZ ;  /* 0x0000991015157816 */ /* 0x000fe200000000ff */
[----:B------:R-:W-:Y:S01]  /*0720*/  IMAD.MOV.U32 R20, RZ, RZ, R24 ;  /* 0x000000ffff147224 */ /* 0x000fe200078e0018 */
[----:B------:R-:W-:Y:S01]  /*0730*/  ISETP.GT.U32.AND P2, PT, R22, 0x2, PT ;  /* 0x000000021600780c */ /* 0x000fe20003f44070 */
[----:B------:R-:W-:-:S02]  /*0740*/  IMAD R22, R23, R23, RZ ;  /* 0x0000001717167224 */ /* 0x000fc400078e02ff */
[----:B------:R-:W-:Y:S01]  /*0750*/  IMAD R21, R18, R21, RZ ;  /* 0x0000001512157224 */ /* 0x000fe200078e02ff */
[----:B------:R-:W-:Y:S02]  /*0760*/  SHF.R.S32.HI R20, RZ, 0x1, R20 ;  /* 0x00000001ff147819 */ /* 0x000fe40000011414 */
[----:B------:R-:W-:-:S07]  /*0770*/  PRMT R18, R22, 0x7610, R18 ;  /* 0x0000761016127816 */ /* 0x000fce0000000012 */
[----:B------:R-:W-:Y:S05]  /*0780*/  @P2 BRA `(.L_x_4938) ;  /* 0xfffffec000002947 */ /* 0x000fea000383ffff */
[----:B------:R-:W-:Y:S02]  /*0790*/  IMAD.MOV.U32 R23, RZ, RZ, 0x1 ;  /* 0x00000001ff177424 */ /* 0x000fe400078e00ff */
[----:B------:R-:W-:-:S05]  /*07a0*/  IMAD.U32 R18, RZ, RZ, UR6 ;  /* 0x00000006ff127e24 */ /* 0x000fca000f8e00ff */
.L_x_4939:
        /* <DEDUP_REMOVED lines=9> */
[----:B------:R-:W-:Y:S02]  /*0840*/  LOP3.LUT R23, R18, 0xffff, RZ, 0xc0, !PT ;  /* 0x0000ffff12177812 */ /* 0x000fe400078ec0ff */
[----:B------:R-:W-:Y:S01]  /*0850*/  PRMT R24, R20, 0x9910, RZ ;  /* 0x0000991014187816 */ /* 0x000fe200000000ff */
[----:B------:R-:W-:Y:S01]  /*0860*/  IMAD.MOV.U32 R20, RZ, RZ, R26 ;  /* 0x000000ffff147224 */ /* 0x000fe200078e001a */
[----:B------:R-:W-:-:S02]  /*0870*/  ISETP.GT.U32.AND P2, PT, R23, 0x2, PT ;  /* 0x000000021700780c */ /* 0x000fc40003f44070 */
[----:B------:R-:W-:Y:S01]  /*0880*/  PRMT R22, R22, 0x9910, RZ ;  /* 0x0000991016167816 */ /* 0x000fe200000000ff */
[----:B------:R-:W-:Y:S02]  /*0890*/  IMAD.MOV.U32 R18, RZ, RZ, R24 ;  /* 0x000000ffff127224 */ /* 0x000fe400078e0018 */
[----:B------:R-:W-:Y:S02]  /*08a0*/  IMAD R20, R20, R20, RZ ;  /* 0x0000001414147224 */ /* 0x000fe400078e02ff */
[----:B------:R-:W-:Y:S01]  /*08b0*/  IMAD R23, R17, R18, RZ ;  /* 0x0000001211177224 */ /* 0x000fe200078e02ff */
[----:B------:R-:W-:Y:S02]  /*08c0*/  SHF.R.S32.HI R18, RZ, 0x1, R22 ;  /* 0x00000001ff127819 */ /* 0x000fe40000011416 */
[----:B------:R-:W-:-:S03]  /*08d0*/  PRMT R17, R20, 0x7610, R17 ;  /* 0x0000761014117816 */ /* 0x000fc60000000011 */
[----:B------:R-:W-:Y:S05]  /*08e0*/  @P2 BRA `(.L_x_4939) ;  /* 0xfffffec000002947 */ /* 0x000fea000383ffff */
[----:B------:R-:W-:Y:S02]  /*08f0*/  IMAD.MOV.U32 R25, RZ, RZ, 0x1 ;  /* 0x00000001ff197424 */ /* 0x000fe400078e00ff */
[----:B------:R-:W-:-:S05]  /*0900*/  IMAD.U32 R17, RZ, RZ, UR6 ;  /* 0x00000006ff117e24 */ /* 0x000fca000f8e00ff */
.L_x_4940:
[C---:B------:R-:W-:Y:S02]  /*0910*/  LOP3.LUT R18, R17.reuse, 0x1, RZ, 0xc0, !PT ;  /* 0x0000000111127812 */ /* 0x040fe400078ec0ff */
[----:B------:R-:W-:Y:S02]  /*0920*/  LOP3.LUT R20, R17, 0xffff, RZ, 0xc0, !PT ;  /* 0x0000ffff11147812 */ /* 0x000fe400078ec0ff */
[----:B------:R-:W-:Y:S02]  /*0930*/  ISETP.NE.U32.AND P2, PT, R18, 0x1, PT ;  /* 0x000000011200780c */ /* 0x000fe40003f45070 */
[----:B------:R-:W-:Y:S02]  /*0940*/  PRMT R25, R25, 0x9910, RZ ;  /* 0x0000991019197816 */ /* 0x000fe400000000ff */
[----:B------:R-:W-:-:S02]  /*0950*/  PRMT R22, R16, 0x9910, RZ ;  /* 0x0000991010167816 */ /* 0x000fc400000000ff */
[----:B------:R-:W-:Y:S01]  /*0960*/  SEL R18, R16, 0x1, !P2 ;  /* 0x0000000110127807 */ /* 0x000fe20005000000 */
[----:B------:R-:W-:Y:S01]  /*0970*/  IMAD.MOV.U32 R16, RZ, RZ, R25 ;  /* 0x000000ffff107224 */ /* 0x000fe200078e0019 */
[----:B------:R-:W-:Y:S02]  /*0980*/  LEA.HI R20, R20, R17, RZ, 0x11 ;  /* 0x0000001114147211 */ /* 0x000fe400078f88ff */
[----:B------:R-:W-:Y:S02]  /*0990*/  IADD3 R17, R17, 0x1, RZ ;  /* 0x0000000111117810 */ /* 0x000fe40007ffe0ff */
[----:B------:R-:W-:Y:S01]  /*09a0*/  PRMT R25, R18, 0x9910, RZ ;  /* 0x0000991012197816 */ /* 0x000fe200000000ff */
[----:B------:R-:W-:Y:S01]  /*09b0*/  IMAD.MOV.U32 R18, RZ, RZ, R22 ;  /* 0x000000ffff127224 */ /* 0x000fe200078e0016 */
[----:B------:R-:W-:Y:S02]  /*09c0*/  PRMT R22, R20, 0x9910, RZ ;  /* 0x0000991014167816 */ /* 0x000fe400000000ff */
[----:B------:R-:W-:Y:S01]  /*09d0*/  LOP3.LUT R20, R17, 0xffff, RZ, 0xc0, !PT ;  /* 0x0000ffff11147812 */ /* 0x000fe200078ec0ff */
[----:B------:R-:W-:-:S02]  /*09e0*/  IMAD R18, R18, R18, RZ ;  /* 0x0000001212127224 */ /* 0x000fc400078e02ff */
[----:B------:R-:W-:Y:S01]  /*09f0*/  IMAD.MOV.U32 R17, RZ, RZ, R22 ;  /* 0x000000ffff117224 */ /* 0x000fe200078e0016 */
[----:B------:R-:W-:Y:S01]  /*0a00*/  ISETP.GT.U32.AND P2, PT, R20, 0x2, PT ;  /* 0x000000021400780c */ /* 0x000fe20003f44070 */
[----:B------:R-:W-:Y:S01]  /*0a10*/  IMAD R25, R16, R25, RZ ;  /* 0x0000001910197224 */ /* 0x000fe200078e02ff */
[----:B------:R-:W-:Y:S02]  /*0a20*/  PRMT R16, R18, 0x7610, R16 ;  /* 0x0000761012107816 */ /* 0x000fe40000000010 */
[----:B------:R-:W-:-:S09]  /*0a30*/  SHF.R.S32.HI R17, RZ, 0x1, R17 ;  /* 0x00000001ff117819 */ /* 0x000fd20000011411 */
[----:B------:R-:W-:Y:S05]  /*0a40*/  @P2 BRA `(.L_x_4940) ;  /* 0xfffffec000002947 */ /* 0x000fea000383ffff */
.L_x_4936:
[----:B0----5:R-:W-:Y:S01]  /*0a50*/  IMAD.MOV.U32 R17, RZ, RZ, c[0x0][0x0] ;  /* 0x00000000ff117624 */ /* 0x021fe200078e00ff */
[----:B------:R0:W-:Y:S03]  /*0a60*/  @P3 STG.E.U16 [R4.64], R19 ;  /* 0x0000001304003986 */ /* 0x0001e6000c101508 */
[----:B------:R-:W-:Y:S01]  /*0a70*/  IMAD.WIDE.U32 R14, R17, 0x4, R14 ;  /* 0x00000004110e7825 */ /* 0x000fe200078e000e */
[----:B------:R0:W-:Y:S04]  /*0a80*/  @P0 STG.E.U16 [R8.64], R21 ;  /* 0x0000001508000986 */ /* 0x0001e8000c101508 */
[----:B------:R0:W-:Y:S01]  /*0a90*/  @P1 STG.E.U16 [R6.64], R23 ;  /* 0x0000001706001986 */ /* 0x0001e2000c101508 */
[----:B------:R-:W-:-:S02]  /*0aa0*/  ISETP.GE.U32.AND P0, PT, R14, 0x10000, PT ;  /* 0x000100000e00780c */ /* 0x000fc40003f06070 */
[----:B------:R-:W-:Y:S01]  /*0ab0*/  ISETP.LT.U32.AND P1, PT, R14, R0, PT ;  /* 0x000000000e00720c */ /* 0x000fe20003f21070 */
[----:B------:R0:W-:Y:S01]  /*0ac0*/  @P4 STG.E.U16 [R2.64], R25 ;  /* 0x0000001902004986 */ /* 0x0001e2000c101508 */
[C---:B------:R-:W-:Y:S02]  /*0ad0*/  ISETP.GE.U32.AND.EX P0, PT, R15.reuse, RZ, PT, P0 ;  /* 0x000000ff0f00720c */ /* 0x040fe40003f06100 */
[----:B------:R-:W-:-:S13]  /*0ae0*/  ISETP.LT.AND.EX P1, PT, R15, R12, PT, P1 ;  /* 0x0000000c0f00720c */ /* 0x000fda0003f21310 */
[----:B0-----:R-:W-:Y:S05]  /*0af0*/  @!P0 BRA P1, `(.L_x_4941) ;  /* 0xfffff6e000008947 */ /* 0x001fea000083ffff */
[----:B------:R-:W-:Y:S05]  /*0b00*/  EXIT ;  /* 0x000000000000794d */ /* 0x000fea0003800000 */
.L_x_4935:
[----:B------:R-:W0:Y:S01]  /*0b10*/  S2R R13, SR_TID.X ;  /* 0x00000000000d7919 */ /* 0x000e220000002100 */
[----:B------:R-:W-:Y:S01]  /*0b20*/  ULOP3.LUT UR4, UR4, 0x1, URZ, 0xc0, !UPT ;  /* 0x0000000104047892 */ /* 0x000fe2000f8ec03f */
[----:B------:R-:W-:-:S03]  /*0b30*/  CS2R R14, SRZ ;  /* 0x00000000000e7805 */ /* 0x000fc6000001ff00 */
[----:B------:R-:W-:-:S03]  /*0b40*/  UISETP.NE.U32.AND UP0, UPT, UR4, 0x1, UPT ;  /* 0x000000010400788c */ /* 0x000fc6000bf05070 */
[----:B------:R-:W-:Y:S02]  /*0b50*/  UMOV UR4, 0x1 ;  /* 0x0000000100047882 */ /* 0x000fe40000000000 */
[----:B------:R-:W-:Y:S02]  /*0b60*/  USEL UR4, UR4, 0xffff, UP0 ;  /* 0x0000ffff04047887 */ /* 0x000fe40008000000 */
.L_x_4950:
[----:B0-----:R-:W-:Y:S02]  /*0b70*/  IADD3 R9, P0, R13, R14, RZ ;  /* 0x0000000e0d097210 */ /* 0x001fe40007f1e0ff */
        /* <DEDUP_REMOVED lines=10> */
[----:B------:R-:W-:Y:S02]  /*0c20*/  ISETP.GE.U32.AND.EX P6, PT, R17, RZ, PT, P6 ;  /* 0x000000ff1100720c */ /* 0x000fe40003fc6160 */
[----:B------:R-:W-:Y:S02]  /*0c30*/  LEA.HI.X R3, R3, R11, R5, 0x1, P2 ;  /* 0x0000000b03037211 */ /* 0x000fe400010f0c05 */
[----:B------:R-:W-:-:S02]  /*0c40*/  ISETP.LT.AND.EX P0, PT, R5, R12, !P0, P1 ;  /* 0x0000000c0500720c */ /* 0x000fc40004701310 */
[----:B------:R-:W-:Y:S02]  /*0c50*/  IADD3 R5, P2, R9, UR7, RZ ;  /* 0x0000000709057c10 */ /* 0x000fe4000ff5e0ff */
[----:B------:R-:W-:Y:S02]  /*0c60*/  ISETP.LT.AND.EX P3, PT, R17, R12, !P6, P3 ;  /* 0x0000000c1100720c */ /* 0x000fe40007761330 */
[C---:B------:R-:W-:Y:S01]  /*0c70*/  LEA R8, P4, R9.reuse, R10, 0x1 ;  /* 0x0000000a09087211 */ /* 0x040fe200078808ff */
[--C-:B------:R-:W-:Y:S01]  /*0c80*/  IMAD.X R19, RZ, RZ, R17.reuse, P2 ;  /* 0x000000ffff137224 */ /* 0x100fe200010e0611 */
[----:B------:R-:W-:Y:S02]  /*0c90*/  IADD3 R7, P5, R9, UR5, RZ ;  /* 0x0000000509077c10 */ /* 0x000fe4000ffbe0ff */
[----:B------:R-:W-:Y:S02]  /*0ca0*/  ISETP.GE.U32.AND P1, PT, R5, 0x10000, PT ;  /* 0x000100000500780c */ /* 0x000fe40003f26070 */
[--C-:B------:R-:W-:Y:S01]  /*0cb0*/  LEA.HI.X R9, R9, R11, R17.reuse, 0x1, P4 ;  /* 0x0000000b09097211 */ /* 0x100fe200020f0c11 */
[----:B------:R-:W-:Y:S01]  /*0cc0*/  IMAD.X R17, RZ, RZ, R17, P5 ;  /* 0x000000ffff117224 */ /* 0x000fe200028e0611 */
[----:B------:R-:W-:-:S02]  /*0cd0*/  ISETP.GE.U32.AND P6, PT, R7, 0x10000, PT ;  /* 0x000100000700780c */ /* 0x000fc40003fc6070 */
[-C--:B------:R-:W-:Y:S01]  /*0ce0*/  ISETP.LT.U32.AND P2, PT, R5, R0.reuse, PT ;  /* 0x000000000500720c */ /* 0x080fe20003f41070 */
[----:B------:R-:W2:Y:S01]  /*0cf0*/  @P3 LDG.E.U16 R16, [R8.64] ;  /* 0x0000000808103981 */ /* 0x000ea2000c1e1500 */
[----:B------:R-:W-:Y:S02]  /*0d00*/  ISETP.GE.U32.AND.EX P5, PT, R19, RZ, PT, P1 ;  /* 0x000000ff1300720c */ /* 0x000fe40003fa6110 */
[----:B------:R-:W-:Y:S02]  /*0d10*/  ISETP.LT.U32.AND P4, PT, R7, R0, PT ;  /* 0x000000000700720c */ /* 0x000fe40003f81070 */
[----:B------:R-:W-:Y:S02]  /*0d20*/  ISETP.GE.U32.AND.EX P1, PT, R17, RZ, PT, P6 ;  /* 0x000000ff1100720c */ /* 0x000fe40003f26160 */
[----:B------:R-:W-:Y:S02]  /*0d30*/  ISETP.LT.AND.EX P2, PT, R19, R12, !P5, P2 ;  /* 0x0000000c1300720c */ /* 0x000fe40006f41320 */
[----:B------:R-:W-:-:S02]  /*0d40*/  LEA R6, P6, R7, R10, 0x1 ;  /* 0x0000000a07067211 */ /* 0x000fc400078c08ff */
[----:B------:R-:W-:Y:S02]  /*0d50*/  LEA R4, P5, R5, R10, 0x1 ;  /* 0x0000000a05047211 */ /* 0x000fe400078a08ff */
[----:B------:R-:W-:Y:S02]  /*0d60*/  ISETP.LT.AND.EX P1, PT, R17, R12, !P1, P4 ;  /* 0x0000000c1100720c */ /* 0x000fe40004f21340 */
[-C--:B------:R-:W-:Y:S02]  /*0d70*/  LEA.HI.X R7, R7, R11.reuse, R17, 0x1, P6 ;  /* 0x0000000b07077211 */ /* 0x080fe400030f0c11 */
[----:B------:R-:W-:Y:S02]  /*0d80*/  LEA.HI.X R5, R5, R11, R19, 0x1, P5 ;  /* 0x0000000b05057211 */ /* 0x000fe400028f0c13 */
[----:B------:R-:W-:Y:S02]  /*0d90*/  PRMT R17, RZ, 0x7610, R17 ;  /* 0x00007610ff117816 */ /* 0x000fe40000000011 */
[----:B------:R-:W-:-:S02]  /*0da0*/  PRMT R19, RZ, 0x7610, R19 ;  /* 0x00007610ff137816 */ /* 0x000fc40000000013 */
[----:B------:R-:W-:Y:S02]  /*0db0*/  PRMT R18, RZ, 0x7610, R18 ;  /* 0x00007610ff127816 */ /* 0x000fe40000000012 */
[----:B------:R-:W3:Y:S04]  /*0dc0*/  @P0 LDG.E.U16 R17, [R2.64] ;  /* 0x0000000802110981 */ /* 0x000ee8000c1e1500 */
[----:B------:R-:W4:Y:S04]  /*0dd0*/  @P2 LDG.E.U16 R19, [R4.64] ;  /* 0x0000000804132981 */ /* 0x000f28000c1e1500 */
[----:B------:R-:W5:Y:S01]  /*0de0*/  @P1 LDG.E.U16 R18, [R6.64] ;  /* 0x0000000806121981 */ /* 0x000f62000c1e1500 */
[----:B------:R-:W-:Y:S01]  /*0df0*/  BSSY B0, `(.L_x_4942) ;  /* 0x000000e000007945 */ /* 0x000fe20003800000 */
[----:B--2---:R-:W-:-:S04]  /*0e00*/  PRMT R20, R16, 0x9910, RZ ;  /* 0x0000991010147816 */ /* 0x004fc800000000ff */
[----:B------:R-:W-:Y:S01]  /*0e10*/  ISETP.NE.AND P4, PT, R20, 0x1, PT ;  /* 0x000000011400780c */ /* 0x000fe20003f85270 */
[----:B------:R-:W-:Y:S01]  /*0e20*/  IMAD.MOV.U32 R16, RZ, RZ, 0x1 ;  /* 0x00000001ff107424 */ /* 0x000fe200078e00ff */
[----:B---3--:R-:W-:Y:S02]  /*0e30*/  PRMT R21, R17, 0x9910, RZ ;  /* 0x0000991011157816 */ /* 0x008fe400000000ff */
[----:B----4-:R-:W-:Y:S01]  /*0e40*/  PRMT R19, R19, 0x9910, RZ ;  /* 0x0000991013137816 */ /* 0x010fe200000000ff */
[----:B------:R-:W-:Y:S01]  /*0e50*/  IMAD.MOV.U32 R17, RZ, RZ, 0x1 ;  /* 0x00000001ff117424 */ /* 0x000fe200078e00ff */
[----:B-----5:R-:W-:Y:S01]  /*0e60*/  PRMT R22, R18, 0x9910, RZ ;  /* 0x0000991012167816 */ /* 0x020fe200000000ff */
[----:B------:R-:W-:Y:S02]  /*0e70*/  IMAD.MOV.U32 R18, RZ, RZ, R21 ;  /* 0x000000ffff127224 */ /* 0x000fe400078e0015 */
[----:B------:R-:W-:-:S04]  /*0e80*/  IMAD.MOV.U32 R21, RZ, RZ, R19 ;  /* 0x000000ffff157224 */ /* 0x000fc800078e0013 */
[----:B------:R-:W-:Y:S05]  /*0e90*/  @!P4 BRA `(.L_x_4943) ;  /* 0x000000300000c947 */ /* 0x000fea0003800000 */
[----:B------:R-:W-:Y:S01]  /*0ea0*/  ISETP.NE.AND P4, PT, R20, -0x1, PT ;  /* 0xffffffff1400780c */ /* 0x000fe20003f85270 */
[----:B------:R-:W-:-:S12]  /*0eb0*/  IMAD.U32 R17, RZ, RZ, UR4 ;  /* 0x00000004ff117e24 */ /* 0x000fd8000f8e00ff */
[----:B------:R-:W-:Y:S02]  /*0ec0*/  @P4 PRMT R17, RZ, 0x7610, R17 ;  /* 0x00007610ff114816 */ /* 0x000fe40000000011 */
.L_x_4943:
[----:B------:R-:W-:Y:S05]  /*0ed0*/  BSYNC B0 ;  /* 0x0000000000007941 */ /* 0x000fea0003800000 */
.L_x_4942:
        /* <DEDUP_REMOVED lines=9> */
.L_x_4945:
[----:B------:R-:W-:Y:S05]  /*0f70*/  BSYNC B0 ;  /* 0x0000000000007941 */ /* 0x000fea0003800000 */
.L_x_4944:
[----:B------:R-:W-:Y:S01]  /*0f80*/  BSSY B0, `(.L_x_4946) ;  /* 0x0000006000007945 */ /* 0x000fe20003800000 */
[----:B------:R-:W-:Y:S01]  /*0f90*/  IMAD.MOV.U32 R18, RZ, RZ, 0x1 ;  /* 0x00000001ff127424 */ /* 0x000fe200078e00ff */
[----:B------:R-:W-:Y:S05]  /*0fa0*/  @!P4 BRA `(.L_x_4947) ;  /* 0x000000300000c947 */ /* 0x000fea0003800000 */
[----:B------:R-:W-:Y:S01]  /*0fb0*/  ISETP.NE.AND P4, PT, R21, -0x1, PT ;  /* 0xffffffff1500780c */ /* 0x000fe20003f85270 */
[----:B------:R-:W-:-:S12]  /*0fc0*/  IMAD.U32 R19, RZ, RZ, UR4 ;  /* 0x00000004ff137e24 */ /* 0x000fd8000f8e00ff */
[----:B------:R-:W-:Y:S02]  /*0fd0*/  @P4 PRMT R19, RZ, 0x7610, R19 ;  /* 0x00007610ff134816 */ /* 0x000fe40000000013 */
.L_x_4947:
[----:B------:R-:W-:Y:S05]  /*0fe0*/  BSYNC B0 ;  /* 0x0000000000007941 */ /* 0x000fea0003800000 */
.L_x_4946:
[----:B------:R-:W-:Y:S01]  /*0ff0*/  BSSY B0, `(.L_x_4948) ;  /* 0x0000005000007945 */ /* 0x000fe20003800000 */
[----:B------:R-:W-:Y:S05]  /*1000*/  @!P5 BRA `(.L_x_4949) ;  /* 0x000000300000d947 */ /* 0x000fea0003800000 */
[----:B------:R-:W-:Y:S01]  /*1010*/  ISETP.NE.AND P4, PT, R22, -0x1, PT ;  /* 0xffffffff1600780c */ /* 0x000fe20003f85270 */
[----:B------:R-:W-:-:S12]  /*1020*/  IMAD.U32 R18, RZ, RZ, UR4 ;  /* 0x00000004ff127e24 */ /* 0x000fd8000f8e00ff */
[----:B------:R-:W-:Y:S02]  /*1030*/  @P4 PRMT R18, RZ, 0x7610, R18 ;  /* 0x00007610ff124816 */ /* 0x000fe40000000012 */
.L_x_4949:
[----:B------:R-:W-:Y:S05]  /*1040*/  BSYNC B0 ;  /* 0x0000000000007941 */ /* 0x000fea0003800000 */
.L_x_4948:
[----:B------:R-:W-:Y:S01]  /*1050*/  IMAD.MOV.U32 R21, RZ, RZ, c[0x0][0x0] ;  /* 0x00000000ff157624 */ /* 0x000fe200078e00ff */
[----:B------:R0:W-:Y:S03]  /*1060*/  @P3 STG.E.U16 [R8.64], R17 ;  /* 0x0000001108003986 */ /* 0x0001e6000c101508 */
        /* <DEDUP_REMOVED lines=10> */
.L_x_4934:
        /* <DEDUP_REMOVED lines=9> */
[----:B------:R-:W-:Y:S02]  /*11a0*/  UISETP.NE.U32.AND UP0, UPT, UR5, 0x1, UPT ;  /* 0x000000010500788c */ /* 0x000fe4000bf05070 */
[----:B------:R-:W-:Y:S02]  /*11b0*/  UMOV UR4, UR6 ;  /* 0x0000000600047c82 */ /* 0x000fe40008000000 */
[----:B------:R-:W-:Y:S01]  /*11c0*/  ISETP.LE.AND P0, PT, RZ, UR4, PT ;  /* 0x00000004ff007c0c */ /* 0x000fe2000bf03270 */
[----:B------:R-:W-:Y:S02]  /*11d0*/  UMOV UR5, 0x1 ;  /* 0x0000000100057882 */ /* 0x000fe40000000000 */
[----:B------:R-:W-:-:S10]  /*11e0*/  USEL UR5, UR5, 0xffff, UP0 ;  /* 0x0000ffff05057887 */ /* 0x000fd40008000000 */
[----:B------:R-:W-:Y:S05]  /*11f0*/  @!P0 BRA `(.L_x_4951) ;  /* 0x0000074000008947 */ /* 0x000fea0003800000 */
.L_x_4957:
[----:B------:R-:W0:Y:S01]  /*1200*/  LDC.U16 R6, c[0x0][0xe8a] ;  /* 0x0003a280ff067b82 */ /* 0x000e220000000400 */
[----:B------:R-:W-:Y:S01]  /*1210*/  LEA R2, P0, R5, R10, 0x3 ;  /* 0x0000000a05027211 */ /* 0x000fe200078018ff */
[----:B------:R-:W-:Y:S02]  /*1220*/  IMAD.MOV.U32 R8, RZ, RZ, 0x1 ;  /* 0x00000001ff087424 */ /* 0x000fe400078e00ff */
[----:B------:R-:W-:Y:S02]  /*1230*/  IMAD.MOV.U32 R13, RZ, RZ, 0x1 ;  /* 0x00000001ff0d7424 */ /* 0x000fe400078e00ff */
[----:B------:R-:W-:Y:S02]  /*1240*/  IMAD.MOV.U32 R14, RZ, RZ, 0x1 ;  /* 0x00000001ff0e7424 */ /* 0x000fe400078e00ff */
[----:B------:R-:W-:Y:S01]  /*1250*/  IMAD.MOV.U32 R9, RZ, RZ, 0x1 ;  /* 0x00000001ff097424 */ /* 0x000fe200078e00ff */
[----:B0-----:R-:W-:-:S04]  /*1260*/  PRMT R3, R6, 0x9910, RZ ;  /* 0x0000991006037816 */ /* 0x001fc800000000ff */
[----:B------:R-:W-:Y:S02]  /*1270*/  ISETP.NE.AND P1, PT, R3, RZ, PT ;  /* 0x000000ff0300720c */ /* 0x000fe40003f25270 */
[----:B------:R-:W-:-:S11]  /*1280*/  LEA.HI.X R3, R5, R11, R4, 0x3, P0 ;  /* 0x0000000b05037211 */ /* 0x000fd600000f1c04 */
[----:B------:R-:W-:Y:S05]  /*1290*/  @!P1 BRA `(.L_x_4952) ;  /* 0x000005d000009947 */ /* 0x000fea0003800000 */
[----:B------:R-:W2:Y:S01]  /*12a0*/  LDG.E.64 R8, [R2.64] ;  /* 0x0000000802087981 */ /* 0x000ea2000c1e1b00 */
[----:B------:R-:W-:Y:S02]  /*12b0*/  IMAD.MOV.U32 R16, RZ, RZ, 0x1 ;  /* 0x00000001ff107424 */ /* 0x000fe400078e00ff */
[----:B------:R-:W-:Y:S01]  /*12c0*/  IMAD.MOV.U32 R15, RZ, RZ, R6 ;  /* 0x000000ffff0f7224 */ /* 0x000fe200078e0006 */
[C---:B--2---:R-:W-:Y:S02]  /*12d0*/  PRMT R14, R8.reuse, 0x7610, R14 ;  /* 0x00007610080e7816 */ /* 0x044fe4000000000e */
[----:B------:R-:W-:Y:S02]  /*12e0*/  PRMT R13, R8, 0x7632, R13 ;  /* 0x00007632080d7816 */ /* 0x000fe4000000000d */
[C---:B------:R-:W-:Y:S02]  /*12f0*/  PRMT R8, R9.reuse, 0x7610, R8 ;  /* 0x0000761009087816 */ /* 0x040fe40000000008 */
[----:B------:R-:W-:-:S02]  /*1300*/  PRMT R7, R9, 0x7632, R7 ;  /* 0x0000763209077816 */ /* 0x000fc40000000007 */
[----:B------:R-:W-:Y:S02]  /*1310*/  PRMT R9, R16, 0x7610, R9 ;  /* 0x0000761010097816 */ /* 0x000fe40000000009 */
.L_x_4953:
[----:B------:R-:W-:Y:S02]  /*1320*/  LOP3.LUT R16, R15, 0x1, RZ, 0xc0, !PT ;  /* 0x000000010f107812 */ /* 0x000fe400078ec0ff */
[----:B------:R-:W-:Y:S02]  /*1330*/  PRMT R17, R9, 0x9910, RZ ;  /* 0x0000991009117816 */ /* 0x000fe400000000ff */
[----:B------:R-:W-:Y:S02]  /*1340*/  ISETP.NE.U32.AND P0, PT, R16, 0x1, PT ;  /* 0x000000011000780c */ /* 0x000fe40003f05070 */
[C---:B------:R-:W-:Y:S02]  /*1350*/  LOP3.LUT R16, R15.reuse, 0xffff, RZ, 0xc0, !PT ;  /* 0x0000ffff0f107812 */ /* 0x040fe400078ec0ff */
[----:B------:R-:W-:Y:S02]  /*1360*/  PRMT R19, R14, 0x9910, RZ ;  /* 0x000099100e137816 */ /* 0x000fe400000000ff */
[----:B------:R-:W-:Y:S01]  /*1370*/  LEA.HI R9, R16, R15, RZ, 0x11 ;  /* 0x0000000f10097211 */ /* 0x000fe200078f88ff */
[----:B------:R-:W-:Y:S01]  /*1380*/  IMAD.MOV.U32 R16, RZ, RZ, R17 ;  /* 0x000000ffff107224 */ /* 0x000fe200078e0011 */
[----:B------:R-:W-:-:S02]  /*1390*/  IADD3 R15, R15, 0x1, RZ ;  /* 0x000000010f0f7810 */ /* 0x000fc40007ffe0ff */
[----:B------:R-:W-:Y:S02]  /*13a0*/  SEL R14, R14, 0x1, !P0 ;  /* 0x000000010e0e7807 */ /* 0x000fe40004000000 */
[----:B------:R-:W-:Y:S02]  /*13b0*/  LOP3.LUT R17, R15, 0xffff, RZ, 0xc0, !PT ;  /* 0x0000ffff0f117812 */ /* 0x000fe400078ec0ff */
[----:B------:R-:W-:Y:S01]  /*13c0*/  PRMT R18, R14, 0x9910, RZ ;  /* 0x000099100e127816 */ /* 0x000fe200000000ff */
[----:B------:R-:W-:Y:S01]  /*13d0*/  IMAD.MOV.U32 R14, RZ, RZ, R19 ;  /* 0x000000ffff0e7224 */ /* 0x000fe200078e0013 */
[----:B------:R-:W-:Y:S02]  /*13e0*/  ISETP.GT.U32.AND P0, PT, R17, 0x2, PT ;  /* 0x000000021100780c */ /* 0x000fe40003f04070 */
[----:B------:R-:W-:Y:S01]  /*13f0*/  PRMT R19, R9, 0x9910, RZ ;  /* 0x0000991009137816 */ /* 0x000fe200000000ff */
[----:B------:R-:W-:Y:S02]  /*1400*/  IMAD.MOV.U32 R9, RZ, RZ, R18 ;  /* 0x000000ffff097224 */ /* 0x000fe400078e0012 */
[----:B------:R-:W-:-:S02]  /*1410*/  IMAD R14, R14, R14, RZ ;  /* 0x0000000e0e0e7224 */ /* 0x000fc400078e02ff */
[----:B------:R-:W-:Y:S02]  /*1420*/  IMAD.MOV.U32 R15, RZ, RZ, R19 ;  /* 0x000000ffff0f7224 */ /* 0x000fe400078e0013 */
[----:B------:R-:W-:-:S03]  /*1430*/  IMAD R9, R16, R9, RZ ;  /* 0x0000000910097224 */ /* 0x000fc600078e02ff */
[----:B------:R-:W-:Y:S01]  /*1440*/  SHF.R.S32.HI R15, RZ, 0x1, R15 ;  /* 0x00000001ff0f7819 */ /* 0x000fe2000001140f */
[----:B------:R-:W-:Y:S05]  /*1450*/  @P0 BRA `(.L_x_4953) ;  /* 0xfffffec000000947 */ /* 0x000fea000383ffff */
[----:B------:R-:W-:Y:S02]  /*1460*/  IMAD.MOV.U32 R14, RZ, RZ, 0x1 ;  /* 0x00000001ff0e7424 */ /* 0x000fe400078e00ff */
[----:B------:R-:W-:-:S05]  /*1470*/  IMAD.MOV.U32 R15, RZ, RZ, R6 ;  /* 0x000000ffff0f7224 */ /* 0x000fca00078e0006 */
.L_x_4954:
        /* <DEDUP_REMOVED lines=22> */
.L_x_4955:
        /* <DEDUP_REMOVED lines=20> */
[----:B------:R-:W-:-:S03]  /*1720*/  IMAD.MOV.U32 R8, RZ, RZ, 0x1 ;  /* 0x00000001ff087424 */ /* 0x000fc600078e00ff */
.L_x_4956:
        /* <DEDUP_REMOVED lines=20> */
.L_x_4952:
        /* <DEDUP_REMOVED lines=13> */
.L_x_4951:
[----:B------:R-:W-:-:S04]  /*1940*/  LEA R2, P0, R5, R10, 0x3 ;  /* 0x0000000a05027211 */ /* 0x000fc800078018ff */
[----:B------:R-:W-:-:S05]  /*1950*/  LEA.HI.X R3, R5, R11, R4, 0x3, P0 ;  /* 0x0000000b05037211 */ /* 0x000fca00000f1c04 */
[----:B------:R-:W2:Y:S01]  /*1960*/  LDG.E.64 R6, [R2.64] ;  /* 0x0000000802067981 */ /* 0x000ea2000c1e1b00 */
[----:B------:R-:W-:Y:S01]  /*1970*/  IMAD.MOV.U32 R15, RZ, RZ, 0x1 ;  /* 0x00000001ff0f7424 */ /* 0x000fe200078e00ff */
[----:B------:R-:W-:Y:S01]  /*1980*/  BSSY B0, `(.L_x_4958) ;  /* 0x0000012000007945 */ /* 0x000fe20003800000 */
[----:B------:R-:W-:Y:S01]  /*1990*/  IMAD.MOV.U32 R16, RZ, RZ, 0x1 ;  /* 0x00000001ff107424 */ /* 0x000fe200078e00ff */
[C---:B--2---:R-:W-:Y:S02]  /*19a0*/  PRMT R8, R6.reuse, 0x9910, RZ ;  /* 0x0000991006087816 */ /* 0x044fe400000000ff */
[----:B------:R-:W-:Y:S01]  /*19b0*/  PRMT R9, R6, 0xbb32, RZ ;  /* 0x0000bb3206097816 */ /* 0x000fe200000000ff */
[----:B------:R-:W-:Y:S01]  /*19c0*/  IMAD.MOV.U32 R6, RZ, RZ, 0x1 ;  /* 0x00000001ff067424 */ /* 0x000fe200078e00ff */
[----:B------:R-:W-:Y:S02]  /*19d0*/  ISETP.NE.AND P0, PT, R8, 0x1, PT ;  /* 0x000000010800780c */ /* 0x000fe40003f05270 */
[----:B------:R-:W-:-:S02]  /*19e0*/  PRMT R13, R7, 0x9910, RZ ;  /* 0x00009910070d7816 */ /* 0x000fc400000000ff */
[----:B------:R-:W-:Y:S01]  /*19f0*/  PRMT R14, R7, 0xbb32, RZ ;  /* 0x0000bb32070e7816 */ /* 0x000fe200000000ff */
[----:B------:R-:W-:Y:S01]  /*1a00*/  IMAD.MOV.U32 R7, RZ, RZ, 0x1 ;  /* 0x00000001ff077424 */ /* 0x000fe200078e00ff */
[----:B------:R-:W-:Y:S02]  /*1a10*/  ISETP.NE.AND P1, PT, R9, 0x1, PT ;  /* 0x000000010900780c */ /* 0x000fe40003f25270 */
        /* <DEDUP_REMOVED lines=8> */
.L_x_4959:
[----:B------:R-:W-:Y:S05]  /*1aa0*/  BSYNC B0 ;  /* 0x0000000000007941 */ /* 0x000fea0003800000 */
.L_x_4958:
[----:B------:R-:W-:Y:S01]  /*1ab0*/  BSSY B0, `(.L_x_4960) ;  /* 0x0000006000007945 */ /* 0x000fe20003800000 */
[----:B------:R-:W-:Y:S05]  /*1ac0*/  @!P1 BRA `(.L_x_4961) ;  /* 0x0000004000009947 */ /* 0x000fea0003800000 */
[----:B------:R-:W-:Y:S01]  /*1ad0*/  ISETP.NE.AND P0, PT, R9, -0x1, PT ;  /* 0xffffffff0900780c */ /* 0x000fe20003f05270 */
[----:B------:R-:W-:-:S05]  /*1ae0*/  IMAD.U32 R8, RZ, RZ, UR5 ;  /* 0x00000005ff087e24 */ /* 0x000fca000f8e00ff */
[----:B------:R-:W-:-:S07]  /*1af0*/  PRMT R6, R6, 0x5410, R8 ;  /* 0x0000541006067816 */ /* 0x000fce0000000008 */
[----:B------:R-:W-:Y:S02]  /*1b00*/  @P0 PRMT R6, R6, 0x5410, RZ ;  /* 0x0000541006060816 */ /* 0x000fe400000000ff */
.L_x_4961:
[----:B------:R-:W-:Y:S05]  /*1b10*/  BSYNC B0 ;  /* 0x0000000000007941 */ /* 0x000fea0003800000 */
.L_x_4960:
[----:B------:R-:W-:Y:S01]  /*1b20*/  BSSY B0, `(.L_x_4962) ;  /* 0x0000005000007945 */ /* 0x000fe20003800000 */
[----:B------:R-:W-:Y:S05]  /*1b30*/  @!P2 BRA `(.L_x_4963) ;  /* 0x000000300000a947 */ /* 0x000fea0003800000 */
[----:B------:R-:W-:Y:S01]  /*1b40*/  ISETP.NE.AND P0, PT, R13, -0x1, PT ;  /* 0xffffffff0d00780c */ /* 0x000fe20003f05270 */
[----:B------:R-:W-:-:S12]  /*1b50*/  IMAD.U32 R7, RZ, RZ, UR5 ;  /* 0x00000005ff077e24 */ /* 0x000fd8000f8e00ff */
[----:B------:R-:W-:Y:S02]  /*1b60*/  @P0 PRMT R7, RZ, 0x7610, R7 ;  /* 0x00007610ff070816 */ /* 0x000fe40000000007 */
.L_x_4963:
[----:B------:R-:W-:Y:S05]  /*1b70*/  BSYNC B0 ;  /* 0x0000000000007941 */ /* 0x000fea0003800000 */
.L_x_4962:
[----:B------:R-:W-:Y:S01]  /*1b80*/  BSSY B0, `(.L_x_4964) ;  /* 0x0000007000007945 */ /* 0x000fe20003800000 */
[----:B------:R-:W-:Y:S01]  /*1b90*/  PRMT R7, R7, 0x5410, R16 ;  /* 0x0000541007077816 */ /* 0x000fe20000000010 */
[----:B------:R-:W-:Y:S05]  /*1ba0*/  @!P3 BRA `(.L_x_4965) ;  /* 0x000000400000b947 */ /* 0x000fea0003800000 */
[----:B------:R-:W-:Y:S01]  /*1bb0*/  ISETP.NE.AND P0, PT, R14, -0x1, PT ;  /* 0xffffffff0e00780c */ /* 0x000fe20003f05270 */
[----:B------:R-:W-:-:S05]  /*1bc0*/  IMAD.U32 R8, RZ, RZ, UR5 ;  /* 0x00000005ff087e24 */ /* 0x000fca000f8e00ff */
[----:B------:R-:W-:-:S07]  /*1bd0*/  PRMT R7, R7, 0x5410, R8 ;  /* 0x0000541007077816 */ /* 0x000fce0000000008 */
[----:B------:R-:W-:Y:S02]  /*1be0*/  @P0 PRMT R7, R7, 0x5410, RZ ;  /* 0x0000541007070816 */ /* 0x000fe400000000ff */
.L_x_4965:
[----:B------:R-:W-:Y:S05]  /*1bf0*/  BSYNC B0 ;  /* 0x0000000000007941 */ /* 0x000fea0003800000 */
.L_x_4964:
[----:B------:R-:W-:Y:S01]  /*1c00*/  IADD3 R5, P0, R5, c[0x0][0x0], RZ ;  /* 0x0000000005057a10 */ /* 0x000fe20007f1e0ff */
[----:B------:R0:W-:Y:S03]  /*1c10*/  STG.E.64 [R2.64], R6 ;  /* 0x0000000602007986 */ /* 0x0001e6000c101b08 */
        /* <DEDUP_REMOVED lines=9> */
.L_x_4966:
        /* <DEDUP_REMOVED lines=13> */
.L_x_5382:


//--------------------- .text._ZN2at6native57_GLOBAL__N__f3eca4a2_24_ForeachBinaryOpScalar_cu_86b9896c25multi_tensor_apply_kernelINS1_18TensorListMetadataILi1EEENS1_21BinaryOpScalarFunctorIlLi1ELi1ELi0EEEJNS1_13power_functorIlEElEEEvT_T0_DpT1_ --------------------------
	.section	.text._ZN2at6native57_GLOBAL__N__f3eca4a2_24_ForeachBinaryOpScalar_cu_86b9896c25multi_tensor_apply_kernelINS1_18TensorListMetadataILi1EEENS1_21BinaryOpScalarFunctorIlLi1ELi1ELi0EEEJNS1_13power_functorIlEElEEEvT_T0_DpT1_,"ax",@progbits
	.sectioninfo	@"SHI_REGISTERS=28"
	.align	128
.text._ZN2at6native57_GLOBAL__N__f3eca4a2_24_ForeachBinaryOpScalar_cu_86b9896c25multi_tensor_apply_kernelINS1_18TensorListMetadataILi1EEENS1_21BinaryOpScalarFunctorIlLi1ELi1ELi0EEEJNS1_13power_functorIlEElEEEvT_T0_DpT1_:
        .type           _ZN2at6native57_GLOBAL__N__f3eca4a2_24_ForeachBinaryOpScalar_cu_86b9896c25multi_tensor_apply_kernelINS1_18TensorListMetadataILi1EEENS1_21BinaryOpScalarFunctorIlLi1ELi1ELi0EEEJNS1_13power_functorIlEElEEEvT_T0_DpT1_,@function
        .size           _ZN2at6native57_GLOBAL__N__f3eca4a2_24_ForeachBinaryOpScalar_cu_86b9896c25multi_tensor_apply_kernelINS1_18TensorListMetadataILi1EEENS1_21BinaryOpScalarFunctorIlLi1ELi1ELi0EEEJNS1_13power_functorIlEElEEEvT_T0_DpT1_,(.L_x_5383 - _ZN2at6native57_GLOBAL__N__f3eca4a2_24_ForeachBinaryOpScalar_cu_86b9896c25multi_tensor_apply_kernelINS1_18TensorListMetadataILi1EEENS1_21BinaryOpScalarFunctorIlLi1ELi1ELi0EEEJNS1_13power_functorIlEElEEEvT_T0_DpT1_)
        .other          _ZN2at6native57_GLOBAL__N__f3eca4a2_24_ForeachBinaryOpScalar_cu_86b9896c25multi_tensor_apply_kernelINS1_18TensorListMetadataILi1EEENS1_21BinaryOpScalarFunctorIlLi1ELi1ELi0EEEJNS1_13power_functorIlEElEEEvT_T0_DpT1_,@"STO_CUDA_ENTRY STV_DEFAULT"
_ZN2at6native57_GLOBAL__N__f3eca4a2_24_ForeachBinaryOpScalar_cu_86b9896c25multi_tensor_apply_kernelINS1_18TensorListMetadataILi1EEENS1_21BinaryOpScalarFunctorIlLi1ELi1ELi0EEEJNS1_13power_functorIlEElEEEvT_T0_DpT1_:
        /* <DEDUP_REMOVED lines=32> */
.L_x_4974:
[----:B0-----:R-:W-:Y:S01]  /*0200*/  IADD3 R4, P0, R22, UR4, RZ ;  /* 0x0000000416047c10 */ /* 0x001fe2000ff1e0ff */
[----:B------:R-:W-:Y:S01]  /*0210*/  CS2R R14, SRZ ;  /* 0x00000000000e7805 */ /* 0x000fe2000001ff00 */
[----:B------:R-:W-:Y:S02]  /*0220*/  CS2R R16, SRZ ;  /* 0x0000000000107805 */ /* 0x000fe4000001ff00 */
[C---:B------:R-:W-:Y:S01]  /*0230*/  IADD3 R2, P1, R4.reuse, c[0x0][0x0], RZ ;  /* 0x0000000004027a10 */ /* 0x040fe20007f3e0ff */
[----:B------:R-:W-:Y:S01]  /*0240*/  IMAD.X R7, RZ, RZ, UR5, P0 ;  /* 0x00000005ff077e24 */ /* 0x000fe200080e06ff */
[----:B------:R-:W-:Y:S02]  /*0250*/  IADD3 R0, P4, R4, UR12, RZ ;  /* 0x0000000c04007c10 */ /* 0x000fe4000ff9e0ff */
[----:B------:R-:W-:Y:S01]  /*0260*/  LEA R12, P5, R2, UR6, 0x3 ;  /* 0x00000006020c7c11 */ /* 0x000fe2000f8a18ff */
[--C-:B------:R-:W-:Y:S01]  /*0270*/  IMAD.X R5, RZ, RZ, R7.reuse, P1 ;  /* 0x000000ffff057224 */ /* 0x100fe200008e0607 */
[C---:B------:R-:W-:Y:S01]  /*0280*/  ISETP.GE.U32.AND P2, PT, R0.reuse, 0x10000, PT ;  /* 0x000100000000780c */ /* 0x040fe20003f46070 */
[----:B------:R-:W-:Y:S01]  /*0290*/  IMAD.X R3, RZ, RZ, R7, P4 ;  /* 0x000000ffff037224 */ /* 0x000fe200020e0607 */
[----:B------:R-:W-:-:S02]  /*02a0*/  LEA R10, P4, R0, UR6, 0x3 ;  /* 0x00000006000a7c11 */ /* 0x000fc4000f8818ff */
[----:B------:R-:W-:Y:S02]  /*02b0*/  ISETP.LT.U32.AND P1, PT, R0, UR16, PT ;  /* 0x0000001000007c0c */ /* 0x000fe4000bf21070 */
[----:B------:R-:W-:Y:S02]  /*02c0*/  LEA.HI.X R13, R2, UR7, R5, 0x3, P5 ;  /* 0x00000007020d7c11 */ /* 0x000fe4000a8f1c05 */
[----:B------:R-:W-:Y:S02]  /*02d0*/  LEA.HI.X R11, R0, UR7, R3, 0x3, P4 ;  /* 0x00000007000b7c11 */ /* 0x000fe4000a0f1c03 */
[----:B------:R-:W-:Y:S02]  /*02e0*/  ISETP.GE.U32.AND.EX P5, PT, R3, RZ, PT, P2 ;  /* 0x000000ff0300720c */ /* 0x000fe40003fa6120 */
[----:B------:R-:W-:Y:S02]  /*02f0*/  IADD3 R0, P4, R4, UR8, RZ ;  /* 0x0000000804007c10 */ /* 0x000fe4000ff9e0ff */
[----:B------:R-:W-:-:S02]  /*0300*/  ISETP.GE.U32.AND P3, PT, R2, 0x10000, PT ;  /* 0x000100000200780c */ /* 0x000fc40003f66070 */
[----:B------:R-:W-:Y:S02]  /*0310*/  ISETP.GE.U32.AND P2, PT, R4, 0x10000, PT ;  /* 0x000100000400780c */ /* 0x000fe40003f46070 */
[----:B------:R-:W-:Y:S01]  /*0320*/  ISETP.LT.AND.EX P1, PT, R3, UR10, !P5, P1 ;  /* 0x0000000a03007c0c */ /* 0x000fe2000ef21310 */
[----:B------:R-:W-:Y:S01]  /*0330*/  IMAD.X R3, RZ, RZ, R7, P4 ;  /* 0x000000ffff037224 */ /* 0x000fe200020e0607 */
[----:B------:R-:W-:Y:S02]  /*0340*/  ISETP.LT.U32.AND P0, PT, R2, UR16, PT ;  /* 0x0000001002007c0c */ /* 0x000fe4000bf01070 */
[----:B------:R-:W-:Y:S02]  /*0350*/  ISETP.GE.U32.AND.EX P3, PT, R5, RZ, PT, P3 ;  /* 0x000000ff0500720c */ /* 0x000fe40003f66130 */
[----:B------:R-:W-:Y:S02]  /*0360*/  ISETP.GE.U32.AND.EX P6, PT, R7, RZ, PT, P2 ;  /* 0x000000ff0700720c */ /* 0x000fe40003fc6120 */
[----:B------:R-:W-:-:S02]  /*0370*/  ISETP.GE.U32.AND P2, PT, R0, 0x10000, PT ;  /* 0x000100000000780c */ /* 0x000fc40003f46070 */
[----:B------:R-:W-:Y:S02]  /*0380*/  ISETP.LT.AND.EX P0, PT, R5, UR10, !P3, P0 ;  /* 0x0000000a05007c0c */ /* 0x000fe4000df01300 */
[----:B------:R-:W-:Y:S02]  /*0390*/  ISETP.LT.U32.AND P3, PT, R4, UR16, PT ;  /* 0x0000001004007c0c */ /* 0x000fe4000bf61070 */
[----:B------:R-:W-:Y:S02]  /*03a0*/  ISETP.LT.U32.AND P4, PT, R0, UR16, PT ;  /* 0x0000001000007c0c */ /* 0x000fe4000bf81070 */
[----:B------:R-:W-:Y:S02]  /*03b0*/  ISETP.GE.U32.AND.EX P2, PT, R3, RZ, PT, P2 ;  /* 0x000000ff0300720c */ /* 0x000fe40003f46120 */
[----:B------:R-:W-:Y:S02]  /*03c0*/  ISETP.LT.AND.EX P3, PT, R7, UR10, !P6, P3 ;  /* 0x0000000a07007c0c */ /* 0x000fe4000f761330 */
[----:B------:R-:W-:-:S02]  /*03d0*/  ISETP.LT.AND.EX P4, PT, R3, UR10, !P2, P4 ;  /* 0x0000000a03007c0c */ /* 0x000fc4000d781340 */
[----:B------:R-:W-:Y:S01]  /*03e0*/  LEA R8, P5, R4, UR6, 0x3 ;  /* 0x0000000604087c11 */ /* 0x000fe2000f8a18ff */
[----:B------:R0:W5:Y:S01]  /*03f0*/  @P0 LDG.E.64 R16, [R12.64] ;  /* 0x0000000e0c100981 */ /* 0x000162000c1e1b00 */
[----:B------:R-:W-:Y:S02]  /*0400*/  LEA R6, P6, R0, UR6, 0x3 ;  /* 0x0000000600067c11 */ /* 0x000fe4000f8c18ff */
[----:B------:R-:W-:Y:S02]  /*0410*/  LEA.HI.X R9, R4, UR7, R7, 0x3, P5 ;  /* 0x0000000704097c11 */ /* 0x000fe4000a8f1c07 */
[----:B------:R-:W-:Y:S01]  /*0420*/  LEA.HI.X R7, R0, UR7, R3, 0x3, P6 ;  /* 0x0000000700077c11 */ /* 0x000fe2000b0f1c03 */
[----:B------:R-:W-:Y:S01]  /*0430*/  CS2R R4, SRZ ;  /* 0x0000000000047805 */ /* 0x000fe2000001ff00 */
[----:B------:R-:W-:Y:S01]  /*0440*/  CS2R R2, SRZ ;  /* 0x0000000000027805 */ /* 0x000fe2000001ff00 */
[----:B------:R0:W5:Y:S04]  /*0450*/  @P3 LDG.E.64 R14, [R8.64] ;  /* 0x0000000e080e3981 */ /* 0x000168000c1e1b00 */
[----:B------:R0:W5:Y:S04]  /*0460*/  @P1 LDG.E.64 R4, [R10.64] ;  /* 0x0000000e0a041981 */ /* 0x000168000c1e1b00 */
[----:B------:R0:W5:Y:S01]  /*0470*/  @P4 LDG.E.64 R2, [R6.64] ;  /* 0x0000000e06024981 */ /* 0x000162000c1e1b00 */
[----:B------:R-:W-:-:S04]  /*0480*/  ISETP.NE.U32.AND P2, PT, RZ, c[0x0][0xe90], PT ;  /* 0x0003a400ff007a0c */ /* 0x000fc80003f45070 */
[----:B------:R-:W-:Y:S01]  /*0490*/  ISETP.NE.AND.EX P2, PT, RZ, c[0x0][0xe94], PT, P2 ;  /* 0x0003a500ff007a0c */ /* 0x000fe20003f45320 */
[----:B------:R-:W-:Y:S02]  /*04a0*/  IMAD.MOV.U32 R24, RZ, RZ, 0x1 ;  /* 0x00000001ff187424 */ /* 0x000fe400078e00ff */
[----:B------:R-:W-:Y:S02]  /*04b0*/  IMAD.MOV.U32 R25, RZ, RZ, RZ ;  /* 0x000000ffff197224 */ /* 0x000fe400078e00ff */
[----:B------:R-:W-:Y:S02]  /*04c0*/  IMAD.MOV.U32 R20, RZ, RZ, 0x1 ;  /* 0x00000001ff147424 */ /* 0x000fe400078e00ff */
[----:B------:R-:W-:Y:S02]  /*04d0*/  IMAD.MOV.U32 R23, RZ, RZ, RZ ;  /* 0x000000ffff177224 */ /* 0x000fe400078e00ff */
[----:B------:R-:W-:Y:S02]  /*04e0*/  IMAD.MOV.U32 R18, RZ, RZ, 0x1 ;  /* 0x00000001ff127424 */ /* 0x000fe400078e00ff */
[----:B------:R-:W-:-:S02]  /*04f0*/  IMAD.MOV.U32 R21, RZ, RZ, RZ ;  /* 0x000000ffff157224 */ /* 0x000fc400078e00ff */
[----:B------:R-:W-:Y:S02]  /*0500*/  IMAD.MOV.U32 R0, RZ, RZ, 0x1 ;  /* 0x00000001ff007424 */ /* 0x000fe400078e00ff */
[----:B------:R-:W-:Y:S01]  /*0510*/  IMAD.MOV.U32 R19, RZ, RZ, RZ ;  /* 0x000000ffff137224 */ /* 0x000fe200078e00ff */
[----:B------:R-:W-:Y:S05]  /*0520*/  @!P2 BRA `(.L_x_4969) ;  /* 0x000006c00000a947 */ /* 0x000fea0003800000 */
[----:B0-----:R-:W-:Y:S02]  /*0530*/  IMAD.MOV.U32 R0, RZ, RZ, 0x1 ;  /* 0x00000001ff007424 */ /* 0x001fe400078e00ff */
[----:B------:R-:W-:Y:S02]  /*0540*/  IMAD.MOV.U32 R19, RZ, RZ, RZ ;  /* 0x000000ffff137224 */ /* 0x000fe400078e00ff */
[----:B------:R-:W-:Y:S02]  /*0550*/  IMAD.MOV.U32 R23, RZ, RZ, c[0x0][0xe90] ;  /* 0x0003a400ff177624 */ /* 0x000fe400078e00ff */
[----:B------:R-:W-:-:S03]  /*0560*/  IMAD.MOV.U32 R20, RZ, RZ, c[0x0][0xe94] ;  /* 0x0003a500ff147624 */ /* 0x000fc600078e00ff */
.L_x_4970:
[----:B------:R-:W-:Y:S01]  /*0570*/  LOP3.LUT R18, R23, 0x1, RZ, 0xc0, !PT ;  /* 0x0000000117127812 */ /* 0x000fe200078ec0ff */
[----:B-----5:R-:W-:Y:S01]  /*0580*/  IMAD R25, R15, R14, RZ ;  /* 0x0000000e0f197224 */ /* 0x020fe200078e02ff */
[----:B------:R-:W-:-:S02]  /*0590*/  IADD3 R24, P5, R23, 0x1, RZ ;  /* 0x0000000117187810 */ /* 0x000fc40007fbe0ff */
[----:B------:R-:W-:Y:S01]  /*05a0*/  ISETP.NE.U32.AND P2, PT, R18, 0x1, PT ;  /* 0x000000011200780c */ /* 0x000fe20003f45070 */
[----:B------:R-:W-:-:S03]  /*05b0*/  IMAD R25, R14, R15, R25 ;  /* 0x0000000f0e197224 */ /* 0x000fc600078e0219 */
[----:B------:R-:W-:-:S04]  /*05c0*/  ISETP.NE.U32.AND.EX P2, PT, RZ, RZ, PT, P2 ;  /* 0x000000ffff00720c */ /* 0x000fc80003f45120 */
[----:B------:R-:W-:Y:S02]  /*05d0*/  SEL R21, R15, RZ, !P2 ;  /* 0x000000ff0f157207 */ /* 0x000fe40005000000 */
[C---:B------:R-:W-:Y:S01]  /*05e0*/  SEL R18, R14.reuse, 0x1, !P2 ;  /* 0x000000010e127807 */ /* 0x040fe20005000000 */
[----:B------:R-:W-:Y:S01]  /*05f0*/  IMAD.WIDE.U32 R14, R14, R14, RZ ;  /* 0x0000000e0e0e7225 */ /* 0x000fe200078e00ff */
[----:B------:R-:W-:-:S03]  /*0600*/  ISETP.GT.U32.AND P2, PT, R24, 0x2, PT ;  /* 0x000000021800780c */ /* 0x000fc60003f44070 */
[--C-:B------:R-:W-:Y:S01]  /*0610*/  IMAD.X R24, RZ, RZ, R20.reuse, P5 ;  /* 0x000000ffff187224 */ /* 0x100fe200028e0614 */
[----:B------:R-:W-:Y:S01]  /*0620*/  LEA.HI R23, P5, R20, R23, RZ, 0x1 ;  /* 0x0000001714177211 */ /* 0x000fe200078b08ff */
[----:B------:R-:W-:Y:S02]  /*0630*/  IMAD R21, R21, R0, RZ ;  /* 0x0000000015157224 */ /* 0x000fe400078e02ff */
[----:B------:R-:W-:Y:S01]  /*0640*/  IMAD.IADD R15, R15, 0x1, R25 ;  /* 0x000000010f0f7824 */ /* 0x000fe200078e0219 */
[----:B------:R-:W-:Y:S01]  /*0650*/  ISETP.GT.U32.AND.EX P2, PT, R24, RZ, PT, P2 ;  /* 0x000000ff1800720c */ /* 0x000fe20003f44120 */
[----:B------:R-:W-:Y:S02]  /*0660*/  IMAD.X R20, RZ, RZ, R20, P5 ;  /* 0x000000ffff147224 */ /* 0x000fe400028e0614 */
[----:B------:R-:W-:Y:S02]  /*0670*/  IMAD R21, R19, R18, R21 ;  /* 0x0000001213157224 */ /* 0x000fe400078e0215 */
[----:B------:R-:W-:Y:S01]  /*0680*/  IMAD.WIDE.U32 R18, R18, R0, RZ ;  /* 0x0000000012127225 */ /* 0x000fe200078e00ff */
[----:B------:R-:W-:-:S02]  /*0690*/  SHF.R.S64 R23, R23, 0x1, R20 ;  /* 0x0000000117177819 */ /* 0x000fc40000001014 */
[----:B------:R-:W-:Y:S01]  /*06a0*/  SHF.R.S32.HI R20, RZ, 0x1, R20 ;  /* 0x00000001ff147819 */ /* 0x000fe20000011414 */
[----:B------:R-:W-:Y:S02]  /*06b0*/  IMAD.MOV.U32 R0, RZ, RZ, R18 ;  /* 0x000000ffff007224 */ /* 0x000fe400078e0012 */
[----:B------:R-:W-:Y:S02]  /*06c0*/  IMAD.IADD R19, R19, 0x1, R21 ;  /* 0x0000000113137824 */ /* 0x000fe400078e0215 */
[----:B------:R-:W-:Y:S05]  /*06d0*/  @P2 BRA `(.L_x_4970) ;  /* 0xfffffe9000002947 */ /* 0x000fea000383ffff */
[----:B------:R-:W-:Y:S02]  /*06e0*/  IMAD.MOV.U32 R18, RZ, RZ, 0x1 ;  /* 0x00000001ff127424 */ /* 0x000fe400078e00ff */
[----:B------:R-:W-:Y:S02]  /*06f0*/  IMAD.MOV.U32 R21, RZ, RZ, RZ ;  /* 0x000000ffff157224 */ /* 0x000fe400078e00ff */
[----:B------:R-:W-:Y:S02]  /*0700*/  IMAD.MOV.U32 R23, RZ, RZ, c[0x0][0xe90] ;  /* 0x0003a400ff177624 */ /* 0x000fe400078e00ff */
[----:B------:R-:W-:-:S03]  /*0710*/  IMAD.MOV.U32 R20, RZ, RZ, c[0x0][0xe94] ;  /* 0x0003a500ff147624 */ /* 0x000fc600078e00ff */
.L_x_4971:
[----:B------:R-:W-:Y:S01]  /*0720*/  LOP3.LUT R14, R23, 0x1, RZ, 0xc0, !PT ;  /* 0x00000001170e7812 */ /* 0x000fe200078ec0ff */
[----:B------:R-:W-:Y:S01]  /*0730*/  IMAD R25, R17, R16, RZ ;  /* 0x0000001011197224 */ /* 0x000fe200078e02ff */
        /* <DEDUP_REMOVED lines=13> */
[----:B------:R-:W-:Y:S02]  /*0810*/  IMAD R21, R21, R14, R15 ;  /* 0x0000000e15157224 */ /* 0x000fe400078e020f */
[----:B------:R-:W-:Y:S02]  /*0820*/  IMAD.X R20, RZ, RZ, R20, P5 ;  /* 0x000000ffff147224 */ /* 0x000fe400028e0614 */
[----:B------:R-:W-:-:S03]  /*0830*/  IMAD.WIDE.U32 R14, R14, R18, RZ ;  /* 0x000000120e0e7225 */ /* 0x000fc600078e00ff */
[--C-:B------:R-:W-:Y:S01]  /*0840*/  SHF.R.S64 R23, R23, 0x1, R20.reuse ;  /* 0x0000000117177819 */ /* 0x100fe20000001014 */
[----:B------:R-:W-:Y:S01]  /*0850*/  IMAD.IADD R21, R15, 0x1, R21 ;  /* 0x000000010f157824 */ /* 0x000fe200078e0215 */
[----:B------:R-:W-:Y:S02]  /*0860*/  MOV R18, R14 ;  /* 0x0000000e00127202 */ /* 0x000fe40000000f00 */
[----:B------:R-:W-:Y:S01]  /*0870*/  SHF.R.S32.HI R20, RZ, 0x1, R20 ;  /* 0x00000001ff147819 */ /* 0x000fe20000011414 */
[----:B------:R-:W-:Y:S05]  /*0880*/  @P2 BRA `(.L_x_4971) ;  /* 0xfffffe9000002947 */ /* 0x000fea000383ffff */
[----:B------:R-:W-:Y:S02]  /*0890*/  IMAD.MOV.U32 R20, RZ, RZ, 0x1 ;  /* 0x00000001ff147424 */ /* 0x000fe400078e00ff */
[----:B------:R-:W-:Y:S02]  /*08a0*/  IMAD.MOV.U32 R23, RZ, RZ, RZ ;  /* 0x000000ffff177224 */ /* 0x000fe400078e00ff */
[----:B------:R-:W-:Y:S02]  /*08b0*/  IMAD.MOV.U32 R17, RZ, RZ, c[0x0][0xe90] ;  /* 0x0003a400ff117624 */ /* 0x000fe400078e00ff */
[----:B------:R-:W-:-:S03]  /*08c0*/  IMAD.MOV.U32 R16, RZ, RZ, c[0x0][0xe94] ;  /* 0x0003a500ff107624 */ /* 0x000fc600078e00ff */
.L_x_4972:
        /* <DEDUP_REMOVED lines=27> */
.L_x_4973:
        /* <DEDUP_REMOVED lines=23> */
.L_x_4969:
[----:B0-----:R-:W-:Y:S01]  /*0bf0*/  ULDC UR9, c[0x0][0x0] ;  /* 0x0000000000097ab9 */ /* 0x001fe20000000800 */
[----:B-----5:R-:W-:Y:S01]  /*0c00*/  IMAD.MOV.U32 R2, RZ, RZ, R0 ;  /* 0x000000ffff027224 */ /* 0x020fe200078e0000 */
[----:B------:R-:W-:Y:S01]  /*0c10*/  UIMAD.WIDE.U32 UR4, UR9, 0x4, UR4 ;  /* 0x00000004090478a5 */ /* 0x000fe2000f8e0004 */
[----:B------:R-:W-:Y:S02]  /*0c20*/  IMAD.MOV.U32 R3, RZ, RZ, R19 ;  /* 0x000000ffff037224 */ /* 0x000fe400078e0013 */
[----:B------:R-:W-:Y:S01]  /*0c30*/  IMAD.MOV.U32 R19, RZ, RZ, R21 ;  /* 0x000000ffff137224 */ /* 0x000fe200078e0015 */
[----:B------:R-:W-:Y:S01]  /*0c40*/  MOV R21, R23 ;  /* 0x0000001700157202 */ /* 0x000fe20000000f00 */
[----:B------:R-:W-:Y:S01]  /*0c50*/  UISETP.LT.U32.AND UP1, UPT, UR4, UR16, UPT ;  /* 0x000000100400728c */ /* 0x000fe2000bf21070 */
[----:B------:R0:W-:Y:S01]  /*0c60*/  @P3 STG.E.64 [R8.64], R2 ;  /* 0x0000000208003986 */ /* 0x0001e2000c101b0e */
[----:B------:R-:W-:Y:S01]  /*0c70*/  UISETP.GE.U32.AND UP0, UPT, UR4, 0x10000, UPT ;  /* 0x000100000400788c */ /* 0x000fe2000bf06070 */
[----:B------:R-:W-:-:S02]  /*0c80*/  IMAD.U32 R5, RZ, RZ, UR5 ;  /* 0x00000005ff057e24 */ /* 0x000fc4000f8e00ff */
[----:B------:R0:W-:Y:S01]  /*0c90*/  @P0 STG.E.64 [R12.64], R18 ;  /* 0x000000120c000986 */ /* 0x0001e2000c101b0e */
[----:B------:R-:W-:Y:S01]  /*0ca0*/  UISETP.GE.U32.AND.EX UP0, UPT, UR5, URZ, UPT, UP0 ;  /* 0x0000003f0500728c */ /* 0x000fe2000bf06100 */
[----:B------:R-:W-:Y:S01]  /*0cb0*/  PLOP3.LUT P0, PT, PT, PT, UP1, 0x80, 0x0 ;  /* 0x000000000000781c */ /* 0x000fe20003f0f018 */
[----:B------:R-:W-:Y:S01]  /*0cc0*/  IMAD.U32 R4, RZ, RZ, UR4 ;  /* 0x00000004ff047e24 */ /* 0x000fe2000f8e00ff */
[----:B------:R0:W-:Y:S02]  /*0cd0*/  @P1 STG.E.64 [R10.64], R20 ;  /* 0x000000140a001986 */ /* 0x0001e4000c101b0e */
[----:B------:R-:W-:Y:S02]  /*0ce0*/  ISETP.LT.AND.EX P0, PT, R5, UR10, PT, P0 ;  /* 0x0000000a05007c0c */ /* 0x000fe4000bf01300 */
[----:B------:R0:W-:Y:S01]  /*0cf0*/  @P4 STG.E.64 [R6.64], R24 ;  /* 0x0000001806004986 */ /* 0x0001e2000c101b0e */
[----:B------:R-:W-:-:S13]  /*0d00*/  PLOP3.LUT P1, PT, PT, PT, UP0, 0x80, 0x0 ;  /* 0x000000000000781c */ /* 0x000fda0003f2f008 */
[----:B0-----:R-:W-:Y:S05]  /*0d10*/  @!P1 BRA P0, `(.L_x_4974) ;  /* 0xfffff4e000009947 */ /* 0x001fea000003ffff */
[----:B------:R-:W-:Y:S05]  /*0d20*/  EXIT ;  /* 0x000000000000794d */ /* 0x000fea0003800000 */
.L_x_4968:
        /* <DEDUP_REMOVED lines=10> */
.L_x_4983:
[----:B01----:R-:W-:Y:S01]  /*0dd0*/  IADD3 R2, P0, R18, UR4, RZ ;  /* 0x0000000412027c10 */ /* 0x003fe2000ff1e0ff */
[----:B------:R-:W-:-:S03]  /*0de0*/  CS2R R16, SRZ ;  /* 0x0000000000107805 */ /* 0x000fc6000001ff00 */
[C---:B------:R-:W-:Y:S01]  /*0df0*/  IADD3 R0, P2, R2.reuse, c[0x0][0x0], RZ ;  /* 0x0000000002007a10 */ /* 0x040fe20007f5e0ff */
[----:B------:R-:W-:Y:S01]  /*0e00*/  IMAD.X R11, RZ, RZ, UR5, P0 ;  /* 0x00000005ff0b7e24 */ /* 0x000fe200080e06ff */
[----:B------:R-:W-:Y:S02]  /*0e10*/  ISETP.GE.U32.AND P0, PT, R2, 0x10000, PT ;  /* 0x000100000200780c */ /* 0x000fe40003f06070 */
[----:B------:R-:W-:Y:S01]  /*0e20*/  LEA R6, P4, R0, UR6, 0x3 ;  /* 0x0000000600067c11 */ /* 0x000fe2000f8818ff */
[----:B------:R-:W-:Y:S01]  /*0e30*/  IMAD.X R3, RZ, RZ, R11, P2 ;  /* 0x000000ffff037224 */ /* 0x000fe200010e060b */
[----:B------:R-:W-:Y:S02]  /*0e40*/  ISETP.LT.U32.AND P2, PT, R2, UR16, PT ;  /* 0x0000001002007c0c */ /* 0x000fe4000bf41070 */
[----:B------:R-:W-:Y:S02]  /*0e50*/  ISETP.GE.U32.AND.EX P0, PT, R11, RZ, PT, P0 ;  /* 0x000000ff0b00720c */ /* 0x000fe40003f06100 */
[----:B------:R-:W-:-:S02]  /*0e60*/  ISETP.GE.U32.AND P1, PT, R0, 0x10000, PT ;  /* 0x000100000000780c */ /* 0x000fc40003f26070 */
[----:B------:R-:W-:Y:S02]  /*0e70*/  ISETP.LT.AND.EX P2, PT, R11, UR10, !P0, P2 ;  /* 0x0000000a0b007c0c */ /* 0x000fe4000c741320 */
[C---:B------:R-:W-:Y:S02]  /*0e80*/  LEA.HI.X R7, R0.reuse, UR7, R3, 0x3, P4 ;  /* 0x0000000700077c11 */ /* 0x040fe4000a0f1c03 */
[----:B------:R-:W-:Y:S02]  /*0e90*/  ISETP.LT.U32.AND P3, PT, R0, UR16, PT ;  /* 0x0000001000007c0c */ /* 0x000fe4000bf61070 */
[C---:B------:R-:W-:Y:S02]  /*0ea0*/  ISETP.GE.U32.AND.EX P1, PT, R3.reuse, RZ, PT, P1 ;  /* 0x000000ff0300720c */ /* 0x040fe40003f26110 */
[----:B------:R-:W-:Y:S02]  /*0eb0*/  LEA R8, P4, R2, UR6, 0x3 ;  /* 0x0000000602087c11 */ /* 0x000fe4000f8818ff */
[----:B------:R-:W-:-:S02]  /*0ec0*/  ISETP.LT.AND.EX P1, PT, R3, UR10, !P1, P3 ;  /* 0x0000000a03007c0c */ /* 0x000fc4000cf21330 */
[C-C-:B------:R-:W-:Y:S02]  /*0ed0*/  LEA.HI.X R9, R2.reuse, UR7, R11.reuse, 0x3, P4 ;  /* 0x0000000702097c11 */ /* 0x140fe4000a0f1c0b */
[C---:B------:R-:W-:Y:S02]  /*0ee0*/  IADD3 R5, P3, R2.reuse, UR12, RZ ;  /* 0x0000000c02057c10 */ /* 0x040fe4000ff7e0ff */
[----:B------:R-:W-:Y:S01]  /*0ef0*/  IADD3 R0, P6, R2, UR8, RZ ;  /* 0x0000000802007c10 */ /* 0x000fe2000ffde0ff */
[----:B------:R-:W2:Y:S01]  /*0f00*/  @P2 LDG.E.64 R16, [R8.64] ;  /* 0x0000000e08102981 */ /* 0x000ea2000c1e1b00 */
[C---:B------:R-:W-:Y:S01]  /*0f10*/  ISETP.GE.U32.AND P5, PT, R5.reuse, 0x10000, PT ;  /* 0x000100000500780c */ /* 0x040fe20003fa6070 */
[--C-:B------:R-:W-:Y:S01]  /*0f20*/  IMAD.X R10, RZ, RZ, R11.reuse, P3 ;  /* 0x000000ffff0a7224 */ /* 0x100fe200018e060b */
[----:B------:R-:W-:Y:S01]  /*0f30*/  ISETP.LT.U32.AND P0, PT, R5, UR16, PT ;  /* 0x0000001005007c0c */ /* 0x000fe2000bf01070 */
[----:B------:R-:W-:Y:S01]  /*0f40*/  IMAD.X R3, RZ, RZ, R11, P6 ;  /* 0x000000ffff037224 */ /* 0x000fe200030e060b */
[----:B------:R-:W-:-:S02]  /*0f50*/  ISETP.GE.U32.AND P6, PT, R0, 0x10000, PT ;  /* 0x000100000000780c */ /* 0x000fc40003fc6070 */
[----:B------:R-:W-:Y:S02]  /*0f60*/  ISETP.LT.U32.AND P3, PT, R0, UR16, PT ;  /* 0x0000001000007c0c */ /* 0x000fe4000bf61070 */
[C---:B------:R-:W-:Y:S02]  /*0f70*/  ISETP.GE.U32.AND.EX P5, PT, R10.reuse, RZ, PT, P5 ;  /* 0x000000ff0a00720c */ /* 0x040fe40003fa6150 */
[C---:B------:R-:W-:Y:S02]  /*0f80*/  ISETP.GE.U32.AND.EX P6, PT, R3.reuse, RZ, PT, P6 ;  /* 0x000000ff0300720c */ /* 0x040fe40003fc6160 */
[----:B------:R-:W-:Y:S02]  /*0f90*/  ISETP.LT.AND.EX P0, PT, R10, UR10, !P5, P0 ;  /* 0x0000000a0a007c0c */ /* 0x000fe4000ef01300 */
[----:B------:R-:W-:Y:S02]  /*0fa0*/  ISETP.LT.AND.EX P3, PT, R3, UR10, !P6, P3 ;  /* 0x0000000a03007c0c */ /* 0x000fe4000f761330 */
[----:B------:R-:W-:-:S02]  /*0fb0*/  LEA R4, P4, R5, UR6, 0x3 ;  /* 0x0000000605047c11 */ /* 0x000fc4000f8818ff */
[C---:B------:R-:W-:Y:S01]  /*0fc0*/  LEA R2, P5, R0.reuse, UR6, 0x3 ;  /* 0x0000000600027c11 */ /* 0x040fe2000f8a18ff */
[----:B------:R-:W-:Y:S01]  /*0fd0*/  CS2R R14, SRZ ;  /* 0x00000000000e7805 */ /* 0x000fe2000001ff00 */
[----:B------:R-:W-:Y:S01]  /*0fe0*/  LEA.HI.X R5, R5, UR7, R10, 0x3, P4 ;  /* 0x0000000705057c11 */ /* 0x000fe2000a0f1c0a */
[----:B------:R-:W-:Y:S01]  /*0ff0*/  CS2R R12, SRZ ;  /* 0x00000000000c7805 */ /* 0x000fe2000001ff00 */
[----:B------:R-:W-:Y:S01]  /*1000*/  CS2R R10, SRZ ;  /* 0x00000000000a7805 */ /* 0x000fe2000001ff00 */
[----:B------:R-:W-:Y:S02]  /*1010*/  LEA.HI.X R3, R0, UR7, R3, 0x3, P5 ;  /* 0x0000000700037c11 */ /* 0x000fe4000a8f1c03 */
[----:B------:R0:W5:Y:S04]  /*1020*/  @P1 LDG.E.64 R14, [R6.64] ;  /* 0x0000000e060e1981 */ /* 0x000168000c1e1b00 */
[----:B------:R0:W5:Y:S04]  /*1030*/  @P0 LDG.E.64 R12, [R4.64] ;  /* 0x0000000e040c0981 */ /* 0x000168000c1e1b00 */
[----:B------:R0:W5:Y:S01]  /*1040*/  @P3 LDG.E.64 R10, [R2.64] ;  /* 0x0000000e020a3981 */ /* 0x000162000c1e1b00 */
[----:B------:R-:W-:Y:S01]  /*1050*/  BSSY B0, `(.L_x_4975) ;  /* 0x000000d000007945 */ /* 0x000fe20003800000 */
[----:B------:R-:W-:-:S02]  /*1060*/  IMAD.MOV.U32 R22, RZ, RZ, 0x1 ;  /* 0x00000001ff167424 */ /* 0x000fc400078e00ff */
[----:B------:R-:W-:Y:S02]  /*1070*/  IMAD.MOV.U32 R23, RZ, RZ, RZ ;  /* 0x000000ffff177224 */ /* 0x000fe400078e00ff */
[----:B------:R-:W-:Y:S02]  /*1080*/  IMAD.MOV.U32 R20, RZ, RZ, 0x1 ;  /* 0x00000001ff147424 */ /* 0x000fe400078e00ff */
        /* <DEDUP_REMOVED lines=9> */
.L_x_4976:
[----:B0-----:R-:W-:Y:S05]  /*1120*/  BSYNC B0 ;  /* 0x0000000000007941 */ /* 0x001fea0003800000 */
.L_x_4975:
        /* <DEDUP_REMOVED lines=13> */
.L_x_4978:
[----:B------:R-:W-:Y:S05]  /*1200*/  BSYNC B0 ;  /* 0x0000000000007941 */ /* 0x000fea0003800000 */
.L_x_4977:
        /* <DEDUP_REMOVED lines=10> */
.L_x_4980:
[----:B------:R-:W-:Y:S05]  /*12b0*/  BSYNC B0 ;  /* 0x0000000000007941 */ /* 0x000fea0003800000 */
.L_x_4979:
[----:B------:R-:W-:Y:S01]  /*12c0*/  BSSY B0, `(.L_x_4981) ;  /* 0x000000d000007945 */ /* 0x000fe20003800000 */
[----:B------:R-:W-:Y:S01]  /*12d0*/  IMAD.MOV.U32 R19, RZ, RZ, RZ ;  /* 0x000000ffff137224 */ /* 0x000fe200078e00ff */
[----:B------:R-:W-:Y:S01]  /*12e0*/  MOV R15, R23 ;  /* 0x00000017000f7202 */ /* 0x000fe20000000f00 */
[----:B------:R-:W-:Y:S02]  /*12f0*/  IMAD.MOV.U32 R12, RZ, RZ, R20 ;  /* 0x000000ffff0c7224 */ /* 0x000fe400078e0014 */
[----:B------:R-:W-:Y:S02]  /*1300*/  IMAD.MOV.U32 R13, RZ, RZ, R21 ;  /* 0x000000ffff0d7224 */ /* 0x000fe400078e0015 */
[----:B------:R-:W-:Y:S01]  /*1310*/  IMAD.MOV.U32 R14, RZ, RZ, R22 ;  /* 0x000000ffff0e7224 */ /* 0x000fe200078e0016 */
[----:B------:R-:W-:Y:S05]  /*1320*/  @!P6 BRA `(.L_x_4982) ;  /* 0x000000600000e947 */ /* 0x000fea0003800000 */
[----:B------:R-:W-:Y:S01]  /*1330*/  ISETP.NE.U32.AND P4, PT, R10, -0x1, PT ;  /* 0xffffffff0a00780c */ /* 0x000fe20003f85070 */
[----:B------:R-:W-:Y:S02]  /*1340*/  IMAD.U32 R0, RZ, RZ, UR9 ;  /* 0x00000009ff007e24 */ /* 0x000fe4000f8e00ff */
[----:B------:R-:W-:Y:S01]  /*1350*/  IMAD.U32 R19, RZ, RZ, UR13 ;  /* 0x0000000dff137e24 */ /* 0x000fe2000f8e00ff */
[----:B------:R-:W-:-:S13]  /*1360*/  ISETP.NE.AND.EX P4, PT, R11, -0x1, PT, P4 ;  /* 0xffffffff0b00780c */ /* 0x000fda0003f85340 */
[----:B------:R-:W-:Y:S02]  /*1370*/  @P4 IMAD.MOV.U32 R0, RZ, RZ, RZ ;  /* 0x000000ffff004224 */ /* 0x000fe400078e00ff */
[----:B------:R-:W-:Y:S02]  /*1380*/  @P4 IMAD.MOV.U32 R19, RZ, RZ, RZ ;  /* 0x000000ffff134224 */ /* 0x000fe400078e00ff */
.L_x_4982:
[----:B------:R-:W-:Y:S05]  /*1390*/  BSYNC B0 ;  /* 0x0000000000007941 */ /* 0x000fea0003800000 */
.L_x_4981:
[----:B------:R-:W-:Y:S01]  /*13a0*/  ULDC UR11, c[0x0][0x0] ;  /* 0x00000000000b7ab9 */ /* 0x000fe20000000800 */
[----:B------:R0:W-:Y:S01]  /*13b0*/  @P2 STG.E.64 [R8.64], R12 ;  /* 0x0000000c08002986 */ /* 0x0001e2000c101b0e */
[----:B------:R-:W-:-:S03]  /*13c0*/  UIMAD.WIDE.U32 UR4, UR11, 0x4, UR4 ;  /* 0x000000040b0478a5 */ /* 0x000fc6000f8e0004 */
[----:B------:R1:W-:Y:S01]  /*13d0*/  @P1 STG.E.64 [R6.64], R14 ;  /* 0x0000000e06001986 */ /* 0x0003e2000c101b0e */
[----:B------:R-:W-:Y:S02]  /*13e0*/  UISETP.LT.U32.AND UP1, UPT, UR4, UR16, UPT ;  /* 0x000000100400728c */ /* 0x000fe4000bf21070 */
[----:B------:R-:W-:Y:S01]  /*13f0*/  UISETP.GE.U32.AND UP0, UPT, UR4, 0x10000, UPT ;  /* 0x000100000400788c */ /* 0x000fe2000bf06070 */
[----:B------:R1:W-:Y:S01]  /*1400*/  @P0 STG.E.64 [R4.64], R16 ;  /* 0x0000001004000986 */ /* 0x0003e2000c101b0e */
[----:B------:R-:W-:Y:S02]  /*1410*/  IMAD.U32 R11, RZ, RZ, UR5 ;  /* 0x00000005ff0b7e24 */ /* 0x000fe4000f8e00ff */
[----:B------:R-:W-:Y:S01]  /*1420*/  UISETP.GE.U32.AND.EX UP0, UPT, UR5, URZ, UPT, UP0 ;  /* 0x0000003f0500728c */ /* 0x000fe2000bf06100 */
[----:B------:R-:W-:Y:S01]  /*1430*/  PLOP3.LUT P0, PT, PT, PT, UP1, 0x80, 0x0 ;  /* 0x000000000000781c */ /* 0x000fe20003f0f018 */
[----:B------:R-:W-:Y:S02]  /*1440*/  IMAD.U32 R10, RZ, RZ, UR4 ;  /* 0x00000004ff0a7e24 */ /* 0x000fe4000f8e00ff */
[----:B0-----:R-:W-:Y:S01]  /*1450*/  IMAD.MOV.U32 R8, RZ, RZ, R0 ;  /* 0x000000ffff087224 */ /* 0x001fe200078e0000 */
[----:B------:R-:W-:Y:S01]  /*1460*/  ISETP.LT.AND.EX P0, PT, R11, UR10, PT, P0 ;  /* 0x0000000a0b007c0c */ /* 0x000fe2000bf01300 */
[----:B------:R-:W-:Y:S01]  /*1470*/  IMAD.MOV.U32 R9, RZ, RZ, R19 ;  /* 0x000000ffff097224 */ /* 0x000fe200078e0013 */
[----:B------:R-:W-:-:S04]  /*1480*/  PLOP3.LUT P1, PT, PT, PT, UP0, 0x80, 0x0 ;  /* 0x000000000000781c */ /* 0x000fc80003f2f008 */
[----:B------:R1:W-:Y:S09]  /*1490*/  @P3 STG.E.64 [R2.64], R8 ;  /* 0x0000000802003986 */ /* 0x0003f2000c101b0e */
[----:B------:R-:W-:Y:S05]  /*14a0*/  @!P1 BRA P0, `(.L_x_4983) ;  /* 0xfffff92000009947 */ /* 0x000fea000003ffff */
[----:B------:R-:W-:Y:S05]  /*14b0*/  EXIT ;  /* 0x000000000000794d */ /* 0x000fea0003800000 */
.L_x_4967:
        /* <DEDUP_REMOVED lines=16> */
.L_x_4990:
[----:B------:R-:W-:Y:S01]  /*15c0*/  ISETP.NE.U32.AND P0, PT, RZ, c[0x0][0xe90], PT ;  /* 0x0003a400ff007a0c */ /* 0x000fe20003f05070 */
[----:B------:R-:W-:Y:S01]  /*15d0*/  IMAD.MOV.U32 R6, RZ, RZ, 0x1 ;  /* 0x00000001ff067424 */ /* 0x000fe200078e00ff */
[C---:B0-----:R-:W-:Y:S01]  /*15e0*/  LEA R2, P1, R0.reuse, UR6, 0x5 ;  /* 0x0000000600027c11 */ /* 0x041fe2000f8228ff */
[----:B------:R-:W-:Y:S01]  /*15f0*/  IMAD.MOV.U32 R9, RZ, RZ, RZ ;  /* 0x000000ffff097224 */ /* 0x000fe200078e00ff */
[----:B------:R-:W-:Y:S01]  /*1600*/  ISETP.NE.AND.EX P0, PT, RZ, c[0x0][0xe94], PT, P0 ;  /* 0x0003a500ff007a0c */ /* 0x000fe20003f05300 */
[----:B------:R-:W-:Y:S01]  /*1610*/  IMAD.MOV.U32 R14, RZ, RZ, 0x1 ;  /* 0x00000001ff0e7424 */ /* 0x000fe200078e00ff */
[----:B------:R-:W-:Y:S01]  /*1620*/  LEA.HI.X R3, R0, UR7, R13, 0x5, P1 ;  /* 0x0000000700037c11 */ /* 0x000fe200088f2c0d */
[----:B------:R-:W-:-:S02]  /*1630*/  IMAD.MOV.U32 R17, RZ, RZ, RZ ;  /* 0x000000ffff117224 */ /* 0x000fc400078e00ff */
[----:B------:R-:W-:Y:S02]  /*1640*/  IMAD.MOV.U32 R4, RZ, RZ, 0x1 ;  /* 0x00000001ff047424 */ /* 0x000fe400078e00ff */
[----:B------:R-:W-:Y:S02]  /*1650*/  IMAD.MOV.U32 R5, RZ, RZ, RZ ;  /* 0x000000ffff057224 */ /* 0x000fe400078e00ff */
[----:B------:R-:W-:Y:S02]  /*1660*/  IMAD.MOV.U32 R12, RZ, RZ, 0x1 ;  /* 0x00000001ff0c7424 */ /* 0x000fe400078e00ff */
[----:B------:R-:W-:Y:S02]  /*1670*/  IMAD.MOV.U32 R15, RZ, RZ, RZ ;  /* 0x000000ffff0f7224 */ /* 0x000fe400078e00ff */
[----:B------:R-:W-:Y:S05]  /*1680*/  @!P0 BRA `(.L_x_4985) ;  /* 0x0000072000008947 */ /* 0x000fea0003800000 */
[----:B------:R0:W5:Y:S04]  /*1690*/  LDG.E.128 R4, [R2.64] ;  /* 0x0000000e02047981 */ /* 0x000168000c1e1d00 */
[----:B------:R0:W5:Y:S01]  /*16a0*/  LDG.E.128 R8, [R2.64+0x10] ;  /* 0x0000100e02087981 */ /* 0x000162000c1e1d00 */
[----:B------:R-:W-:-:S02]  /*16b0*/  IMAD.MOV.U32 R12, RZ, RZ, 0x1 ;  /* 0x00000001ff0c7424 */ /* 0x000fc400078e00ff */
[----:B------:R-:W-:Y:S02]  /*16c0*/  IMAD.MOV.U32 R15, RZ, RZ, RZ ;  /* 0x000000ffff0f7224 */ /* 0x000fe400078e00ff */
[----:B------:R-:W-:Y:S02]  /*16d0*/  IMAD.MOV.U32 R14, RZ, RZ, c[0x0][0xe90] ;  /* 0x0003a400ff0e7624 */ /* 0x000fe400078e00ff */
[----:B------:R-:W-:-:S03]  /*16e0*/  IMAD.MOV.U32 R19, RZ, RZ, c[0x0][0xe94] ;  /* 0x0003a500ff137624 */ /* 0x000fc600078e00ff */
.L_x_4986:
[C---:B------:R-:W-:Y:S02]  /*16f0*/  LOP3.LUT R16, R14.reuse, 0x1, RZ, 0xc0, !PT ;  /* 0x000000010e107812 */ /* 0x040fe400078ec0ff */
[----:B------:R-:W-:Y:S02]  /*1700*/  IADD3 R18, P2, R14, 0x1, RZ ;  /* 0x000000010e127810 */ /* 0x000fe40007f5e0ff */
[----:B------:R-:W-:Y:S01]  /*1710*/  ISETP.NE.U32.AND P0, PT, R16, 0x1, PT ;  /* 0x000000011000780c */ /* 0x000fe20003f05070 */
[----:B-----5:R-:W-:Y:S01]  /*1720*/  IMAD R16, R5, R4, RZ ;  /* 0x0000000405107224 */ /* 0x020fe200078e02ff */
        /* <DEDUP_REMOVED lines=9> */
[-C--:B------:R-:W-:Y:S02]  /*17c0*/  IMAD R5, R17, R12.reuse, RZ ;  /* 0x0000000c11057224 */ /* 0x080fe400078e02ff */
[----:B------:R-:W-:Y:S01]  /*17d0*/  IMAD.WIDE.U32 R16, R18, R12, RZ ;  /* 0x0000000c12107225 */ /* 0x000fe200078e00ff */
[----:B------:R-:W-:-:S03]  /*17e0*/  SHF.R.S64 R14, R14, 0x1, R19 ;  /* 0x000000010e0e7819 */ /* 0x000fc60000001013 */
[----:B------:R-:W-:Y:S01]  /*17f0*/  IMAD R15, R15, R18, R5 ;  /* 0x000000120f0f7224 */ /* 0x000fe200078e0205 */
[----:B------:R-:W-:Y:S01]  /*1800*/  MOV R12, R16 ;  /* 0x00000010000c7202 */ /* 0x000fe20000000f00 */
[----:B------:R-:W-:Y:S01]  /*1810*/  IMAD.WIDE.U32 R4, R4, R4, RZ ;  /* 0x0000000404047225 */ /* 0x000fe200078e00ff */
[----:B------:R-:W-:-:S03]  /*1820*/  SHF.R.S32.HI R16, RZ, 0x1, R19 ;  /* 0x00000001ff107819 */ /* 0x000fc60000011413 */
        /* <DEDUP_REMOVED lines=8> */
.L_x_4987:
[C---:B------:R-:W-:Y:S02]  /*18b0*/  LOP3.LUT R16, R21.reuse, 0x1, RZ, 0xc0, !PT ;  /* 0x0000000115107812 */ /* 0x040fe400078ec0ff */
[----:B------:R-:W-:-:S02]  /*18c0*/  IADD3 R18, P2, R21, 0x1, RZ ;  /* 0x0000000115127810 */ /* 0x000fc40007f5e0ff */
[----:B------:R-:W-:Y:S01]  /*18d0*/  ISETP.NE.U32.AND P0, PT, R16, 0x1, PT ;  /* 0x000000011000780c */ /* 0x000fe20003f05070 */
[----:B------:R-:W-:Y:S01]  /*18e0*/  IMAD R16, R7, R6, RZ ;  /* 0x0000000607107224 */ /* 0x000fe200078e02ff */
[----:B------:R-:W-:Y:S02]  /*18f0*/  ISETP.GT.U32.AND P1, PT, R18, 0x2, PT ;  /* 0x000000021200780c */ /* 0x000fe40003f24070 */
[----:B------:R-:W-:Y:S01]  /*1900*/  ISETP.NE.U32.AND.EX P0, PT, RZ, RZ, PT, P0 ;  /* 0x000000ffff00720c */ /* 0x000fe20003f05100 */
[----:B------:R-:W-:-:S03]  /*1910*/  IMAD R23, R6, R7, R16 ;  /* 0x0000000706177224 */ /* 0x000fc600078e0210 */
[----:B------:R-:W-:Y:S02]  /*1920*/  SEL R17, R7, RZ, !P0 ;  /* 0x000000ff07117207 */ /* 0x000fe40004000000 */
[C---:B------:R-:W-:Y:S01]  /*1930*/  SEL R19, R6.reuse, 0x1, !P0 ;  /* 0x0000000106137807 */ /* 0x040fe20004000000 */
[----:B------:R-:W-:Y:S01]  /*1940*/  IMAD.WIDE.U32 R6, R6, R6, RZ ;  /* 0x0000000606067225 */ /* 0x000fe200078e00ff */
[----:B------:R-:W-:-:S03]  /*1950*/  LEA.HI R18, P0, R14, R21, RZ, 0x1 ;  /* 0x000000150e127211 */ /* 0x000fc600078108ff */
[-C--:B------:R-:W-:Y:S02]  /*1960*/  IMAD R20, R17, R4.reuse, RZ ;  /* 0x0000000411147224 */ /* 0x080fe400078e02ff */
[----:B------:R-:W-:Y:S02]  /*1970*/  IMAD.X R21, RZ, RZ, R14, P2 ;  /* 0x000000ffff157224 */ /* 0x000fe400010e060e */
[----:B------:R-:W-:-:S04]  /*1980*/  IMAD.WIDE.U32 R16, R19, R4, RZ ;  /* 0x0000000413107225 */ /* 0x000fc800078e00ff */
[----:B------:R-:W-:Y:S02]  /*1990*/  IMAD R5, R5, R19, R20 ;  /* 0x0000001305057224 */ /* 0x000fe400078e0214 */
[----:B------:R-:W-:Y:S01]  /*19a0*/  IMAD.X R19, RZ, RZ, R14, P0 ;  /* 0x000000ffff137224 */ /* 0x000fe200000e060e */
[----:B------:R-:W-:Y:S01]  /*19b0*/  ISETP.GT.U32.AND.EX P0, PT, R21, RZ, PT, P1 ;  /* 0x000000ff1500720c */ /* 0x000fe20003f04110 */
[----:B------:R-:W-:Y:S02]  /*19c0*/  IMAD.MOV.U32 R4, RZ, RZ, R16 ;  /* 0x000000ffff047224 */ /* 0x000fe400078e0010 */
[----:B------:R-:W-:Y:S01]  /*19d0*/  IMAD.IADD R5, R17, 0x1, R5 ;  /* 0x0000000111057824 */ /* 0x000fe200078e0205 */
[----:B------:R-:W-:Y:S01]  /*19e0*/  SHF.R.S64 R14, R18, 0x1, R19 ;  /* 0x00000001120e7819 */ /* 0x000fe20000001013 */
[----:B------:R-:W-:Y:S01]  /*19f0*/  IMAD.IADD R7, R7, 0x1, R23 ;  /* 0x0000000107077824 */ /* 0x000fe200078e0217 */
[----:B------:R-:W-:-:S03]  /*1a00*/  SHF.R.S32.HI R16, RZ, 0x1, R19 ;  /* 0x00000001ff107819 */ /* 0x000fc60000011413 */
[----:B------:R-:W-:Y:S02]  /*1a10*/  IMAD.MOV.U32 R21, RZ, RZ, R14 ;  /* 0x000000ffff157224 */ /* 0x000fe400078e000e */
[----:B------:R-:W-:Y:S02]  /*1a20*/  IMAD.MOV.U32 R14, RZ, RZ, R16 ;  /* 0x000000ffff0e7224 */ /* 0x000fe400078e0010 */
[----:B------:R-:W-:Y:S05]  /*1a30*/  @P0 BRA `(.L_x_4987) ;  /* 0xfffffe7000000947 */ /* 0x000fea000383ffff */
[----:B------:R-:W-:Y:S02]  /*1a40*/  IMAD.MOV.U32 R14, RZ, RZ, 0x1 ;  /* 0x00000001ff0e7424 */ /* 0x000fe400078e00ff */
[----:B------:R-:W-:Y:S02]  /*1a50*/  IMAD.MOV.U32 R17, RZ, RZ, RZ ;  /* 0x000000ffff117224 */ /* 0x000fe400078e00ff */
[----:B------:R-:W-:Y:S02]  /*1a60*/  IMAD.MOV.U32 R6, RZ, RZ, c[0x0][0xe90] ;  /* 0x0003a400ff067624 */ /* 0x000fe400078e00ff */
[----:B------:R-:W-:-:S03]  /*1a70*/  IMAD.MOV.U32 R19, RZ, RZ, c[0x0][0xe94] ;  /* 0x0003a500ff137624 */ /* 0x000fc600078e00ff */
.L_x_4988:
        /* <DEDUP_REMOVED lines=21> */
[----:B------:R-:W-:Y:S01]  /*1bd0*/  IMAD.IADD R9, R9, 0x1, R21 ;  /* 0x0000000109097824 */ /* 0x000fe200078e0215 */
[----:B------:R-:W-:Y:S01]  /*1be0*/  MOV R19, R7 ;  /* 0x0000000700137202 */ /* 0x000fe20000000f00 */
[----:B------:R-:W-:Y:S05]  /*1bf0*/  @P0 BRA `(.L_x_4988) ;  /* 0xfffffe8000000947 */ /* 0x000fea000383ffff */
[----:B------:R-:W-:Y:S02]  /*1c00*/  IMAD.MOV.U32 R6, RZ, RZ, 0x1 ;  /* 0x00000001ff067424 */ /* 0x000fe400078e00ff */
[----:B------:R-:W-:Y:S02]  /*1c10*/  IMAD.MOV.U32 R9, RZ, RZ, RZ ;  /* 0x000000ffff097224 */ /* 0x000fe400078e00ff */
[----:B------:R-:W-:-:S02]  /*1c20*/  IMAD.MOV.U32 R19, RZ, RZ, c[0x0][0xe90] ;  /* 0x0003a400ff137624 */ /* 0x000fc400078e00ff */
[----:B------:R-:W-:-:S03]  /*1c30*/  IMAD.MOV.U32 R8, RZ, RZ, c[0x0][0xe94] ;  /* 0x0003a500ff087624 */ /* 0x000fc600078e00ff */
.L_x_4989:
[----:B------:R-:W-:Y:S01]  /*1c40*/  LOP3.LUT R7, R19, 0x1, RZ, 0xc0, !PT ;  /* 0x0000000113077812 */ /* 0x000fe200078ec0ff */
        /* <DEDUP_REMOVED lines=8> */
[----:B------:R-:W-:Y:S02]  /*1cd0*/  SEL R18, R10, 0x1, !P0 ;  /* 0x000000010a127807 */ /* 0x000fe40004000000 */
[----:B------:R-:W-:Y:S01]  /*1ce0*/  LEA.HI R16, P0, R8, R19, RZ, 0x1 ;  /* 0x0000001308107211 */ /* 0x000fe200078108ff */
[-C--:B------:R-:W-:Y:S02]  /*1cf0*/  IMAD R11, R7, R6.reuse, RZ ;  /* 0x00000006070b7224 */ /* 0x080fe400078e02ff */
[----:B------:R-:W-:-:S04]  /*1d00*/  IMAD.WIDE.U32 R6, R18, R6, RZ ;  /* 0x0000000612067225 */ /* 0x000fc800078e00ff */
[----:B------:R-:W-:Y:S01]  /*1d10*/  IMAD.X R19, RZ, RZ, R8, P0 ;  /* 0x000000ffff137224 */ /* 0x000fe200000e0608 */
[----:B------:R-:W-:Y:S01]  /*1d20*/  ISETP.GT.U32.AND.EX P0, PT, R20, RZ, PT, P1 ;  /* 0x000000ff1400720c */ /* 0x000fe20003f04110 */
[----:B------:R-:W-:Y:S02]  /*1d30*/  IMAD R9, R9, R18, R11 ;  /* 0x0000001209097224 */ /* 0x000fe400078e020b */
[----:B------:R-:W-:Y:S01]  /*1d40*/  IMAD.WIDE.U32 R10, R10, R10, RZ ;  /* 0x0000000a0a0a7225 */ /* 0x000fe200078e00ff */
[----:B------:R-:W-:-:S03]  /*1d50*/  SHF.R.S32.HI R8, RZ, 0x1, R19 ;  /* 0x00000001ff087819 */ /* 0x000fc60000011413 */
[----:B------:R-:W-:Y:S01]  /*1d60*/  IMAD.IADD R9, R7, 0x1, R9 ;  /* 0x0000000107097824 */ /* 0x000fe200078e0209 */
[----:B------:R-:W-:Y:S01]  /*1d70*/  SHF.R.S64 R7, R16, 0x1, R19 ;  /* 0x0000000110077819 */ /* 0x000fe20000001013 */
[----:B------:R-:W-:-:S04]  /*1d80*/  IMAD.IADD R11, R11, 0x1, R21 ;  /* 0x000000010b0b7824 */ /* 0x000fc800078e0215 */
[----:B------:R-:W-:Y:S01]  /*1d90*/  IMAD.MOV.U32 R19, RZ, RZ, R7 ;  /* 0x000000ffff137224 */ /* 0x000fe200078e0007 */
[----:B------:R-:W-:Y:S05]  /*1da0*/  @P0 BRA `(.L_x_4989) ;  /* 0xfffffe9000000947 */ /* 0x000fea000383ffff */
.L_x_4985:
[----:B------:R-:W-:Y:S01]  /*1db0*/  IADD3 R0, P0, R0, c[0x0][0x0], RZ ;  /* 0x0000000000007a10 */ /* 0x000fe20007f1e0ff */
[----:B------:R-:W-:Y:S02]  /*1dc0*/  IMAD.MOV.U32 R7, RZ, RZ, R9 ;  /* 0x000000ffff077224 */ /* 0x000fe400078e0009 */
[----:B------:R-:W-:Y:S01]  /*1dd0*/  IMAD.MOV.U32 R10, RZ, RZ, R4 ;  /* 0x000000ffff0a7224 */ /* 0x000fe200078e0004 */
[----:B------:R-:W-:Y:S01]  /*1de0*/  ISETP.LT.U32.AND P1, PT, R0, 0x4000, PT ;  /* 0x000040000000780c */ /* 0x000fe20003f21070 */
[----:B------:R-:W-:Y:S02]  /*1df0*/  IMAD.MOV.U32 R11, RZ, RZ, R5 ;  /* 0x000000ffff0b7224 */ /* 0x000fe400078e0005 */
[----:B------:R-:W-:Y:S02]  /*1e00*/  IMAD.MOV.U32 R8, RZ, RZ, R12 ;  /* 0x000000ffff087224 */ /* 0x000fe400078e000c */
[----:B------:R-:W-:-:S02]  /*1e10*/  IMAD.MOV.U32 R9, RZ, RZ, R15 ;  /* 0x000000ffff097224 */ /* 0x000fc400078e000f */
[----:B------:R-:W-:Y:S02]  /*1e20*/  IMAD.MOV.U32 R4, RZ, RZ, R14 ;  /* 0x000000ffff047224 */ /* 0x000fe400078e000e */
[----:B------:R-:W-:Y:S01]  /*1e30*/  IMAD.MOV.U32 R5, RZ, RZ, R17 ;  /* 0x000000ffff057224 */ /* 0x000fe200078e0011 */
[----:B------:R1:W-:Y:S01]  /*1e40*/  STG.E.128 [R2.64], R8 ;  /* 0x0000000802007986 */ /* 0x0003e2000c101d0e */
[----:B------:R-:W-:Y:S02]  /*1e50*/  IMAD.SHL.U32 R12, R0, 0x4, RZ ;  /* 0x00000004000c7824 */ /* 0x000fe400078e00ff */
[----:B------:R-:W-:Y:S01]  /*1e60*/  IMAD.X R13, RZ, RZ, R13, P0 ;  /* 0x000000ffff0d7224 */ /* 0x000fe200000e060d */
[----:B------:R1:W-:Y:S02]  /*1e70*/  STG.E.128 [R2.64+0x10], R4 ;  /* 0x0000100402007986 */ /* 0x0003e4000c101d0e */
[----:B------:R-:W-:Y:S02]  /*1e80*/  ISETP.GE.U32.AND P0, PT, R12, UR16, PT ;  /* 0x000000100c007c0c */ /* 0x000fe4000bf06070 */
[----:B------:R-:W-:-:S02]  /*1e90*/  SHF.L.U64.HI R12, R0, 0x2, R13 ;  /* 0x00000002000c7819 */ /* 0x000fc4000001020d */
[----:B------:R-:W-:Y:S02]  /*1ea0*/  ISETP.LT.U32.AND.EX P1, PT, R13, RZ, PT, P1 ;  /* 0x000000ff0d00720c */ /* 0x000fe40003f21110 */
[----:B------:R-:W-:-:S13]  /*1eb0*/  ISETP.GE.AND.EX P0, PT, R12, UR10, PT, P0 ;  /* 0x0000000a0c007c0c */ /* 0x000fda000bf06300 */
[----:B-1----:R-:W-:Y:S05]  /*1ec0*/  @!P0 BRA P1, `(.L_x_4990) ;  /* 0xfffff6f000008947 */ /* 0x002fea000083ffff */
[----:B------:R-:W-:Y:S05]  /*1ed0*/  EXIT ;  /* 0x000000000000794d */ /* 0x000fea0003800000 */
.L_x_4984:
[----:B------:R-:W-:-:S04]  /*1ee0*/  LEA R2, P0, R0, UR6, 0x5 ;  /* 0x0000000600027c11 */ /* 0x000fc8000f8028ff */
[----:B------:R-:W-:-:S05]  /*1ef0*/  LEA.HI.X R3, R0, UR7, R13, 0x5, P0 ;  /* 0x0000000700037c11 */ /* 0x000fca00080f2c0d */
[----:B------:R-:W2:Y:S04]  /*1f00*/  LDG.E.128 R16, [R2.64] ;  /* 0x0000000e02107981 */ /* 0x000ea8000c1e1d00 */
[----:B------:R-:W3:Y:S01]  /*1f10*/  LDG.E.128 R8, [R2.64+0x10] ;  /* 0x0000100e02087981 */ /* 0x000ee2000c1e1d00 */
[----:B------:R-:W-:Y:S01]  /*1f20*/  BSSY B0, `(.L_x_4991) ;  /* 0x0000013000007945 */ /* 0x000fe20003800000 */
[----:B------:R-:W-:Y:S02]  /*1f30*/  IMAD.MOV.U32 R6, RZ, RZ, 0x1 ;  /* 0x00000001ff067424 */ /* 0x000fe400078e00ff */
[----:B------:R-:W-:Y:S02]  /*1f40*/  IMAD.MOV.U32 R7, RZ, RZ, RZ ;  /* 0x000000ffff077224 */ /* 0x000fe400078e00ff */
[----:B------:R-:W-:-:S02]  /*1f50*/  IMAD.MOV.U32 R4, RZ, RZ, 0x1 ;  /* 0x00000001ff047424 */ /* 0x000fc400078e00ff */
        /* <DEDUP_REMOVED lines=11> */
[----:B------:R-:W-:Y:S01]  /*2010*/  IMAD.U32 R5, RZ, RZ, UR5 ;  /* 0x00000005ff057e24 */ /* 0x000fe2000f8e00ff */
[----:B------:R-:W-:Y:S02]  /*2020*/  MOV R4, UR4 ;  /* 0x0000000400047c02 */ /* 0x000fe40008000f00 */
[----:B------:R-:W-:-:S13]  /*2030*/  ISETP.NE.AND.EX P3, PT, R17, -0x1, PT, P3 ;  /* 0xffffffff1100780c */ /* 0x000fda0003f65330 */
[----:B------:R-:W-:Y:S02]  /*2040*/  @P3 CS2R R4, SRZ ;  /* 0x0000000000043805 */ /* 0x000fe4000001ff00 */
.L_x_4992:
[----:B------:R-:W-:Y:S05]  /*2050*/  BSYNC B0 ;  /* 0x0000000000007941 */ /* 0x000fea0003800000 */
.L_x_4991:
[----:B------:R-:W-:Y:S01]  /*2060*/  BSSY B0, `(.L_x_4993) ;  /* 0x0000007000007945 */ /* 0x000fe20003800000 */
[----:B------:R-:W-:Y:S05]  /*2070*/  @!P2 BRA `(.L_x_4994) ;  /* 0x000000500000a947 */ /* 0x000fea0003800000 */
[----:B------:R-:W-:Y:S01]  /*2080*/  ISETP.NE.U32.AND P2, PT, R18, -0x1, PT ;  /* 0xffffffff1200780c */ /* 0x000fe20003f45070 */
[----:B------:R-:W-:Y:S02]  /*2090*/  IMAD.U32 R6, RZ, RZ, UR4 ;  /* 0x00000004ff067e24 */ /* 0x000fe4000f8e00ff */
[----:B------:R-:W-:Y:S01]  /*20a0*/  IMAD.U32 R7, RZ, RZ, UR5 ;  /* 0x00000005ff077e24 */ /* 0x000fe2000f8e00ff */
[----:B------:R-:W-:-:S13]  /*20b0*/  ISETP.NE.AND.EX P2, PT, R19, -0x1, PT, P2 ;  /* 0xffffffff1300780c */ /* 0x000fda0003f45320 */
[----:B------:R-:W-:Y:S02]  /*20c0*/  @P2 CS2R R6, SRZ ;  /* 0x0000000000062805 */ /* 0x000fe4000001ff00 */
.L_x_4994:
[----:B------:R-:W-:Y:S05]  /*20d0*/  BSYNC B0 ;  /* 0x0000000000007941 */ /* 0x000fea0003800000 */
.L_x_4993:
        /* <DEDUP_REMOVED lines=11> */
.L_x_4996:
[----:B------:R-:W-:Y:S05]  /*2190*/  BSYNC B0 ;  /* 0x0000000000007941 */ /* 0x000fea0003800000 */
.L_x_4995:
        /* <DEDUP_REMOVED lines=11> */
.L_x_4998:
[----:B------:R-:W-:Y:S05]  /*2250*/  BSYNC B0 ;  /* 0x0000000000007941 */ /* 0x000fea0003800000 */
.L_x_4997:
[----:B------:R-:W-:Y:S01]  /*2260*/  IADD3 R0, P0, R0, c[0x0][0x0], RZ ;  /* 0x0000000000007a10 */ /* 0x000fe20007f1e0ff */
[----:B------:R-:W-:Y:S01]  /*2270*/  IMAD.MOV.U32 R10, RZ, RZ, R14 ;  /* 0x000000ffff0a7224 */ /* 0x000fe200078e000e */
[----:B------:R0:W-:Y:S01]  /*2280*/  STG.E.128 [R2.64], R4 ;  /* 0x0000000402007986 */ /* 0x0001e2000c101d0e */
[----:B------:R-:W-:Y:S01]  /*2290*/  IMAD.MOV.U32 R11, RZ, RZ, R17 ;  /* 0x000000ffff0b7224 */ /* 0x000fe200078e0011 */
[C---:B------:R-:W-:Y:S01]  /*22a0*/  ISETP.LT.U32.AND P1, PT, R0.reuse, 0x4000, PT ;  /* 0x000040000000780c */ /* 0x040fe20003f21070 */
        /* <DEDUP_REMOVED lines=9> */
.L_x_4999:
        /* <DEDUP_REMOVED lines=12> */
.L_x_5383:


//--------------------- .text._ZN2at6native57_GLOBAL__N__f3eca4a2_24_ForeachBinaryOpScalar_cu_86b9896c25multi_tensor_apply_kernelINS1_18TensorListMetadataILi1EEENS1_21BinaryOpScalarFunctorIiLi1ELi1ELi0EEEJNS1_13power_functorIiEEiEEEvT_T0_DpT1_ --------------------------
	.section	.text._ZN2at6native57_GLOBAL__N__f3eca4a2_24_ForeachBinaryOpScalar_cu_86b9896c25multi_tensor_apply_kernelINS1_18TensorListMetadataILi1EEENS1_21BinaryOpScalarFunctorIiLi1ELi1ELi0EEEJNS1_13power_functorIiEEiEEEvT_T0_DpT1_,"ax",@progbits
	.sectioninfo	@"SHI_REGISTERS=30"
	.align	128
.text._ZN2at6native57_GLOBAL__N__f3eca4a2_24_ForeachBinaryOpScalar_cu_86b9896c25multi_tensor_apply_kernelINS1_18TensorListMetadataILi1EEENS1_21BinaryOpScalarFunctorIiLi1ELi1ELi0EEEJNS1_13power_functorIiEEiEEEvT_T0_DpT1_:
        .type           _ZN2at6native57_GLOBAL__N__f3eca4a2_24_ForeachBinaryOpScalar_cu_86b9896c25multi_tensor_apply_kernelINS1_18TensorListMetadataILi1EEENS1_21BinaryOpScalarFunctorIiLi1ELi1ELi0EEEJNS1_13power_functorIiEEiEEEvT_T0_DpT1_,@function
        .size           _ZN2at6native57_GLOBAL__N__f3eca4a2_24_ForeachBinaryOpScalar_cu_86b9896c25multi_tensor_apply_kernelINS1_18TensorListMetadataILi1EEENS1_21BinaryOpScalarFunctorIiLi1ELi1ELi0EEEJNS1_13power_functorIiEEiEEEvT_T0_DpT1_,(.L_x_5384 - _ZN2at6native57_GLOBAL__N__f3eca4a2_24_ForeachBinaryOpScalar_cu_86b9896c25multi_tensor_apply_kernelINS1_18TensorListMetadataILi1EEENS1_21BinaryOpScalarFunctorIiLi1ELi1ELi0EEEJNS1_13power_functorIiEEiEEEvT_T0_DpT1_)
        .other          _ZN2at6native57_GLOBAL__N__f3eca4a2_24_ForeachBinaryOpScalar_cu_86b9896c25multi_tensor_apply_kernelINS1_18TensorListMetadataILi1EEENS1_21BinaryOpScalarFunctorIiLi1ELi1ELi0EEEJNS1_13power_functorIiEEiEEEvT_T0_DpT1_,@"STO_CUDA_ENTRY STV_DEFAULT"
_ZN2at6native57_GLOBAL__N__f3eca4a2_24_ForeachBinaryOpScalar_cu_86b9896c25multi_tensor_apply_kernelINS1_18TensorListMetadataILi1EEENS1_21BinaryOpScalarFunctorIiLi1ELi1ELi0EEEJNS1_13power_functorIiEEiEEEvT_T0_DpT1_:
        /* <DEDUP_REMOVED lines=25> */
.L_x_5007:
[----:B0----5:R-:W-:Y:S01]  /*0190*/  IADD3 R19, P0, R13, R16, RZ ;  /* 0x000000100d137210 */ /* 0x021fe20007f1e0ff */
[----:B------:R-:W-:Y:S02]  /*01a0*/  IMAD.MOV.U32 R14, RZ, RZ, c[0x0][0x0] ;  /* 0x00000000ff0e7624 */ /* 0x000fe400078e00ff */
[----:B------:R-:W-:Y:S01]  /*01b0*/  IMAD.MOV.U32 R24, RZ, RZ, RZ ;  /* 0x000000ffff187224 */ /* 0x000fe200078e00ff */
[----:B------:R-:W-:Y:S01]  /*01c0*/  IADD3 R5, P1, R19, c[0x0][0x0], RZ ;  /* 0x0000000013057a10 */ /* 0x000fe20007f3e0ff */
[----:B------:R-:W-:Y:S01]  /*01d0*/  IMAD.X R21, RZ, RZ, R17, P0 ;  /* 0x000000ffff157224 */ /* 0x000fe200000e0611 */
[C---:B------:R-:W-:Y:S01]  /*01e0*/  LEA R7, P4, R14.reuse, R19, 0x1 ;  /* 0x000000130e077211 */ /* 0x040fe200078808ff */
[----:B------:R-:W-:Y:S01]  /*01f0*/  IMAD R4, R14, 0x3, RZ ;  /* 0x000000030e047824 */ /* 0x000fe200078e02ff */
        /* <DEDUP_REMOVED lines=26> */
[-C--:B------:R-:W-:Y:S02]  /*03a0*/  LEA.HI.X R7, R19, R3.reuse, R21, 0x2, P5 ;  /* 0x0000000313077211 */ /* 0x080fe400028f1415 */
[----:B------:R-:W-:Y:S01]  /*03b0*/  LEA.HI.X R5, R5, R3, R15, 0x2, P2 ;  /* 0x0000000305057211 */ /* 0x000fe200010f140f */
[----:B------:R-:W-:Y:S01]  /*03c0*/  CS2R R18, SRZ ;  /* 0x0000000000127805 */ /* 0x000fe2000001ff00 */
[----:B------:R-:W-:Y:S01]  /*03d0*/  IMAD.MOV.U32 R15, RZ, RZ, RZ ;  /* 0x000000ffff0f7224 */ /* 0x000fe200078e00ff */
[----:B------:R0:W5:Y:S04]  /*03e0*/  @P3 LDG.E R24, [R6.64] ;  /* 0x0000000606183981 */ /* 0x000168000c1e1900 */
[----:B------:R0:W5:Y:S04]  /*03f0*/  @P0 LDG.E R19, [R10.64] ;  /* 0x000000060a130981 */ /* 0x000168000c1e1900 */
[----:B------:R0:W5:Y:S04]  /*0400*/  @P1 LDG.E R15, [R8.64] ;  /* 0x00000006080f1981 */ /* 0x000168000c1e1900 */
[----:B------:R0:W5:Y:S01]  /*0410*/  @P4 LDG.E R18, [R4.64] ;  /* 0x0000000604124981 */ /* 0x000162000c1e1900 */
[----:B------:R-:W-:Y:S01]  /*0420*/  ISETP.NE.AND P2, PT, RZ, c[0x0][0xe8c], PT ;  /* 0x0003a300ff007a0c */ /* 0x000fe20003f45270 */
[----:B------:R-:W-:-:S02]  /*0430*/  IMAD.MOV.U32 R27, RZ, RZ, 0x1 ;  /* 0x00000001ff1b7424 */ /* 0x000fc400078e00ff */
[----:B------:R-:W-:Y:S02]  /*0440*/  IMAD.MOV.U32 R25, RZ, RZ, 0x1 ;  /* 0x00000001ff197424 */ /* 0x000fe400078e00ff */
[----:B------:R-:W-:Y:S02]  /*0450*/  IMAD.MOV.U32 R23, RZ, RZ, 0x1 ;  /* 0x00000001ff177424 */ /* 0x000fe400078e00ff */
[----:B------:R-:W-:-:S06]  /*0460*/  IMAD.MOV.U32 R21, RZ, RZ, 0x1 ;  /* 0x00000001ff157424 */ /* 0x000fcc00078e00ff */
[----:B------:R-:W-:Y:S05]  /*0470*/  @!P2 BRA `(.L_x_5002) ;  /* 0x000003000000a947 */ /* 0x000fea0003800000 */
[----:B0-----:R-:W-:Y:S02]  /*0480*/  IMAD.MOV.U32 R21, RZ, RZ, 0x1 ;  /* 0x00000001ff157424 */ /* 0x001fe400078e00ff */
[----:B------:R-:W-:-:S05]  /*0490*/  IMAD.MOV.U32 R20, RZ, RZ, c[0x0][0xe8c] ;  /* 0x0003a300ff147624 */ /* 0x000fca00078e00ff */
.L_x_5003:
        /* <DEDUP_REMOVED lines=12> */
.L_x_5004:
        /* <DEDUP_REMOVED lines=12> */
.L_x_5005:
        /* <DEDUP_REMOVED lines=12> */
.L_x_5006:
        /* <DEDUP_REMOVED lines=10> */
.L_x_5002:
[----:B0-----:R-:W-:Y:S01]  /*0780*/  IMAD.WIDE.U32 R16, R14, 0x4, R16 ;  /* 0x000000040e107825 */ /* 0x001fe200078e0010 */
[----:B------:R0:W-:Y:S04]  /*0790*/  @P3 STG.E [R6.64], R21 ;  /* 0x0000001506003986 */ /* 0x0001e8000c101906 */
[----:B------:R0:W-:Y:S01]  /*07a0*/  @P0 STG.E [R10.64], R23 ;  /* 0x000000170a000986 */ /* 0x0001e2000c101906 */
[----:B------:R-:W-:-:S03]  /*07b0*/  ISETP.GE.U32.AND P0, PT, R16, 0x10000, PT ;  /* 0x000100001000780c */ /* 0x000fc60003f06070 */
[----:B------:R0:W-:Y:S01]  /*07c0*/  @P1 STG.E [R8.64], R25 ;  /* 0x0000001908001986 */ /* 0x0001e2000c101906 */
[----:B------:R-:W-:Y:S02]  /*07d0*/  ISETP.LT.U32.AND P1, PT, R16, R12, PT ;  /* 0x0000000c1000720c */ /* 0x000fe40003f21070 */
[C---:B------:R-:W-:Y:S01]  /*07e0*/  ISETP.GE.U32.AND.EX P0, PT, R17.reuse, RZ, PT, P0 ;  /* 0x000000ff1100720c */ /* 0x040fe20003f06100 */
[----:B------:R0:W-:Y:S01]  /*07f0*/  @P4 STG.E [R4.64], R27 ;  /* 0x0000001b04004986 */ /* 0x0001e2000c101906 */
[----:B------:R-:W-:-:S13]  /*0800*/  ISETP.LT.AND.EX P1, PT, R17, R0, PT, P1 ;  /* 0x000000001100720c */ /* 0x000fda0003f21310 */
[----:B0-----:R-:W-:Y:S05]  /*0810*/  @!P0 BRA P1, `(.L_x_5007) ;  /* 0xfffff97000008947 */ /* 0x001fea000083ffff */
[----:B------:R-:W-:Y:S05]  /*0820*/  EXIT ;  /* 0x000000000000794d */ /* 0x000fea0003800000 */
.L_x_5001:
[----:B------:R-:W0:Y:S01]  /*0830*/  S2R R13, SR_TID.X ;  /* 0x00000000000d7919 */ /* 0x000e220000002100 */
[----:B------:R-:W-:Y:S01]  /*0840*/  ULDC UR4, c[0x0][0xe8c] ;  /* 0x0003a30000047ab9 */ /* 0x000fe20000000800 */
[----:B------:R-:W-:Y:S01]  /*0850*/  CS2R R16, SRZ ;  /* 0x0000000000107805 */ /* 0x000fe2000001ff00 */
[----:B------:R-:W-:-:S04]  /*0860*/  ULOP3.LUT UR4, UR4, 0x1, URZ, 0xc0, !UPT ;  /* 0x0000000104047892 */ /* 0x000fc8000f8ec03f */
[----:B------:R-:W-:-:S03]  /*0870*/  UISETP.NE.U32.AND UP0, UPT, UR4, 0x1, UPT ;  /* 0x000000010400788c */ /* 0x000fc6000bf05070 */
[----:B------:R-:W-:Y:S02]  /*0880*/  UMOV UR4, 0x1 ;  /* 0x0000000100047882 */ /* 0x000fe40000000000 */
[----:B------:R-:W-:Y:S02]  /*0890*/  USEL UR4, UR4, 0xffffffff, UP0 ;  /* 0xffffffff04047887 */ /* 0x000fe40008000000 */
.L_x_5016:
[----:B0-----:R-:W-:Y:S01]  /*08a0*/  IADD3 R11, P0, R13, R16, RZ ;  /* 0x000000100d0b7210 */ /* 0x001fe20007f1e0ff */
[----:B------:R-:W-:Y:S02]  /*08b0*/  IMAD.MOV.U32 R14, RZ, RZ, c[0x0][0x0] ;  /* 0x00000000ff0e7624 */ /* 0x000fe400078e00ff */
[----:B------:R-:W-:Y:S01]  /*08c0*/  IMAD.MOV.U32 R20, RZ, RZ, RZ ;  /* 0x000000ffff147224 */ /* 0x000fe200078e00ff */
[C---:B------:R-:W-:Y:S01]  /*08d0*/  IADD3 R5, P1, R11.reuse, c[0x0][0x0], RZ ;  /* 0x000000000b057a10 */ /* 0x040fe20007f3e0ff */
[----:B------:R-:W-:Y:S01]  /*08e0*/  IMAD.X R15, RZ, RZ, R17, P0 ;  /* 0x000000ffff0f7224 */ /* 0x000fe200000e0611 */
[-C--:B------:R-:W-:Y:S01]  /*08f0*/  ISETP.LT.U32.AND P3, PT, R11, R12.reuse, PT ;  /* 0x0000000c0b00720c */ /* 0x080fe20003f61070 */
[----:B------:R-:W-:Y:S01]  /*0900*/  IMAD R4, R14, 0x3, RZ ;  /* 0x000000030e047824 */ /* 0x000fe200078e02ff */
[C---:B------:R-:W-:Y:S01]  /*0910*/  ISETP.GE.U32.AND P0, PT, R5.reuse, 0x10000, PT ;  /* 0x000100000500780c */ /* 0x040fe20003f06070 */
[----:B------:R-:W-:Y:S01]  /*0920*/  IMAD.X R7, RZ, RZ, R15, P1 ;  /* 0x000000ffff077224 */ /* 0x000fe200008e060f */
[----:B------:R-:W-:-:S02]  /*0930*/  ISETP.LT.U32.AND P1, PT, R5, R12, PT ;  /* 0x0000000c0500720c */ /* 0x000fc40003f21070 */
[----:B------:R-:W-:Y:S02]  /*0940*/  LEA R8, P2, R5, R2, 0x2 ;  /* 0x0000000205087211 */ /* 0x000fe400078410ff */
[----:B------:R-:W-:Y:S02]  /*0950*/  ISETP.GE.U32.AND.EX P0, PT, R7, RZ, PT, P0 ;  /* 0x000000ff0700720c */ /* 0x000fe40003f06100 */
[----:B------:R-:W-:Y:S02]  /*0960*/  LEA.HI.X R9, R5, R3, R7, 0x2, P2 ;  /* 0x0000000305097211 */ /* 0x000fe400010f1407 */
[----:B------:R-:W-:Y:S02]  /*0970*/  ISETP.LT.AND.EX P0, PT, R7, R0, !P0, P1 ;  /* 0x000000000700720c */ /* 0x000fe40004701310 */
[----:B------:R-:W-:Y:S02]  /*0980*/  ISETP.GE.U32.AND P1, PT, R11, 0x10000, PT ;  /* 0x000100000b00780c */ /* 0x000fe40003f26070 */
[----:B------:R-:W-:-:S02]  /*0990*/  LEA R7, P5, R14, R11, 0x1 ;  /* 0x0000000b0e077211 */ /* 0x000fc400078a08ff */
[----:B------:R-:W-:Y:S02]  /*09a0*/  ISETP.GE.U32.AND.EX P1, PT, R15, RZ, PT, P1 ;  /* 0x000000ff0f00720c */ /* 0x000fe40003f26110 */
[----:B------:R-:W-:Y:S01]  /*09b0*/  LEA R10, P4, R11, R2, 0x2 ;  /* 0x000000020b0a7211 */ /* 0x000fe200078810ff */
[--C-:B------:R-:W-:Y:S01]  /*09c0*/  IMAD.X R19, RZ, RZ, R15.reuse, P5 ;  /* 0x000000ffff137224 */ /* 0x100fe200028e060f */
[----:B------:R-:W-:Y:S02]  /*09d0*/  ISETP.LT.AND.EX P1, PT, R15, R0, !P1, P3 ;  /* 0x000000000f00720c */ /* 0x000fe40004f21330 */
[----:B------:R-:W-:Y:S02]  /*09e0*/  IADD3 R5, P5, R4, R11, RZ ;  /* 0x0000000b04057210 */ /* 0x000fe40007fbe0ff */
[----:B------:R-:W-:Y:S02]  /*09f0*/  ISETP.GE.U32.AND P2, PT, R7, 0x10000, PT ;  /* 0x000100000700780c */ /* 0x000fe40003f46070 */
[--C-:B------:R-:W-:Y:S01]  /*0a00*/  LEA.HI.X R11, R11, R3, R15.reuse, 0x2, P4 ;  /* 0x000000030b0b7211 */ /* 0x100fe200020f140f */
[----:B------:R-:W-:Y:S01]  /*0a10*/  IMAD.X R15, RZ, RZ, R15, P5 ;  /* 0x000000ffff0f7224 */ /* 0x000fe200028e060f */
[----:B------:R-:W-:-:S02]  /*0a20*/  ISETP.LT.U32.AND P3, PT, R7, R12, PT ;  /* 0x0000000c0700720c */ /* 0x000fc40003f61070 */
[----:B------:R-:W-:Y:S02]  /*0a30*/  ISETP.GE.U32.AND.EX P4, PT, R19, RZ, PT, P2 ;  /* 0x000000ff1300720c */ /* 0x000fe40003f86120 */
[----:B------:R-:W-:Y:S01]  /*0a40*/  ISETP.GE.U32.AND P2, PT, R5, 0x10000, PT ;  /* 0x000100000500780c */ /* 0x000fe20003f46070 */
[----:B------:R-:W2:Y:S01]  /*0a50*/  @P1 LDG.E R20, [R10.64] ;  /* 0x000000060a141981 */ /* 0x000ea2000c1e1900 */
        /* <DEDUP_REMOVED lines=8> */
[----:B------:R-:W-:Y:S01]  /*0ae0*/  IMAD.MOV.U32 R15, RZ, RZ, RZ ;  /* 0x000000ffff0f7224 */ /* 0x000fe200078e00ff */
[----:B------:R-:W-:-:S05]  /*0af0*/  CS2R R18, SRZ ;  /* 0x0000000000127805 */ /* 0x000fca000001ff00 */
[----:B------:R0:W5:Y:S04]  /*0b00*/  @P0 LDG.E R15, [R8.64] ;  /* 0x00000006080f0981 */ /* 0x000168000c1e1900 */
[----:B------:R0:W5:Y:S04]  /*0b10*/  @P3 LDG.E R19, [R6.64] ;  /* 0x0000000606133981 */ /* 0x000168000c1e1900 */
[----:B------:R0:W5:Y:S01]  /*0b20*/  @P4 LDG.E R18, [R4.64] ;  /* 0x0000000604124981 */ /* 0x000162000c1e1900 */
[----:B------:R-:W-:Y:S01]  /*0b30*/  BSSY B0, `(.L_x_5008) ;  /* 0x0000008000007945 */ /* 0x000fe20003800000 */
[----:B------:R-:W-:-:S02]  /*0b40*/  IMAD.MOV.U32 R21, RZ, RZ, 0x1 ;  /* 0x00000001ff157424 */ /* 0x000fc400078e00ff */
[----:B------:R-:W-:Y:S01]  /*0b50*/  IMAD.MOV.U32 R23, RZ, RZ, 0x1 ;  /* 0x00000001ff177424 */ /* 0x000fe200078e00ff */
[----:B--2---:R-:W-:-:S13]  /*0b60*/  ISETP.NE.AND P2, PT, R20, 0x1, PT ;  /* 0x000000011400780c */ /* 0x004fda0003f45270 */
[----:B------:R-:W-:Y:S05]  /*0b70*/  @!P2 BRA `(.L_x_5009) ;  /* 0x000000300000a947 */ /* 0x000fea0003800000 */
[----:B0-----:R-:W-:Y:S01]  /*0b80*/  ISETP.NE.AND P2, PT, R20, -0x1, PT ;  /* 0xffffffff1400780c */ /* 0x001fe20003f45270 */
[----:B------:R-:W-:-:S12]  /*0b90*/  IMAD.U32 R23, RZ, RZ, UR4 ;  /* 0x00000004ff177e24 */ /* 0x000fd8000f8e00ff */
[----:B------:R-:W-:Y:S02]  /*0ba0*/  @P2 IMAD.MOV.U32 R23, RZ, RZ, RZ ;  /* 0x000000ffff172224 */ /* 0x000fe400078e00ff */
.L_x_5009:
[----:B0-----:R-:W-:Y:S05]  /*0bb0*/  BSYNC B0 ;  /* 0x0000000000007941 */ /* 0x001fea0003800000 */
.L_x_5008:
        /* <DEDUP_REMOVED lines=8> */
.L_x_5011:
[----:B------:R-:W-:Y:S05]  /*0c40*/  BSYNC B0 ;  /* 0x0000000000007941 */ /* 0x000fea0003800000 */
.L_x_5010:
[----:B------:R-:W-:Y:S01]  /*0c50*/  BSSY B0, `(.L_x_5012) ;  /* 0x0000006000007945 */ /* 0x000fe20003800000 */
[----:B------:R-:W-:Y:S01]  /*0c60*/  IMAD.MOV.U32 R25, RZ, RZ, 0x1 ;  /* 0x00000001ff197424 */ /* 0x000fe200078e00ff */
[----:B------:R-:W-:Y:S05]  /*0c70*/  @!P2 BRA `(.L_x_5013) ;  /* 0x000000300000a947 */ /* 0x000fea0003800000 */
[----:B------:R-:W-:Y:S01]  /*0c80*/  ISETP.NE.AND P2, PT, R19, -0x1, PT ;  /* 0xffffffff1300780c */ /* 0x000fe20003f45270 */
[----:B------:R-:W-:-:S12]  /*0c90*/  IMAD.U32 R25, RZ, RZ, UR4 ;  /* 0x00000004ff197e24 */ /* 0x000fd8000f8e00ff */
[----:B------:R-:W-:Y:S02]  /*0ca0*/  @P2 IMAD.MOV.U32 R25, RZ, RZ, RZ ;  /* 0x000000ffff192224 */ /* 0x000fe400078e00ff */
.L_x_5013:
[----:B------:R-:W-:Y:S05]  /*0cb0*/  BSYNC B0 ;  /* 0x0000000000007941 */ /* 0x000fea0003800000 */
.L_x_5012:
[----:B------:R-:W-:Y:S01]  /*0cc0*/  BSSY B0, `(.L_x_5014) ;  /* 0x0000006000007945 */ /* 0x000fe20003800000 */
[----:B------:R-:W-:Y:S01]  /*0cd0*/  IMAD.MOV.U32 R15, RZ, RZ, 0x1 ;  /* 0x00000001ff0f7424 */ /* 0x000fe200078e00ff */
[----:B------:R-:W-:Y:S05]  /*0ce0*/  @!P5 BRA `(.L_x_5015) ;  /* 0x000000300000d947 */ /* 0x000fea0003800000 */
[----:B------:R-:W-:Y:S01]  /*0cf0*/  ISETP.NE.AND P2, PT, R18, -0x1, PT ;  /* 0xffffffff1200780c */ /* 0x000fe20003f45270 */
[----:B------:R-:W-:-:S12]  /*0d00*/  IMAD.U32 R15, RZ, RZ, UR4 ;  /* 0x00000004ff0f7e24 */ /* 0x000fd8000f8e00ff */
[----:B------:R-:W-:Y:S02]  /*0d10*/  @P2 IMAD.MOV.U32 R15, RZ, RZ, RZ ;  /* 0x000000ffff0f2224 */ /* 0x000fe400078e00ff */
.L_x_5015:
[----:B------:R-:W-:Y:S05]  /*0d20*/  BSYNC B0 ;  /* 0x0000000000007941 */ /* 0x000fea0003800000 */
.L_x_5014:
[----:B------:R-:W-:Y:S01]  /*0d30*/  IMAD.WIDE.U32 R16, R14, 0x4, R16 ;  /* 0x000000040e107825 */ /* 0x000fe200078e0010 */
[----:B------:R0:W-:Y:S04]  /*0d40*/  @P1 STG.E [R10.64], R23 ;  /* 0x000000170a001986 */ /* 0x0001e8000c101906 */
[----:B------:R0:W-:Y:S01]  /*0d50*/  @P0 STG.E [R8.64], R21 ;  /* 0x0000001508000986 */ /* 0x0001e2000c101906 */
[C---:B------:R-:W-:Y:S02]  /*0d60*/  ISETP.GE.U32.AND P0, PT, R16.reuse, 0x10000, PT ;  /* 0x000100001000780c */ /* 0x040fe40003f06070 */
[----:B------:R-:W-:Y:S01]  /*0d70*/  ISETP.LT.U32.AND P1, PT, R16, R12, PT ;  /* 0x0000000c1000720c */ /* 0x000fe20003f21070 */
[----:B------:R0:W-:Y:S01]  /*0d80*/  @P3 STG.E [R6.64], R25 ;  /* 0x0000001906003986 */ /* 0x0001e2000c101906 */
[----:B------:R-:W-:-:S02]  /*0d90*/  ISETP.GE.U32.AND.EX P0, PT, R17, RZ, PT, P0 ;  /* 0x000000ff1100720c */ /* 0x000fc40003f06100 */
[----:B------:R-:W-:Y:S01]  /*0da0*/  ISETP.LT.AND.EX P1, PT, R17, R0, PT, P1 ;  /* 0x000000001100720c */ /* 0x000fe20003f21310 */
[----:B------:R0:W-:-:S12]  /*0db0*/  @P4 STG.E [R4.64], R15 ;  /* 0x0000000f04004986 */ /* 0x0001d8000c101906 */
[----:B0-----:R-:W-:Y:S05]  /*0dc0*/  @!P0 BRA P1, `(.L_x_5016) ;  /* 0xfffffad000008947 */ /* 0x001fea000083ffff */
[----:B------:R-:W-:Y:S05]  /*0dd0*/  EXIT ;  /* 0x000000000000794d */ /* 0x000fea0003800000 */
.L_x_5000:
        /* <DEDUP_REMOVED lines=8> */
[----:B------:R-:W-:Y:S01]  /*0e60*/  IMAD.MOV.U32 R8, RZ, RZ, RZ ;  /* 0x000000ffff087224 */ /* 0x000fe200078e00ff */
[----:B------:R-:W-:-:S04]  /*0e70*/  ULOP3.LUT UR4, UR4, 0x1, URZ, 0xc0, !UPT ;  /* 0x0000000104047892 */ /* 0x000fc8000f8ec03f */
[----:B------:R-:W-:-:S03]  /*0e80*/  UISETP.NE.U32.AND UP0, UPT, UR4, 0x1, UPT ;  /* 0x000000010400788c */ /* 0x000fc6000bf05070 */
[----:B------:R-:W-:Y:S02]  /*0e90*/  UMOV UR4, 0x1 ;  /* 0x0000000100047882 */ /* 0x000fe40000000000 */
[----:B------:R-:W-:Y:S01]  /*0ea0*/  USEL UR4, UR4, 0xffffffff, UP0 ;  /* 0xffffffff04047887 */ /* 0x000fe20008000000 */
[----:B------:R-:W-:Y:S05]  /*0eb0*/  @!P0 BRA `(.L_x_5017) ;  /* 0x0000044000008947 */ /* 0x000fea0003800000 */
.L_x_5023:
[----:B------:R-:W-:Y:S01]  /*0ec0*/  ISETP.NE.AND P1, PT, RZ, c[0x0][0xe8c], PT ;  /* 0x0003a300ff007a0c */ /* 0x000fe20003f25270 */
[----:B------:R-:W-:Y:S01]  /*0ed0*/  IMAD.MOV.U32 R7, RZ, RZ, 0x1 ;  /* 0x00000001ff077424 */ /* 0x000fe200078e00ff */
[C---:B0-----:R-:W-:Y:S01]  /*0ee0*/  LEA R10, P0, R9.reuse, R2, 0x4 ;  /* 0x00000002090a7211 */ /* 0x041fe200078020ff */
[----:B------:R-:W-:Y:S02]  /*0ef0*/  IMAD.MOV.U32 R6, RZ, RZ, 0x1 ;  /* 0x00000001ff067424 */ /* 0x000fe400078e00ff */
[----:B------:R-:W-:Y:S01]  /*0f00*/  IMAD.MOV.U32 R5, RZ, RZ, 0x1 ;  /* 0x00000001ff057424 */ /* 0x000fe200078e00ff */
[----:B------:R-:W-:Y:S01]  /*0f10*/  LEA.HI.X R11, R9, R3, R8, 0x4, P0 ;  /* 0x00000003090b7211 */ /* 0x000fe200000f2408 */
[----:B------:R-:W-:-:S06]  /*0f20*/  IMAD.MOV.U32 R4, RZ, RZ, 0x1 ;  /* 0x00000001ff047424 */ /* 0x000fcc00078e00ff */
[----:B------:R-:W-:Y:S05]  /*0f30*/  @!P1 BRA `(.L_x_5018) ;  /* 0x0000031000009947 */ /* 0x000fea0003800000 */
[----:B------:R0:W5:Y:S01]  /*0f40*/  LDG.E.128 R16, [R10.64] ;  /* 0x000000060a107981 */ /* 0x000162000c1e1d00 */
[----:B------:R-:W-:Y:S02]  /*0f50*/  IMAD.MOV.U32 R5, RZ, RZ, c[0x0][0xe8c] ;  /* 0x0003a300ff057624 */ /* 0x000fe400078e00ff */
[----:B------:R-:W-:-:S03]  /*0f60*/  IMAD.MOV.U32 R4, RZ, RZ, 0x1 ;  /* 0x00000001ff047424 */ /* 0x000fc600078e00ff */
.L_x_5019:
        /* <DEDUP_REMOVED lines=12> */
.L_x_5020:
        /* <DEDUP_REMOVED lines=12> */
.L_x_5021:
        /* <DEDUP_REMOVED lines=12> */
.L_x_5022:
        /* <DEDUP_REMOVED lines=10> */
.L_x_5018:
[----:B------:R-:W-:Y:S01]  /*1250*/  IADD3 R9, P0, R9, c[0x0][0x0], RZ ;  /* 0x0000000009097a10 */ /* 0x000fe20007f1e0ff */
[----:B------:R1:W-:Y:S03]  /*1260*/  STG.E.128 [R10.64], R4 ;  /* 0x000000040a007986 */ /* 0x0003e6000c101d06 */
[C---:B------:R-:W-:Y:S01]  /*1270*/  ISETP.LT.U32.AND P1, PT, R9.reuse, 0x4000, PT ;  /* 0x000040000900780c */ /* 0x040fe20003f21070 */
[----:B------:R-:W-:Y:S02]  /*1280*/  IMAD.SHL.U32 R13, R9, 0x4, RZ ;  /* 0x00000004090d7824 */ /* 0x000fe400078e00ff */
[----:B------:R-:W-:-:S03]  /*1290*/  IMAD.X R8, RZ, RZ, R8, P0 ;  /* 0x000000ffff087224 */ /* 0x000fc600000e0608 */
[----:B------:R-:W-:Y:S02]  /*12a0*/  ISETP.GE.U32.AND P0, PT, R13, R12, PT ;  /* 0x0000000c0d00720c */ /* 0x000fe40003f06070 */
[----:B------:R-:W-:Y:S02]  /*12b0*/  SHF.L.U64.HI R13, R9, 0x2, R8 ;  /* 0x00000002090d7819 */ /* 0x000fe40000010208 */
[----:B------:R-:W-:Y:S02]  /*12c0*/  ISETP.LT.U32.AND.EX P1, PT, R8, RZ, PT, P1 ;  /* 0x000000ff0800720c */ /* 0x000fe40003f21110 */
[----:B------:R-:W-:-:S13]  /*12d0*/  ISETP.GE.AND.EX P0, PT, R13, R0, PT, P0 ;  /* 0x000000000d00720c */ /* 0x000fda0003f06300 */
[----:B-1----:R-:W-:Y:S05]  /*12e0*/  @!P0 BRA P1, `(.L_x_5023) ;  /* 0xfffffbd000008947 */ /* 0x002fea000083ffff */
[----:B------:R-:W-:Y:S05]  /*12f0*/  EXIT ;  /* 0x000000000000794d */ /* 0x000fea0003800000 */
.L_x_5017:
[----:B------:R-:W-:-:S04]  /*1300*/  LEA R10, P0, R9, R2, 0x4 ;  /* 0x00000002090a7211 */ /* 0x000fc800078020ff */
[----:B------:R-:W-:-:S05]  /*1310*/  LEA.HI.X R11, R9, R3, R8, 0x4, P0 ;  /* 0x00000003090b7211 */ /* 0x000fca00000f2408 */
        /* <DEDUP_REMOVED lines=12> */
.L_x_5025:
[----:B------:R-:W-:Y:S05]  /*13e0*/  BSYNC B0 ;  /* 0x0000000000007941 */ /* 0x000fea0003800000 */
.L_x_5024:
[----:B------:R-:W-:Y:S01]  /*13f0*/  BSSY B0, `(.L_x_5026) ;  /* 0x0000005000007945 */ /* 0x000fe20003800000 */
[----:B------:R-:W-:Y:S05]  /*1400*/  @!P1 BRA `(.L_x_5027) ;  /* 0x0000003000009947 */ /* 0x000fea0003800000 */
[----:B------:R-:W-:Y:S01]  /*1410*/  ISETP.NE.AND P0, PT, R17, -0x1, PT ;  /* 0xffffffff1100780c */ /* 0x000fe20003f05270 */
[----:B------:R-:W-:-:S12]  /*1420*/  IMAD.U32 R5, RZ, RZ, UR4 ;  /* 0x00000004ff057e24 */ /* 0x000fd8000f8e00ff */
[----:B------:R-:W-:Y:S02]  /*1430*/  @P0 IMAD.MOV.U32 R5, RZ, RZ, RZ ;  /* 0x000000ffff050224 */ /* 0x000fe400078e00ff */
.L_x_5027:
[----:B------:R-:W-:Y:S05]  /*1440*/  BSYNC B0 ;  /* 0x0000000000007941 */ /* 0x000fea0003800000 */
.L_x_5026:
[----:B------:R-:W-:Y:S01]  /*1450*/  BSSY B0, `(.L_x_5028) ;  /* 0x0000006000007945 */ /* 0x000fe20003800000 */
[----:B------:R-:W-:Y:S01]  /*1460*/  IMAD.MOV.U32 R6, RZ, RZ, 0x1 ;  /* 0x00000001ff067424 */ /* 0x000fe200078e00ff */
[----:B------:R-:W-:Y:S05]  /*1470*/  @!P2 BRA `(.L_x_5029) ;  /* 0x000000300000a947 */ /* 0x000fea0003800000 */
[----:B------:R-:W-:Y:S01]  /*1480*/  ISETP.NE.AND P0, PT, R18, -0x1, PT ;  /* 0xffffffff1200780c */ /* 0x000fe20003f05270 */
[----:B------:R-:W-:-:S12]  /*1490*/  IMAD.U32 R6, RZ, RZ, UR4 ;  /* 0x00000004ff067e24 */ /* 0x000fd8000f8e00ff */
[----:B------:R-:W-:Y:S02]  /*14a0*/  @P0 IMAD.MOV.U32 R6, RZ, RZ, RZ ;  /* 0x000000ffff060224 */ /* 0x000fe400078e00ff */
.L_x_5029:
[----:B------:R-:W-:Y:S05]  /*14b0*/  BSYNC B0 ;  /* 0x0000000000007941 */ /* 0x000fea0003800000 */
.L_x_5028:
[----:B------:R-:W-:Y:S01]  /*14c0*/  BSSY B0, `(.L_x_5030) ;  /* 0x0000006000007945 */ /* 0x000fe20003800000 */
[----:B------:R-:W-:Y:S01]  /*14d0*/  IMAD.MOV.U32 R7, RZ, RZ, 0x1 ;  /* 0x00000001ff077424 */ /* 0x000fe200078e00ff */
[----:B------:R-:W-:Y:S05]  /*14e0*/  @!P3 BRA `(.L_x_5031) ;  /* 0x000000300000b947 */ /* 0x000fea0003800000 */
[----:B------:R-:W-:Y:S01]  /*14f0*/  ISETP.NE.AND P0, PT, R19, -0x1, PT ;  /* 0xffffffff1300780c */ /* 0x000fe20003f05270 */
[----:B------:R-:W-:-:S12]  /*1500*/  IMAD.U32 R7, RZ, RZ, UR4 ;  /* 0x00000004ff077e24 */ /* 0x000fd8000f8e00ff */
[----:B------:R-:W-:Y:S02]  /*1510*/  @P0 IMAD.MOV.U32 R7, RZ, RZ, RZ ;  /* 0x000000ffff070224 */ /* 0x000fe400078e00ff */
.L_x_5031:
[----:B------:R-:W-:Y:S05]  /*1520*/  BSYNC B0 ;  /* 0x0000000000007941 */ /* 0x000fea0003800000 */
.L_x_5030:
        /* <DEDUP_REMOVED lines=11> */
.L_x_5032:
        /* <DEDUP_REMOVED lines=10> */
.L_x_5384:


//--------------------- .text._ZN2at6native57_GLOBAL__N__f3eca4a2_24_ForeachBinaryOpScalar_cu_86b9896c25multi_tensor_apply_kernelINS1_18TensorListMetadataILi1EEENS1_21BinaryOpScalarFunctorIaLi1ELi1ELi0EEEJNS1_13power_functorIaEEaEEEvT_T0_DpT1_ --------------------------
	.section	.text._ZN2at6native57_GLOBAL__N__f3eca4a2_24_ForeachBinaryOpScalar_cu_86b9896c25multi_tensor_apply_kernelINS1_18TensorListMetadataILi1EEENS1_21BinaryOpScalarFunctorIaLi1ELi1ELi0EEEJNS1_13power_functorIaEEaEEEvT_T0_DpT1_,"ax",@progbits
	.sectioninfo	@"SHI_REGISTERS=28"
	.align	128
.text._ZN2at6native57_GLOBAL__N__f3eca4a2_24_ForeachBinaryOpScalar_cu_86b9896c25multi_tensor_apply_kernelINS1_18TensorListMetadataILi1EEENS1_21BinaryOpScalarFunctorIaLi1ELi1ELi0EEEJNS1_13power_functorIaEEaEEEvT_T0_DpT1_:
        .type           _ZN2at6native57_GLOBAL__N__f3eca4a2_24_ForeachBinaryOpScalar_cu_86b9896c25multi_tensor_apply_kernelINS1_18TensorListMetadataILi1EEENS1_21BinaryOpScalarFunctorIaLi1ELi1ELi0EEEJNS1_13power_functorIaEEaEEEvT_T0_DpT1_,@function
        .size           _ZN2at6native57_GLOBAL__N__f3eca4a2_24_ForeachBinaryOpScalar_cu_86b9896c25multi_tensor_apply_kernelINS1_18TensorListMetadataILi1EEENS1_21BinaryOpScalarFunctorIaLi1ELi1ELi0EEEJNS1_13power_functorIaEEaEEEvT_T0_DpT1_,(.L_x_5385 - _ZN2at6native57_GLOBAL__N__f3eca4a2_24_ForeachBinaryOpScalar_cu_86b9896c25multi_tensor_apply_kernelINS1_18TensorListMetadataILi1EEENS1_21BinaryOpScalarFunctorIaLi1ELi1ELi0EEEJNS1_13power_functorIaEEaEEEvT_T0_DpT1_)
        .other          _ZN2at6native57_GLOBAL__N__f3eca4a2_24_ForeachBinaryOpScalar_cu_86b9896c25multi_tensor_apply_kernelINS1_18TensorListMetadataILi1EEENS1_21BinaryOpScalarFunctorIaLi1ELi1ELi0EEEJNS1_13power_functorIaEEaEEEvT_T0_DpT1_,@"STO_CUDA_ENTRY STV_DEFAULT"
_ZN2at6native57_GLOBAL__N__f3eca4a2_24_ForeachBinaryOpScalar_cu_86b9896c25multi_tensor_apply_kernelINS1_18TensorListMetadataILi1EEENS1_21BinaryOpScalarFunctorIaLi1ELi1ELi0EEEJNS1_13power_functorIaEEaEEEvT_T0_DpT1_:
        /* <DEDUP_REMOVED lines=31> */
.L_x_5040:
        /* <DEDUP_REMOVED lines=8> */
[-C--:B------:R-:W-:Y:S01]  /*0270*/  ISETP.LT.U32.AND P0, PT, R6, R11.reuse, PT ;  /* 0x0000000b0600720c */ /* 0x080fe20003f01070 */
[--C-:B------:R-:W-:Y:S01]  /*0280*/  IMAD.X R5, RZ, RZ, R17.reuse, P3 ;  /* 0x000000ffff057224 */ /* 0x100fe200018e0611 */
[C---:B------:R-:W-:Y:S01]  /*0290*/  ISETP.GE.U32.AND P2, PT, R8.reuse, 0x10000, PT ;  /* 0x000100000800780c */ /* 0x040fe20003f46070 */
[----:B------:R-:W-:Y:S01]  /*02a0*/  IMAD.X R3, RZ, RZ, R17, P4 ;  /* 0x000000ffff037224 */ /* 0x000fe200020e0611 */
[----:B------:R-:W-:Y:S02]  /*02b0*/  ISETP.GE.U32.AND.EX P5, PT, R17, RZ, PT, P5 ;  /* 0x000000ff1100720c */ /* 0x000fe40003fa6150 */
[C---:B------:R-:W-:Y:S02]  /*02c0*/  ISETP.LT.U32.AND P1, PT, R8.reuse, R11, PT ;  /* 0x0000000b0800720c */ /* 0x040fe40003f21070 */
[----:B------:R-:W-:Y:S02]  /*02d0*/  ISETP.GE.U32.AND.EX P2, PT, R7, RZ, PT, P2 ;  /* 0x000000ff0700720c */ /* 0x000fe40003f46120 */
[----:B------:R-:W-:-:S02]  /*02e0*/  IADD3 R8, P6, R8, R12, RZ ;  /* 0x0000000c08087210 */ /* 0x000fc40007fde0ff */
[-C--:B------:R-:W-:Y:S02]  /*02f0*/  ISETP.LT.AND.EX P0, PT, R17, R0.reuse, !P5, P0 ;  /* 0x000000001100720c */ /* 0x080fe40006f01300 */
[----:B------:R-:W-:Y:S01]  /*0300*/  ISETP.GE.U32.AND P5, PT, R4, 0x10000, PT ;  /* 0x000100000400780c */ /* 0x000fe20003fa6070 */
[C---:B------:R-:W-:Y:S01]  /*0310*/  IMAD.X R9, R7.reuse, 0x1, R10, P6 ;  /* 0x0000000107097824 */ /* 0x040fe200030e060a */
[----:B------:R-:W-:Y:S02]  /*0320*/  ISETP.GE.U32.AND P3, PT, R2, 0x10000, PT ;  /* 0x000100000200780c */ /* 0x000fe40003f66070 */
[----:B------:R-:W-:Y:S02]  /*0330*/  ISETP.LT.AND.EX P1, PT, R7, R0, !P2, P1 ;  /* 0x000000000700720c */ /* 0x000fe40005721310 */
[----:B------:R-:W-:Y:S02]  /*0340*/  ISETP.LT.U32.AND P2, PT, R4, R11, PT ;  /* 0x0000000b0400720c */ /* 0x000fe40003f41070 */
[----:B------:R-:W-:-:S02]  /*0350*/  ISETP.GE.U32.AND.EX P5, PT, R5, RZ, PT, P5 ;  /* 0x000000ff0500720c */ /* 0x000fc40003fa6150 */
[----:B------:R-:W-:Y:S02]  /*0360*/  ISETP.LT.U32.AND P4, PT, R2, R11, PT ;  /* 0x0000000b0200720c */ /* 0x000fe40003f81070 */
[----:B------:R-:W-:Y:S02]  /*0370*/  ISETP.GE.U32.AND.EX P3, PT, R3, RZ, PT, P3 ;  /* 0x000000ff0300720c */ /* 0x000fe40003f66130 */
[----:B------:R-:W-:Y:S02]  /*0380*/  IADD3 R6, P6, R6, R12, RZ ;  /* 0x0000000c06067210 */ /* 0x000fe40007fde0ff */
[-C--:B------:R-:W-:Y:S02]  /*0390*/  ISETP.LT.AND.EX P2, PT, R5, R0.reuse, !P5, P2 ;  /* 0x000000000500720c */ /* 0x080fe40006f41320 */
[----:B------:R-:W-:Y:S01]  /*03a0*/  ISETP.LT.AND.EX P3, PT, R3, R0, !P3, P4 ;  /* 0x000000000300720c */ /* 0x000fe20005f61340 */
[----:B------:R-:W-:Y:S01]  /*03b0*/  IMAD.X R7, R17, 0x1, R10, P6 ;  /* 0x0000000111077824 */ /* 0x000fe200030e060a */
[----:B------:R-:W-:-:S02]  /*03c0*/  IADD3 R4, P5, R4, R12, RZ ;  /* 0x0000000c04047210 */ /* 0x000fc40007fbe0ff */
[----:B------:R-:W-:Y:S02]  /*03d0*/  IADD3 R2, P6, R2, R12, RZ ;  /* 0x0000000c02027210 */ /* 0x000fe40007fde0ff */
[----:B------:R-:W-:Y:S01]  /*03e0*/  PRMT R18, RZ, 0x7610, R18 ;  /* 0x00007610ff127816 */ /* 0x000fe20000000012 */
[--C-:B------:R-:W-:Y:S01]  /*03f0*/  IMAD.X R5, R5, 0x1, R10.reuse, P5 ;  /* 0x0000000105057824 */ /* 0x100fe200028e060a */
[----:B------:R-:W-:Y:S01]  /*0400*/  PRMT R17, RZ, 0x7610, R17 ;  /* 0x00007610ff117816 */ /* 0x000fe20000000011 */
[----:B------:R-:W-:Y:S01]  /*0410*/  IMAD.X R3, R3, 0x1, R10, P6 ;  /* 0x0000000103037824 */ /* 0x000fe200030e060a */
[----:B------:R-:W-:Y:S01]  /*0420*/  PRMT R16, RZ, 0x7610, R16 ;  /* 0x00007610ff107816 */ /* 0x000fe20000000010 */
[----:B------:R0:W5:Y:S04]  /*0430*/  @P0 LDG.E.U8 R20, [R6.64] ;  /* 0x0000000a06140981 */ /* 0x000168000c1e1100 */
[----:B------:R0:W5:Y:S04]  /*0440*/  @P1 LDG.E.U8 R18, [R8.64] ;  /* 0x0000000a08121981 */ /* 0x000168000c1e1100 */
[----:B------:R0:W5:Y:S04]  /*0450*/  @P2 LDG.E.U8 R17, [R4.64] ;  /* 0x0000000a04112981 */ /* 0x000168000c1e1100 */
[----:B------:R0:W5:Y:S01]  /*0460*/  @P3 LDG.E.U8 R16, [R2.64] ;  /* 0x0000000a02103981 */ /* 0x000162000c1e1100 */
[----:B------:R-:W-:Y:S01]  /*0470*/  ULDC.S8 UR6, c[0x0][0xe8a] ;  /* 0x0003a28000067ab9 */ /* 0x000fe20000000200 */
[----:B------:R-:W-:Y:S01]  /*0480*/  IMAD.MOV.U32 R25, RZ, RZ, 0x1 ;  /* 0x00000001ff197424 */ /* 0x000fe200078e00ff */
[----:B------:R-:W-:Y:S01]  /*0490*/  ISETP.NE.AND P4, PT, RZ, UR6, PT ;  /* 0x00000006ff007c0c */ /* 0x000fe2000bf85270 */
[----:B------:R-:W-:-:S02]  /*04a0*/  IMAD.MOV.U32 R23, RZ, RZ, 0x1 ;  /* 0x00000001ff177424 */ /* 0x000fc400078e00ff */
[----:B------:R-:W-:Y:S02]  /*04b0*/  IMAD.MOV.U32 R21, RZ, RZ, 0x1 ;  /* 0x00000001ff157424 */ /* 0x000fe400078e00ff */
[----:B------:R-:W-:-:S08]  /*04c0*/  IMAD.MOV.U32 R19, RZ, RZ, 0x1 ;  /* 0x00000001ff137424 */ /* 0x000fd000078e00ff */
[----:B------:R-:W-:Y:S05]  /*04d0*/  @!P4 BRA `(.L_x_5035) ;  /* 0x000005400000c947 */ /* 0x000fea0003800000 */
[----:B0-----:R-:W-:Y:S02]  /*04e0*/  IMAD.MOV.U32 R19, RZ, RZ, 0x1 ;  /* 0x00000001ff137424 */ /* 0x001fe400078e00ff */
[----:B------:R-:W-:-:S05]  /*04f0*/  IMAD.U32 R21, RZ, RZ, UR4 ;  /* 0x00000004ff157e24 */ /* 0x000fca000f8e00ff */
.L_x_5036:
        /* <DEDUP_REMOVED lines=21> */
.L_x_5037:
[C---:B------:R-:W-:Y:S02]  /*0650*/  LOP3.LUT R23, R20.reuse, 0x80, RZ, 0xc0, !PT ;  /* 0x0000008014177812 */ /* 0x040fe400078ec0ff */
[C---:B------:R-:W-:Y:S02]  /*0660*/  LOP3.LUT R22, R20.reuse, 0x1, RZ, 0xc0, !PT ;  /* 0x0000000114167812 */ /* 0x040fe400078ec0ff */
[----:B------:R-:W-:Y:S02]  /*0670*/  LEA.HI R23, R23, R20, RZ, 0x19 ;  /* 0x0000001417177211 */ /* 0x000fe400078fc8ff */
[----:B------:R-:W-:Y:S02]  /*0680*/  IADD3 R20, R20, 0x1, RZ ;  /* 0x0000000114147810 */ /* 0x000fe40007ffe0ff */
[----:B------:R-:W-:-:S02]  /*0690*/  ISETP.NE.U32.AND P4, PT, R22, 0x1, PT ;  /* 0x000000011600780c */ /* 0x000fc40003f85070 */
[----:B------:R-:W-:Y:S02]  /*06a0*/  LOP3.LUT R20, R20, 0xff, RZ, 0xc0, !PT ;  /* 0x000000ff14147812 */ /* 0x000fe400078ec0ff */
[----:B------:R-:W-:Y:S02]  /*06b0*/  PRMT R22, R21, 0x9910, RZ ;  /* 0x0000991015167816 */ /* 0x000fe400000000ff */
[----:B------:R-:W-:Y:S02]  /*06c0*/  SEL R21, R18, 0x1, !P4 ;  /* 0x0000000112157807 */ /* 0x000fe40006000000 */
[----:B------:R-:W-:Y:S02]  /*06d0*/  ISETP.GT.U32.AND P4, PT, R20, 0x2, PT ;  /* 0x000000021400780c */ /* 0x000fe40003f84070 */
[----:B------:R-:W-:Y:S01]  /*06e0*/  PRMT R24, R18, 0x9910, RZ ;  /* 0x0000991012187816 */ /* 0x000fe200000000ff */
[----:B------:R-:W-:Y:S01]  /*06f0*/  IMAD.MOV.U32 R18, RZ, RZ, R22 ;  /* 0x000000ffff127224 */ /* 0x000fe200078e0016 */
[----:B------:R-:W-:-:S02]  /*0700*/  PRMT R21, R21, 0x9910, RZ ;  /* 0x0000991015157816 */ /* 0x000fc400000000ff */
[----:B------:R-:W-:Y:S01]  /*0710*/  PRMT R23, R23, 0x8880, RZ ;  /* 0x0000888017177816 */ /* 0x000fe200000000ff */
[----:B------:R-:W-:Y:S02]  /*0720*/  IMAD.MOV.U32 R22, RZ, RZ, R24 ;  /* 0x000000ffff167224 */ /* 0x000fe400078e0018 */
[----:B------:R-:W-:Y:S01]  /*0730*/  IMAD R21, R18, R21, RZ ;  /* 0x0000001512157224 */ /* 0x000fe200078e02ff */
[----:B------:R-:W-:Y:S01]  /*0740*/  SHF.R.S32.HI R20, RZ, 0x1, R23 ;  /* 0x00000001ff147819 */ /* 0x000fe20000011417 */
[----:B------:R-:W-:-:S05]  /*0750*/  IMAD R22, R22, R22, RZ ;  /* 0x0000001616167224 */ /* 0x000fca00078e02ff */
[----:B------:R-:W-:Y:S01]  /*0760*/  PRMT R18, R22, 0x7610, R18 ;  /* 0x0000761016127816 */ /* 0x000fe20000000012 */
[----:B------:R-:W-:Y:S05]  /*0770*/  @P4 BRA `(.L_x_5037) ;  /* 0xfffffed000004947 */ /* 0x000fea000383ffff */
[----:B------:R-:W-:Y:S02]  /*0780*/  IMAD.MOV.U32 R23, RZ, RZ, 0x1 ;  /* 0x00000001ff177424 */ /* 0x000fe400078e00ff */
[----:B------:R-:W-:-:S05]  /*0790*/  IMAD.U32 R18, RZ, RZ, UR4 ;  /* 0x00000004ff127e24 */ /* 0x000fca000f8e00ff */
.L_x_5038:
[C---:B------:R-:W-:Y:S02]  /*07a0*/  LOP3.LUT R25, R18.reuse, 0x80, RZ, 0xc0, !PT ;  /* 0x0000008012197812 */ /* 0x040fe400078ec0ff */
[C---:B------:R-:W-:Y:S02]  /*07b0*/  LOP3.LUT R20, R18.reuse, 0x1, RZ, 0xc0, !PT ;  /* 0x0000000112147812 */ /* 0x040fe400078ec0ff */
[----:B------:R-:W-:Y:S02]  /*07c0*/  LEA.HI R25, R25, R18, RZ, 0x19 ;  /* 0x0000001219197211 */ /* 0x000fe400078fc8ff */
[----:B------:R-:W-:Y:S02]  /*07d0*/  IADD3 R18, R18, 0x1, RZ ;  /* 0x0000000112127810 */ /* 0x000fe40007ffe0ff */
[----:B------:R-:W-:-:S02]  /*07e0*/  ISETP.NE.U32.AND P4, PT, R20, 0x1, PT ;  /* 0x000000011400780c */ /* 0x000fc40003f85070 */
[----:B------:R-:W-:Y:S02]  /*07f0*/  LOP3.LUT R18, R18, 0xff, RZ, 0xc0, !PT ;  /* 0x000000ff12127812 */ /* 0x000fe400078ec0ff */
[C---:B------:R-:W-:Y:S02]  /*0800*/  SEL R20, R17.reuse, 0x1, !P4 ;  /* 0x0000000111147807 */ /* 0x040fe40006000000 */
[----:B------:R-:W-:Y:S02]  /*0810*/  ISETP.GT.U32.AND P4, PT, R18, 0x2, PT ;  /* 0x000000021200780c */ /* 0x000fe40003f84070 */
[----:B------:R-:W-:Y:S02]  /*0820*/  PRMT R24, R17, 0x9910, RZ ;  /* 0x0000991011187816 */ /* 0x000fe400000000ff */
[----:B------:R-:W-:Y:S02]  /*0830*/  PRMT R23, R23, 0x9910, RZ ;  /* 0x0000991017177816 */ /* 0x000fe400000000ff */
[----:B------:R-:W-:Y:S01]  /*0840*/  PRMT R22, R20, 0x9910, RZ ;  /* 0x0000991014167816 */ /* 0x000fe200000000ff */
[----:B------:R-:W-:Y:S01]  /*0850*/  IMAD.MOV.U32 R20, RZ, RZ, R24 ;  /* 0x000000ffff147224 */ /* 0x000fe200078e0018 */
[----:B------:R-:W-:Y:S01]  /*0860*/  PRMT R24, R25, 0x8880, RZ ;  /* 0x0000888019187816 */ /* 0x000fe200000000ff */
[----:B------:R-:W-:-:S02]  /*0870*/  IMAD.MOV.U32 R17, RZ, RZ, R23 ;  /* 0x000000ffff117224 */ /* 0x000fc400078e0017 */
[----:B------:R-:W-:Y:S01]  /*0880*/  IMAD R20, R20, R20, RZ ;  /* 0x0000001414147224 */ /* 0x000fe200078e02ff */
[----:B------:R-:W-:Y:S01]  /*0890*/  SHF.R.S32.HI R18, RZ, 0x1, R24 ;  /* 0x00000001ff127819 */ /* 0x000fe20000011418 */
[----:B------:R-:W-:-:S03]  /*08a0*/  IMAD R23, R17, R22, RZ ;  /* 0x0000001611177224 */ /* 0x000fc600078e02ff */
[----:B------:R-:W-:Y:S01]  /*08b0*/  PRMT R17, R20, 0x7610, R17 ;  /* 0x0000761014117816 */ /* 0x000fe20000000011 */
[----:B------:R-:W-:Y:S05]  /*08c0*/  @P4 BRA `(.L_x_5038) ;  /* 0xfffffed000004947 */ /* 0x000fea000383ffff */
[----:B------:R-:W-:Y:S02]  /*08d0*/  IMAD.MOV.U32 R25, RZ, RZ, 0x1 ;  /* 0x00000001ff197424 */ /* 0x000fe400078e00ff */
[----:B------:R-:W-:-:S05]  /*08e0*/  IMAD.U32 R17, RZ, RZ, UR4 ;  /* 0x00000004ff117e24 */ /* 0x000fca000f8e00ff */
.L_x_5039:
[C---:B------:R-:W-:Y:S02]  /*08f0*/  LOP3.LUT R20, R17.reuse, 0x80, RZ, 0xc0, !PT ;  /* 0x0000008011147812 */ /* 0x040fe400078ec0ff */
[C---:B------:R-:W-:Y:S02]  /*0900*/  LOP3.LUT R18, R17.reuse, 0x1, RZ, 0xc0, !PT ;  /* 0x0000000111127812 */ /* 0x040fe400078ec0ff */
[----:B------:R-:W-:Y:S02]  /*0910*/  LEA.HI R20, R20, R17, RZ, 0x19 ;  /* 0x0000001114147211 */ /* 0x000fe400078fc8ff */
[----:B------:R-:W-:Y:S02]  /*0920*/  IADD3 R17, R17, 0x1, RZ ;  /* 0x0000000111117810 */ /* 0x000fe40007ffe0ff */
[----:B------:R-:W-:-:S02]  /*0930*/  ISETP.NE.U32.AND P4, PT, R18, 0x1, PT ;  /* 0x000000011200780c */ /* 0x000fc40003f85070 */
[----:B------:R-:W-:Y:S02]  /*0940*/  LOP3.LUT R17, R17, 0xff, RZ, 0xc0, !PT ;  /* 0x000000ff11117812 */ /* 0x000fe400078ec0ff */
[----:B------:R-:W-:Y:S02]  /*0950*/  PRMT R25, R25, 0x9910, RZ ;  /* 0x0000991019197816 */ /* 0x000fe400000000ff */
[C---:B------:R-:W-:Y:S02]  /*0960*/  SEL R18, R16.reuse, 0x1, !P4 ;  /* 0x0000000110127807 */ /* 0x040fe40006000000 */
        /* <DEDUP_REMOVED lines=11> */
.L_x_5035:
[----:B0----5:R-:W-:Y:S01]  /*0a20*/  IMAD.MOV.U32 R17, RZ, RZ, c[0x0][0x0] ;  /* 0x00000000ff117624 */ /* 0x021fe200078e00ff */
[----:B------:R0:W-:Y:S03]  /*0a30*/  @P0 STG.E.U8 [R6.64], R19 ;  /* 0x0000001306000986 */ /* 0x0001e6000c10110a */
[----:B------:R-:W-:Y:S01]  /*0a40*/  IMAD.WIDE.U32 R14, R17, 0x4, R14 ;  /* 0x00000004110e7825 */ /* 0x000fe200078e000e */
[----:B------:R0:W-:Y:S04]  /*0a50*/  @P1 STG.E.U8 [R8.64], R21 ;  /* 0x0000001508001986 */ /* 0x0001e8000c10110a */
[----:B------:R0:W-:Y:S01]  /*0a60*/  @P2 STG.E.U8 [R4.64], R23 ;  /* 0x0000001704002986 */ /* 0x0001e2000c10110a */
[----:B------:R-:W-:-:S02]  /*0a70*/  ISETP.GE.U32.AND P0, PT, R14, 0x10000, PT ;  /* 0x000100000e00780c */ /* 0x000fc40003f06070 */
[----:B------:R-:W-:Y:S01]  /*0a80*/  ISETP.LT.U32.AND P1, PT, R14, R11, PT ;  /* 0x0000000b0e00720c */ /* 0x000fe20003f21070 */
[----:B------:R0:W-:Y:S01]  /*0a90*/  @P3 STG.E.U8 [R2.64], R25 ;  /* 0x0000001902003986 */ /* 0x0001e2000c10110a */
[C---:B------:R-:W-:Y:S02]  /*0aa0*/  ISETP.GE.U32.AND.EX P0, PT, R15.reuse, RZ, PT, P0 ;  /* 0x000000ff0f00720c */ /* 0x040fe40003f06100 */
[----:B------:R-:W-:-:S13]  /*0ab0*/  ISETP.LT.AND.EX P1, PT, R15, R0, PT, P1 ;  /* 0x000000000f00720c */ /* 0x000fda0003f21310 */
[----:B0-----:R-:W-:Y:S05]  /*0ac0*/  @!P0 BRA P1, `(.L_x_5040) ;  /* 0xfffff72000008947 */ /* 0x001fea000083ffff */
[----:B------:R-:W-:Y:S05]  /*0ad0*/  EXIT ;  /* 0x000000000000794d */ /* 0x000fea0003800000 */
.L_x_5034:
[----:B------:R-:W0:Y:S01]  /*0ae0*/  S2R R13, SR_TID.X ;  /* 0x00000000000d7919 */ /* 0x000e220000002100 */
[----:B------:R-:W-:Y:S01]  /*0af0*/  ULOP3.LUT UR4, UR4, 0x1, URZ, 0xc0, !UPT ;  /* 0x0000000104047892 */ /* 0x000fe2000f8ec03f */
[----:B------:R-:W-:-:S03]  /*0b00*/  CS2R R14, SRZ ;  /* 0x00000000000e7805 */ /* 0x000fc6000001ff00 */
[----:B------:R-:W-:-:S03]  /*0b10*/  UISETP.NE.U32.AND UP0, UPT, UR4, 0x1, UPT ;  /* 0x000000010400788c */ /* 0x000fc6000bf05070 */
[----:B------:R-:W-:Y:S02]  /*0b20*/  UMOV UR4, 0x1 ;  /* 0x0000000100047882 */ /* 0x000fe40000000000 */
[----:B------:R-:W-:Y:S02]  /*0b30*/  USEL UR4, UR4, 0xffff, UP0 ;  /* 0x0000ffff04047887 */ /* 0x000fe40008000000 */
.L_x_5049:
[----:B0-----:R-:W-:Y:S02]  /*0b40*/  IADD3 R2, P0, R13, R14, RZ ;  /* 0x0000000e0d027210 */ /* 0x001fe40007f1e0ff */
        /* <DEDUP_REMOVED lines=8> */
[C---:B------:R-:W-:Y:S02]  /*0bd0*/  ISETP.LT.AND.EX P0, PT, R3.reuse, R0, !P3, P0 ;  /* 0x000000000300720c */ /* 0x040fe40005f01300 */
[CC--:B------:R-:W-:Y:S02]  /*0be0*/  IADD3 R8, P2, R2.reuse, R12.reuse, RZ ;  /* 0x0000000c02087210 */ /* 0x0c0fe40007f5e0ff */
[C---:B------:R-:W-:Y:S02]  /*0bf0*/  IADD3 R4, P1, R2.reuse, UR8, RZ ;  /* 0x0000000802047c10 */ /* 0x040fe4000ff3e0ff */
[----:B------:R-:W-:Y:S01]  /*0c00*/  IADD3 R2, P6, R2, UR5, RZ ;  /* 0x0000000502027c10 */ /* 0x000fe2000ffde0ff */
[----:B------:R-:W-:Y:S01]  /*0c10*/  IMAD.X R9, R3, 0x1, R10, P2 ;  /* 0x0000000103097824 */ /* 0x000fe200010e060a */
[C---:B------:R-:W-:Y:S01]  /*0c20*/  ISETP.LT.U32.AND P3, PT, R6.reuse, R11, PT ;  /* 0x0000000b0600720c */ /* 0x040fe20003f61070 */
[--C-:B------:R-:W-:Y:S01]  /*0c30*/  IMAD.X R5, RZ, RZ, R3.reuse, P1 ;  /* 0x000000ffff057224 */ /* 0x100fe200008e0603 */
[C---:B------:R-:W-:Y:S01]  /*0c40*/  ISETP.GE.U32.AND.EX P4, PT, R7.reuse, RZ, PT, P4 ;  /* 0x000000ff0700720c */ /* 0x040fe20003f86140 */
[----:B------:R-:W-:Y:S01]  /*0c50*/  IMAD.X R3, RZ, RZ, R3, P6 ;  /* 0x000000ffff037224 */ /* 0x000fe200030e0603 */
[----:B------:R-:W-:Y:S01]  /*0c60*/  IADD3 R6, P5, R6, R12, RZ ;  /* 0x0000000c06067210 */ /* 0x000fe20007fbe0ff */
[----:B------:R-:W2:Y:S01]  /*0c70*/  @P0 LDG.E.U8 R16, [R8.64] ;  /* 0x0000000a08100981 */ /* 0x000ea2000c1e1100 */
[----:B------:R-:W-:-:S02]  /*0c80*/  ISETP.LT.AND.EX P3, PT, R7, R0, !P4, P3 ;  /* 0x000000000700720c */ /* 0x000fc40006761330 */
[----:B------:R-:W-:Y:S01]  /*0c90*/  ISETP.GE.U32.AND P1, PT, R4, 0x10000, PT ;  /* 0x000100000400780c */ /* 0x000fe20003f26070 */
[----:B------:R-:W-:Y:S01]  /*0ca0*/  IMAD.X R7, R7, 0x1, R10, P5 ;  /* 0x0000000107077824 */ /* 0x000fe200028e060a */
[----:B------:R-:W-:Y:S02]  /*0cb0*/  ISETP.GE.U32.AND P4, PT, R2, 0x10000, PT ;  /* 0x000100000200780c */ /* 0x000fe40003f86070 */
[-C--:B------:R-:W-:Y:S02]  /*0cc0*/  ISETP.LT.U32.AND P2, PT, R4, R11.reuse, PT ;  /* 0x0000000b0400720c */ /* 0x080fe40003f41070 */
[----:B------:R-:W-:Y:S02]  /*0cd0*/  ISETP.GE.U32.AND.EX P1, PT, R5, RZ, PT, P1 ;  /* 0x000000ff0500720c */ /* 0x000fe40003f26110 */
[----:B------:R-:W-:Y:S02]  /*0ce0*/  ISETP.LT.U32.AND P5, PT, R2, R11, PT ;  /* 0x0000000b0200720c */ /* 0x000fe40003fa1070 */
[----:B------:R-:W-:-:S02]  /*0cf0*/  ISETP.GE.U32.AND.EX P4, PT, R3, RZ, PT, P4 ;  /* 0x000000ff0300720c */ /* 0x000fc40003f86140 */
[-C--:B------:R-:W-:Y:S02]  /*0d00*/  ISETP.LT.AND.EX P1, PT, R5, R0.reuse, !P1, P2 ;  /* 0x000000000500720c */ /* 0x080fe40004f21320 */
[----:B------:R-:W-:Y:S02]  /*0d10*/  ISETP.LT.AND.EX P4, PT, R3, R0, !P4, P5 ;  /* 0x000000000300720c */ /* 0x000fe40006781350 */
[-C--:B------:R-:W-:Y:S02]  /*0d20*/  IADD3 R4, P2, R4, R12.reuse, RZ ;  /* 0x0000000c04047210 */ /* 0x080fe40007f5e0ff */
[----:B------:R-:W-:Y:S02]  /*0d30*/  IADD3 R2, P6, R2, R12, RZ ;  /* 0x0000000c02027210 */ /* 0x000fe40007fde0ff */
[----:B------:R-:W-:Y:S01]  /*0d40*/  PRMT R17, RZ, 0x7610, R17 ;  /* 0x00007610ff117816 */ /* 0x000fe20000000011 */
[--C-:B------:R-:W-:Y:S01]  /*0d50*/  IMAD.X R5, R5, 0x1, R10.reuse, P2 ;  /* 0x0000000105057824 */ /* 0x100fe200010e060a */
[----:B------:R-:W-:Y:S01]  /*0d60*/  PRMT R19, RZ, 0x7610, R19 ;  /* 0x00007610ff137816 */ /* 0x000fe20000000013 */
[----:B------:R-:W-:Y:S01]  /*0d70*/  IMAD.X R3, R3, 0x1, R10, P6 ;  /* 0x0000000103037824 */ /* 0x000fe200030e060a */
[----:B------:R-:W-:-:S02]  /*0d80*/  PRMT R18, RZ, 0x7610, R18 ;  /* 0x00007610ff127816 */ /* 0x000fc40000000012 */
[----:B------:R-:W3:Y:S04]  /*0d90*/  @P3 LDG.E.U8 R17, [R6.64] ;  /* 0x0000000a06113981 */ /* 0x000ee8000c1e1100 */
[----:B------:R-:W4:Y:S04]  /*0da0*/  @P1 LDG.E.U8 R19, [R4.64] ;  /* 0x0000000a04131981 */ /* 0x000f28000c1e1100 */
[----:B------:R-:W5:Y:S01]  /*0db0*/  @P4 LDG.E.U8 R18, [R2.64] ;  /* 0x0000000a02124981 */ /* 0x000f62000c1e1100 */
[----:B------:R-:W-:Y:S01]  /*0dc0*/  IMAD.MOV.U32 R24, RZ, RZ, 0x1 ;  /* 0x00000001ff187424 */ /* 0x000fe200078e00ff */
[----:B------:R-:W-:Y:S01]  /*0dd0*/  BSSY B0, `(.L_x_5041) ;  /* 0x000000c000007945 */ /* 0x000fe20003800000 */
[----:B--2---:R-:W-:-:S04]  /*0de0*/  LOP3.LUT R20, R16, 0xff, RZ, 0xc0, !PT ;  /* 0x000000ff10147812 */ /* 0x004fc800078ec0ff */
[----:B------:R-:W-:Y:S01]  /*0df0*/  ISETP.NE.AND P2, PT, R20, 0x1, PT ;  /* 0x000000011400780c */ /* 0x000fe20003f45270 */
[----:B------:R-:W-:Y:S01]  /*0e00*/  IMAD.MOV.U32 R16, RZ, RZ, 0x1 ;  /* 0x00000001ff107424 */ /* 0x000fe200078e00ff */
[----:B---3--:R-:W-:Y:S02]  /*0e10*/  LOP3.LUT R21, R17, 0xff, RZ, 0xc0, !PT ;  /* 0x000000ff11157812 */ /* 0x008fe400078ec0ff */
[----:B------:R-:W-:Y:S02]  /*0e20*/  PRMT R17, R24, 0x7610, R17 ;  /* 0x0000761018117816 */ /* 0x000fe40000000011 */
[----:B----4-:R-:W-:Y:S02]  /*0e30*/  LOP3.LUT R22, R19, 0xff, RZ, 0xc0, !PT ;  /* 0x000000ff13167812 */ /* 0x010fe400078ec0ff */
[----:B-----5:R-:W-:-:S05]  /*0e40*/  LOP3.LUT R23, R18, 0xff, RZ, 0xc0, !PT ;  /* 0x000000ff12177812 */ /* 0x020fca00078ec0ff */
[----:B------:R-:W-:Y:S05]  /*0e50*/  @!P2 BRA `(.L_x_5042) ;  /* 0x000000300000a947 */ /* 0x000fea0003800000 */
[----:B------:R-:W-:Y:S01]  /*0e60*/  ISETP.NE.AND P2, PT, R20, 0xff, PT ;  /* 0x000000ff1400780c */ /* 0x000fe20003f45270 */
[----:B------:R-:W-:-:S12]  /*0e70*/  IMAD.U32 R17, RZ, RZ, UR4 ;  /* 0x00000004ff117e24 */ /* 0x000fd8000f8e00ff */
[----:B------:R-:W-:Y:S02]  /*0e80*/  @P2 PRMT R17, RZ, 0x7610, R17 ;  /* 0x00007610ff112816 */ /* 0x000fe40000000011 */
.L_x_5042:
[----:B------:R-:W-:Y:S05]  /*0e90*/  BSYNC B0 ;  /* 0x0000000000007941 */ /* 0x000fea0003800000 */
.L_x_5041:
        /* <DEDUP_REMOVED lines=9> */
.L_x_5044:
[----:B------:R-:W-:Y:S05]  /*0f30*/  BSYNC B0 ;  /* 0x0000000000007941 */ /* 0x000fea0003800000 */
.L_x_5043:
[----:B------:R-:W-:Y:S01]  /*0f40*/  BSSY B0, `(.L_x_5045) ;  /* 0x0000006000007945 */ /* 0x000fe20003800000 */
[----:B------:R-:W-:Y:S01]  /*0f50*/  IMAD.MOV.U32 R18, RZ, RZ, 0x1 ;  /* 0x00000001ff127424 */ /* 0x000fe200078e00ff */
[----:B------:R-:W-:Y:S05]  /*0f60*/  @!P2 BRA `(.L_x_5046) ;  /* 0x000000300000a947 */ /* 0x000fea0003800000 */
[----:B------:R-:W-:Y:S01]  /*0f70*/  ISETP.NE.AND P2, PT, R22, 0xff, PT ;  /* 0x000000ff1600780c */ /* 0x000fe20003f45270 */
[----:B------:R-:W-:-:S12]  /*0f80*/  IMAD.U32 R19, RZ, RZ, UR4 ;  /* 0x00000004ff137e24 */ /* 0x000fd8000f8e00ff */
[----:B------:R-:W-:Y:S02]  /*0f90*/  @P2 PRMT R19, RZ, 0x7610, R19 ;  /* 0x00007610ff132816 */ /* 0x000fe40000000013 */
.L_x_5046:
[----:B------:R-:W-:Y:S05]  /*0fa0*/  BSYNC B0 ;  /* 0x0000000000007941 */ /* 0x000fea0003800000 */
.L_x_5045:
[----:B------:R-:W-:Y:S01]  /*0fb0*/  BSSY B0, `(.L_x_5047) ;  /* 0x0000005000007945 */ /* 0x000fe20003800000 */
[----:B------:R-:W-:Y:S05]  /*0fc0*/  @!P5 BRA `(.L_x_5048) ;  /* 0x000000300000d947 */ /* 0x000fea0003800000 */
[----:B------:R-:W-:Y:S01]  /*0fd0*/  ISETP.NE.AND P2, PT, R23, 0xff, PT ;  /* 0x000000ff1700780c */ /* 0x000fe20003f45270 */
[----:B------:R-:W-:-:S12]  /*0fe0*/  IMAD.U32 R18, RZ, RZ, UR4 ;  /* 0x00000004ff127e24 */ /* 0x000fd8000f8e00ff */
[----:B------:R-:W-:Y:S02]  /*0ff0*/  @P2 PRMT R18, RZ, 0x7610, R18 ;  /* 0x00007610ff122816 */ /* 0x000fe40000000012 */
.L_x_5048:
[----:B------:R-:W-:Y:S05]  /*1000*/  BSYNC B0 ;  /* 0x0000000000007941 */ /* 0x000fea0003800000 */
.L_x_5047:
[----:B------:R-:W-:Y:S01]  /*1010*/  IMAD.MOV.U32 R21, RZ, RZ, c[0x0][0x0] ;  /* 0x00000000ff157624 */ /* 0x000fe200078e00ff */
        /* <DEDUP_REMOVED lines=11> */
.L_x_5033:
        /* <DEDUP_REMOVED lines=14> */
.L_x_5056:
[----:B------:R-:W-:Y:S01]  /*11b0*/  ULDC.S8 UR5, c[0x0][0xe8a] ;  /* 0x0003a28000057ab9 */ /* 0x000fe20000000200 */
[C---:B------:R-:W-:Y:S01]  /*11c0*/  LEA R2, P0, R5.reuse, R12, 0x2 ;  /* 0x0000000c05027211 */ /* 0x040fe200078010ff */
[----:B------:R-:W-:Y:S01]  /*11d0*/  IMAD.MOV.U32 R6, RZ, RZ, 0x1 ;  /* 0x00000001ff067424 */ /* 0x000fe200078e00ff */
[----:B------:R-:W-:Y:S01]  /*11e0*/  ISETP.NE.AND P1, PT, RZ, UR5, PT ;  /* 0x00000005ff007c0c */ /* 0x000fe2000bf25270 */
[----:B------:R-:W-:Y:S01]  /*11f0*/  IMAD.MOV.U32 R13, RZ, RZ, 0x1 ;  /* 0x00000001ff0d7424 */ /* 0x000fe200078e00ff */
[----:B------:R-:W-:Y:S01]  /*1200*/  LEA.HI.X R3, R5, R10, R4, 0x2, P0 ;  /* 0x0000000a05037211 */ /* 0x000fe200000f1404 */
[----:B------:R-:W-:Y:S02]  /*1210*/  IMAD.MOV.U32 R9, RZ, RZ, 0x1 ;  /* 0x00000001ff097424 */ /* 0x000fe400078e00ff */
[----:B------:R-:W-:-:S08]  /*1220*/  IMAD.MOV.U32 R8, RZ, RZ, 0x1 ;  /* 0x00000001ff087424 */ /* 0x000fd000078e00ff */
[----:B------:R-:W-:Y:S05]  /*1230*/  @!P1 BRA `(.L_x_5051) ;  /* 0x0000056000009947 */ /* 0x000fea0003800000 */
[----:B------:R-:W2:Y:S01]  /*1240*/  LDG.E R9, [R2.64] ;  /* 0x0000000a02097981 */ /* 0x000ea2000c1e1900 */
[----:B------:R-:W-:Y:S02]  /*1250*/  IMAD.MOV.U32 R8, RZ, RZ, 0x1 ;  /* 0x00000001ff087424 */ /* 0x000fe400078e00ff */
[----:B------:R-:W-:Y:S01]  /*1260*/  IMAD.U32 R15, RZ, RZ, UR4 ;  /* 0x00000004ff0f7e24 */ /* 0x000fe2000f8e00ff */
[C---:B--2---:R-:W-:Y:S02]  /*1270*/  PRMT R6, R9.reuse, 0x7770, RZ ;  /* 0x0000777009067816 */ /* 0x044fe400000000ff */
[C---:B------:R-:W-:Y:S02]  /*1280*/  PRMT R13, R9.reuse, 0x7771, RZ ;  /* 0x00007771090d7816 */ /* 0x040fe400000000ff */
[C---:B------:R-:W-:Y:S02]  /*1290*/  PRMT R7, R9.reuse, 0x7772, RZ ;  /* 0x0000777209077816 */ /* 0x040fe400000000ff */
[----:B------:R-:W-:-:S02]  /*12a0*/  PRMT R9, R9, 0x7773, RZ ;  /* 0x0000777309097816 */ /* 0x000fc400000000ff */
[----:B------:R-:W-:Y:S02]  /*12b0*/  PRMT R14, R6, 0x7610, R14 ;  /* 0x00007610060e7816 */ /* 0x000fe4000000000e */
[----:B------:R-:W-:Y:S02]  /*12c0*/  PRMT R6, R7, 0x7610, R6 ;  /* 0x0000761007067816 */ /* 0x000fe40000000006 */
[----:B------:R-:W-:Y:S02]  /*12d0*/  PRMT R7, R9, 0x7610, R7 ;  /* 0x0000761009077816 */ /* 0x000fe40000000007 */
.L_x_5052:
[C---:B------:R-:W-:Y:S02]  /*12e0*/  LOP3.LUT R16, R15.reuse, 0x80, RZ, 0xc0, !PT ;  /* 0x000000800f107812 */ /* 0x040fe400078ec0ff */
[C---:B------:R-:W-:Y:S02]  /*12f0*/  LOP3.LUT R9, R15.reuse, 0x1, RZ, 0xc0, !PT ;  /* 0x000000010f097812 */ /* 0x040fe400078ec0ff */
[----:B------:R-:W-:Y:S02]  /*1300*/  LEA.HI R16, R16, R15, RZ, 0x19 ;  /* 0x0000000f10107211 */ /* 0x000fe400078fc8ff */
[----:B------:R-:W-:-:S02]  /*1310*/  IADD3 R15, R15, 0x1, RZ ;  /* 0x000000010f0f7810 */ /* 0x000fc40007ffe0ff */
[----:B------:R-:W-:Y:S02]  /*1320*/  ISETP.NE.U32.AND P0, PT, R9, 0x1, PT ;  /* 0x000000010900780c */ /* 0x000fe40003f05070 */
[----:B------:R-:W-:Y:S02]  /*1330*/  LOP3.LUT R15, R15, 0xff, RZ, 0xc0, !PT ;  /* 0x000000ff0f0f7812 */ /* 0x000fe400078ec0ff */
[C---:B------:R-:W-:Y:S02]  /*1340*/  PRMT R17, R14.reuse, 0x9910, RZ ;  /* 0x000099100e117816 */ /* 0x040fe400000000ff */
[----:B------:R-:W-:Y:S02]  /*1350*/  SEL R14, R14, 0x1, !P0 ;  /* 0x000000010e0e7807 */ /* 0x000fe40004000000 */
[----:B------:R-:W-:Y:S02]  /*1360*/  ISETP.GT.U32.AND P0, PT, R15, 0x2, PT ;  /* 0x000000020f00780c */ /* 0x000fe40003f04070 */
[----:B------:R-:W-:-:S02]  /*1370*/  PRMT R8, R8, 0x9910, RZ ;  /* 0x0000991008087816 */ /* 0x000fc400000000ff */
[----:B------:R-:W-:Y:S01]  /*1380*/  PRMT R9, R14, 0x9910, RZ ;  /* 0x000099100e097816 */ /* 0x000fe200000000ff */
[----:B------:R-:W-:Y:S01]  /*1390*/  IMAD.MOV.U32 R14, RZ, RZ, R17 ;  /* 0x000000ffff0e7224 */ /* 0x000fe200078e0011 */
[----:B------:R-:W-:-:S03]  /*13a0*/  PRMT R16, R16, 0x8880, RZ ;  /* 0x0000888010107816 */ /* 0x000fc600000000ff */
[----:B------:R-:W-:Y:S01]  /*13b0*/  IMAD R14, R14, R14, RZ ;  /* 0x0000000e0e0e7224 */ /* 0x000fe200078e02ff */
[----:B------:R-:W-:Y:S01]  /*13c0*/  SHF.R.S32.HI R15, RZ, 0x1, R16 ;  /* 0x00000001ff0f7819 */ /* 0x000fe20000011410 */
[----:B------:R-:W-:Y:S02]  /*13d0*/  IMAD R8, R8, R9, RZ ;  /* 0x0000000908087224 */ /* 0x000fe400078e02ff */
[----:B------:R-:W-:Y:S05]  /*13e0*/  @P0 BRA `(.L_x_5052) ;  /* 0xfffffef000000947 */ /* 0x000fea000383ffff */
[----:B------:R-:W-:Y:S02]  /*13f0*/  IMAD.MOV.U32 R9, RZ, RZ, 0x1 ;  /* 0x00000001ff097424 */ /* 0x000fe400078e00ff */
[----:B------:R-:W-:-:S05]  /*1400*/  IMAD.U32 R14, RZ, RZ, UR4 ;  /* 0x00000004ff0e7e24 */ /* 0x000fca000f8e00ff */
.L_x_5053:
[----:B------:R-:W-:Y:S02]  /*1410*/  LOP3.LUT R15, R14, 0x1, RZ, 0xc0, !PT ;  /* 0x000000010e0f7812 */ /* 0x000fe400078ec0ff */
[----:B------:R-:W-:Y:S02]  /*1420*/  PRMT R17, R13, 0x9910, RZ ;  /* 0x000099100d117816 */ /* 0x000fe400000000ff */
[----:B------:R-:W-:-:S02]  /*1430*/  ISETP.NE.U32.AND P0, PT, R15, 0x1, PT ;  /* 0x000000010f00780c */ /* 0x000fc40003f05070 */
[C---:B------:R-:W-:Y:S02]  /*1440*/  LOP3.LUT R15, R14.reuse, 0x80, RZ, 0xc0, !PT ;  /* 0x000000800e0f7812 */ /* 0x040fe400078ec0ff */
[----:B------:R-:W-:Y:S02]  /*1450*/  SEL R13, R13, 0x1, !P0 ;  /* 0x000000010d0d7807 */ /* 0x000fe40004000000 */
[----:B------:R-:W-:Y:S02]  /*1460*/  LEA.HI R15, R15, R14, RZ, 0x19 ;  /* 0x0000000e0f0f7211 */ /* 0x000fe400078fc8ff */
[----:B------:R-:W-:Y:S02]  /*1470*/  IADD3 R14, R14, 0x1, RZ ;  /* 0x000000010e0e7810 */ /* 0x000fe40007ffe0ff */
[----:B------:R-:W-:Y:S02]  /*1480*/  PRMT R9, R9, 0x9910, RZ ;  /* 0x0000991009097816 */ /* 0x000fe400000000ff */
[----:B------:R-:W-:-:S02]  /*1490*/  LOP3.LUT R14, R14, 0xff, RZ, 0xc0, !PT ;  /* 0x000000ff0e0e7812 */ /* 0x000fc400078ec0ff */
[----:B------:R-:W-:Y:S01]  /*14a0*/  PRMT R16, R13, 0x9910, RZ ;  /* 0x000099100d107816 */ /* 0x000fe200000000ff */
[----:B------:R-:W-:Y:S01]  /*14b0*/  IMAD.MOV.U32 R13, RZ, RZ, R17 ;  /* 0x000000ffff0d7224 */ /* 0x000fe200078e0011 */
[----:B------:R-:W-:Y:S02]  /*14c0*/  ISETP.GT.U32.AND P0, PT, R14, 0x2, PT ;  /* 0x000000020e00780c */ /* 0x000fe40003f04070 */
[----:B------:R-:W-:Y:S01]  /*14d0*/  PRMT R15, R15, 0x8880, RZ ;  /* 0x000088800f0f7816 */ /* 0x000fe200000000ff */
[----:B------:R-:W-:Y:S02]  /*14e0*/  IMAD R13, R13, R13, RZ ;  /* 0x0000000d0d0d7224 */ /* 0x000fe400078e02ff */
[----:B------:R-:W-:Y:S01]  /*14f0*/  IMAD R9, R9, R16, RZ ;  /* 0x0000001009097224 */ /* 0x000fe200078e02ff */
[----:B------:R-:W-:-:S07]  /*1500*/  SHF.R.S32.HI R14, RZ, 0x1, R15 ;  /* 0x00000001ff0e7819 */ /* 0x000fce000001140f */
[----:B------:R-:W-:Y:S05]  /*1510*/  @P0 BRA `(.L_x_5053) ;  /* 0xfffffef000000947 */ /* 0x000fea000383ffff */
[----:B------:R-:W-:Y:S02]  /*1520*/  IMAD.MOV.U32 R13, RZ, RZ, 0x1 ;  /* 0x00000001ff0d7424 */ /* 0x000fe400078e00ff */
[----:B------:R-:W-:-:S05]  /*1530*/  IMAD.U32 R14, RZ, RZ, UR4 ;  /* 0x00000004ff0e7e24 */ /* 0x000fca000f8e00ff */
.L_x_5054:
        /* <DEDUP_REMOVED lines=19> */
.L_x_5055:
        /* <DEDUP_REMOVED lines=19> */
.L_x_5051:
[----:B------:R-:W-:Y:S02]  /*17a0*/  PRMT R8, R9, 0x7604, R8 ;  /* 0x0000760409087816 */ /* 0x000fe40000000008 */
[----:B------:R-:W-:Y:S02]  /*17b0*/  IADD3 R5, P0, R5, c[0x0][0x0], RZ ;  /* 0x0000000005057a10 */ /* 0x000fe40007f1e0ff */
[----:B------:R-:W-:Y:S02]  /*17c0*/  PRMT R13, R13, 0x7054, R8 ;  /* 0x000070540d0d7816 */ /* 0x000fe40000000008 */
[C---:B------:R-:W-:Y:S01]  /*17d0*/  ISETP.LT.U32.AND P1, PT, R5.reuse, 0x4000, PT ;  /* 0x000040000500780c */ /* 0x040fe20003f21070 */
[----:B------:R-:W-:Y:S01]  /*17e0*/  IMAD.X R4, RZ, RZ, R4, P0 ;  /* 0x000000ffff047224 */ /* 0x000fe200000e0604 */
[----:B------:R-:W-:Y:S01]  /*17f0*/  PRMT R13, R6, 0x654, R13 ;  /* 0x00000654060d7816 */ /* 0x000fe2000000000d */
[----:B------:R-:W-:-:S03]  /*1800*/  IMAD.SHL.U32 R6, R5, 0x4, RZ ;  /* 0x0000000405067824 */ /* 0x000fc600078e00ff */
[----:B------:R-:W-:Y:S01]  /*1810*/  SHF.L.U64.HI R7, R5, 0x2, R4 ;  /* 0x0000000205077819 */ /* 0x000fe20000010204 */
[----:B------:R0:W-:Y:S01]  /*1820*/  STG.E [R2.64], R13 ;  /* 0x0000000d02007986 */ /* 0x0001e2000c10190a */
[----:B------:R-:W-:Y:S02]  /*1830*/  ISETP.GE.U32.AND P0, PT, R6, R11, PT ;  /* 0x0000000b0600720c */ /* 0x000fe40003f06070 */
[----:B------:R-:W-:Y:S02]  /*1840*/  ISETP.LT.U32.AND.EX P1, PT, R4, RZ, PT, P1 ;  /* 0x000000ff0400720c */ /* 0x000fe40003f21110 */
[----:B------:R-:W-:-:S13]  /*1850*/  ISETP.GE.AND.EX P0, PT, R7, R0, PT, P0 ;  /* 0x000000000700720c */ /* 0x000fda0003f06300 */
[----:B0-----:R-:W-:Y:S05]  /*1860*/  @!P0 BRA P1, `(.L_x_5056) ;  /* 0xfffff94000008947 */ /* 0x001fea000083ffff */
[----:B------:R-:W-:Y:S05]  /*1870*/  EXIT ;  /* 0x000000000000794d */ /* 0x000fea0003800000 */
.L_x_5050:
[----:B------:R-:W-:-:S04]  /*1880*/  LEA R2, P0, R5, R12, 0x2 ;  /* 0x0000000c05027211 */ /* 0x000fc800078010ff */
[----:B------:R-:W-:-:S05]  /*1890*/  LEA.HI.X R3, R5, R10, R4, 0x2, P0 ;  /* 0x0000000a05037211 */ /* 0x000fca00000f1404 */
[----:B------:R-:W2:Y:S01]  /*18a0*/  LDG.E R6, [R2.64] ;  /* 0x0000000a02067981 */ /* 0x000ea2000c1e1900 */
[----:B------:R-:W-:Y:S01]  /*18b0*/  BSSY B0, `(.L_x_5057) ;  /* 0x0000018000007945 */ /* 0x000fe20003800000 */
[----:B------:R-:W-:Y:S01]  /*18c0*/  IMAD.MOV.U32 R15, RZ, RZ, 0x1 ;  /* 0x00000001ff0f7424 */ /* 0x000fe200078e00ff */
        /* <DEDUP_REMOVED lines=10> */
[----:B------:R-:W-:-:S02]  /*1970*/  ISETP.NE.AND P0, PT, R8, 0x1, PT ;  /* 0x000000010800780c */ /* 0x000fc40003f05270 */
[----:B------:R-:W-:Y:S01]  /*1980*/  PRMT R6, R6, 0x9910, RZ ;  /* 0x0000991006067816 */ /* 0x000fe200000000ff */
[----:B------:R-:W-:Y:S01]  /*1990*/  IMAD.MOV.U32 R13, RZ, RZ, R14 ;  /* 0x000000ffff0d7224 */ /* 0x000fe200078e000e */
[----:B------:R-:W-:-:S03]  /*19a0*/  ISETP.NE.AND P1, PT, R9, 0x1, PT ;  /* 0x000000010900780c */ /* 0x000fc60003f25270 */
[----:B------:R-:W-:Y:S01]  /*19b0*/  IMAD.MOV.U32 R14, RZ, RZ, R6 ;  /* 0x000000ffff0e7224 */ /* 0x000fe200078e0006 */
[----:B------:R-:W-:Y:S01]  /*19c0*/  ISETP.NE.AND P2, PT, R13, 0x1, PT ;  /* 0x000000010d00780c */ /* 0x000fe20003f45270 */
[----:B------:R-:W-:-:S03]  /*19d0*/  IMAD.MOV.U32 R6, RZ, RZ, 0x1 ;  /* 0x00000001ff067424 */ /* 0x000fc600078e00ff */
[----:B------:R-:W-:Y:S01]  /*19e0*/  ISETP.NE.AND P3, PT, R14, 0x1, PT ;  /* 0x000000010e00780c */ /* 0x000fe20003f65270 */
[----:B------:R-:W-:Y:S07]  /*19f0*/  @!P0 BRA `(.L_x_5058) ;  /* 0x0000003000008947 */ /* 0x000fee0003800000 */
[----:B------:R-:W-:Y:S01]  /*1a00*/  ISETP.NE.AND P0, PT, R8, 0xff, PT ;  /* 0x000000ff0800780c */ /* 0x000fe20003f05270 */
[----:B------:R-:W-:-:S12]  /*1a10*/  IMAD.U32 R7, RZ, RZ, UR6 ;  /* 0x00000006ff077e24 */ /* 0x000fd8000f8e00ff */
[----:B------:R-:W-:Y:S02]  /*1a20*/  @P0 PRMT R7, RZ, 0x7610, R7 ;  /* 0x00007610ff070816 */ /* 0x000fe40000000007 */
.L_x_5058:
[----:B------:R-:W-:Y:S05]  /*1a30*/  BSYNC B0 ;  /* 0x0000000000007941 */ /* 0x000fea0003800000 */
.L_x_5057:
[----:B------:R-:W-:Y:S01]  /*1a40*/  BSSY B0, `(.L_x_5059) ;  /* 0x0000005000007945 */ /* 0x000fe20003800000 */
[----:B------:R-:W-:Y:S05]  /*1a50*/  @!P1 BRA `(.L_x_5060) ;  /* 0x0000003000009947 */ /* 0x000fea0003800000 */
[----:B------:R-:W-:Y:S01]  /*1a60*/  ISETP.NE.AND P0, PT, R9, 0xff, PT ;  /* 0x000000ff0900780c */ /* 0x000fe20003f05270 */
[----:B------:R-:W-:-:S12]  /*1a70*/  IMAD.U32 R6, RZ, RZ, UR6 ;  /* 0x00000006ff067e24 */ /* 0x000fd8000f8e00ff */
[----:B------:R-:W-:Y:S02]  /*1a80*/  @P0 PRMT R6, RZ, 0x7610, R6 ;  /* 0x00007610ff060816 */ /* 0x000fe40000000006 */
.L_x_5060:
[----:B------:R-:W-:Y:S05]  /*1a90*/  BSYNC B0 ;  /* 0x0000000000007941 */ /* 0x000fea0003800000 */
.L_x_5059:
[----:B------:R-:W-:Y:S01]  /*1aa0*/  BSSY B0, `(.L_x_5061) ;  /* 0x0000007000007945 */ /* 0x000fe20003800000 */
[----:B------:R-:W-:Y:S01]  /*1ab0*/  IMAD.MOV.U32 R8, RZ, RZ, 0x1 ;  /* 0x00000001ff087424 */ /* 0x000fe200078e00ff */
[----:B------:R-:W-:Y:S01]  /*1ac0*/  PRMT R9, R15, 0x7610, R9 ;  /* 0x000076100f097816 */ /* 0x000fe20000000009 */
[----:B------:R-:W-:Y:S05]  /*1ad0*/  @!P2 BRA `(.L_x_5062) ;  /* 0x000000300000a947 */ /* 0x000fea0003800000 */
[----:B------:R-:W-:Y:S01]  /*1ae0*/  ISETP.NE.AND P0, PT, R13, 0xff, PT ;  /* 0x000000ff0d00780c */ /* 0x000fe20003f05270 */
[----:B------:R-:W-:-:S12]  /*1af0*/  IMAD.U32 R9, RZ, RZ, UR6 ;  /* 0x00000006ff097e24 */ /* 0x000fd8000f8e00ff */
[----:B------:R-:W-:Y:S02]  /*1b00*/  @P0 PRMT R9, RZ, 0x7610, R9 ;  /* 0x00007610ff090816 */ /* 0x000fe40000000009 */
.L_x_5062:
[----:B------:R-:W-:Y:S05]  /*1b10*/  BSYNC B0 ;  /* 0x0000000000007941 */ /* 0x000fea0003800000 */
.L_x_5061:
[----:B------:R-:W-:Y:S01]  /*1b20*/  BSSY B0, `(.L_x_5063) ;  /* 0x0000005000007945 */ /* 0x000fe20003800000 */
[----:B------:R-:W-:Y:S05]  /*1b30*/  @!P3 BRA `(.L_x_5064) ;  /* 0x000000300000b947 */ /* 0x000fea0003800000 */
[----:B------:R-:W-:Y:S01]  /*1b40*/  ISETP.NE.AND P0, PT, R14, 0xff, PT ;  /* 0x000000ff0e00780c */ /* 0x000fe20003f05270 */
[----:B------:R-:W-:-:S12]  /*1b50*/  IMAD.U32 R8, RZ, RZ, UR6 ;  /* 0x00000006ff087e24 */ /* 0x000fd8000f8e00ff */
[----:B------:R-:W-:Y:S02]  /*1b60*/  @P0 PRMT R8, RZ, 0x7610, R8 ;  /* 0x00007610ff080816 */ /* 0x000fe40000000008 */
.L_x_5064:
[----:B------:R-:W-:Y:S05]  /*1b70*/  BSYNC B0 ;  /* 0x0000000000007941 */ /* 0x000fea0003800000 */
.L_x_5063:
[----:B------:R-:W-:Y:S02]  /*1b80*/  PRMT R6, R6, 0x7604, R7 ;  /* 0x0000760406067816 */ /* 0x000fe40000000007 */
        /* <DEDUP_REMOVED lines=13> */
.L_x_5065:
        /* <DEDUP_REMOVED lines=10> */
.L_x_5385:


//--------------------- .text._ZN2at6native57_GLOBAL__N__f3eca4a2_24_ForeachBinaryOpScalar_cu_86b9896c25multi_tensor_apply_kernelINS1_18TensorListMetadataILi1EEENS1_21BinaryOpScalarFunctorIhLi1ELi1ELi0EEEJNS1_13power_functorIhEEhEEEvT_T0_DpT1_ --------------------------
	.section	.text._ZN2at6native57_GLOBAL__N__f3eca4a2_24_ForeachBinaryOpScalar_cu_86b9896c25multi_tensor_apply_kernelINS1_18TensorListMetadataILi1EEENS1_21BinaryOpScalarFunctorIhLi1ELi1ELi0EEEJNS1_13power_functorIhEEhEEEvT_T0_DpT1_,"ax",@progbits
	.sectioninfo	@"SHI_REGISTERS=30"
	.align	128
.text._ZN2at6native57_GLOBAL__N__f3eca4a2_24_ForeachBinaryOpScalar_cu_86b9896c25multi_tensor_apply_kernelINS1_18TensorListMetadataILi1EEENS1_21BinaryOpScalarFunctorIhLi1ELi1ELi0EEEJNS1_13power_functorIhEEhEEEvT_T0_DpT1_:
        .type           _ZN2at6native57_GLOBAL__N__f3eca4a2_24_ForeachBinaryOpScalar_cu_86b9896c25multi_tensor_apply_kernelINS1_18TensorListMetadataILi1EEENS1_21BinaryOpScalarFunctorIhLi1ELi1ELi0EEEJNS1_13power_functorIhEEhEEEvT_T0_DpT1_,@function
        .size           _ZN2at6native57_GLOBAL__N__f3eca4a2_24_ForeachBinaryOpScalar_cu_86b9896c25multi_tensor_apply_kernelINS1_18TensorListMetadataILi1EEENS1_21BinaryOpScalarFunctorIhLi1ELi1ELi0EEEJNS1_13power_functorIhEEhEEEvT_T0_DpT1_,(.L_x_5386 - _ZN2at6native57_GLOBAL__N__f3eca4a2_24_ForeachBinaryOpScalar_cu_86b9896c25multi_tensor_apply_kernelINS1_18TensorListMetadataILi1EEENS1_21BinaryOpScalarFunctorIhLi1ELi1ELi0EEEJNS1_13power_functorIhEEhEEEvT_T0_DpT1_)
        .other          _ZN2at6native57_GLOBAL__N__f3eca4a2_24_ForeachBinaryOpScalar_cu_86b9896c25multi_tensor_apply_kernelINS1_18TensorListMetadataILi1EEENS1_21BinaryOpScalarFunctorIhLi1ELi1ELi0EEEJNS1_13power_functorIhEEhEEEvT_T0_DpT1_,@"STO_CUDA_ENTRY STV_DEFAULT"
_ZN2at6native57_GLOBAL__N__f3eca4a2_24_ForeachBinaryOpScalar_cu_86b9896c25multi_tensor_apply_kernelINS1_18TensorListMetadataILi1EEENS1_21BinaryOpScalarFunctorIhLi1ELi1ELi0EEEJNS1_13power_functorIhEEhEEEvT_T0_DpT1_:
        /* <DEDUP_REMOVED lines=28> */
.L_x_5072:
[----:B0-----:R-:W-:Y:S02]  /*01c0*/  IADD3 R6, P0, R15, R16, RZ ;  /* 0x000000100f067210 */ /* 0x001fe40007f1e0ff */
[----:B------:R-:W-:Y:S02]  /*01d0*/  PRMT R22, RZ, 0x7610, R22 ;  /* 0x00007610ff167816 */ /* 0x000fe40000000016 */
[C---:B------:R-:W-:Y:S01]  /*01e0*/  IADD3 R8, P1, R6.reuse, c[0x0][0x0], RZ ;  /* 0x0000000006087a10 */ /* 0x040fe20007f3e0ff */
[----:B------:R-:W-:Y:S01]  /*01f0*/  IMAD.X R19, RZ, RZ, R17, P0 ;  /* 0x000000ffff137224 */ /* 0x000fe200000e0611 */
[----:B------:R-:W-:Y:S02]  /*0200*/  ISETP.GE.U32.AND P5, PT, R6, 0x10000, PT ;  /* 0x000100000600780c */ /* 0x000fe40003fa6070 */
[-C--:B------:R-:W-:Y:S01]  /*0210*/  IADD3 R4, P3, R14, R6.reuse, RZ ;  /* 0x000000060e047210 */ /* 0x080fe20007f7e0ff */
[----:B------:R-:W-:Y:S01]  /*0220*/  IMAD.X R7, RZ, RZ, R19, P1 ;  /* 0x000000ffff077224 */ /* 0x000fe200008e0613 */
[----:B------:R-:W-:-:S02]  /*0230*/  IADD3 R2, P4, R13, R6, RZ ;  /* 0x000000060d027210 */ /* 0x000fc40007f9e0ff */
        /* <DEDUP_REMOVED lines=24> */
[----:B------:R-:W-:Y:S01]  /*03c0*/  IMAD.X R5, R5, 0x1, R10, P5 ;  /* 0x0000000105057824 */ /* 0x000fe200028e060a */
[----:B------:R-:W-:Y:S01]  /*03d0*/  PRMT R18, RZ, 0x7610, R18 ;  /* 0x00007610ff127816 */ /* 0x000fe20000000012 */
[----:B------:R-:W-:Y:S01]  /*03e0*/  IMAD.X R3, R3, 0x1, R10, P6 ;  /* 0x0000000103037824 */ /* 0x000fe200030e060a */
[----:B------:R-:W-:Y:S01]  /*03f0*/  PRMT R19, RZ, 0x7610, R19 ;  /* 0x00007610ff137816 */ /* 0x000fe20000000013 */
[----:B------:R0:W5:Y:S04]  /*0400*/  @P0 LDG.E.U8 R22, [R6.64] ;  /* 0x0000000406160981 */ /* 0x000168000c1e1100 */
[----:B------:R0:W5:Y:S04]  /*0410*/  @P1 LDG.E.U8 R20, [R8.64] ;  /* 0x0000000408141981 */ /* 0x000168000c1e1100 */
[----:B------:R0:W5:Y:S04]  /*0420*/  @P2 LDG.E.U8 R18, [R4.64] ;  /* 0x0000000404122981 */ /* 0x000168000c1e1100 */
[----:B------:R0:W5:Y:S01]  /*0430*/  @P3 LDG.E.U8 R19, [R2.64] ;  /* 0x0000000402133981 */ /* 0x000162000c1e1100 */
[----:B------:R-:W-:-:S02]  /*0440*/  IMAD.MOV.U32 R21, RZ, RZ, 0x1 ;  /* 0x00000001ff157424 */ /* 0x000fc400078e00ff */
[----:B------:R-:W-:-:S05]  /*0450*/  IMAD.U32 R23, RZ, RZ, UR6 ;  /* 0x00000006ff177e24 */ /* 0x000fca000f8e00ff */
.L_x_5068:
[----:B------:R-:W-:Y:S02]  /*0460*/  LOP3.LUT R24, R23, 0x1, RZ, 0xc0, !PT ;  /* 0x0000000117187812 */ /* 0x000fe400078ec0ff */
[----:B------:R-:W-:Y:S02]  /*0470*/  PRMT R25, R21, 0x9910, RZ ;  /* 0x0000991015197816 */ /* 0x000fe400000000ff */
[----:B------:R-:W-:Y:S02]  /*0480*/  ISETP.NE.U32.AND P4, PT, R24, 0x1, PT ;  /* 0x000000011800780c */ /* 0x000fe40003f85070 */
[----:B------:R-:W-:Y:S02]  /*0490*/  LOP3.LUT R21, R23, 0xffff, RZ, 0xc0, !PT ;  /* 0x0000ffff17157812 */ /* 0x000fe400078ec0ff */
[----:B-----5:R-:W-:Y:S02]  /*04a0*/  SEL R24, R22, 0x1, !P4 ;  /* 0x0000000116187807 */ /* 0x020fe40006000000 */
[----:B------:R-:W-:-:S02]  /*04b0*/  SHF.R.U32.HI R21, RZ, 0x1, R21 ;  /* 0x00000001ff157819 */ /* 0x000fc40000011615 */
        /* <DEDUP_REMOVED lines=8> */
[----:B------:R-:W-:Y:S02]  /*0540*/  IMAD.MOV.U32 R23, RZ, RZ, 0x1 ;  /* 0x00000001ff177424 */ /* 0x000fe400078e00ff */
[----:B------:R-:W-:-:S05]  /*0550*/  IMAD.U32 R22, RZ, RZ, UR6 ;  /* 0x00000006ff167e24 */ /* 0x000fca000f8e00ff */
.L_x_5069:
        /* <DEDUP_REMOVED lines=17> */
.L_x_5070:
        /* <DEDUP_REMOVED lines=17> */
.L_x_5071:
        /* <DEDUP_REMOVED lines=22> */
[----:B-1----:R-:W-:Y:S05]  /*08e0*/  @!P0 BRA P1, `(.L_x_5072) ;  /* 0xfffff8d000008947 */ /* 0x002fea000083ffff */
[----:B------:R-:W-:Y:S05]  /*08f0*/  EXIT ;  /* 0x000000000000794d */ /* 0x000fea0003800000 */
.L_x_5067:
[----:B------:R-:W0:Y:S01]  /*0900*/  S2R R16, SR_TID.X ;  /* 0x0000000000107919 */ /* 0x000e220000002100 */
[----:B------:R-:W-:Y:S02]  /*0910*/  IMAD.MOV.U32 R18, RZ, RZ, RZ ;  /* 0x000000ffff127224 */ /* 0x000fe400078e00ff */
[----:B------:R-:W-:-:S03]  /*0920*/  IMAD.MOV.U32 R17, RZ, RZ, RZ ;  /* 0x000000ffff117224 */ /* 0x000fc600078e00ff */
.L_x_5073:
        /* <DEDUP_REMOVED lines=25> */
[----:B------:R-:W-:Y:S02]  /*0ac0*/  ISETP.GE.OR.EX P2, PT, R5, R12, P6, P2 ;  /* 0x0000000c0500720c */ /* 0x000fe40003746720 */
[----:B------:R-:W-:Y:S02]  /*0ad0*/  @!P0 IADD3 R8, P4, R8, R0, RZ ;  /* 0x0000000008088210 */ /* 0x000fe40007f9e0ff */
[----:B------:R-:W-:-:S03]  /*0ae0*/  ISETP.GE.OR.EX P3, PT, R7, R12, P3, P5 ;  /* 0x0000000c0700720c */ /* 0x000fc60001f66750 */
[----:B------:R-:W-:-:S05]  /*0af0*/  @!P0 IMAD.X R9, R9, 0x1, R10, P4 ;  /* 0x0000000109098824 */ /* 0x000fca00020e060a */
[----:B------:R0:W-:Y:S01]  /*0b00*/  @!P0 STG.E.U8 [R8.64], R19 ;  /* 0x0000001308008986 */ /* 0x0001e2000c101104 */
[-C--:B------:R-:W-:Y:S02]  /*0b10*/  @!P1 IADD3 R2, P0, R2, R0.reuse, RZ ;  /* 0x0000000002029210 */ /* 0x080fe40007f1e0ff */
[-C--:B------:R-:W-:Y:S02]  /*0b20*/  @!P2 IADD3 R4, P4, R4, R0.reuse, RZ ;  /* 0x000000000404a210 */ /* 0x080fe40007f9e0ff */
[----:B------:R-:W-:Y:S01]  /*0b30*/  @!P3 IADD3 R6, P5, R6, R0, RZ ;  /* 0x000000000606b210 */ /* 0x000fe20007fbe0ff */
[--C-:B------:R-:W-:Y:S01]  /*0b40*/  @!P1 IMAD.X R3, R3, 0x1, R10.reuse, P0 ;  /* 0x0000000103039824 */ /* 0x100fe200000e060a */
[----:B------:R-:W-:Y:S01]  /*0b50*/  LEA R18, P0, R15, R18, 0x2 ;  /* 0x000000120f127211 */ /* 0x000fe200078010ff */
[--C-:B------:R-:W-:Y:S02]  /*0b60*/  @!P2 IMAD.X R5, R5, 0x1, R10.reuse, P4 ;  /* 0x000000010505a824 */ /* 0x100fe400020e060a */
[----:B------:R-:W-:Y:S01]  /*0b70*/  @!P3 IMAD.X R7, R7, 0x1, R10, P5 ;  /* 0x000000010707b824 */ /* 0x000fe200028e060a */
[----:B------:R-:W-:-:S02]  /*0b80*/  LEA.HI.X R17, R15, R17, RZ, 0x2, P0 ;  /* 0x000000110f117211 */ /* 0x000fc400000f14ff */
[----:B0-----:R-:W-:Y:S02]  /*0b90*/  @!P1 PRMT R9, R20, 0x7610, R9 ;  /* 0x0000761014099816 */ /* 0x001fe40000000009 */
[----:B------:R-:W-:Y:S02]  /*0ba0*/  @!P3 PRMT R8, R21, 0x7610, R8 ;  /* 0x000076101508b816 */ /* 0x000fe40000000008 */
[C---:B------:R-:W-:Y:S01]  /*0bb0*/  ISETP.GE.U32.AND P0, PT, R18.reuse, 0x10000, PT ;  /* 0x000100001200780c */ /* 0x040fe20003f06070 */
[----:B------:R0:W-:Y:S01]  /*0bc0*/  @!P1 STG.E.U8 [R2.64], R9 ;  /* 0x0000000902009986 */ /* 0x0001e2000c101104 */
[----:B------:R-:W-:Y:S02]  /*0bd0*/  ISETP.LT.U32.AND P1, PT, R18, R11, PT ;  /* 0x0000000b1200720c */ /* 0x000fe40003f21070 */
[C---:B------:R-:W-:Y:S01]  /*0be0*/  ISETP.GE.U32.AND.EX P0, PT, R17.reuse, RZ, PT, P0 ;  /* 0x000000ff1100720c */ /* 0x040fe20003f06100 */
[----:B------:R0:W-:Y:S01]  /*0bf0*/  @!P2 STG.E.U8 [R4.64], R20 ;  /* 0x000000140400a986 */ /* 0x0001e2000c101104 */
[----:B------:R-:W-:-:S03]  /*0c00*/  ISETP.LT.AND.EX P1, PT, R17, R12, PT, P1 ;  /* 0x0000000c1100720c */ /* 0x000fc60003f21310 */
[----:B------:R0:W-:Y:S10]  /*0c10*/  @!P3 STG.E.U8 [R6.64], R8 ;  /* 0x000000080600b986 */ /* 0x0001f4000c101104 */
[----:B------:R-:W-:Y:S05]  /*0c20*/  @!P0 BRA P1, `(.L_x_5073) ;  /* 0xfffffd0000008947 */ /* 0x000fea000083ffff */
[----:B------:R-:W-:Y:S05]  /*0c30*/  EXIT ;  /* 0x000000000000794d */ /* 0x000fea0003800000 */
.L_x_5066:
[----:B------:R-:W0:Y:S02]  /*0c40*/  S2R R5, SR_TID.X ;  /* 0x0000000000057919 */ /* 0x000e240000002100 */
[----:B0-----:R-:W-:-:S05]  /*0c50*/  IMAD.WIDE.U32 R2, R5, 0x4, RZ ;  /* 0x0000000405027825 */ /* 0x001fca00078e00ff */
[----:B------:R-:W-:-:S04]  /*0c60*/  ISETP.GE.U32.AND P0, PT, R2, R11, PT ;  /* 0x0000000b0200720c */ /* 0x000fc80003f06070 */
[----:B------:R-:W-:-:S04]  /*0c70*/  ISETP.GE.AND.EX P0, PT, R3, R12, PT, P0 ;  /* 0x0000000c0300720c */ /* 0x000fc80003f06300 */
[----:B------:R-:W-:-:S13]  /*0c80*/  ISETP.GT.U32.OR P0, PT, R5, 0x3fff, P0 ;  /* 0x00003fff0500780c */ /* 0x000fda0000704470 */
[----:B------:R-:W-:Y:S05]  /*0c90*/  @P0 EXIT ;  /* 0x000000000000094d */ /* 0x000fea0003800000 */
[----:B------:R-:W-:Y:S01]  /*0ca0*/  ISETP.NE.AND P0, PT, RZ, UR6, PT ;  /* 0x00000006ff007c0c */ /* 0x000fe2000bf05270 */
[----:B------:R-:W-:-:S12]  /*0cb0*/  IMAD.MOV.U32 R4, RZ, RZ, RZ ;  /* 0x000000ffff047224 */ /* 0x000fd800078e00ff */
[----:B------:R-:W-:Y:S05]  /*0cc0*/  @!P0 BRA `(.L_x_5074) ;  /* 0x000005a000008947 */ /* 0x000fea0003800000 */
.L_x_5079:
[----:B------:R-:W-:-:S04]  /*0cd0*/  LEA R2, P0, R5, R0, 0x2 ;  /* 0x0000000005027211 */ /* 0x000fc800078010ff */
[----:B------:R-:W-:-:S05]  /*0ce0*/  LEA.HI.X R3, R5, R10, R4, 0x2, P0 ;  /* 0x0000000a05037211 */ /* 0x000fca00000f1404 */
        /* <DEDUP_REMOVED lines=9> */
.L_x_5075:
        /* <DEDUP_REMOVED lines=16> */
.L_x_5076:
        /* <DEDUP_REMOVED lines=17> */
.L_x_5077:
[----:B------:R-:W-:Y:S02]  /*0f90*/  LOP3.LUT R15, R14, 0x1, RZ, 0xc0, !PT ;  /* 0x000000010e0f7812 */ /* 0x000fe400078ec0ff */
[C---:B------:R-:W-:Y:S02]  /*0fa0*/  PRMT R17, R8.reuse, 0x9910, RZ ;  /* 0x0000991008117816 */ /* 0x040fe400000000ff */
        /* <DEDUP_REMOVED lines=15> */
.L_x_5078:
        /* <DEDUP_REMOVED lines=29> */
.L_x_5074:
[----:B------:R-:W-:Y:S02]  /*1270*/  IMAD.MOV.U32 R9, RZ, RZ, 0x1010101 ;  /* 0x01010101ff097424 */ /* 0x000fe400078e00ff */
.L_x_5080:
        /* <DEDUP_REMOVED lines=13> */
.L_x_5081:
        /* <DEDUP_REMOVED lines=11> */
.L_x_5386:


//--------------------- .text._ZN2at6native57_GLOBAL__N__f3eca4a2_24_ForeachBinaryOpScalar_cu_86b9896c25multi_tensor_apply_kernelINS1_18TensorListMetadataILi2EEENS1_21BinaryOpScalarFunctorIN3c108BFloat16ELi2ELi1ELi1EEEJSt10multipliesIfEfEEEvT_T0_DpT1_ --------------------------
	.section	.text._ZN2at6native57_GLOBAL__N__f3eca4a2_24_ForeachBinaryOpScalar_cu_86b9896c25multi_tensor_apply_kernelINS1_18TensorListMetadataILi2EEENS1_21BinaryOpScalarFunctorIN3c108BFloat16ELi2ELi1ELi1EEEJSt10multipliesIfEfEEEvT_T0_DpT1_,"ax",@progbits
	.sectioninfo	@"SHI_REGISTERS=32"
	.align	128
.text._ZN2at6native57_GLOBAL__N__f3eca4a2_24_ForeachBinaryOpScalar_cu_86b9896c25multi_tensor_apply_kernelINS1_18TensorListMetadataILi2EEENS1_21BinaryOpScalarFunctorIN3c108BFloat16ELi2ELi1ELi1EEEJSt10multipliesIfEfEEEvT_T0_DpT1_:
        .type           _ZN2at6native57_GLOBAL__N__f3eca4a2_24_ForeachBinaryOpScalar_cu_86b9896c25multi_tensor_apply_kernelINS1_18TensorListMetadataILi2EEENS1_21BinaryOpScalarFunctorIN3c108BFloat16ELi2ELi1ELi1EEEJSt10multipliesIfEfEEEvT_T0_DpT1_,@function
        .size           _ZN2at6native57_GLOBAL__N__f3eca4a2_24_ForeachBinaryOpScalar_cu_86b9896c25multi_tensor_apply_kernelINS1_18TensorListMetadataILi2EEENS1_21BinaryOpScalarFunctorIN3c108BFloat16ELi2ELi1ELi1EEEJSt10multipliesIfEfEEEvT_T0_DpT1_,(.L_x_5387 - _ZN2at6native57_GLOBAL__N__f3eca4a2_24_ForeachBinaryOpScalar_cu_86b9896c25multi_tensor_apply_kernelINS1_18TensorListMetadataILi2EEENS1_21BinaryOpScalarFunctorIN3c108BFloat16ELi2ELi1ELi1EEEJSt10multipliesIfEfEEEvT_T0_DpT1_)
        .other          _ZN2at6native57_GLOBAL__N__f3eca4a2_24_ForeachBinaryOpScalar_cu_86b9896c25multi_tensor_apply_kernelINS1_18TensorListMetadataILi2EEENS1_21BinaryOpScalarFunctorIN3c108BFloat16ELi2ELi1ELi1EEEJSt10multipliesIfEfEEEvT_T0_DpT1_,@"STO_CUDA_ENTRY STV_DEFAULT"
_ZN2at6native57_GLOBAL__N__f3eca4a2_24_ForeachBinaryOpScalar_cu_86b9896c25multi_tensor_apply_kernelINS1_18TensorListMetadataILi2EEENS1_21BinaryOpScalarFunctorIN3c108BFloat16ELi2ELi1ELi1EEEJSt10multipliesIfEfEEEvT_T0_DpT1_:
        /* <DEDUP_REMOVED lines=27> */
.L_x_5083:
        /* <DEDUP_REMOVED lines=51> */
[----:B------:R-:W-:Y:S01]  /*04e0*/  FMUL.FTZ R5, R5, c[0x0][0xdac] ;  /* 0x00036b0005057a20 */ /* 0x000fe20000410000 */
[----:B---3--:R-:W-:-:S04]  /*04f0*/  PRMT R24, RZ, 0x5410, R24 ;  /* 0x00005410ff187816 */ /* 0x008fc80000000018 */
[----:B------:R-:W-:Y:S01]  /*0500*/  F2FP.BF16.PACK_AB R5, RZ, R5 ;  /* 0x00000005ff05723e */ /* 0x000fe200000010ff */
[----:B------:R-:W-:Y:S01]  /*0510*/  FMUL.FTZ R24, R24, c[0x0][0xdac] ;  /* 0x00036b0018187a20 */ /* 0x000fe20000410000 */
[----:B----4-:R-:W-:Y:S02]  /*0520*/  PRMT R22, RZ, 0x5410, R22 ;  /* 0x00005410ff167816 */ /* 0x010fe40000000016 */
[----:B-----5:R-:W-:-:S03]  /*0530*/  PRMT R26, RZ, 0x5410, R26 ;  /* 0x00005410ff1a7816 */ /* 0x020fc6000000001a */
[----:B------:R-:W-:Y:S01]  /*0540*/  FMUL.FTZ R22, R22, c[0x0][0xdac] ;  /* 0x00036b0016167a20 */ /* 0x000fe20000410000 */
[----:B------:R0:W-:Y:S01]  /*0550*/  @P0 STG.E.U16 [R10.64], R5 ;  /* 0x000000050a000986 */ /* 0x0001e2000c101504 */
[----:B------:R-:W-:Y:S01]  /*0560*/  FMUL.FTZ R26, R26, c[0x0][0xdac] ;  /* 0x00036b001a1a7a20 */ /* 0x000fe20000410000 */
        /* <DEDUP_REMOVED lines=15> */
.L_x_5082:
[----:B------:R-:W0:Y:S02]  /*0660*/  S2R R16, SR_TID.X ;  /* 0x0000000000107919 */ /* 0x000e240000002100 */
[----:B0-----:R-:W-:-:S05]  /*0670*/  IMAD.WIDE.U32 R4, R16, 0x4, RZ ;  /* 0x0000000410047825 */ /* 0x001fca00078e00ff */
[----:B------:R-:W-:-:S04]  /*0680*/  ISETP.GE.U32.AND P0, PT, R4, R0, PT ;  /* 0x000000000400720c */ /* 0x000fc80003f06070 */
[----:B------:R-:W-:-:S04]  /*0690*/  ISETP.GE.AND.EX P0, PT, R5, R2, PT, P0 ;  /* 0x000000020500720c */ /* 0x000fc80003f06300 */
[----:B------:R-:W-:-:S13]  /*06a0*/  ISETP.GT.U32.OR P0, PT, R16, 0x3fff, P0 ;  /* 0x00003fff1000780c */ /* 0x000fda0000704470 */
[----:B------:R-:W-:Y:S05]  /*06b0*/  @P0 EXIT ;  /* 0x000000000000094d */ /* 0x000fea0003800000 */
[----:B------:R-:W-:-:S04]  /*06c0*/  IMAD.MOV.U32 R17, RZ, RZ, RZ ;  /* 0x000000ffff117224 */ /* 0x000fc800078e00ff */
.L_x_5084:
        /* <DEDUP_REMOVED lines=9> */
[----:B------:R-:W-:Y:S01]  /*0760*/  FMUL.FTZ R3, R3, c[0x0][0xdac] ;  /* 0x00036b0003037a20 */ /* 0x000fe20000410000 */
[----:B------:R-:W-:Y:S01]  /*0770*/  PRMT R7, RZ, 0x7610, R7 ;  /* 0x00007610ff077816 */ /* 0x000fe20000000007 */
[----:B------:R-:W-:-:S02]  /*0780*/  FMUL.FTZ R8, R5, c[0x0][0xdac] ;  /* 0x00036b0005087a20 */ /* 0x000fc40000410000 */
[----:B------:R-:W-:Y:S01]  /*0790*/  IMAD.X R5, R15, 0x1, R11, P0 ;  /* 0x000000010f057824 */ /* 0x000fe200000e060b */
[----:B------:R-:W-:Y:S01]  /*07a0*/  IADD3 R16, P0, R16, c[0x0][0x0], RZ ;  /* 0x0000000010107a10 */ /* 0x000fe20007f1e0ff */
[----:B------:R-:W-:Y:S01]  /*07b0*/  FMUL.FTZ R9, R6, c[0x0][0xdac] ;  /* 0x00036b0006097a20 */ /* 0x000fe20000410000 */
[----:B------:R-:W-:Y:S01]  /*07c0*/  F2FP.BF16.PACK_AB R8, R8, R3 ;  /* 0x000000030808723e */ /* 0x000fe200000010ff */
[----:B------:R-:W-:Y:S01]  /*07d0*/  FMUL.FTZ R10, R7, c[0x0][0xdac] ;  /* 0x00036b00070a7a20 */ /* 0x000fe20000410000 */
        /* <DEDUP_REMOVED lines=11> */
.L_x_5085:
        /* <DEDUP_REMOVED lines=15> */
.L_x_5387:


//--------------------- .text._ZN2at6native57_GLOBAL__N__f3eca4a2_24_ForeachBinaryOpScalar_cu_86b9896c25multi_tensor_apply_kernelINS1_18TensorListMetadataILi2EEENS1_21BinaryOpScalarFunctorIN3c104HalfELi2ELi1ELi1EEEJSt10multipliesIfEfEEEvT_T0_DpT1_ --------------------------
	.section	.text._ZN2at6native57_GLOBAL__N__f3eca4a2_24_ForeachBinaryOpScalar_cu_86b9896c25multi_tensor_apply_kernelINS1_18TensorListMetadataILi2EEENS1_21BinaryOpScalarFunctorIN3c104HalfELi2ELi1ELi1EEEJSt10multipliesIfEfEEEvT_T0_DpT1_,"ax",@progbits
	.sectioninfo	@"SHI_REGISTERS=32"
	.align	128
.text._ZN2at6native57_GLOBAL__N__f3eca4a2_24_ForeachBinaryOpScalar_cu_86b9896c25multi_tensor_apply_kernelINS1_18TensorListMetadataILi2EEENS1_21BinaryOpScalarFunctorIN3c104HalfELi2ELi1ELi1EEEJSt10multipliesIfEfEEEvT_T0_DpT1_:
        .type           _ZN2at6native57_GLOBAL__N__f3eca4a2_24_ForeachBinaryOpScalar_cu_86b9896c25multi_tensor_apply_kernelINS1_18TensorListMetadataILi2EEENS1_21BinaryOpScalarFunctorIN3c104HalfELi2ELi1ELi1EEEJSt10multipliesIfEfEEEvT_T0_DpT1_,@function
        .size           _ZN2at6native57_GLOBAL__N__f3eca4a2_24_ForeachBinaryOpScalar_cu_86b9896c25multi_tensor_apply_kernelINS1_18TensorListMetadataILi2EEENS1_21BinaryOpScalarFunctorIN3c104HalfELi2ELi1ELi1EEEJSt10multipliesIfEfEEEvT_T0_DpT1_,(.L_x_5388 - _ZN2at6native57_GLOBAL__N__f3eca4a2_24_ForeachBinaryOpScalar_cu_86b9896c25multi_tensor_apply_kernelINS1_18TensorListMetadataILi2EEENS1_21BinaryOpScalarFunctorIN3c104HalfELi2ELi1ELi1EEEJSt10multipliesIfEfEEEvT_T0_DpT1_)
        .other          _ZN2at6native57_GLOBAL__N__f3eca4a2_24_ForeachBinaryOpScalar_cu_86b9896c25multi_tensor_apply_kernelINS1_18TensorListMetadataILi2EEENS1_21BinaryOpScalarFunctorIN3c104HalfELi2ELi1ELi1EEEJSt10multipliesIfEfEEEvT_T0_DpT1_,@"STO_CUDA_ENTRY STV_DEFAULT"
_ZN2at6native57_GLOBAL__N__f3eca4a2_24_ForeachBinaryOpScalar_cu_86b9896c25multi_tensor_apply_kernelINS1_18TensorListMetadataILi2EEENS1_21BinaryOpScalarFunctorIN3c104HalfELi2ELi1ELi1EEEJSt10multipliesIfEfEEEvT_T0_DpT1_:
        /* <DEDUP_REMOVED lines=27> */
.L_x_5087:
        /* <DEDUP_REMOVED lines=55> */
[----:B------:R-:W-:Y:S02]  /*0520*/  FMUL.FTZ R8, R8, c[0x0][0xdac] ;  /* 0x00036b0008087a20 */ /* 0x000fe40000410000 */
[----:B------:R-:W-:Y:S01]  /*0530*/  FMUL.FTZ R26, R26, c[0x0][0xdac] ;  /* 0x00036b001a1a7a20 */ /* 0x000fe20000410000 */
[----:B----4-:R-:W-:Y:S02]  /*0540*/  HADD2.F32 R24, -RZ, R24.H0_H0 ;  /* 0x20000018ff187230 */ /* 0x010fe40000004100 */
[----:B-----5:R-:W-:-:S03]  /*0550*/  HADD2.F32 R28, -RZ, R28.H0_H0 ;  /* 0x2000001cff1c7230 */ /* 0x020fc60000004100 */
[----:B------:R-:W-:Y:S01]  /*0560*/  FMUL.FTZ R24, R24, c[0x0][0xdac] ;  /* 0x00036b0018187a20 */ /* 0x000fe20000410000 */
[----:B------:R-:W-:Y:S01]  /*0570*/  F2FP.PACK_AB R8, RZ, R8 ;  /* 0x00000008ff08723e */ /* 0x000fe200000000ff */
[----:B------:R-:W-:Y:S01]  /*0580*/  FMUL.FTZ R28, R28, c[0x0][0xdac] ;  /* 0x00036b001c1c7a20 */ /* 0x000fe20000410000 */
        /* <DEDUP_REMOVED lines=13> */
.L_x_5086:
[----:B------:R-:W0:Y:S02]  /*0660*/  S2R R16, SR_TID.X ;  /* 0x0000000000107919 */ /* 0x000e240000002100 */
[----:B0-----:R-:W-:-:S05]  /*0670*/  IMAD.WIDE.U32 R4, R16, 0x4, RZ ;  /* 0x0000000410047825 */ /* 0x001fca00078e00ff */
[----:B------:R-:W-:-:S04]  /*0680*/  ISETP.GE.U32.AND P0, PT, R4, R0, PT ;  /* 0x000000000400720c */ /* 0x000fc80003f06070 */
[----:B------:R-:W-:-:S04]  /*0690*/  ISETP.GE.AND.EX P0, PT, R5, R2, PT, P0 ;  /* 0x000000020500720c */ /* 0x000fc80003f06300 */
[----:B------:R-:W-:-:S13]  /*06a0*/  ISETP.GT.U32.OR P0, PT, R16, 0x3fff, P0 ;  /* 0x00003fff1000780c */ /* 0x000fda0000704470 */
[----:B------:R-:W-:Y:S05]  /*06b0*/  @P0 EXIT ;  /* 0x000000000000094d */ /* 0x000fea0003800000 */
[----:B------:R-:W-:-:S04]  /*06c0*/  IMAD.MOV.U32 R19, RZ, RZ, RZ ;  /* 0x000000ffff137224 */ /* 0x000fc800078e00ff */
.L_x_5088:
        /* <DEDUP_REMOVED lines=9> */
[----:B------:R-:W-:Y:S01]  /*0760*/  FMUL.FTZ R8, R5, c[0x0][0xdac] ;  /* 0x00036b0005087a20 */ /* 0x000fe20000410000 */
[----:B------:R-:W-:Y:S01]  /*0770*/  HADD2.F32 R10, -RZ, R7.H1_H1 ;  /* 0x30000007ff0a7230 */ /* 0x000fe20000004100 */
[----:B------:R-:W-:Y:S02]  /*0780*/  FMUL.FTZ R3, R3, c[0x0][0xdac] ;  /* 0x00036b0003037a20 */ /* 0x000fe40000410000 */
[----:B------:R-:W-:Y:S01]  /*0790*/  IMAD.X R5, R15, 0x1, R17, P0 ;  /* 0x000000010f057824 */ /* 0x000fe200000e0611 */
[----:B------:R-:W-:Y:S01]  /*07a0*/  IADD3 R16, P0, R16, c[0x0][0x0], RZ ;  /* 0x0000000010107a10 */ /* 0x000fe20007f1e0ff */
[----:B------:R-:W-:Y:S01]  /*07b0*/  FMUL.FTZ R9, R9, c[0x0][0xdac] ;  /* 0x00036b0009097a20 */ /* 0x000fe20000410000 */
[----:B------:R-:W-:Y:S01]  /*07c0*/  F2FP.PACK_AB R8, R8, R3 ;  /* 0x000000030808723e */ /* 0x000fe200000000ff */
[----:B------:R-:W-:Y:S01]  /*07d0*/  FMUL.FTZ R10, R10, c[0x0][0xdac] ;  /* 0x00036b000a0a7a20 */ /* 0x000fe20000410000 */
        /* <DEDUP_REMOVED lines=11> */
.L_x_5089:
        /* <DEDUP_REMOVED lines=15> */
.L_x_5388:


//--------------------- .text._ZN2at6native57_GLOBAL__N__f3eca4a2_24_ForeachBinaryOpScalar_cu_86b9896c25multi_tensor_apply_kernelINS1_18TensorListMetadataILi2EEENS1_21BinaryOpScalarFunctorIbLi2ELi1ELi1EEEJSt10multipliesIbEbEEEvT_T0_DpT1_ --------------------------
	.section	.text._ZN2at6native57_GLOBAL__N__f3eca4a2_24_ForeachBinaryOpScalar_cu_86b9896c25multi_tensor_apply_kernelINS1_18TensorListMetadataILi2EEENS1_21BinaryOpScalarFunctorIbLi2ELi1ELi1EEEJSt10multipliesIbEbEEEvT_T0_DpT1_,"ax",@progbits
	.sectioninfo	@"SHI_REGISTERS=32"
	.align	128
.text._ZN2at6native57_GLOBAL__N__f3eca4a2_24_ForeachBinaryOpScalar_cu_86b9896c25multi_tensor_apply_kernelINS1_18TensorListMetadataILi2EEENS1_21BinaryOpScalarFunctorIbLi2ELi1ELi1EEEJSt10multipliesIbEbEEEvT_T0_DpT1_:
        .type           _ZN2at6native57_GLOBAL__N__f3eca4a2_24_ForeachBinaryOpScalar_cu_86b9896c25multi_tensor_apply_kernelINS1_18TensorListMetadataILi2EEENS1_21BinaryOpScalarFunctorIbLi2ELi1ELi1EEEJSt10multipliesIbEbEEEvT_T0_DpT1_,@function
        .size           _ZN2at6native57_GLOBAL__N__f3eca4a2_24_ForeachBinaryOpScalar_cu_86b9896c25multi_tensor_apply_kernelINS1_18TensorListMetadataILi2EEENS1_21BinaryOpScalarFunctorIbLi2ELi1ELi1EEEJSt10multipliesIbEbEEEvT_T0_DpT1_,(.L_x_5389 - _ZN2at6native57_GLOBAL__N__f3eca4a2_24_ForeachBinaryOpScalar_cu_86b9896c25multi_tensor_apply_kernelINS1_18TensorListMetadataILi2EEENS1_21BinaryOpScalarFunctorIbLi2ELi1ELi1EEEJSt10multipliesIbEbEEEvT_T0_DpT1_)
        .other          _ZN2at6native57_GLOBAL__N__f3eca4a2_24_ForeachBinaryOpScalar_cu_86b9896c25multi_tensor_apply_kernelINS1_18TensorListMetadataILi2EEENS1_21BinaryOpScalarFunctorIbLi2ELi1ELi1EEEJSt10multipliesIbEbEEEvT_T0_DpT1_,@"STO_CUDA_ENTRY STV_DEFAULT"
_ZN2at6native57_GLOBAL__N__f3eca4a2_24_ForeachBinaryOpScalar_cu_86b9896c25multi_tensor_apply_kernelINS1_18TensorListMetadataILi2EEENS1_21BinaryOpScalarFunctorIbLi2ELi1ELi1EEEJSt10multipliesIbEbEEEvT_T0_DpT1_:
        /* <DEDUP_REMOVED lines=27> */
.L_x_5091:
        /* <DEDUP_REMOVED lines=45> */
[----:B------:R-:W-:Y:S02]  /*0480*/  ISETP.NE.AND P6, PT, RZ, UR4, P4 ;  /* 0x00000004ff007c0c */ /* 0x000fe4000a7c5270 */
[----:B---3--:R-:W-:Y:S02]  /*0490*/  LOP3.LUT P4, RZ, R26, 0xff, RZ, 0xc0, !PT ;  /* 0x000000ff1aff7812 */ /* 0x008fe4000788c0ff */
[----:B------:R-:W-:Y:S02]  /*04a0*/  @P0 SEL R24, RZ, 0x1, !P6 ;  /* 0x00000001ff180807 */ /* 0x000fe40007000000 */
[----:B------:R-:W-:Y:S02]  /*04b0*/  @P3 IADD3 R2, P6, R20, R11, RZ ;  /* 0x0000000b14023210 */ /* 0x000fe40007fde0ff */
[----:B------:R-:W-:-:S03]  /*04c0*/  ISETP.NE.AND P4, PT, RZ, UR4, P4 ;  /* 0x00000004ff007c0c */ /* 0x000fc6000a785270 */
[----:B------:R-:W-:Y:S01]  /*04d0*/  @P3 IMAD.X R3, R29, 0x1, R13, P6 ;  /* 0x000000011d033824 */ /* 0x000fe200030e060d */
[----:B------:R-:W-:Y:S02]  /*04e0*/  SEL R25, RZ, 0x1, !P4 ;  /* 0x00000001ff197807 */ /* 0x000fe40006000000 */
[----:B----4-:R-:W-:Y:S01]  /*04f0*/  LOP3.LUT P5, RZ, R22, 0xff, RZ, 0xc0, !PT ;  /* 0x000000ff16ff7812 */ /* 0x010fe200078ac0ff */
[----:B------:R0:W-:Y:S03]  /*0500*/  @P0 STG.E.U8 [R6.64], R24 ;  /* 0x0000001806000986 */ /* 0x0001e6000c101106 */
[----:B------:R-:W-:Y:S01]  /*0510*/  ISETP.NE.AND P5, PT, RZ, UR4, P5 ;  /* 0x00000004ff007c0c */ /* 0x000fe2000afa5270 */
[----:B------:R0:W-:Y:S01]  /*0520*/  @P3 STG.E.U8 [R2.64], R25 ;  /* 0x0000001902003986 */ /* 0x0001e2000c101106 */
[----:B-----5:R-:W-:Y:S02]  /*0530*/  LOP3.LUT P4, RZ, R4, 0xff, RZ, 0xc0, !PT ;  /* 0x000000ff04ff7812 */ /* 0x020fe4000788c0ff */
[----:B------:R-:W-:-:S02]  /*0540*/  @P2 IADD3 R4, P0, R27, R11, RZ ;  /* 0x0000000b1b042210 */ /* 0x000fc40007f1e0ff */
[----:B------:R-:W-:Y:S01]  /*0550*/  @P1 IADD3 R8, P3, R21, R11, RZ ;  /* 0x0000000b15081210 */ /* 0x000fe20007f7e0ff */
[----:B------:R-:W-:Y:S01]  /*0560*/  IMAD.MOV.U32 R27, RZ, RZ, c[0x0][0x0] ;  /* 0x00000000ff1b7624 */ /* 0x000fe200078e00ff */
[----:B------:R-:W-:Y:S01]  /*0570*/  ISETP.NE.AND P4, PT, RZ, UR4, P4 ;  /* 0x00000004ff007c0c */ /* 0x000fe2000a785270 */
        /* <DEDUP_REMOVED lines=13> */
.L_x_5090:
        /* <DEDUP_REMOVED lines=9> */
.L_x_5092:
        /* <DEDUP_REMOVED lines=8> */
[----:B------:R-:W-:Y:S02]  /*0760*/  ISETP.NE.AND P0, PT, R4, RZ, P2 ;  /* 0x000000ff0400720c */ /* 0x000fe40001705270 */
[----:B------:R-:W-:-:S02]  /*0770*/  ISETP.NE.AND P1, PT, R5, RZ, P2 ;  /* 0x000000ff0500720c */ /* 0x000fc40001725270 */
[----:B------:R-:W-:Y:S02]  /*0780*/  PRMT R4, R2, 0x7773, RZ ;  /* 0x0000777302047816 */ /* 0x000fe400000000ff */
[----:B------:R-:W-:Y:S02]  /*0790*/  ISETP.NE.AND P3, PT, R6, RZ, P2 ;  /* 0x000000ff0600720c */ /* 0x000fe40001765270 */
[----:B------:R-:W-:Y:S02]  /*07a0*/  SEL R5, RZ, 0x1, !P0 ;  /* 0x00000001ff057807 */ /* 0x000fe40004000000 */
[----:B------:R-:W-:Y:S02]  /*07b0*/  SEL R6, RZ, 0x1, !P1 ;  /* 0x00000001ff067807 */ /* 0x000fe40004800000 */
[----:B------:R-:W-:Y:S02]  /*07c0*/  ISETP.NE.AND P0, PT, R4, RZ, P2 ;  /* 0x000000ff0400720c */ /* 0x000fe40001705270 */
        /* <DEDUP_REMOVED lines=18> */
.L_x_5093:
        /* <DEDUP_REMOVED lines=9> */
.L_x_5389:


//--------------------- .text._ZN2at6native57_GLOBAL__N__f3eca4a2_24_ForeachBinaryOpScalar_cu_86b9896c25multi_tensor_apply_kernelINS1_18TensorListMetadataILi2EEENS1_21BinaryOpScalarFunctorIN3c107complexIfEELi2ELi1ELi1EEEJSt10multipliesIS8_ES8_EEEvT_T0_DpT1_ --------------------------
	.section	.text._ZN2at6native57_GLOBAL__N__f3eca4a2_24_ForeachBinaryOpScalar_cu_86b9896c25multi_tensor_apply_kernelINS1_18TensorListMetadataILi2EEENS1_21BinaryOpScalarFunctorIN3c107complexIfEELi2ELi1ELi1EEEJSt10multipliesIS8_ES8_EEEvT_T0_DpT1_,"ax",@progbits
	.sectioninfo	@"SHI_REGISTERS=32"
	.align	128
.text._ZN2at6native57_GLOBAL__N__f3eca4a2_24_ForeachBinaryOpScalar_cu_86b9896c25multi_tensor_apply_kernelINS1_18TensorListMetadataILi2EEENS1_21BinaryOpScalarFunctorIN3c107complexIfEELi2ELi1ELi1EEEJSt10multipliesIS8_ES8_EEEvT_T0_DpT1_:
        .type           _ZN2at6native57_GLOBAL__N__f3eca4a2_24_ForeachBinaryOpScalar_cu_86b9896c25multi_tensor_apply_kernelINS1_18TensorListMetadataILi2EEENS1_21BinaryOpScalarFunctorIN3c107complexIfEELi2ELi1ELi1EEEJSt10multipliesIS8_ES8_EEEvT_T0_DpT1_,@function
        .size           _ZN2at6native57_GLOBAL__N__f3eca4a2_24_ForeachBinaryOpScalar_cu_86b9896c25multi_tensor_apply_kernelINS1_18TensorListMetadataILi2EEENS1_21BinaryOpScalarFunctorIN3c107complexIfEELi2ELi1ELi1EEEJSt10multipliesIS8_ES8_EEEvT_T0_DpT1_,(.L_x_5390 - _ZN2at6native57_GLOBAL__N__f3eca4a2_24_ForeachBinaryOpScalar_cu_86b9896c25multi_tensor_apply_kernelINS1_18TensorListMetadataILi2EEENS1_21BinaryOpScalarFunctorIN3c107complexIfEELi2ELi1ELi1EEEJSt10multipliesIS8_ES8_EEEvT_T0_DpT1_)
        .other          _ZN2at6native57_GLOBAL__N__f3eca4a2_24_ForeachBinaryOpScalar_cu_86b9896c25multi_tensor_apply_kernelINS1_18TensorListMetadataILi2EEENS1_21BinaryOpScalarFunctorIN3c107complexIfEELi2ELi1ELi1EEEJSt10multipliesIS8_ES8_EEEvT_T0_DpT1_,@"STO_CUDA_ENTRY STV_DEFAULT"
_ZN2at6native57_GLOBAL__N__f3eca4a2_24_ForeachBinaryOpScalar_cu_86b9896c25multi_tensor_apply_kernelINS1_18TensorListMetadataILi2EEENS1_21BinaryOpScalarFunctorIN3c107complexIfEELi2ELi1ELi1EEEJSt10multipliesIS8_ES8_EEEvT_T0_DpT1_:
        /* <DEDUP_REMOVED lines=29> */
.L_x_5095:
[----:B0-----:R-:W-:Y:S01]  /*01d0*/  IADD3 R5, P1, R0, R8, RZ ;  /* 0x0000000800057210 */ /* 0x001fe20007f3e0ff */
[C---:B------:R-:W-:Y:S01]  /*01e0*/  IMAD R22, R2.reuse, 0x3, RZ ;  /* 0x0000000302167824 */ /* 0x040fe200078e02ff */
[----:B------:R-:W-:Y:S02]  /*01f0*/  CS2R R10, SRZ ;  /* 0x00000000000a7805 */ /* 0x000fe4000001ff00 */
[C---:B------:R-:W-:Y:S01]  /*0200*/  IADD3 R7, P3, R5.reuse, c[0x0][0x0], RZ ;  /* 0x0000000005077a10 */ /* 0x040fe20007f7e0ff */
[----:B------:R-:W-:Y:S01]  /*0210*/  IMAD.X R6, RZ, RZ, R9, P1 ;  /* 0x000000ffff067224 */ /* 0x000fe200008e0609 */
[C---:B------:R-:W-:Y:S02]  /*0220*/  ISETP.GE.U32.AND P0, PT, R5.reuse, 0x10000, PT ;  /* 0x000100000500780c */ /* 0x040fe40003f06070 */
[----:B------:R-:W-:Y:S01]  /*0230*/  LEA R4, P2, R2, R5, 0x1 ;  /* 0x0000000502047211 */ /* 0x000fe200078408ff */
[----:B------:R-:W-:Y:S01]  /*0240*/  IMAD.X R28, RZ, RZ, R6, P3 ;  /* 0x000000ffff1c7224 */ /* 0x000fe200018e0606 */
[----:B------:R-:W-:-:S02]  /*0250*/  ISETP.LT.U32.AND P1, PT, R5, UR12, PT ;  /* 0x0000000c05007c0c */ /* 0x000fc4000bf21070 */
[C---:B------:R-:W-:Y:S01]  /*0260*/  ISETP.GE.U32.AND.EX P0, PT, R6.reuse, RZ, PT, P0 ;  /* 0x000000ff0600720c */ /* 0x040fe20003f06100 */
[--C-:B------:R-:W-:Y:S01]  /*0270*/  IMAD.X R23, RZ, RZ, R6.reuse, P2 ;  /* 0x000000ffff177224 */ /* 0x100fe200010e0606 */
[C---:B------:R-:W-:Y:S02]  /*0280*/  ISETP.GE.U32.AND P4, PT, R7.reuse, 0x10000, PT ;  /* 0x000100000700780c */ /* 0x040fe40003f86070 */
[----:B------:R-:W-:Y:S02]  /*0290*/  ISETP.LT.AND.EX P0, PT, R6, UR4, !P0, P1 ;  /* 0x0000000406007c0c */ /* 0x000fe4000c701310 */
[----:B------:R-:W-:Y:S02]  /*02a0*/  IADD3 R22, P5, R22, R5, RZ ;  /* 0x0000000516167210 */ /* 0x000fe40007fbe0ff */
[----:B------:R-:W-:Y:S02]  /*02b0*/  ISETP.LT.U32.AND P3, PT, R7, UR12, PT ;  /* 0x0000000c07007c0c */ /* 0x000fe4000bf61070 */
[----:B------:R-:W-:Y:S01]  /*02c0*/  ISETP.GE.U32.AND P1, PT, R4, 0x10000, PT ;  /* 0x000100000400780c */ /* 0x000fe20003f26070 */
[----:B------:R-:W-:Y:S01]  /*02d0*/  IMAD.X R3, RZ, RZ, R6, P5 ;  /* 0x000000ffff037224 */ /* 0x000fe200028e0606 */
[----:B------:R-:W-:-:S02]  /*02e0*/  ISETP.GE.U32.AND.EX P4, PT, R28, RZ, PT, P4 ;  /* 0x000000ff1c00720c */ /* 0x000fc40003f86140 */
[----:B------:R-:W-:Y:S02]  /*02f0*/  ISETP.LT.U32.AND P2, PT, R4, UR12, PT ;  /* 0x0000000c04007c0c */ /* 0x000fe4000bf41070 */
[C---:B------:R-:W-:Y:S02]  /*0300*/  ISETP.GE.U32.AND.EX P1, PT, R23.reuse, RZ, PT, P1 ;  /* 0x000000ff1700720c */ /* 0x040fe40003f26110 */
[----:B------:R-:W-:Y:S02]  /*0310*/  ISETP.LT.AND.EX P3, PT, R28, UR4, !P4, P3 ;  /* 0x000000041c007c0c */ /* 0x000fe4000e761330 */
[C---:B------:R-:W-:Y:S02]  /*0320*/  ISETP.GE.U32.AND P4, PT, R22.reuse, 0x10000, PT ;  /* 0x000100001600780c */ /* 0x040fe40003f86070 */
[----:B------:R-:W-:Y:S02]  /*0330*/  ISETP.LT.AND.EX P1, PT, R23, UR4, !P1, P2 ;  /* 0x0000000417007c0c */ /* 0x000fe4000cf21320 */
[----:B------:R-:W-:-:S02]  /*0340*/  ISETP.LT.U32.AND P2, PT, R22, UR12, PT ;  /* 0x0000000c16007c0c */ /* 0x000fc4000bf41070 */
[----:B------:R-:W-:Y:S02]  /*0350*/  ISETP.GE.U32.AND.EX P4, PT, R3, RZ, PT, P4 ;  /* 0x000000ff0300720c */ /* 0x000fe40003f86140 */
[----:B------:R-:W-:Y:S02]  /*0360*/  @P0 LEA R16, P5, R5, UR6, 0x3 ;  /* 0x0000000605100c11 */ /* 0x000fe4000f8a18ff */
[----:B------:R-:W-:Y:S02]  /*0370*/  ISETP.LT.AND.EX P2, PT, R3, UR4, !P4, P2 ;  /* 0x0000000403007c0c */ /* 0x000fe4000e741320 */
[----:B------:R-:W-:Y:S02]  /*0380*/  @P0 LEA.HI.X R17, R5, UR7, R6, 0x3, P5 ;  /* 0x0000000705110c11 */ /* 0x000fe4000a8f1c06 */
[C---:B------:R-:W-:Y:S01]  /*0390*/  @P3 LEA R18, P4, R7.reuse, UR6, 0x3 ;  /* 0x0000000607123c11 */ /* 0x040fe2000f8818ff */
[----:B------:R-:W-:Y:S01]  /*03a0*/  CS2R R12, SRZ ;  /* 0x00000000000c7805 */ /* 0x000fe2000001ff00 */
[C---:B------:R-:W-:Y:S01]  /*03b0*/  @P1 LEA R26, P5, R4.reuse, UR6, 0x3 ;  /* 0x00000006041a1c11 */ /* 0x040fe2000f8a18ff */
[----:B------:R0:W2:Y:S01]  /*03c0*/  @P0 LDG.E.64 R10, [R16.64] ;  /* 0x0000000a100a0981 */ /* 0x0000a2000c1e1b00 */
[----:B------:R-:W-:Y:S01]  /*03d0*/  @P3 LEA.HI.X R19, R7, UR7, R28, 0x3, P4 ;  /* 0x0000000707133c11 */ /* 0x000fe2000a0f1c1c */
[----:B------:R-:W-:Y:S01]  /*03e0*/  CS2R R14, SRZ ;  /* 0x00000000000e7805 */ /* 0x000fe2000001ff00 */
[----:B------:R-:W-:-:S03]  /*03f0*/  @P1 LEA.HI.X R27, R4, UR7, R23, 0x3, P5 ;  /* 0x00000007041b1c11 */ /* 0x000fc6000a8f1c17 */
[C---:B------:R-:W-:Y:S01]  /*0400*/  @P2 LEA R24, P4, R22.reuse, UR6, 0x3 ;  /* 0x0000000616182c11 */ /* 0x040fe2000f8818ff */
[----:B------:R1:W3:Y:S01]  /*0410*/  @P3 LDG.E.64 R12, [R18.64] ;  /* 0x0000000a120c3981 */ /* 0x0002e2000c1e1b00 */
[----:B0-----:R-:W-:Y:S02]  /*0420*/  CS2R R16, SRZ ;  /* 0x0000000000107805 */ /* 0x001fe4000001ff00 */
[----:B------:R-:W-:Y:S01]  /*0430*/  @P2 LEA.HI.X R25, R22, UR7, R3, 0x3, P4 ;  /* 0x0000000716192c11 */ /* 0x000fe2000a0f1c03 */
[----:B------:R-:W4:Y:S04]  /*0440*/  @P1 LDG.E.64 R14, [R26.64] ;  /* 0x0000000a1a0e1981 */ /* 0x000f28000c1e1b00 */
[----:B------:R-:W5:Y:S01]  /*0450*/  @P2 LDG.E.64 R16, [R24.64] ;  /* 0x0000000a18102981 */ /* 0x000f62000c1e1b00 */
[----:B-1----:R-:W-:-:S02]  /*0460*/  @P0 LEA R18, P4, R5, UR8, 0x3 ;  /* 0x0000000805120c11 */ /* 0x002fc4000f8818ff */
[----:B------:R-:W-:Y:S02]  /*0470*/  @P3 LEA R20, P5, R7, UR8, 0x3 ;  /* 0x0000000807143c11 */ /* 0x000fe4000f8a18ff */
[----:B------:R-:W-:Y:S02]  /*0480*/  @P0 LEA.HI.X R19, R5, UR9, R6, 0x3, P4 ;  /* 0x0000000905130c11 */ /* 0x000fe4000a0f1c06 */
[----:B------:R-:W-:Y:S02]  /*0490*/  @P3 LEA.HI.X R21, R7, UR9, R28, 0x3, P5 ;  /* 0x0000000907153c11 */ /* 0x000fe4000a8f1c1c */
[----:B------:R-:W-:Y:S02]  /*04a0*/  @P1 LEA R28, P4, R4, UR8, 0x3 ;  /* 0x00000008041c1c11 */ /* 0x000fe4000f8818ff */
[----:B------:R-:W-:Y:S02]  /*04b0*/  @P2 LEA R6, P5, R22, UR8, 0x3 ;  /* 0x0000000816062c11 */ /* 0x000fe4000f8a18ff */
[----:B------:R-:W-:-:S02]  /*04c0*/  @P1 LEA.HI.X R29, R4, UR9, R23, 0x3, P4 ;  /* 0x00000009041d1c11 */ /* 0x000fc4000a0f1c17 */
[----:B------:R-:W-:Y:S01]  /*04d0*/  @P2 LEA.HI.X R7, R22, UR9, R3, 0x3, P5 ;  /* 0x0000000916072c11 */ /* 0x000fe2000a8f1c03 */
[C---:B--2---:R-:W-:Y:S02]  /*04e0*/  FMUL.FTZ R5, R11.reuse, c[0x0][0xdb4] ;  /* 0x00036d000b057a20 */ /* 0x044fe40000410000 */
[----:B------:R-:W-:Y:S02]  /*04f0*/  FMUL.FTZ R11, R11, c[0x0][0xdb0] ;  /* 0x00036c000b0b7a20 */ /* 0x000fe40000410000 */
[C---:B------:R-:W-:Y:S02]  /*0500*/  FFMA.FTZ R4, R10.reuse, c[0x0][0xdb0], -R5 ;  /* 0x00036c000a047a23 */ /* 0x040fe40000010805 */
[----:B------:R-:W-:Y:S02]  /*0510*/  FFMA.FTZ R5, R10, c[0x0][0xdb4], R11 ;  /* 0x00036d000a057a23 */ /* 0x000fe4000001000b */
[C---:B---3--:R-:W-:Y:S02]  /*0520*/  FMUL.FTZ R3, R13.reuse, c[0x0][0xdb4] ;  /* 0x00036d000d037a20 */ /* 0x048fe40000410000 */
[----:B------:R-:W-:Y:S01]  /*0530*/  FMUL.FTZ R11, R13, c[0x0][0xdb0] ;  /* 0x00036c000d0b7a20 */ /* 0x000fe20000410000 */
[----:B------:R0:W-:Y:S01]  /*0540*/  @P0 STG.E.64 [R18.64], R4 ;  /* 0x0000000412000986 */ /* 0x0001e2000c101b0a */
[----:B----4-:R-:W-:-:S02]  /*0550*/  FMUL.FTZ R13, R15, c[0x0][0xdb4] ;  /* 0x00036d000f0d7a20 */ /* 0x010fc40000410000 */
[----:B------:R-:W-:Y:S02]  /*0560*/  FMUL.FTZ R15, R15, c[0x0][0xdb0] ;  /* 0x00036c000f0f7a20 */ /* 0x000fe40000410000 */
[C---:B------:R-:W-:Y:S02]  /*0570*/  FFMA.FTZ R10, R12.reuse, c[0x0][0xdb0], -R3 ;  /* 0x00036c000c0a7a23 */ /* 0x040fe40000010803 */
[C---:B-----5:R-:W-:Y:S02]  /*0580*/  FMUL.FTZ R3, R17.reuse, c[0x0][0xdb4] ;  /* 0x00036d0011037a20 */ /* 0x060fe40000410000 */
[----:B------:R-:W-:Y:S02]  /*0590*/  FFMA.FTZ R11, R12, c[0x0][0xdb4], R11 ;  /* 0x00036d000c0b7a23 */ /* 0x000fe4000001000b */
[C---:B------:R-:W-:Y:S02]  /*05a0*/  FFMA.FTZ R12, R14.reuse, c[0x0][0xdb0], -R13 ;  /* 0x00036c000e0c7a23 */ /* 0x040fe4000001080d */
[----:B------:R-:W-:Y:S01]  /*05b0*/  FFMA.FTZ R13, R14, c[0x0][0xdb4], R15 ;  /* 0x00036d000e0d7a23 */ /* 0x000fe2000001000f */
[----:B------:R0:W-:Y:S01]  /*05c0*/  @P3 STG.E.64 [R20.64], R10 ;  /* 0x0000000a14003986 */ /* 0x0001e2000c101b0a */
[----:B------:R-:W-:-:S02]  /*05d0*/  FMUL.FTZ R17, R17, c[0x0][0xdb0] ;  /* 0x00036c0011117a20 */ /* 0x000fc40000410000 */
[C---:B------:R-:W-:Y:S01]  /*05e0*/  FFMA.FTZ R14, R16.reuse, c[0x0][0xdb0], -R3 ;  /* 0x00036c00100e7a23 */ /* 0x040fe20000010803 */
[----:B------:R0:W-:Y:S01]  /*05f0*/  @P1 STG.E.64 [R28.64], R12 ;  /* 0x0000000c1c001986 */ /* 0x0001e2000c101b0a */
[----:B------:R-:W-:Y:S02]  /*0600*/  IMAD.MOV.U32 R3, RZ, RZ, c[0x0][0x0] ;  /* 0x00000000ff037624 */ /* 0x000fe400078e00ff */
[----:B------:R-:W-:Y:S02]  /*0610*/  FFMA.FTZ R15, R16, c[0x0][0xdb4], R17 ;  /* 0x00036d00100f7a23 */ /* 0x000fe40000010011 */
[----:B------:R-:W-:-:S03]  /*0620*/  IMAD.WIDE.U32 R8, R3, 0x4, R8 ;  /* 0x0000000403087825 */ /* 0x000fc600078e0008 */
[----:B------:R0:W-:Y:S02]  /*0630*/  @P2 STG.E.64 [R6.64], R14 ;  /* 0x0000000e06002986 */ /* 0x0001e4000c101b0a */
[C---:B------:R-:W-:Y:S02]  /*0640*/  ISETP.GE.U32.AND P0, PT, R8.reuse, 0x10000, PT ;  /* 0x000100000800780c */ /* 0x040fe40003f06070 */
[----:B------:R-:W-:Y:S02]  /*0650*/  ISETP.LT.U32.AND P1, PT, R8, UR12, PT ;  /* 0x0000000c08007c0c */ /* 0x000fe4000bf21070 */
[C---:B------:R-:W-:Y:S02]  /*0660*/  ISETP.GE.U32.AND.EX P0, PT, R9.reuse, RZ, PT, P0 ;  /* 0x000000ff0900720c */ /* 0x040fe40003f06100 */
[----:B------:R-:W-:-:S13]  /*0670*/  ISETP.LT.AND.EX P1, PT, R9, UR4, PT, P1 ;  /* 0x0000000409007c0c */ /* 0x000fda000bf21310 */
[----:B0-----:R-:W-:Y:S05]  /*0680*/  @!P0 BRA P1, `(.L_x_5095) ;  /* 0xfffffb4000008947 */ /* 0x001fea000083ffff */
[----:B------:R-:W-:Y:S05]  /*0690*/  EXIT ;  /* 0x000000000000794d */ /* 0x000fea0003800000 */
.L_x_5094:
[----:B------:R-:W0:Y:S02]  /*06a0*/  S2R R3, SR_TID.X ;  /* 0x0000000000037919 */ /* 0x000e240000002100 */
[----:B0-----:R-:W-:-:S05]  /*06b0*/  IMAD.WIDE.U32 R4, R3, 0x4, RZ ;  /* 0x0000000403047825 */ /* 0x001fca00078e00ff */
[----:B------:R-:W-:-:S04]  /*06c0*/  ISETP.GE.U32.AND P0, PT, R4, UR12, PT ;  /* 0x0000000c04007c0c */ /* 0x000fc8000bf06070 */
[----:B------:R-:W-:-:S04]  /*06d0*/  ISETP.GE.AND.EX P0, PT, R5, UR4, PT, P0 ;  /* 0x0000000405007c0c */ /* 0x000fc8000bf06300 */
[----:B------:R-:W-:-:S13]  /*06e0*/  ISETP.GT.U32.OR P0, PT, R3, 0x3fff, P0 ;  /* 0x00003fff0300780c */ /* 0x000fda0000704470 */
[----:B------:R-:W-:Y:S05]  /*06f0*/  @P0 EXIT ;  /* 0x000000000000094d */ /* 0x000fea0003800000 */
[----:B------:R-:W-:-:S04]  /*0700*/  IMAD.MOV.U32 R0, RZ, RZ, RZ ;  /* 0x000000ffff007224 */ /* 0x000fc800078e00ff */
.L_x_5096:
[C---:B------:R-:W-:Y:S01]  /*0710*/  IMAD.SHL.U32 R14, R3.reuse, 0x20, RZ ;  /* 0x00000020030e7824 */ /* 0x040fe200078e00ff */
[----:B------:R-:W-:-:S04]  /*0720*/  SHF.L.U64.HI R2, R3, 0x5, R0 ;  /* 0x0000000503027819 */ /* 0x000fc80000010200 */
[----:B------:R-:W-:-:S04]  /*0730*/  IADD3 R12, P0, R14, UR6, RZ ;  /* 0x000000060e0c7c10 */ /* 0x000fc8000ff1e0ff */
[----:B------:R-:W-:-:S05]  /*0740*/  IADD3.X R13, R2, UR7, RZ, P0, !PT ;  /* 0x00000007020d7c10 */ /* 0x000fca00087fe4ff */
[----:B------:R-:W2:Y:S04]  /*0750*/  LDG.E.128 R8, [R12.64] ;  /* 0x0000000a0c087981 */ /* 0x000ea8000c1e1d00 */
[----:B------:R-:W3:Y:S01]  /*0760*/  LDG.E.128 R4, [R12.64+0x10] ;  /* 0x0000100a0c047981 */ /* 0x000ee2000c1e1d00 */
[----:B------:R-:W-:Y:S01]  /*0770*/  IADD3 R14, P0, R14, UR8, RZ ;  /* 0x000000080e0e7c10 */ /* 0x000fe2000ff1e0ff */
[C---:B--2---:R-:W-:Y:S02]  /*0780*/  FMUL.FTZ R17, R9.reuse, c[0x0][0xdb0] ;  /* 0x00036c0009117a20 */ /* 0x044fe40000410000 */
[----:B------:R-:W-:Y:S02]  /*0790*/  FMUL.FTZ R15, R9, c[0x0][0xdb4] ;  /* 0x00036d00090f7a20 */ /* 0x000fe40000410000 */
[----:B------:R-:W-:-:S02]  /*07a0*/  FFMA.FTZ R9, R8, c[0x0][0xdb4], R17 ;  /* 0x00036d0008097a23 */ /* 0x000fc40000010011 */
[----:B------:R-:W-:Y:S02]  /*07b0*/  FFMA.FTZ R8, R8, c[0x0][0xdb0], -R15 ;  /* 0x00036c0008087a23 */ /* 0x000fe4000001080f */
[C---:B---3--:R-:W-:Y:S02]  /*07c0*/  FMUL.FTZ R15, R5.reuse, c[0x0][0xdb0] ;  /* 0x00036c00050f7a20 */ /* 0x048fe40000410000 */
[----:B------:R-:W-:Y:S02]  /*07d0*/  FMUL.FTZ R13, R5, c[0x0][0xdb4] ;  /* 0x00036d00050d7a20 */ /* 0x000fe40000410000 */
[----:B------:R-:W-:Y:S01]  /*07e0*/  FFMA.FTZ R5, R4, c[0x0][0xdb4], R15 ;  /* 0x00036d0004057a23 */ /* 0x000fe2000001000f */
[----:B------:R-:W-:Y:S01]  /*07f0*/  IADD3.X R15, R2, UR9, RZ, P0, !PT ;  /* 0x00000009020f7c10 */ /* 0x000fe200087fe4ff */
[----:B------:R-:W-:Y:S01]  /*0800*/  FMUL.FTZ R17, R7, c[0x0][0xdb4] ;  /* 0x00036d0007117a20 */ /* 0x000fe20000410000 */
[----:B------:R-:W-:Y:S01]  /*0810*/  IADD3 R3, P0, R3, c[0x0][0x0], RZ ;  /* 0x0000000003037a10 */ /* 0x000fe20007f1e0ff */
[----:B------:R-:W-:-:S02]  /*0820*/  FMUL.FTZ R21, R11, c[0x0][0xdb0] ;  /* 0x00036c000b157a20 */ /* 0x000fc40000410000 */
[----:B------:R-:W-:Y:S01]  /*0830*/  FMUL.FTZ R7, R7, c[0x0][0xdb0] ;  /* 0x00036c0007077a20 */ /* 0x000fe20000410000 */
[----:B------:R-:W-:Y:S01]  /*0840*/  ISETP.LT.U32.AND P1, PT, R3, 0x4000, PT ;  /* 0x000040000300780c */ /* 0x000fe20003f21070 */
[----:B------:R-:W-:Y:S02]  /*0850*/  FMUL.FTZ R19, R11, c[0x0][0xdb4] ;  /* 0x00036d000b137a20 */ /* 0x000fe40000410000 */
[----:B------:R-:W-:Y:S02]  /*0860*/  FFMA.FTZ R11, R10, c[0x0][0xdb4], R21 ;  /* 0x00036d000a0b7a23 */ /* 0x000fe40000010015 */
[----:B------:R-:W-:Y:S02]  /*0870*/  FFMA.FTZ R7, R6, c[0x0][0xdb4], R7 ;  /* 0x00036d0006077a23 */ /* 0x000fe40000010007 */
[----:B------:R-:W-:Y:S02]  /*0880*/  FFMA.FTZ R10, R10, c[0x0][0xdb0], -R19 ;  /* 0x00036c000a0a7a23 */ /* 0x000fe40000010813 */
[----:B------:R-:W-:-:S02]  /*0890*/  FFMA.FTZ R4, R4, c[0x0][0xdb0], -R13 ;  /* 0x00036c0004047a23 */ /* 0x000fc4000001080d */
[----:B------:R-:W-:Y:S01]  /*08a0*/  FFMA.FTZ R6, R6, c[0x0][0xdb0], -R17 ;  /* 0x00036c0006067a23 */ /* 0x000fe20000010811 */
[----:B------:R0:W-:Y:S01]  /*08b0*/  STG.E.128 [R14.64], R8 ;  /* 0x000000080e007986 */ /* 0x0001e2000c101d0a */
        /* <DEDUP_REMOVED lines=9> */
.L_x_5097:
        /* <DEDUP_REMOVED lines=11> */
.L_x_5390:


//--------------------- .text._ZN2at6native57_GLOBAL__N__f3eca4a2_24_ForeachBinaryOpScalar_cu_86b9896c25multi_tensor_apply_kernelINS1_18TensorListMetadataILi2EEENS1_21BinaryOpScalarFunctorIN3c107complexIdEELi2ELi1ELi1EEEJSt10multipliesIS8_ES8_EEEvT_T0_DpT1_ --------------------------
	.section	.text._ZN2at6native57_GLOBAL__N__f3eca4a2_24_ForeachBinaryOpScalar_cu_86b9896c25multi_tensor_apply_kernelINS1_18TensorListMetadataILi2EEENS1_21BinaryOpScalarFunctorIN3c107complexIdEELi2ELi1ELi1EEEJSt10multipliesIS8_ES8_EEEvT_T0_DpT1_,"ax",@progbits
	.sectioninfo	@"SHI_REGISTERS=32"
	.align	128
.text._ZN2at6native57_GLOBAL__N__f3eca4a2_24_ForeachBinaryOpScalar_cu_86b9896c25multi_tensor_apply_kernelINS1_18TensorListMetadataILi2EEENS1_21BinaryOpScalarFunctorIN3c107complexIdEELi2ELi1ELi1EEEJSt10multipliesIS8_ES8_EEEvT_T0_DpT1_:
        .type           _ZN2at6native57_GLOBAL__N__f3eca4a2_24_ForeachBinaryOpScalar_cu_86b9896c25multi_tensor_apply_kernelINS1_18TensorListMetadataILi2EEENS1_21BinaryOpScalarFunctorIN3c107complexIdEELi2ELi1ELi1EEEJSt10multipliesIS8_ES8_EEEvT_T0_DpT1_,@function
        .size           _ZN2at6native57_GLOBAL__N__f3eca4a2_24_ForeachBinaryOpScalar_cu_86b9896c25multi_tensor_apply_kernelINS1_18TensorListMetadataILi2EEENS1_21BinaryOpScalarFunctorIN3c107complexIdEELi2ELi1ELi1EEEJSt10multipliesIS8_ES8_EEEvT_T0_DpT1_,(.L_x_5391 - _ZN2at6native57_GLOBAL__N__f3eca4a2_24_ForeachBinaryOpScalar_cu_86b9896c25multi_tensor_apply_kernelINS1_18TensorListMetadataILi2EEENS1_21BinaryOpScalarFunctorIN3c107complexIdEELi2ELi1ELi1EEEJSt10multipliesIS8_ES8_EEEvT_T0_DpT1_)
        .other          _ZN2at6native57_GLOBAL__N__f3eca4a2_24_ForeachBinaryOpScalar_cu_86b9896c25multi_tensor_apply_kernelINS1_18TensorListMetadataILi2EEENS1_21BinaryOpScalarFunctorIN3c107complexIdEELi2ELi1ELi1EEEJSt10multipliesIS8_ES8_EEEvT_T0_DpT1_,@"STO_CUDA_ENTRY STV_DEFAULT"
_ZN2at6native57_GLOBAL__N__f3eca4a2_24_ForeachBinaryOpScalar_cu_86b9896c25multi_tensor_apply_kernelINS1_18TensorListMetadataILi2EEENS1_21BinaryOpScalarFunctorIN3c107complexIdEELi2ELi1ELi1EEEJSt10multipliesIS8_ES8_EEEvT_T0_DpT1_:
        /* <DEDUP_REMOVED lines=30> */
.L_x_5099:
[----:B0-----:R-:W-:Y:S01]  /*01e0*/  IADD3 R25, P1, R0, UR4, RZ ;  /* 0x0000000400197c10 */ /* 0x001fe2000ff3e0ff */
[----:B------:R-:W-:Y:S01]  /*01f0*/  CS2R R14, SRZ ;  /* 0x00000000000e7805 */ /* 0x000fe2000001ff00 */
[----:B------:R-:W-:Y:S02]  /*0200*/  CS2R R12, SRZ ;  /* 0x00000000000c7805 */ /* 0x000fe4000001ff00 */
[C---:B------:R-:W-:Y:S01]  /*0210*/  ISETP.GE.U32.AND P0, PT, R25.reuse, 0x10000, PT ;  /* 0x000100001900780c */ /* 0x040fe20003f06070 */
[----:B------:R-:W-:Y:S01]  /*0220*/  IMAD.X R27, RZ, RZ, UR5, P1 ;  /* 0x00000005ff1b7e24 */ /* 0x000fe200088e06ff */
[----:B------:R-:W-:-:S04]  /*0230*/  ISETP.LT.U32.AND P1, PT, R25, UR14, PT ;  /* 0x0000000e19007c0c */ /* 0x000fc8000bf21070 */
[----:B------:R-:W-:-:S04]  /*0240*/  ISETP.GE.U32.AND.EX P0, PT, R27, RZ, PT, P0 ;  /* 0x000000ff1b00720c */ /* 0x000fc80003f06100 */
[----:B------:R-:W-:-:S13]  /*0250*/  ISETP.LT.AND.EX P0, PT, R27, UR10, !P0, P1 ;  /* 0x0000000a1b007c0c */ /* 0x000fda000c701310 */
[----:B------:R-:W-:-:S04]  /*0260*/  @P0 LEA R4, P1, R25, UR6, 0x4 ;  /* 0x0000000619040c11 */ /* 0x000fc8000f8220ff */
[----:B------:R-:W-:-:S05]  /*0270*/  @P0 LEA.HI.X R5, R25, UR7, R27, 0x4, P1 ;  /* 0x0000000719050c11 */ /* 0x000fca00088f241b */
[----:B------:R0:W2:Y:S01]  /*0280*/  @P0 LDG.E.128 R12, [R4.64] ;  /* 0x0000000c040c0981 */ /* 0x0000a2000c1e1d00 */
[----:B------:R-:W-:Y:S01]  /*0290*/  IADD3 R24, P2, R25, c[0x0][0x0], RZ ;  /* 0x0000000019187a10 */ /* 0x000fe20007f5e0ff */
[C---:B------:R-:W-:Y:S01]  /*02a0*/  IMAD R20, R2.reuse, 0x3, RZ ;  /* 0x0000000302147824 */ /* 0x040fe200078e02ff */
[----:B------:R-:W-:Y:S01]  /*02b0*/  LEA R22, P3, R2, R25, 0x1 ;  /* 0x0000001902167211 */ /* 0x000fe200078608ff */
[----:B------:R-:W-:Y:S01]  /*02c0*/  CS2R R6, SRZ ;  /* 0x0000000000067805 */ /* 0x000fe2000001ff00 */
[C---:B------:R-:W-:Y:S01]  /*02d0*/  ISETP.GE.U32.AND P1, PT, R24.reuse, 0x10000, PT ;  /* 0x000100001800780c */ /* 0x040fe20003f26070 */
[--C-:B------:R-:W-:Y:S01]  /*02e0*/  IMAD.X R23, RZ, RZ, R27.reuse, P2 ;  /* 0x000000ffff177224 */ /* 0x100fe200010e061b */
[----:B------:R-:W-:Y:S01]  /*02f0*/  ISETP.LT.U32.AND P2, PT, R24, UR14, PT ;  /* 0x0000000e18007c0c */ /* 0x000fe2000bf41070 */
[----:B------:R-:W-:Y:S01]  /*0300*/  IMAD.X R21, RZ, RZ, R27, P3 ;  /* 0x000000ffff157224 */ /* 0x000fe200018e061b */
[----:B------:R-:W-:Y:S01]  /*0310*/  ISETP.LT.U32.AND P4, PT, R22, UR14, PT ;  /* 0x0000000e16007c0c */ /* 0x000fe2000bf81070 */
[----:B0-----:R-:W-:Y:S01]  /*0320*/  CS2R R4, SRZ ;  /* 0x0000000000047805 */ /* 0x001fe2000001ff00 */
[----:B------:R-:W-:-:S02]  /*0330*/  ISETP.GE.U32.AND.EX P1, PT, R23, RZ, PT, P1 ;  /* 0x000000ff1700720c */ /* 0x000fc40003f26110 */
[----:B------:R-:W-:Y:S02]  /*0340*/  IADD3 R20, P3, R20, R25, RZ ;  /* 0x0000001914147210 */ /* 0x000fe40007f7e0ff */
[----:B------:R-:W-:Y:S02]  /*0350*/  ISETP.LT.AND.EX P1, PT, R23, UR10, !P1, P2 ;  /* 0x0000000a17007c0c */ /* 0x000fe4000cf21320 */
[----:B------:R-:W-:Y:S01]  /*0360*/  ISETP.GE.U32.AND P2, PT, R22, 0x10000, PT ;  /* 0x000100001600780c */ /* 0x000fe20003f46070 */
[----:B------:R-:W-:Y:S01]  /*0370*/  IMAD.X R3, RZ, RZ, R27, P3 ;  /* 0x000000ffff037224 */ /* 0x000fe200018e061b */
[----:B------:R-:W-:Y:S02]  /*0380*/  ISETP.LT.U32.AND P3, PT, R20, UR14, PT ;  /* 0x0000000e14007c0c */ /* 0x000fe4000bf61070 */
[----:B------:R-:W-:-:S04]  /*0390*/  ISETP.GE.U32.AND.EX P2, PT, R21, RZ, PT, P2 ;  /* 0x000000ff1500720c */ /* 0x000fc80003f46120 */
[----:B------:R-:W-:Y:S02]  /*03a0*/  ISETP.LT.AND.EX P2, PT, R21, UR10, !P2, P4 ;  /* 0x0000000a15007c0c */ /* 0x000fe4000d741340 */
[----:B------:R-:W-:Y:S02]  /*03b0*/  ISETP.GE.U32.AND P4, PT, R20, 0x10000, PT ;  /* 0x000100001400780c */ /* 0x000fe40003f86070 */
[----:B------:R-:W-:-:S04]  /*03c0*/  @P1 LEA R8, P5, R24, UR6, 0x4 ;  /* 0x0000000618081c11 */ /* 0x000fc8000f8a20ff */
[----:B------:R-:W-:Y:S02]  /*03d0*/  @P1 LEA.HI.X R9, R24, UR7, R23, 0x4, P5 ;  /* 0x0000000718091c11 */ /* 0x000fe4000a8f2417 */
[C---:B------:R-:W-:Y:S01]  /*03e0*/  ISETP.GE.U32.AND.EX P5, PT, R3.reuse, RZ, PT, P4 ;  /* 0x000000ff0300720c */ /* 0x040fe20003fa6140 */
[----:B------:R-:W-:Y:S02]  /*03f0*/  CS2R R10, SRZ ;  /* 0x00000000000a7805 */ /* 0x000fe4000001ff00 */
[----:B------:R0:W3:Y:S01]  /*0400*/  @P1 LDG.E.128 R4, [R8.64] ;  /* 0x0000000c08041981 */ /* 0x0000e2000c1e1d00 */
[----:B------:R-:W-:Y:S02]  /*0410*/  ISETP.LT.AND.EX P3, PT, R3, UR10, !P5, P3 ;  /* 0x0000000a03007c0c */ /* 0x000fe4000ef61330 */
[----:B------:R-:W-:-:S04]  /*0420*/  @P2 LEA R16, P4, R22, UR6, 0x4 ;  /* 0x0000000616102c11 */ /* 0x000fc8000f8820ff */
[----:B------:R-:W-:Y:S01]  /*0430*/  @P2 LEA.HI.X R17, R22, UR7, R21, 0x4, P4 ;  /* 0x0000000716112c11 */ /* 0x000fe2000a0f2415 */
[----:B0-----:R-:W-:-:S06]  /*0440*/  CS2R R8, SRZ ;  /* 0x0000000000087805 */ /* 0x001fcc000001ff00 */
[----:B------:R0:W4:Y:S01]  /*0450*/  @P2 LDG.E.128 R8, [R16.64] ;  /* 0x0000000c10082981 */ /* 0x000122000c1e1d00 */
[----:B--2---:R-:W0:-:S04]  /*0460*/  DMUL R28, R14, c[0x0][0xdb8] ;  /* 0x00036e000e1c7a28 */ /* 0x004e080000000000 */
[----:B------:R-:W1:-:S04]  /*0470*/  DMUL R18, R14, c[0x0][0xdb0] ;  /* 0x00036c000e127a28 */ /* 0x000e480000000000 */
[C---:B0-----:R0:W-:Y:S02]  /*0480*/  DFMA R16, R12.reuse, c[0x0][0xdb0], -R28 ;  /* 0x00036c000c107a2b */ /* 0x0411e4000000081c */
[C---:B0-----:R-:W-:Y:S01]  /*0490*/  @P3 LEA R28, P4, R20.reuse, UR6, 0x4 ;  /* 0x00000006141c3c11 */ /* 0x041fe2000f8820ff */
[----:B------:R-:W-:Y:S01]  /*04a0*/  CS2R R14, SRZ ;  /* 0x00000000000e7805 */ /* 0x000fe2000001ff00 */
[----:B-1----:R0:W1:Y:S02]  /*04b0*/  DFMA R18, R12, c[0x0][0xdb8], R18 ;  /* 0x00036e000c127a2b */ /* 0x0020640000000012 */
[----:B0-----:R-:W-:Y:S01]  /*04c0*/  CS2R R12, SRZ ;  /* 0x00000000000c7805 */ /* 0x001fe2000001ff00 */
[----:B------:R-:W-:-:S05]  /*04d0*/  @P3 LEA.HI.X R29, R20, UR7, R3, 0x4, P4 ;  /* 0x00000007141d3c11 */ /* 0x000fca000a0f2403 */
[----:B------:R0:W2:Y:S01]  /*04e0*/  @P3 LDG.E.128 R12, [R28.64] ;  /* 0x0000000c1c0c3981 */ /* 0x0000a2000c1e1d00 */
[----:B------:R-:W-:-:S04]  /*04f0*/  @P0 LEA R26, P5, R25, UR8, 0x4 ;  /* 0x00000008191a0c11 */ /* 0x000fc8000f8a20ff */
[----:B------:R-:W-:-:S05]  /*0500*/  @P0 LEA.HI.X R27, R25, UR9, R27, 0x4, P5 ;  /* 0x00000009191b0c11 */ /* 0x000fca000a8f241b */
[----:B-1----:R3:W-:Y:S01]  /*0510*/  @P0 STG.E.128 [R26.64], R16 ;  /* 0x000000101a000986 */ /* 0x0027e2000c101d0c */
[----:B0-----:R-:W-:Y:S01]  /*0520*/  @P1 LEA R28, P0, R24, UR8, 0x4 ;  /* 0x00000008181c1c11 */ /* 0x001fe2000f8020ff */
[----:B------:R-:W-:Y:S02]  /*0530*/  ULDC UR11, c[0x0][0x0] ;  /* 0x00000000000b7ab9 */ /* 0x000fe40000000800 */
[----:B------:R-:W-:Y:S01]  /*0540*/  UIMAD.WIDE.U32 UR4, UR11, 0x4, UR4 ;  /* 0x000000040b0478a5 */ /* 0x000fe2000f8e0004 */
[----:B---3--:R-:W0:-:S04]  /*0550*/  DMUL R16, R6, c[0x0][0xdb8] ;  /* 0x00036e0006107a28 */ /* 0x008e080000000000 */
[----:B------:R-:W1:-:S04]  /*0560*/  DMUL R18, R6, c[0x0][0xdb0] ;  /* 0x00036c0006127a28 */ /* 0x000e480000000000 */
[----:B----4-:R-:W3:-:S04]  /*0570*/  DMUL R26, R10, c[0x0][0xdb8] ;  /* 0x00036e000a1a7a28 */ /* 0x010ec80000000000 */
[----:B------:R-:W4:-:S04]  /*0580*/  DMUL R6, R10, c[0x0][0xdb0] ;  /* 0x00036c000a067a28 */ /* 0x000f080000000000 */
[----:B0-----:R-:W-:-:S04]  /*0590*/  DFMA R16, R4, c[0x0][0xdb0], -R16 ;  /* 0x00036c0004107a2b */ /* 0x001fc80000000810 */
[----:B-1----:R-:W0:-:S04]  /*05a0*/  DFMA R18, R4, c[0x0][0xdb8], R18 ;  /* 0x00036e0004127a2b */ /* 0x002e080000000012 */
[----:B---3--:R1:W-:-:S04]  /*05b0*/  DFMA R4, R8, c[0x0][0xdb0], -R26 ;  /* 0x00036c0008047a2b */ /* 0x0083c8000000081a */
[----:B----4-:R-:W3:Y:S01]  /*05c0*/  DFMA R6, R8, c[0x0][0xdb8], R6 ;  /* 0x00036e0008067a2b */ /* 0x010ee20000000006 */
[----:B-1----:R-:W-:Y:S02]  /*05d0*/  @P2 LEA R26, P4, R22, UR8, 0x4 ;  /* 0x00000008161a2c11 */ /* 0x002fe4000f8820ff */
[----:B------:R-:W-:Y:S01]  /*05e0*/  @P1 LEA.HI.X R29, R24, UR9, R23, 0x4, P0 ;  /* 0x00000009181d1c11 */ /* 0x000fe200080f2417 */
[----:B------:R-:W-:Y:S01]  /*05f0*/  UISETP.LT.U32.AND UP1, UPT, UR4, UR14, UPT ;  /* 0x0000000e0400728c */ /* 0x000fe2000bf21070 */
[----:B------:R-:W-:Y:S01]  /*0600*/  @P2 LEA.HI.X R27, R22, UR9, R21, 0x4, P4 ;  /* 0x00000009161b2c11 */ /* 0x000fe2000a0f2415 */
[----:B------:R-:W-:Y:S02]  /*0610*/  UISETP.GE.U32.AND UP0, UPT, UR4, 0x10000, UPT ;  /* 0x000100000400788c */ /* 0x000fe4000bf06070 */
[----:B0-----:R0:W-:Y:S02]  /*0620*/  @P1 STG.E.128 [R28.64], R16 ;  /* 0x000000101c001986 */ /* 0x0011e4000c101d0c */
[----:B------:R-:W-:-:S02]  /*0630*/  UISETP.GE.U32.AND.EX UP0, UPT, UR5, URZ, UPT, UP0 ;  /* 0x0000003f0500728c */ /* 0x000fc4000bf06100 */
[----:B---3--:R0:W-:Y:S01]  /*0640*/  @P2 STG.E.128 [R26.64], R4 ;  /* 0x000000041a002986 */ /* 0x0081e2000c101d0c */
[----:B------:R-:W-:-:S03]  /*0650*/  PLOP3.LUT P0, PT, PT, PT, UP1, 0x80, 0x0 ;  /* 0x000000000000781c */ /* 0x000fc60003f0f018 */
[----:B------:R-:W-:Y:S01]  /*0660*/  PLOP3.LUT P1, PT, PT, PT, UP0, 0x80, 0x0 ;  /* 0x000000000000781c */ /* 0x000fe20003f2f008 */
[----:B--2---:R-:W1:-:S04]  /*0670*/  DMUL R8, R14, c[0x0][0xdb8] ;  /* 0x00036e000e087a28 */ /* 0x004e480000000000 */
[----:B------:R2:W3:Y:S02]  /*0680*/  DMUL R10, R14, c[0x0][0xdb0] ;  /* 0x00036c000e0a7a28 */ /* 0x0004e40000000000 */
[C---:B--2---:R-:W-:Y:S02]  /*0690*/  @P3 LEA R14, P5, R20.reuse, UR8, 0x4 ;  /* 0x00000008140e3c11 */ /* 0x044fe4000f8a20ff */
[C---:B-1----:R-:W-:Y:S02]  /*06a0*/  DFMA R8, R12.reuse, c[0x0][0xdb0], -R8 ;  /* 0x00036c000c087a2b */ /* 0x042fe40000000808 */
[----:B------:R-:W-:Y:S02]  /*06b0*/  @P3 LEA.HI.X R15, R20, UR9, R3, 0x4, P5 ;  /* 0x00000009140f3c11 */ /* 0x000fe4000a8f2403 */
[----:B---3--:R1:W2:Y:S02]  /*06c0*/  DFMA R10, R12, c[0x0][0xdb8], R10 ;  /* 0x00036e000c0a7a2b */ /* 0x0082a4000000000a */
[----:B-1----:R-:W-:-:S05]  /*06d0*/  IMAD.U32 R13, RZ, RZ, UR5 ;  /* 0x00000005ff0d7e24 */ /* 0x002fca000f8e00ff */
[----:B--2---:R0:W-:Y:S01]  /*06e0*/  @P3 STG.E.128 [R14.64], R8 ;  /* 0x000000080e003986 */ /* 0x0041e2000c101d0c */
[----:B------:R-:W-:Y:S01]  /*06f0*/  ISETP.LT.AND.EX P0, PT, R13, UR10, PT, P0 ;  /* 0x0000000a0d007c0c */ /* 0x000fe2000bf01300 */
[----:B------:R-:W-:-:S12]  /*0700*/  IMAD.U32 R12, RZ, RZ, UR4 ;  /* 0x00000004ff0c7e24 */ /* 0x000fd8000f8e00ff */
[----:B------:R-:W-:Y:S05]  /*0710*/  @!P1 BRA P0, `(.L_x_5099) ;  /* 0xfffffac000009947 */ /* 0x000fea000003ffff */
[----:B------:R-:W-:Y:S05]  /*0720*/  EXIT ;  /* 0x000000000000794d */ /* 0x000fea0003800000 */
.L_x_5098:
[----:B------:R-:W0:Y:S02]  /*0730*/  S2R R0, SR_TID.X ;  /* 0x0000000000007919 */ /* 0x000e240000002100 */
[----:B0-----:R-:W-:-:S05]  /*0740*/  IMAD.WIDE.U32 R2, R0, 0x4, RZ ;  /* 0x0000000400027825 */ /* 0x001fca00078e00ff */
[----:B------:R-:W-:-:S04]  /*0750*/  ISETP.GE.U32.AND P0, PT, R2, UR14, PT ;  /* 0x0000000e02007c0c */ /* 0x000fc8000bf06070 */
[----:B------:R-:W-:-:S04]  /*0760*/  ISETP.GE.AND.EX P0, PT, R3, UR10, PT, P0 ;  /* 0x0000000a03007c0c */ /* 0x000fc8000bf06300 */
[----:B------:R-:W-:-:S13]  /*0770*/  ISETP.GT.U32.OR P0, PT, R0, 0x3fff, P0 ;  /* 0x00003fff0000780c */ /* 0x000fda0000704470 */
[----:B------:R-:W-:Y:S05]  /*0780*/  @P0 EXIT ;  /* 0x000000000000094d */ /* 0x000fea0003800000 */
[----:B------:R-:W-:-:S04]  /*0790*/  IMAD.MOV.U32 R2, RZ, RZ, RZ ;  /* 0x000000ffff027224 */ /* 0x000fc800078e00ff */
.L_x_5100:
[C---:B-1----:R-:W-:Y:S01]  /*07a0*/  IMAD.SHL.U32 R20, R0.reuse, 0x40, RZ ;  /* 0x0000004000147824 */ /* 0x042fe200078e00ff */
        /* <DEDUP_REMOVED lines=9> */
[----:B------:R-:W-:-:S05]  /*0840*/  IADD3 R0, P0, R0, c[0x0][0x0], RZ ;  /* 0x0000000000007a10 */ /* 0x000fca0007f1e0ff */
[C---:B------:R-:W-:Y:S02]  /*0850*/  IMAD.SHL.U32 R3, R0.reuse, 0x4, RZ ;  /* 0x0000000400037824 */ /* 0x040fe400078e00ff */
[----:B------:R-:W-:Y:S01]  /*0860*/  IMAD.X R2, RZ, RZ, R2, P0 ;  /* 0x000000ffff027224 */ /* 0x000fe200000e0602 */
[C---:B------:R-:W-:Y:S02]  /*0870*/  ISETP.LT.U32.AND P1, PT, R0.reuse, 0x4000, PT ;  /* 0x000040000000780c */ /* 0x040fe40003f21070 */
[----:B------:R-:W-:Y:S02]  /*0880*/  ISETP.GE.U32.AND P0, PT, R3, UR14, PT ;  /* 0x0000000e03007c0c */ /* 0x000fe4000bf06070 */
[----:B------:R-:W-:Y:S02]  /*0890*/  SHF.L.U64.HI R3, R0, 0x2, R2 ;  /* 0x0000000200037819 */ /* 0x000fe40000010202 */
[----:B------:R-:W-:Y:S02]  /*08a0*/  ISETP.LT.U32.AND.EX P1, PT, R2, RZ, PT, P1 ;  /* 0x000000ff0200720c */ /* 0x000fe40003f21110 */
[----:B------:R-:W-:Y:S01]  /*08b0*/  ISETP.GE.AND.EX P0, PT, R3, UR10, PT, P0 ;  /* 0x0000000a03007c0c */ /* 0x000fe2000bf06300 */
[----:B--2---:R-:W0:-:S04]  /*08c0*/  DMUL R24, R14, c[0x0][0xdb0] ;  /* 0x00036c000e187a28 */ /* 0x004e080000000000 */
[----:B------:R-:W1:-:S04]  /*08d0*/  DMUL R22, R14, c[0x0][0xdb8] ;  /* 0x00036e000e167a28 */ /* 0x000e480000000000 */
[----:B0-----:R-:W-:-:S04]  /*08e0*/  DFMA R14, R12, c[0x0][0xdb8], R24 ;  /* 0x00036e000c0e7a2b */ /* 0x001fc80000000018 */
[----:B-1----:R-:W-:-:S04]  /*08f0*/  DFMA R12, R12, c[0x0][0xdb0], -R22 ;  /* 0x00036c000c0c7a2b */ /* 0x002fc80000000816 */
[----:B---3--:R-:W-:-:S04]  /*0900*/  DMUL R22, R6, c[0x0][0xdb8] ;  /* 0x00036e0006167a28 */ /* 0x008fc80000000000 */
[----:B----4-:R-:W-:-:S04]  /*0910*/  DMUL R24, R18, c[0x0][0xdb8] ;  /* 0x00036e0012187a28 */ /* 0x010fc80000000000 */
[----:B------:R-:W0:-:S04]  /*0920*/  DMUL R6, R6, c[0x0][0xdb0] ;  /* 0x00036c0006067a28 */ /* 0x000e080000000000 */
[----:B------:R-:W1:-:S04]  /*0930*/  DMUL R18, R18, c[0x0][0xdb0] ;  /* 0x00036c0012127a28 */ /* 0x000e480000000000 */
[----:B0-----:R-:W-:-:S04]  /*0940*/  DFMA R6, R4, c[0x0][0xdb8], R6 ;  /* 0x00036e0004067a2b */ /* 0x001fc80000000006 */
[----:B-1----:R-:W-:-:S04]  /*0950*/  DFMA R18, R16, c[0x0][0xdb8], R18 ;  /* 0x00036e0010127a2b */ /* 0x002fc80000000012 */
[----:B------:R-:W-:-:S04]  /*0960*/  DFMA R4, R4, c[0x0][0xdb0], -R22 ;  /* 0x00036c0004047a2b */ /* 0x000fc80000000816 */
[----:B------:R-:W-:-:S04]  /*0970*/  DFMA R16, R16, c[0x0][0xdb0], -R24 ;  /* 0x00036c0010107a2b */ /* 0x000fc80000000818 */
[----:B-----5:R-:W0:-:S04]  /*0980*/  DMUL R22, R10, c[0x0][0xdb0] ;  /* 0x00036c000a167a28 */ /* 0x020e080000000000 */
[----:B------:R-:W1:-:S04]  /*0990*/  DMUL R24, R10, c[0x0][0xdb8] ;  /* 0x00036e000a187a28 */ /* 0x000e480000000000 */
[----:B0-----:R-:W-:-:S04]  /*09a0*/  DFMA R10, R8, c[0x0][0xdb8], R22 ;  /* 0x00036e00080a7a2b */ /* 0x001fc80000000016 */
[----:B-1----:R-:W0:Y:S01]  /*09b0*/  DFMA R8, R8, c[0x0][0xdb0], -R24 ;  /* 0x00036c0008087a2b */ /* 0x002e220000000818 */
[----:B------:R1:W-:Y:S04]  /*09c0*/  STG.E.128 [R20.64], R12 ;  /* 0x0000000c14007986 */ /* 0x0003e8000c101d0c */
[----:B------:R1:W-:Y:S04]  /*09d0*/  STG.E.128 [R20.64+0x10], R16 ;  /* 0x0000101014007986 */ /* 0x0003e8000c101d0c */
[----:B------:R1:W-:Y:S04]  /*09e0*/  STG.E.128 [R20.64+0x20], R4 ;  /* 0x0000200414007986 */ /* 0x0003e8000c101d0c */
[----:B0-----:R1:W-:Y:S01]  /*09f0*/  STG.E.128 [R20.64+0x30], R8 ;  /* 0x0000300814007986 */ /* 0x0013e2000c101d0c */
[----:B------:R-:W-:Y:S05]  /*0a00*/  @!P0 BRA P1, `(.L_x_5100) ;  /* 0xfffffd9000008947 */ /* 0x000fea000083ffff */
[----:B------:R-:W-:Y:S05]  /*0a10*/  EXIT ;  /* 0x000000000000794d */ /* 0x000fea0003800000 */
.L_x_5101:
        /* <DEDUP_REMOVED lines=14> */
.L_x_5391:


//--------------------- .text._ZN2at6native57_GLOBAL__N__f3eca4a2_24_ForeachBinaryOpScalar_cu_86b9896c25multi_tensor_apply_kernelINS1_18TensorListMetadataILi2EEENS1_21BinaryOpScalarFunctorIfLi2ELi1ELi1EEEJSt10multipliesIfEfEEEvT_T0_DpT1_ --------------------------
	.section	.text._ZN2at6native57_GLOBAL__N__f3eca4a2_24_ForeachBinaryOpScalar_cu_86b9896c25multi_tensor_apply_kernelINS1_18TensorListMetadataILi2EEENS1_21BinaryOpScalarFunctorIfLi2ELi1ELi1EEEJSt10multipliesIfEfEEEvT_T0_DpT1_,"ax",@progbits
	.sectioninfo	@"SHI_REGISTERS=32"
	.align	128
.text._ZN2at6native57_GLOBAL__N__f3eca4a2_24_ForeachBinaryOpScalar_cu_86b9896c25multi_tensor_apply_kernelINS1_18TensorListMetadataILi2EEENS1_21BinaryOpScalarFunctorIfLi2ELi1ELi1EEEJSt10multipliesIfEfEEEvT_T0_DpT1_:
        .type           _ZN2at6native57_GLOBAL__N__f3eca4a2_24_ForeachBinaryOpScalar_cu_86b9896c25multi_tensor_apply_kernelINS1_18TensorListMetadataILi2EEENS1_21BinaryOpScalarFunctorIfLi2ELi1ELi1EEEJSt10multipliesIfEfEEEvT_T0_DpT1_,@function
        .size           _ZN2at6native57_GLOBAL__N__f3eca4a2_24_ForeachBinaryOpScalar_cu_86b9896c25multi_tensor_apply_kernelINS1_18TensorListMetadataILi2EEENS1_21BinaryOpScalarFunctorIfLi2ELi1ELi1EEEJSt10multipliesIfEfEEEvT_T0_DpT1_,(.L_x_5392 - _ZN2at6native57_GLOBAL__N__f3eca4a2_24_ForeachBinaryOpScalar_cu_86b9896c25multi_tensor_apply_kernelINS1_18TensorListMetadataILi2EEENS1_21BinaryOpScalarFunctorIfLi2ELi1ELi1EEEJSt10multipliesIfEfEEEvT_T0_DpT1_)
        .other          _ZN2at6native57_GLOBAL__N__f3eca4a2_24_ForeachBinaryOpScalar_cu_86b9896c25multi_tensor_apply_kernelINS1_18TensorListMetadataILi2EEENS1_21BinaryOpScalarFunctorIfLi2ELi1ELi1EEEJSt10multipliesIfEfEEEvT_T0_DpT1_,@"STO_CUDA_ENTRY STV_DEFAULT"
_ZN2at6native57_GLOBAL__N__f3eca4a2_24_ForeachBinaryOpScalar_cu_86b9896c25multi_tensor_apply_kernelINS1_18TensorListMetadataILi2EEENS1_21BinaryOpScalarFunctorIfLi2ELi1ELi1EEEJSt10multipliesIfEfEEEvT_T0_DpT1_:
        /* <DEDUP_REMOVED lines=26> */
.L_x_5103:
        /* <DEDUP_REMOVED lines=51> */
[----:B--2---:R-:W-:Y:S02]  /*04d0*/  @P0 FMUL.FTZ R5, R24, c[0x0][0xdac] ;  /* 0x00036b0018050a20 */ /* 0x004fe40000410000 */
[----:B---3--:R-:W-:-:S03]  /*04e0*/  @P1 FMUL.FTZ R23, R22, c[0x0][0xdac] ;  /* 0x00036b0016171a20 */ /* 0x008fc60000410000 */
[----:B------:R0:W-:Y:S01]  /*04f0*/  @P0 STG.E [R14.64], R5 ;  /* 0x000000050e000986 */ /* 0x0001e2000c101904 */
[----:B------:R-:W-:-:S03]  /*0500*/  ISETP.GE.U32.AND P0, PT, R8, 0x10000, PT ;  /* 0x000100000800780c */ /* 0x000fc60003f06070 */
[----:B------:R0:W-:Y:S01]  /*0510*/  @P1 STG.E [R16.64], R23 ;  /* 0x0000001710001986 */ /* 0x0001e2000c101904 */
[----:B----4-:R-:W-:Y:S01]  /*0520*/  @P2 FMUL.FTZ R7, R7, c[0x0][0xdac] ;  /* 0x00036b0007072a20 */ /* 0x010fe20000410000 */
[----:B------:R-:W-:-:S04]  /*0530*/  ISETP.LT.U32.AND P1, PT, R8, R0, PT ;  /* 0x000000000800720c */ /* 0x000fc80003f21070 */
[----:B------:R0:W-:Y:S01]  /*0540*/  @P2 STG.E [R18.64], R7 ;  /* 0x0000000712002986 */ /* 0x0001e2000c101904 */
[----:B------:R-:W-:Y:S01]  /*0550*/  ISETP.GE.U32.AND.EX P0, PT, R9, RZ, PT, P0 ;  /* 0x000000ff0900720c */ /* 0x000fe20003f06100 */
[----:B-----5:R-:W-:-:S05]  /*0560*/  @P4 FMUL.FTZ R25, R26, c[0x0][0xdac] ;  /* 0x00036b001a194a20 */ /* 0x020fca0000410000 */
[----:B------:R0:W-:Y:S01]  /*0570*/  @P4 STG.E [R20.64], R25 ;  /* 0x0000001914004986 */ /* 0x0001e2000c101904 */
[----:B------:R-:W-:-:S13]  /*0580*/  ISETP.LT.AND.EX P1, PT, R9, R2, PT, P1 ;  /* 0x000000020900720c */ /* 0x000fda0003f21310 */
[----:B0-----:R-:W-:Y:S05]  /*0590*/  @!P0 BRA P1, `(.L_x_5103) ;  /* 0xfffffc0000008947 */ /* 0x001fea000083ffff */
[----:B------:R-:W-:Y:S05]  /*05a0*/  EXIT ;  /* 0x000000000000794d */ /* 0x000fea0003800000 */
.L_x_5102:
[----:B------:R-:W0:Y:S02]  /*05b0*/  S2R R16, SR_TID.X ;  /* 0x0000000000107919 */ /* 0x000e240000002100 */
[----:B0-----:R-:W-:-:S05]  /*05c0*/  IMAD.WIDE.U32 R4, R16, 0x4, RZ ;  /* 0x0000000410047825 */ /* 0x001fca00078e00ff */
[----:B------:R-:W-:-:S04]  /*05d0*/  ISETP.GE.U32.AND P0, PT, R4, R0, PT ;  /* 0x000000000400720c */ /* 0x000fc80003f06070 */
[----:B------:R-:W-:-:S04]  /*05e0*/  ISETP.GE.AND.EX P0, PT, R5, R2, PT, P0 ;  /* 0x000000020500720c */ /* 0x000fc80003f06300 */
[----:B------:R-:W-:-:S13]  /*05f0*/  ISETP.GT.U32.OR P0, PT, R16, 0x3fff, P0 ;  /* 0x00003fff1000780c */ /* 0x000fda0000704470 */
[----:B------:R-:W-:Y:S05]  /*0600*/  @P0 EXIT ;  /* 0x000000000000094d */ /* 0x000fea0003800000 */
[----:B------:R-:W-:-:S04]  /*0610*/  IMAD.MOV.U32 R17, RZ, RZ, RZ ;  /* 0x000000ffff117224 */ /* 0x000fc800078e00ff */
.L_x_5104:
        /* <DEDUP_REMOVED lines=15> */
[----:B--2---:R-:W-:Y:S02]  /*0710*/  FMUL.FTZ R7, R7, c[0x0][0xdac] ;  /* 0x00036b0007077a20 */ /* 0x004fe40000410000 */
[----:B------:R-:W-:Y:S02]  /*0720*/  FMUL.FTZ R6, R6, c[0x0][0xdac] ;  /* 0x00036b0006067a20 */ /* 0x000fe40000410000 */
[----:B------:R-:W-:-:S02]  /*0730*/  FMUL.FTZ R5, R5, c[0x0][0xdac] ;  /* 0x00036b0005057a20 */ /* 0x000fc40000410000 */
[----:B------:R-:W-:-:S05]  /*0740*/  FMUL.FTZ R4, R4, c[0x0][0xdac] ;  /* 0x00036b0004047a20 */ /* 0x000fca0000410000 */
[----:B------:R0:W-:Y:S01]  /*0750*/  STG.E.128 [R14.64], R4 ;  /* 0x000000040e007986 */ /* 0x0001e2000c101d04 */
[----:B------:R-:W-:Y:S05]  /*0760*/  @!P0 BRA P1, `(.L_x_5104) ;  /* 0xfffffeb000008947 */ /* 0x000fea000083ffff */
[----:B------:R-:W-:Y:S05]  /*0770*/  EXIT ;  /* 0x000000000000794d */ /* 0x000fea0003800000 */
.L_x_5105:
        /* <DEDUP_REMOVED lines=16> */
.L_x_5392:


//--------------------- .text._ZN2at6native57_GLOBAL__N__f3eca4a2_24_ForeachBinaryOpScalar_cu_86b9896c25multi_tensor_apply_kernelINS1_18TensorListMetadataILi2EEENS1_21BinaryOpScalarFunctorIdLi2ELi1ELi1EEEJSt10multipliesIdEdEEEvT_T0_DpT1_ --------------------------
	.section	.text._ZN2at6native57_GLOBAL__N__f3eca4a2_24_ForeachBinaryOpScalar_cu_86b9896c25multi_tensor_apply_kernelINS1_18TensorListMetadataILi2EEENS1_21BinaryOpScalarFunctorIdLi2ELi1ELi1EEEJSt10multipliesIdEdEEEvT_T0_DpT1_,"ax",@progbits
	.sectioninfo	@"SHI_REGISTERS=32"
	.align	128
.text._ZN2at6native57_GLOBAL__N__f3eca4a2_24_ForeachBinaryOpScalar_cu_86b9896c25multi_tensor_apply_kernelINS1_18TensorListMetadataILi2EEENS1_21BinaryOpScalarFunctorIdLi2ELi1ELi1EEEJSt10multipliesIdEdEEEvT_T0_DpT1_:
        .type           _ZN2at6native57_GLOBAL__N__f3eca4a2_24_ForeachBinaryOpScalar_cu_86b9896c25multi_tensor_apply_kernelINS1_18TensorListMetadataILi2EEENS1_21BinaryOpScalarFunctorIdLi2ELi1ELi1EEEJSt10multipliesIdEdEEEvT_T0_DpT1_,@function
        .size           _ZN2at6native57_GLOBAL__N__f3eca4a2_24_ForeachBinaryOpScalar_cu_86b9896c25multi_tensor_apply_kernelINS1_18TensorListMetadataILi2EEENS1_21BinaryOpScalarFunctorIdLi2ELi1ELi1EEEJSt10multipliesIdEdEEEvT_T0_DpT1_,(.L_x_5393 - _ZN2at6native57_GLOBAL__N__f3eca4a2_24_ForeachBinaryOpScalar_cu_86b9896c25multi_tensor_apply_kernelINS1_18TensorListMetadataILi2EEENS1_21BinaryOpScalarFunctorIdLi2ELi1ELi1EEEJSt10multipliesIdEdEEEvT_T0_DpT1_)
        .other          _ZN2at6native57_GLOBAL__N__f3eca4a2_24_ForeachBinaryOpScalar_cu_86b9896c25multi_tensor_apply_kernelINS1_18TensorListMetadataILi2EEENS1_21BinaryOpScalarFunctorIdLi2ELi1ELi1EEEJSt10multipliesIdEdEEEvT_T0_DpT1_,@"STO_CUDA_ENTRY STV_DEFAULT"
_ZN2at6native57_GLOBAL__N__f3eca4a2_24_ForeachBinaryOpScalar_cu_86b9896c25multi_tensor_apply_kernelINS1_18TensorListMetadataILi2EEENS1_21BinaryOpScalarFunctorIdLi2ELi1ELi1EEEJSt10multipliesIdEdEEEvT_T0_DpT1_:
        /* <DEDUP_REMOVED lines=29> */
.L_x_5107:
        /* <DEDUP_REMOVED lines=51> */
[----:B--2---:R-:W0:-:S04]  /*0500*/  @P1 DMUL R18, R18, c[0x0][0xdb0] ;  /* 0x00036c0012121a28 */ /* 0x004e080000000000 */
[----:B---3--:R-:W1:-:S04]  /*0510*/  @P3 DMUL R22, R22, c[0x0][0xdb0] ;  /* 0x00036c0016163a28 */ /* 0x008e480000000000 */
[----:B-----5:R-:W2:Y:S01]  /*0520*/  @P2 DMUL R20, R20, c[0x0][0xdb0] ;  /* 0x00036c0014142a28 */ /* 0x020ea20000000000 */
[----:B0-----:R0:W-:Y:S03]  /*0530*/  @P1 STG.E.64 [R14.64], R18 ;  /* 0x000000120e001986 */ /* 0x0011e6000c101b0a */
[----:B------:R-:W3:Y:S01]  /*0540*/  @P0 DMUL R16, R16, c[0x0][0xdb0] ;  /* 0x00036c0010100a28 */ /* 0x000ee20000000000 */
        /* <DEDUP_REMOVED lines=9> */
.L_x_5106:
[----:B------:R-:W0:Y:S02]  /*05e0*/  S2R R14, SR_TID.X ;  /* 0x00000000000e7919 */ /* 0x000e240000002100 */
[----:B0-----:R-:W-:-:S05]  /*05f0*/  IMAD.WIDE.U32 R2, R14, 0x4, RZ ;  /* 0x000000040e027825 */ /* 0x001fca00078e00ff */
[----:B------:R-:W-:-:S04]  /*0600*/  ISETP.GE.U32.AND P0, PT, R2, UR12, PT ;  /* 0x0000000c02007c0c */ /* 0x000fc8000bf06070 */
[----:B------:R-:W-:-:S04]  /*0610*/  ISETP.GE.AND.EX P0, PT, R3, UR4, PT, P0 ;  /* 0x0000000403007c0c */ /* 0x000fc8000bf06300 */
[----:B------:R-:W-:-:S13]  /*0620*/  ISETP.GT.U32.OR P0, PT, R14, 0x3fff, P0 ;  /* 0x00003fff0e00780c */ /* 0x000fda0000704470 */
[----:B------:R-:W-:Y:S05]  /*0630*/  @P0 EXIT ;  /* 0x000000000000094d */ /* 0x000fea0003800000 */
[----:B------:R-:W-:-:S04]  /*0640*/  IMAD.MOV.U32 R15, RZ, RZ, RZ ;  /* 0x000000ffff0f7224 */ /* 0x000fc800078e00ff */
.L_x_5108:
        /* <DEDUP_REMOVED lines=16> */
[----:B--2---:R-:W-:-:S04]  /*0750*/  DMUL R10, R10, c[0x0][0xdb0] ;  /* 0x00036c000a0a7a28 */ /* 0x004fc80000000000 */
[----:B------:R-:W0:-:S04]  /*0760*/  DMUL R8, R8, c[0x0][0xdb0] ;  /* 0x00036c0008087a28 */ /* 0x000e080000000000 */
[----:B---3--:R-:W-:-:S03]  /*0770*/  DMUL R6, R6, c[0x0][0xdb0] ;  /* 0x00036c0006067a28 */ /* 0x008fc60000000000 */
[----:B0-----:R0:W-:Y:S01]  /*0780*/  STG.E.128 [R12.64], R8 ;  /* 0x000000080c007986 */ /* 0x0011e2000c101d0a */
[----:B------:R-:W1:-:S07]  /*0790*/  DMUL R4, R4, c[0x0][0xdb0] ;  /* 0x00036c0004047a28 */ /* 0x000e4e0000000000 */
[----:B-1----:R0:W-:Y:S01]  /*07a0*/  STG.E.128 [R12.64+0x10], R4 ;  /* 0x000010040c007986 */ /* 0x0021e2000c101d0a */
[----:B------:R-:W-:Y:S05]  /*07b0*/  @!P0 BRA P1, `(.L_x_5108) ;  /* 0xfffffe9000008947 */ /* 0x000fea000083ffff */
[----:B------:R-:W-:Y:S05]  /*07c0*/  EXIT ;  /* 0x000000000000794d */ /* 0x000fea0003800000 */
.L_x_5109:
        /* <DEDUP_REMOVED lines=11> */
.L_x_5393:


//--------------------- .text._ZN2at6native57_GLOBAL__N__f3eca4a2_24_ForeachBinaryOpScalar_cu_86b9896c25multi_tensor_apply_kernelINS1_18TensorListMetadataILi2EEENS1_21BinaryOpScalarFunctorIsLi2ELi1ELi1EEEJSt10multipliesIsEsEEEvT_T0_DpT1_ --------------------------
	.section	.text._ZN2at6native57_GLOBAL__N__f3eca4a2_24_ForeachBinaryOpScalar_cu_86b9896c25multi_tensor_apply_kernelINS1_18TensorListMetadataILi2EEENS1_21BinaryOpScalarFunctorIsLi2ELi1ELi1EEEJSt10multipliesIsEsEEEvT_T0_DpT1_,"ax",@progbits
	.sectioninfo	@"SHI_REGISTERS=32"
	.align	128
.text._ZN2at6native57_GLOBAL__N__f3eca4a2_24_ForeachBinaryOpScalar_cu_86b9896c25multi_tensor_apply_kernelINS1_18TensorListMetadataILi2EEENS1_21BinaryOpScalarFunctorIsLi2ELi1ELi1EEEJSt10multipliesIsEsEEEvT_T0_DpT1_:
        .type           _ZN2at6native57_GLOBAL__N__f3eca4a2_24_ForeachBinaryOpScalar_cu_86b9896c25multi_tensor_apply_kernelINS1_18TensorListMetadataILi2EEENS1_21BinaryOpScalarFunctorIsLi2ELi1ELi1EEEJSt10multipliesIsEsEEEvT_T0_DpT1_,@function
        .size           _ZN2at6native57_GLOBAL__N__f3eca4a2_24_ForeachBinaryOpScalar_cu_86b9896c25multi_tensor_apply_kernelINS1_18TensorListMetadataILi2EEENS1_21BinaryOpScalarFunctorIsLi2ELi1ELi1EEEJSt10multipliesIsEsEEEvT_T0_DpT1_,(.L_x_5394 - _ZN2at6native57_GLOBAL__N__f3eca4a2_24_ForeachBinaryOpScalar_cu_86b9896c25multi_tensor_apply_kernelINS1_18TensorListMetadataILi2EEENS1_21BinaryOpScalarFunctorIsLi2ELi1ELi1EEEJSt10multipliesIsEsEEEvT_T0_DpT1_)
        .other          _ZN2at6native57_GLOBAL__N__f3eca4a2_24_ForeachBinaryOpScalar_cu_86b9896c25multi_tensor_apply_kernelINS1_18TensorListMetadataILi2EEENS1_21BinaryOpScalarFunctorIsLi2ELi1ELi1EEEJSt10multipliesIsEsEEEvT_T0_DpT1_,@"STO_CUDA_ENTRY STV_DEFAULT"
_ZN2at6native57_GLOBAL__N__f3eca4a2_24_ForeachBinaryOpScalar_cu_86b9896c25multi_tensor_apply_kernelINS1_18TensorListMetadataILi2EEENS1_21BinaryOpScalarFunctorIsLi2ELi1ELi1EEEJSt10multipliesIsEsEEEvT_T0_DpT1_:
        /* <DEDUP_REMOVED lines=26> */
.L_x_5111:
[----:B0-----:R-:W-:Y:S02]  /*01a0*/  IADD3 R18, P0, R3, R6, RZ ;  /* 0x0000000603127210 */ /* 0x001fe40007f1e0ff */
[----:B------:R-:W-:Y:S02]  /*01b0*/  PRMT R21, RZ, 0x7610, R21 ;  /* 0x00007610ff157816 */ /* 0x000fe40000000015 */
[C---:B------:R-:W-:Y:S01]  /*01c0*/  IADD3 R19, P3, R18.reuse, c[0x0][0x0], RZ ;  /* 0x0000000012137a10 */ /* 0x040fe20007f7e0ff */
[----:B------:R-:W-:Y:S01]  /*01d0*/  IMAD.X R16, RZ, RZ, R7, P0 ;  /* 0x000000ffff107224 */ /* 0x000fe200000e0607 */
[C---:B------:R-:W-:Y:S02]  /*01e0*/  ISETP.GE.U32.AND P1, PT, R18.reuse, 0x10000, PT ;  /* 0x000100001200780c */ /* 0x040fe40003f26070 */
[----:B------:R-:W-:Y:S01]  /*01f0*/  ISETP.LT.U32.AND P0, PT, R18, R0, PT ;  /* 0x000000001200720c */ /* 0x000fe20003f01070 */
[----:B------:R-:W-:Y:S01]  /*0200*/  IMAD.X R17, RZ, RZ, R16, P3 ;  /* 0x000000ffff117224 */ /* 0x000fe200018e0610 */
[----:B------:R-:W-:-:S02]  /*0210*/  ISETP.GE.U32.AND.EX P1, PT, R16, RZ, PT, P1 ;  /* 0x000000ff1000720c */ /* 0x000fc40003f26110 */
[C---:B------:R-:W-:Y:S02]  /*0220*/  ISETP.GE.U32.AND P2, PT, R19.reuse, 0x10000, PT ;  /* 0x000100001300780c */ /* 0x040fe40003f46070 */
[----:B------:R-:W-:Y:S02]  /*0230*/  ISETP.LT.AND.EX P1, PT, R16, R2, !P1, P0 ;  /* 0x000000021000720c */ /* 0x000fe40004f21300 */
[----:B------:R-:W-:Y:S02]  /*0240*/  ISETP.LT.U32.AND P3, PT, R19, R0, PT ;  /* 0x000000001300720c */ /* 0x000fe40003f61070 */
[C---:B------:R-:W-:Y:S01]  /*0250*/  ISETP.GE.U32.AND.EX P0, PT, R17.reuse, RZ, PT, P2 ;  /* 0x000000ff1100720c */ /* 0x040fe20003f06120 */
[C---:B------:R-:W-:Y:S01]  /*0260*/  IMAD R5, R4.reuse, 0x3, RZ ;  /* 0x0000000304057824 */ /* 0x040fe200078e02ff */
[----:B------:R-:W-:Y:S02]  /*0270*/  LEA R20, P4, R4, R18, 0x1 ;  /* 0x0000001204147211 */ /* 0x000fe400078808ff */
[----:B------:R-:W-:-:S05]  /*0280*/  ISETP.LT.AND.EX P0, PT, R17, R2, !P0, P3 ;  /* 0x000000021100720c */ /* 0x000fca0004701330 */
[C---:B------:R-:W-:Y:S01]  /*0290*/  @P1 LEA R8, P2, R18.reuse, R10, 0x1 ;  /* 0x0000000a12081211 */ /* 0x040fe200078408ff */
[--C-:B------:R-:W-:Y:S01]  /*02a0*/  IMAD.X R29, RZ, RZ, R16.reuse, P4 ;  /* 0x000000ffff1d7224 */ /* 0x100fe200020e0610 */
[----:B------:R-:W-:Y:S02]  /*02b0*/  IADD3 R5, P4, R5, R18, RZ ;  /* 0x0000001205057210 */ /* 0x000fe40007f9e0ff */
[----:B------:R-:W-:Y:S02]  /*02c0*/  @P1 LEA.HI.X R9, R18, R11, R16, 0x1, P2 ;  /* 0x0000000b12091211 */ /* 0x000fe400010f0c10 */
[----:B------:R-:W-:Y:S02]  /*02d0*/  ISETP.GE.U32.AND P3, PT, R20, 0x10000, PT ;  /* 0x000100001400780c */ /* 0x000fe40003f66070 */
[----:B------:R-:W-:Y:S01]  /*02e0*/  @P0 LEA R22, P2, R19, R10, 0x1 ;  /* 0x0000000a13160211 */ /* 0x000fe200078408ff */
[----:B------:R0:W2:Y:S01]  /*02f0*/  @P1 LDG.E.U16 R21, [R8.64] ;  /* 0x0000000608151981 */ /* 0x0000a2000c1e1500 */
[----:B------:R-:W-:-:S02]  /*0300*/  ISETP.GE.U32.AND.EX P5, PT, R29, RZ, PT, P3 ;  /* 0x000000ff1d00720c */ /* 0x000fc40003fa6130 */
[----:B------:R-:W-:Y:S02]  /*0310*/  @P0 LEA.HI.X R23, R19, R11, R17, 0x1, P2 ;  /* 0x0000000b13170211 */ /* 0x000fe400010f0c11 */
[----:B------:R-:W-:Y:S02]  /*0320*/  ISETP.LT.U32.AND P2, PT, R20, R0, PT ;  /* 0x000000001400720c */ /* 0x000fe40003f41070 */
[----:B------:R-:W-:Y:S02]  /*0330*/  ISETP.GE.U32.AND P3, PT, R5, 0x10000, PT ;  /* 0x000100000500780c */ /* 0x000fe40003f66070 */
[----:B------:R-:W-:Y:S01]  /*0340*/  PRMT R26, RZ, 0x7610, R26 ;  /* 0x00007610ff1a7816 */ /* 0x000fe2000000001a */
[----:B0-----:R-:W-:Y:S01]  /*0350*/  IMAD.X R8, RZ, RZ, R16, P4 ;  /* 0x000000ffff087224 */ /* 0x001fe200020e0610 */
[----:B------:R-:W-:Y:S02]  /*0360*/  ISETP.LT.AND.EX P2, PT, R29, R2, !P5, P2 ;  /* 0x000000021d00720c */ /* 0x000fe40006f41320 */
[----:B------:R-:W-:-:S02]  /*0370*/  ISETP.LT.U32.AND P4, PT, R5, R0, PT ;  /* 0x000000000500720c */ /* 0x000fc40003f81070 */
[C---:B------:R-:W-:Y:S01]  /*0380*/  ISETP.GE.U32.AND.EX P3, PT, R8.reuse, RZ, PT, P3 ;  /* 0x000000ff0800720c */ /* 0x040fe20003f66130 */
[----:B------:R0:W3:Y:S01]  /*0390*/  @P0 LDG.E.U16 R26, [R22.64] ;  /* 0x00000006161a0981 */ /* 0x0000e2000c1e1500 */
[----:B------:R-:W-:Y:S02]  /*03a0*/  PRMT R9, RZ, 0x7610, R9 ;  /* 0x00007610ff097816 */ /* 0x000fe40000000009 */
[----:B------:R-:W-:-:S05]  /*03b0*/  ISETP.LT.AND.EX P3, PT, R8, R2, !P3, P4 ;  /* 0x000000020800720c */ /* 0x000fca0005f61340 */
[----:B------:R-:W-:-:S04]  /*03c0*/  @P2 LEA R24, P4, R20, R10, 0x1 ;  /* 0x0000000a14182211 */ /* 0x000fc800078808ff */
[----:B------:R-:W-:-:S04]  /*03d0*/  @P2 LEA.HI.X R25, R20, R11, R29, 0x1, P4 ;  /* 0x0000000b14192211 */ /* 0x000fc800020f0c1d */
[C---:B------:R-:W-:Y:S01]  /*03e0*/  @P3 LEA R14, P4, R5.reuse, R10, 0x1 ;  /* 0x0000000a050e3211 */ /* 0x040fe200078808ff */
[----:B------:R2:W4:Y:S01]  /*03f0*/  @P2 LDG.E.U16 R9, [R24.64] ;  /* 0x0000000618092981 */ /* 0x000522000c1e1500 */
[----:B0-----:R-:W-:Y:S02]  /*0400*/  PRMT R22, RZ, 0x7610, R22 ;  /* 0x00007610ff167816 */ /* 0x001fe40000000016 */
[----:B------:R-:W-:-:S05]  /*0410*/  @P3 LEA.HI.X R15, R5, R11, R8, 0x1, P4 ;  /* 0x0000000b050f3211 */ /* 0x000fca00020f0c08 */
[----:B------:R3:W5:Y:S01]  /*0420*/  @P3 LDG.E.U16 R22, [R14.64] ;  /* 0x000000060e163981 */ /* 0x000762000c1e1500 */
[----:B------:R-:W0:Y:S08]  /*0430*/  @P1 LDC.U16 R23, c[0x0][0xdaa] ;  /* 0x00036a80ff171b82 */ /* 0x000e300000000400 */
[----:B------:R-:W1:Y:S01]  /*0440*/  @P0 LDC.U16 R27, c[0x0][0xdaa] ;  /* 0x00036a80ff1b0b82 */ /* 0x000e620000000400 */
[----:B0-----:R-:W-:-:S02]  /*0450*/  @P1 PRMT R23, R23, 0x9910, RZ ;  /* 0x0000991017171816 */ /* 0x001fc400000000ff */
[----:B-1----:R-:W-:-:S03]  /*0460*/  @P0 PRMT R28, R27, 0x9910, RZ ;  /* 0x000099101b1c0816 */ /* 0x002fc600000000ff */
[----:B------:R-:W-:Y:S02]  /*0470*/  @P1 IMAD.MOV.U32 R27, RZ, RZ, R23 ;  /* 0x000000ffff1b1224 */ /* 0x000fe400078e0017 */
[----:B------:R-:W0:Y:S02]  /*0480*/  @P3 LDC.U16 R23, c[0x0][0xdaa] ;  /* 0x00036a80ff173b82 */ /* 0x000e240000000400 */
[----:B0-----:R-:W-:Y:S02]  /*0490*/  @P3 PRMT R23, R23, 0x9910, RZ ;  /* 0x0000991017173816 */ /* 0x001fe400000000ff */
[----:B--2---:R-:W-:-:S04]  /*04a0*/  @P1 PRMT R24, R21, 0x9910, RZ ;  /* 0x0000991015181816 */ /* 0x004fc800000000ff */
[----:B------:R-:W0:Y:S01]  /*04b0*/  @P2 LDC.U16 R21, c[0x0][0xdaa] ;  /* 0x00036a80ff152b82 */ /* 0x000e220000000400 */
[----:B------:R-:W-:Y:S01]  /*04c0*/  @P1 IMAD R25, R27, R24, RZ ;  /* 0x000000181b191224 */ /* 0x000fe200078e02ff */
[----:B---3--:R-:W-:Y:S01]  /*04d0*/  @P0 PRMT R14, R26, 0x9910, RZ ;  /* 0x000099101a0e0816 */ /* 0x008fe200000000ff */
[----:B------:R-:W-:-:S04]  /*04e0*/  @P0 IMAD.MOV.U32 R26, RZ, RZ, R28 ;  /* 0x000000ffff1a0224 */ /* 0x000fc800078e001c */
[----:B------:R-:W-:Y:S01]  /*04f0*/  @P0 IMAD R27, R26, R14, RZ ;  /* 0x0000000e1a1b0224 */ /* 0x000fe200078e02ff */
[----:B------:R-:W-:-:S04]  /*0500*/  @P1 LEA R14, P4, R18, R12, 0x1 ;  /* 0x0000000c120e1211 */ /* 0x000fc800078808ff */
[-C--:B------:R-:W-:Y:S02]  /*0510*/  @P1 LEA.HI.X R15, R18, R13.reuse, R16, 0x1, P4 ;  /* 0x0000000d120f1211 */ /* 0x080fe400020f0c10 */
[CC--:B------:R-:W-:Y:S02]  /*0520*/  @P0 LEA R16, P4, R19.reuse, R12.reuse, 0x1 ;  /* 0x0000000c13100211 */ /* 0x0c0fe400078808ff */
[CC--:B------:R-:W-:Y:S01]  /*0530*/  @P2 LEA R18, P5, R20.reuse, R12.reuse, 0x1 ;  /* 0x0000000c14122211 */ /* 0x0c0fe200078a08ff */
[----:B------:R1:W-:Y:S01]  /*0540*/  @P1 STG.E.U16 [R14.64], R25 ;  /* 0x000000190e001986 */ /* 0x0003e2000c101506 */
[-C--:B------:R-:W-:Y:S02]  /*0550*/  @P0 LEA.HI.X R17, R19, R13.reuse, R17, 0x1, P4 ;  /* 0x0000000d13110211 */ /* 0x080fe400020f0c11 */
[----:B------:R-:W-:Y:S02]  /*0560*/  @P2 LEA.HI.X R19, R20, R13, R29, 0x1, P5 ;  /* 0x0000000d14132211 */ /* 0x000fe400028f0c1d */
[----:B------:R-:W-:Y:S01]  /*0570*/  @P3 LEA R20, P4, R5, R12, 0x1 ;  /* 0x0000000c05143211 */ /* 0x000fe200078808ff */
[----:B------:R1:W-:Y:S01]  /*0580*/  @P0 STG.E.U16 [R16.64], R27 ;  /* 0x0000001b10000986 */ /* 0x0003e2000c101506 */
[----:B0-----:R-:W-:-:S02]  /*0590*/  @P2 PRMT R24, R21, 0x9910, RZ ;  /* 0x0000991015182816 */ /* 0x001fc400000000ff */
[----:B------:R-:W-:Y:S02]  /*05a0*/  @P3 LEA.HI.X R21, R5, R13, R8, 0x1, P4 ;  /* 0x0000000d05153211 */ /* 0x000fe400020f0c08 */
[----:B----4-:R-:W-:Y:S01]  /*05b0*/  @P2 PRMT R5, R9, 0x9910, RZ ;  /* 0x0000991009052816 */ /* 0x010fe200000000ff */
[----:B------:R-:W-:Y:S01]  /*05c0*/  @P2 IMAD.MOV.U32 R8, RZ, RZ, R24 ;  /* 0x000000ffff082224 */ /* 0x000fe200078e0018 */
[----:B-----5:R-:W-:Y:S01]  /*05d0*/  @P3 PRMT R9, R22, 0x9910, RZ ;  /* 0x0000991016093816 */ /* 0x020fe200000000ff */
[----:B------:R-:W-:Y:S02]  /*05e0*/  @P3 IMAD.MOV.U32 R22, RZ, RZ, R23 ;  /* 0x000000ffff163224 */ /* 0x000fe400078e0017 */
[----:B------:R-:W-:Y:S02]  /*05f0*/  IMAD.MOV.U32 R23, RZ, RZ, c[0x0][0x0] ;  /* 0x00000000ff177624 */ /* 0x000fe400078e00ff */
[----:B------:R-:W-:Y:S02]  /*0600*/  @P2 IMAD R5, R8, R5, RZ ;  /* 0x0000000508052224 */ /* 0x000fe400078e02ff */
[----:B------:R-:W-:-:S02]  /*0610*/  @P3 IMAD R9, R22, R9, RZ ;  /* 0x0000000916093224 */ /* 0x000fc400078e02ff */
[----:B------:R-:W-:Y:S01]  /*0620*/  IMAD.WIDE.U32 R6, R23, 0x4, R6 ;  /* 0x0000000417067825 */ /* 0x000fe200078e0006 */
[----:B------:R1:W-:Y:S04]  /*0630*/  @P2 STG.E.U16 [R18.64], R5 ;  /* 0x0000000512002986 */ /* 0x0003e8000c101506 */
[----:B------:R1:W-:Y:S01]  /*0640*/  @P3 STG.E.U16 [R20.64], R9 ;  /* 0x0000000914003986 */ /* 0x0003e2000c101506 */
[C---:B------:R-:W-:Y:S02]  /*0650*/  ISETP.GE.U32.AND P0, PT, R6.reuse, 0x10000, PT ;  /* 0x000100000600780c */ /* 0x040fe40003f06070 */
[----:B------:R-:W-:Y:S02]  /*0660*/  ISETP.LT.U32.AND P1, PT, R6, R0, PT ;  /* 0x000000000600720c */ /* 0x000fe40003f21070 */
[----:B------:R-:W-:-:S02]  /*0670*/  ISETP.GE.U32.AND.EX P0, PT, R7, RZ, PT, P0 ;  /* 0x000000ff0700720c */ /* 0x000fc40003f06100 */
[----:B------:R-:W-:-:S13]  /*0680*/  ISETP.LT.AND.EX P1, PT, R7, R2, PT, P1 ;  /* 0x000000020700720c */ /* 0x000fda0003f21310 */
[----:B-1----:R-:W-:Y:S05]  /*0690*/  @!P0 BRA P1, `(.L_x_5111) ;  /* 0xfffffb0000008947 */ /* 0x002fea000083ffff */
[----:B------:R-:W-:Y:S05]  /*06a0*/  EXIT ;  /* 0x000000000000794d */ /* 0x000fea0003800000 */
.L_x_5110:
        /* <DEDUP_REMOVED lines=9> */
.L_x_5112:
[C---:B------:R-:W-:Y:S01]  /*0740*/  IMAD.SHL.U32 R17, R6.reuse, 0x8, RZ ;  /* 0x0000000806117824 */ /* 0x040fe200078e00ff */
[----:B------:R-:W-:-:S04]  /*0750*/  SHF.L.U64.HI R19, R6, 0x3, R3 ;  /* 0x0000000306137819 */ /* 0x000fc80000010203 */
[----:B------:R-:W-:-:S05]  /*0760*/  IADD3 R8, P0, R10, R17, RZ ;  /* 0x000000110a087210 */ /* 0x000fca0007f1e0ff */
[----:B------:R-:W-:-:S06]  /*0770*/  IMAD.X R9, R11, 0x1, R19, P0 ;  /* 0x000000010b097824 */ /* 0x000fcc00000e0613 */
[----:B------:R-:W2:Y:S01]  /*0780*/  LDG.E.64 R8, [R8.64] ;  /* 0x0000000608087981 */ /* 0x000ea2000c1e1b00 */
[----:B------:R-:W-:Y:S02]  /*0790*/  IADD3 R4, P0, R12, R17, RZ ;  /* 0x000000110c047210 */ /* 0x000fe40007f1e0ff */
[C---:B--2---:R-:W-:Y:S02]  /*07a0*/  PRMT R5, R9.reuse, 0x9910, RZ ;  /* 0x0000991009057816 */ /* 0x044fe400000000ff */
[----:B------:R-:W-:Y:S02]  /*07b0*/  PRMT R7, R9, 0xbb32, RZ ;  /* 0x0000bb3209077816 */ /* 0x000fe400000000ff */
[C---:B------:R-:W-:Y:S02]  /*07c0*/  PRMT R14, R8.reuse, 0xbb32, RZ ;  /* 0x0000bb32080e7816 */ /* 0x040fe400000000ff */
[----:B------:R-:W-:Y:S01]  /*07d0*/  PRMT R15, R8, 0x9910, RZ ;  /* 0x00009910080f7816 */ /* 0x000fe200000000ff */
[----:B------:R-:W-:-:S02]  /*07e0*/  IMAD R8, R5, UR4, RZ ;  /* 0x0000000405087c24 */ /* 0x000fc4000f8e02ff */
[----:B------:R-:W-:Y:S02]  /*07f0*/  IMAD R7, R7, UR4, RZ ;  /* 0x0000000407077c24 */ /* 0x000fe4000f8e02ff */
[----:B------:R-:W-:Y:S02]  /*0800*/  IMAD R9, R14, UR4, RZ ;  /* 0x000000040e097c24 */ /* 0x000fe4000f8e02ff */
[----:B------:R-:W-:Y:S01]  /*0810*/  IMAD.X R5, R13, 0x1, R19, P0 ;  /* 0x000000010d057824 */ /* 0x000fe200000e0613 */
[----:B------:R-:W-:Y:S01]  /*0820*/  IADD3 R6, P0, R6, c[0x0][0x0], RZ ;  /* 0x0000000006067a10 */ /* 0x000fe20007f1e0ff */
[----:B------:R-:W-:Y:S01]  /*0830*/  IMAD R14, R15, UR4, RZ ;  /* 0x000000040f0e7c24 */ /* 0x000fe2000f8e02ff */
[----:B------:R-:W-:Y:S02]  /*0840*/  PRMT R15, R8, 0x5410, R7 ;  /* 0x00005410080f7816 */ /* 0x000fe40000000007 */
[C---:B------:R-:W-:Y:S01]  /*0850*/  ISETP.LT.U32.AND P1, PT, R6.reuse, 0x4000, PT ;  /* 0x000040000600780c */ /* 0x040fe20003f21070 */
[----:B------:R-:W-:Y:S01]  /*0860*/  IMAD.SHL.U32 R7, R6, 0x4, RZ ;  /* 0x0000000406077824 */ /* 0x000fe200078e00ff */
[----:B------:R-:W-:Y:S01]  /*0870*/  PRMT R14, R14, 0x5410, R9 ;  /* 0x000054100e0e7816 */ /* 0x000fe20000000009 */
[----:B------:R-:W-:-:S03]  /*0880*/  IMAD.X R3, RZ, RZ, R3, P0 ;  /* 0x000000ffff037224 */ /* 0x000fc600000e0603 */
[----:B------:R-:W-:Y:S01]  /*0890*/  ISETP.GE.U32.AND P0, PT, R7, R0, PT ;  /* 0x000000000700720c */ /* 0x000fe20003f06070 */
[----:B------:R0:W-:Y:S01]  /*08a0*/  STG.E.64 [R4.64], R14 ;  /* 0x0000000e04007986 */ /* 0x0001e2000c101b06 */
[----:B------:R-:W-:Y:S02]  /*08b0*/  SHF.L.U64.HI R7, R6, 0x2, R3 ;  /* 0x0000000206077819 */ /* 0x000fe40000010203 */
[----:B------:R-:W-:Y:S02]  /*08c0*/  ISETP.LT.U32.AND.EX P1, PT, R3, RZ, PT, P1 ;  /* 0x000000ff0300720c */ /* 0x000fe40003f21110 */
[----:B------:R-:W-:-:S13]  /*08d0*/  ISETP.GE.AND.EX P0, PT, R7, R2, PT, P0 ;  /* 0x000000020700720c */ /* 0x000fda0003f06300 */
[----:B0-----:R-:W-:Y:S05]  /*08e0*/  @!P0 BRA P1, `(.L_x_5112) ;  /* 0xfffffe5000008947 */ /* 0x001fea000083ffff */
[----:B------:R-:W-:Y:S05]  /*08f0*/  EXIT ;  /* 0x000000000000794d */ /* 0x000fea0003800000 */
.L_x_5113:
        /* <DEDUP_REMOVED lines=16> */
.L_x_5394:


//--------------------- .text._ZN2at6native57_GLOBAL__N__f3eca4a2_24_ForeachBinaryOpScalar_cu_86b9896c25multi_tensor_apply_kernelINS1_18TensorListMetadataILi2EEENS1_21BinaryOpScalarFunctorIlLi2ELi1ELi1EEEJSt10multipliesIlElEEEvT_T0_DpT1_ --------------------------
	.section	.text._ZN2at6native57_GLOBAL__N__f3eca4a2_24_ForeachBinaryOpScalar_cu_86b9896c25multi_tensor_apply_kernelINS1_18TensorListMetadataILi2EEENS1_21BinaryOpScalarFunctorIlLi2ELi1ELi1EEEJSt10multipliesIlElEEEvT_T0_DpT1_,"ax",@progbits
	.sectioninfo	@"SHI_REGISTERS=32"
	.align	128
.text._ZN2at6native57_GLOBAL__N__f3eca4a2_24_ForeachBinaryOpScalar_cu_86b9896c25multi_tensor_apply_kernelINS1_18TensorListMetadataILi2EEENS1_21BinaryOpScalarFunctorIlLi2ELi1ELi1EEEJSt10multipliesIlElEEEvT_T0_DpT1_:
        .type           _ZN2at6native57_GLOBAL__N__f3eca4a2_24_ForeachBinaryOpScalar_cu_86b9896c25multi_tensor_apply_kernelINS1_18TensorListMetadataILi2EEENS1_21BinaryOpScalarFunctorIlLi2ELi1ELi1EEEJSt10multipliesIlElEEEvT_T0_DpT1_,@function
        .size           _ZN2at6native57_GLOBAL__N__f3eca4a2_24_ForeachBinaryOpScalar_cu_86b9896c25multi_tensor_apply_kernelINS1_18TensorListMetadataILi2EEENS1_21BinaryOpScalarFunctorIlLi2ELi1ELi1EEEJSt10multipliesIlElEEEvT_T0_DpT1_,(.L_x_5395 - _ZN2at6native57_GLOBAL__N__f3eca4a2_24_ForeachBinaryOpScalar_cu_86b9896c25multi_tensor_apply_kernelINS1_18TensorListMetadataILi2EEENS1_21BinaryOpScalarFunctorIlLi2ELi1ELi1EEEJSt10multipliesIlElEEEvT_T0_DpT1_)
        .other          _ZN2at6native57_GLOBAL__N__f3eca4a2_24_ForeachBinaryOpScalar_cu_86b9896c25multi_tensor_apply_kernelINS1_18TensorListMetadataILi2EEENS1_21BinaryOpScalarFunctorIlLi2ELi1ELi1EEEJSt10multipliesIlElEEEvT_T0_DpT1_,@"STO_CUDA_ENTRY STV_DEFAULT"
_ZN2at6native57_GLOBAL__N__f3eca4a2_24_ForeachBinaryOpScalar_cu_86b9896c25multi_tensor_apply_kernelINS1_18TensorListMetadataILi2EEENS1_21BinaryOpScalarFunctorIlLi2ELi1ELi1EEEJSt10multipliesIlElEEEvT_T0_DpT1_:
        /* <DEDUP_REMOVED lines=29> */
.L_x_5123:
[----:B0-----:R-:W-:Y:S01]  /*01d0*/  IADD3 R3, P0, R0, R4, RZ ;  /* 0x0000000400037210 */ /* 0x001fe20007f1e0ff */
[----:B------:R-:W-:Y:S01]  /*01e0*/  IMAD R8, R2, 0x3, RZ ;  /* 0x0000000302087824 */ /* 0x000fe200078e02ff */
[----:B-1---5:R-:W-:Y:S01]  /*01f0*/  CS2R R16, SRZ ;  /* 0x0000000000107805 */ /* 0x022fe2000001ff00 */
        /* <DEDUP_REMOVED lines=40> */
[----:B-----5:R-:W-:Y:S01]  /*0480*/  IMAD R17, R17, c[0x0][0xdb0], RZ ;  /* 0x00036c0011117a24 */ /* 0x020fe200078e02ff */
[----:B0-----:R-:W-:Y:S01]  /*0490*/  LEA R18, P1, R3, UR8, 0x3 ;  /* 0x0000000803127c11 */ /* 0x001fe2000f8218ff */
[----:B------:R-:W-:-:S03]  /*04a0*/  IMAD.WIDE.U32 R20, R16, c[0x0][0xdb0], RZ ;  /* 0x00036c0010147a25 */ /* 0x000fc600078e00ff */
[----:B------:R-:W-:Y:S01]  /*04b0*/  LEA.HI.X R19, R3, UR9, R6, 0x3, P1 ;  /* 0x0000000903137c11 */ /* 0x000fe200088f1c06 */
[----:B------:R-:W-:-:S04]  /*04c0*/  IMAD R17, R16, c[0x0][0xdb4], R17 ;  /* 0x00036d0010117a24 */ /* 0x000fc800078e0211 */
[----:B------:R-:W-:-:S05]  /*04d0*/  IMAD.IADD R21, R21, 0x1, R17 ;  /* 0x0000000115157824 */ /* 0x000fca00078e0211 */
[----:B------:R0:W-:Y:S02]  /*04e0*/  STG.E.64 [R18.64], R20 ;  /* 0x0000001412007986 */ /* 0x0001e4000c101b0a */
.L_x_5116:
[----:B------:R-:W-:Y:S05]  /*04f0*/  BSYNC B0 ;  /* 0x0000000000007941 */ /* 0x000fea0003800000 */
.L_x_5115:
[----:B------:R-:W-:Y:S01]  /*0500*/  BSSY B0, `(.L_x_5117) ;  /* 0x0000009000007945 */ /* 0x000fe20003800000 */
[----:B------:R-:W-:Y:S05]  /*0510*/  @!P0 BRA `(.L_x_5118) ;  /* 0x0000007000008947 */ /* 0x000fea0003800000 */
[----:B-----5:R-:W-:Y:S01]  /*0520*/  IMAD R3, R11, c[0x0][0xdb0], RZ ;  /* 0x00036c000b037a24 */ /* 0x020fe200078e02ff */
[----:B------:R-:W-:Y:S01]  /*0530*/  LEA R6, P0, R7, UR8, 0x3 ;  /* 0x0000000807067c11 */ /* 0x000fe2000f8018ff */
[----:B------:R-:W-:-:S03]  /*0540*/  IMAD.WIDE.U32 R16, R10, c[0x0][0xdb0], RZ ;  /* 0x00036c000a107a25 */ /* 0x000fc600078e00ff */
[----:B------:R-:W-:Y:S01]  /*0550*/  LEA.HI.X R7, R7, UR9, R22, 0x3, P0 ;  /* 0x0000000907077c11 */ /* 0x000fe200080f1c16 */
[----:B------:R-:W-:-:S04]  /*0560*/  IMAD R3, R10, c[0x0][0xdb4], R3 ;  /* 0x00036d000a037a24 */ /* 0x000fc800078e0203 */
[----:B------:R-:W-:-:S05]  /*0570*/  IMAD.IADD R17, R17, 0x1, R3 ;  /* 0x0000000111117824 */ /* 0x000fca00078e0203 */
[----:B------:R1:W-:Y:S02]  /*0580*/  STG.E.64 [R6.64], R16 ;  /* 0x0000001006007986 */ /* 0x0003e4000c101b0a */
.L_x_5118:
[----:B------:R-:W-:Y:S05]  /*0590*/  BSYNC B0 ;  /* 0x0000000000007941 */ /* 0x000fea0003800000 */
.L_x_5117:
[----:B------:R-:W-:Y:S01]  /*05a0*/  BSSY B0, `(.L_x_5119) ;  /* 0x0000009000007945 */ /* 0x000fe20003800000 */
[----:B------:R-:W-:Y:S05]  /*05b0*/  @!P3 BRA `(.L_x_5120) ;  /* 0x000000700000b947 */ /* 0x000fea0003800000 */
[----:B-----5:R-:W-:Y:S01]  /*05c0*/  IMAD R3, R13, c[0x0][0xdb0], RZ ;  /* 0x00036c000d037a24 */ /* 0x020fe200078e02ff */
[----:B-1----:R-:W-:Y:S01]  /*05d0*/  LEA R6, P0, R9, UR8, 0x3 ;  /* 0x0000000809067c11 */ /* 0x002fe2000f8018ff */
[----:B------:R-:W-:-:S03]  /*05e0*/  IMAD.WIDE.U32 R10, R12, c[0x0][0xdb0], RZ ;  /* 0x00036c000c0a7a25 */ /* 0x000fc600078e00ff */
[----:B------:R-:W-:Y:S01]  /*05f0*/  LEA.HI.X R7, R9, UR9, R24, 0x3, P0 ;  /* 0x0000000909077c11 */ /* 0x000fe200080f1c18 */
[----:B------:R-:W-:-:S04]  /*0600*/  IMAD R3, R12, c[0x0][0xdb4], R3 ;  /* 0x00036d000c037a24 */ /* 0x000fc800078e0203 */
[----:B------:R-:W-:-:S05]  /*0610*/  IMAD.IADD R11, R11, 0x1, R3 ;  /* 0x000000010b0b7824 */ /* 0x000fca00078e0203 */
[----:B------:R1:W-:Y:S02]  /*0620*/  STG.E.64 [R6.64], R10 ;  /* 0x0000000a06007986 */ /* 0x0003e4000c101b0a */
.L_x_5120:
[----:B------:R-:W-:Y:S05]  /*0630*/  BSYNC B0 ;  /* 0x0000000000007941 */ /* 0x000fea0003800000 */
.L_x_5119:
        /* <DEDUP_REMOVED lines=9> */
.L_x_5122:
[----:B------:R-:W-:Y:S05]  /*06d0*/  BSYNC B0 ;  /* 0x0000000000007941 */ /* 0x000fea0003800000 */
.L_x_5121:
        /* <DEDUP_REMOVED lines=8> */
.L_x_5114:
[----:B------:R-:W0:Y:S02]  /*0760*/  S2R R0, SR_TID.X ;  /* 0x0000000000007919 */ /* 0x000e240000002100 */
[----:B0-----:R-:W-:-:S05]  /*0770*/  IMAD.WIDE.U32 R2, R0, 0x4, RZ ;  /* 0x0000000400027825 */ /* 0x001fca00078e00ff */
[----:B------:R-:W-:-:S04]  /*0780*/  ISETP.GE.U32.AND P0, PT, R2, UR12, PT ;  /* 0x0000000c02007c0c */ /* 0x000fc8000bf06070 */
[----:B------:R-:W-:-:S04]  /*0790*/  ISETP.GE.AND.EX P0, PT, R3, UR4, PT, P0 ;  /* 0x0000000403007c0c */ /* 0x000fc8000bf06300 */
[----:B------:R-:W-:-:S13]  /*07a0*/  ISETP.GT.U32.OR P0, PT, R0, 0x3fff, P0 ;  /* 0x00003fff0000780c */ /* 0x000fda0000704470 */
[----:B------:R-:W-:Y:S05]  /*07b0*/  @P0 EXIT ;  /* 0x000000000000094d */ /* 0x000fea0003800000 */
[----:B------:R-:W-:-:S04]  /*07c0*/  IMAD.MOV.U32 R3, RZ, RZ, RZ ;  /* 0x000000ffff037224 */ /* 0x000fc800078e00ff */
.L_x_5124:
[C---:B------:R-:W-:Y:S01]  /*07d0*/  IMAD.SHL.U32 R2, R0.reuse, 0x20, RZ ;  /* 0x0000002000027824 */ /* 0x040fe200078e00ff */
[----:B------:R-:W-:-:S04]  /*07e0*/  SHF.L.U64.HI R18, R0, 0x5, R3 ;  /* 0x0000000500127819 */ /* 0x000fc80000010203 */
[----:B------:R-:W-:-:S04]  /*07f0*/  IADD3 R16, P0, R2, UR6, RZ ;  /* 0x0000000602107c10 */ /* 0x000fc8000ff1e0ff */
[----:B------:R-:W-:-:S05]  /*0800*/  IADD3.X R17, R18, UR7, RZ, P0, !PT ;  /* 0x0000000712117c10 */ /* 0x000fca00087fe4ff */
[----:B------:R-:W2:Y:S04]  /*0810*/  LDG.E.128 R8, [R16.64] ;  /* 0x0000000a10087981 */ /* 0x000ea8000c1e1d00 */
[----:B------:R-:W3:Y:S01]  /*0820*/  LDG.E.128 R4, [R16.64+0x10] ;  /* 0x0000100a10047981 */ /* 0x000ee2000c1e1d00 */
[----:B--2---:R-:W-:Y:S02]  /*0830*/  IMAD R15, R9, c[0x0][0xdb0], RZ ;  /* 0x00036c00090f7a24 */ /* 0x004fe400078e02ff */
[----:B------:R-:W-:Y:S02]  /*0840*/  IMAD R11, R11, c[0x0][0xdb0], RZ ;  /* 0x00036c000b0b7a24 */ /* 0x000fe400078e02ff */
[----:B---3--:R-:W-:Y:S02]  /*0850*/  IMAD R7, R7, c[0x0][0xdb0], RZ ;  /* 0x00036c0007077a24 */ /* 0x008fe400078e02ff */
[----:B------:R-:W-:-:S02]  /*0860*/  IMAD R19, R8, c[0x0][0xdb4], R15 ;  /* 0x00036d0008137a24 */ /* 0x000fc400078e020f */
[C---:B------:R-:W-:Y:S02]  /*0870*/  IMAD R9, R10.reuse, c[0x0][0xdb4], R11 ;  /* 0x00036d000a097a24 */ /* 0x040fe400078e020b */
[----:B------:R-:W-:-:S04]  /*0880*/  IMAD.WIDE.U32 R12, R10, c[0x0][0xdb0], RZ ;  /* 0x00036c000a0c7a25 */ /* 0x000fc800078e00ff */
[----:B------:R-:W-:Y:S01]  /*0890*/  IMAD.WIDE.U32 R14, R8, c[0x0][0xdb0], RZ ;  /* 0x00036c00080e7a25 */ /* 0x000fe200078e00ff */
[----:B------:R-:W-:-:S03]  /*08a0*/  IADD3 R8, P0, R2, UR8, RZ ;  /* 0x0000000802087c10 */ /* 0x000fc6000ff1e0ff */
[----:B------:R-:W-:Y:S02]  /*08b0*/  IMAD R23, R5, c[0x0][0xdb0], RZ ;  /* 0x00036c0005177a24 */ /* 0x000fe400078e02ff */
[----:B------:R-:W-:Y:S02]  /*08c0*/  IMAD R21, R6, c[0x0][0xdb4], R7 ;  /* 0x00036d0006157a24 */ /* 0x000fe400078e0207 */
[----:B------:R-:W-:Y:S01]  /*08d0*/  IMAD.IADD R7, R13, 0x1, R9 ;  /* 0x000000010d077824 */ /* 0x000fe200078e0209 */
[----:B------:R-:W-:Y:S01]  /*08e0*/  IADD3.X R9, R18, UR9, RZ, P0, !PT ;  /* 0x0000000912097c10 */ /* 0x000fe200087fe4ff */
[----:B------:R-:W-:Y:S01]  /*08f0*/  IMAD.WIDE.U32 R10, R6, c[0x0][0xdb0], RZ ;  /* 0x00036c00060a7a25 */ /* 0x000fe200078e00ff */
[----:B------:R-:W-:-:S03]  /*0900*/  IADD3 R0, P0, R0, c[0x0][0x0], RZ ;  /* 0x0000000000007a10 */ /* 0x000fc60007f1e0ff */
[----:B------:R-:W-:Y:S01]  /*0910*/  IMAD R23, R4, c[0x0][0xdb4], R23 ;  /* 0x00036d0004177a24 */ /* 0x000fe200078e0217 */
[----:B------:R-:W-:Y:S01]  /*0920*/  ISETP.LT.U32.AND P1, PT, R0, 0x4000, PT ;  /* 0x000040000000780c */ /* 0x000fe20003f21070 */
[----:B------:R-:W-:-:S04]  /*0930*/  IMAD.WIDE.U32 R16, R4, c[0x0][0xdb0], RZ ;  /* 0x00036c0004107a25 */ /* 0x000fc800078e00ff */
[----:B------:R-:W-:Y:S02]  /*0940*/  IMAD.IADD R5, R15, 0x1, R19 ;  /* 0x000000010f057824 */ /* 0x000fe400078e0213 */
[----:B------:R-:W-:Y:S02]  /*0950*/  IMAD.MOV.U32 R6, RZ, RZ, R12 ;  /* 0x000000ffff067224 */ /* 0x000fe400078e000c */
[----:B------:R-:W-:Y:S02]  /*0960*/  IMAD.MOV.U32 R4, RZ, RZ, R14 ;  /* 0x000000ffff047224 */ /* 0x000fe400078e000e */
[----:B------:R-:W-:Y:S02]  /*0970*/  IMAD.IADD R19, R11, 0x1, R21 ;  /* 0x000000010b137824 */ /* 0x000fe400078e0215 */
[----:B------:R-:W-:Y:S01]  /*0980*/  IMAD.IADD R17, R17, 0x1, R23 ;  /* 0x0000000111117824 */ /* 0x000fe200078e0217 */
[----:B------:R0:W-:Y:S01]  /*0990*/  STG.E.128 [R8.64], R4 ;  /* 0x0000000408007986 */ /* 0x0001e2000c101d0a */
[----:B------:R-:W-:-:S02]  /*09a0*/  IMAD.MOV.U32 R18, RZ, RZ, R10 ;  /* 0x000000ffff127224 */ /* 0x000fc400078e000a */
[----:B------:R-:W-:Y:S02]  /*09b0*/  IMAD.SHL.U32 R2, R0, 0x4, RZ ;  /* 0x0000000400027824 */ /* 0x000fe400078e00ff */
[----:B------:R-:W-:Y:S01]  /*09c0*/  IMAD.X R3, RZ, RZ, R3, P0 ;  /* 0x000000ffff037224 */ /* 0x000fe200000e0603 */
[----:B------:R0:W-:Y:S02]  /*09d0*/  STG.E.128 [R8.64+0x10], R16 ;  /* 0x0000101008007986 */ /* 0x0001e4000c101d0a */
[----:B------:R-:W-:Y:S02]  /*09e0*/  ISETP.GE.U32.AND P0, PT, R2, UR12, PT ;  /* 0x0000000c02007c0c */ /* 0x000fe4000bf06070 */
[----:B------:R-:W-:Y:S02]  /*09f0*/  SHF.L.U64.HI R2, R0, 0x2, R3 ;  /* 0x0000000200027819 */ /* 0x000fe40000010203 */
[----:B------:R-:W-:Y:S02]  /*0a00*/  ISETP.LT.U32.AND.EX P1, PT, R3, RZ, PT, P1 ;  /* 0x000000ff0300720c */ /* 0x000fe40003f21110 */
[----:B------:R-:W-:-:S13]  /*0a10*/  ISETP.GE.AND.EX P0, PT, R2, UR4, PT, P0 ;  /* 0x0000000402007c0c */ /* 0x000fda000bf06300 */
[----:B0-----:R-:W-:Y:S05]  /*0a20*/  @!P0 BRA P1, `(.L_x_5124) ;  /* 0xfffffda000008947 */ /* 0x001fea000083ffff */
[----:B------:R-:W-:Y:S05]  /*0a30*/  EXIT ;  /* 0x000000000000794d */ /* 0x000fea0003800000 */
.L_x_5125:
        /* <DEDUP_REMOVED lines=12> */
.L_x_5395:


//--------------------- .text._ZN2at6native57_GLOBAL__N__f3eca4a2_24_ForeachBinaryOpScalar_cu_86b9896c25multi_tensor_apply_kernelINS1_18TensorListMetadataILi2EEENS1_21BinaryOpScalarFunctorIiLi2ELi1ELi1EEEJSt10multipliesIiEiEEEvT_T0_DpT1_ --------------------------
	.section	.text._ZN2at6native57_GLOBAL__N__f3eca4a2_24_ForeachBinaryOpScalar_cu_86b9896c25multi_tensor_apply_kernelINS1_18TensorListMetadataILi2EEENS1_21BinaryOpScalarFunctorIiLi2ELi1ELi1EEEJSt10multipliesIiEiEEEvT_T0_DpT1_,"ax",@progbits
	.sectioninfo	@"SHI_REGISTERS=32"
	.align	128
.text._ZN2at6native57_GLOBAL__N__f3eca4a2_24_ForeachBinaryOpScalar_cu_86b9896c25multi_tensor_apply_kernelINS1_18TensorListMetadataILi2EEENS1_21BinaryOpScalarFunctorIiLi2ELi1ELi1EEEJSt10multipliesIiEiEEEvT_T0_DpT1_:
        .type           _ZN2at6native57_GLOBAL__N__f3eca4a2_24_ForeachBinaryOpScalar_cu_86b9896c25multi_tensor_apply_kernelINS1_18TensorListMetadataILi2EEENS1_21BinaryOpScalarFunctorIiLi2ELi1ELi1EEEJSt10multipliesIiEiEEEvT_T0_DpT1_,@function
        .size           _ZN2at6native57_GLOBAL__N__f3eca4a2_24_ForeachBinaryOpScalar_cu_86b9896c25multi_tensor_apply_kernelINS1_18TensorListMetadataILi2EEENS1_21BinaryOpScalarFunctorIiLi2ELi1ELi1EEEJSt10multipliesIiEiEEEvT_T0_DpT1_,(.L_x_5396 - _ZN2at6native57_GLOBAL__N__f3eca4a2_24_ForeachBinaryOpScalar_cu_86b9896c25multi_tensor_apply_kernelINS1_18TensorListMetadataILi2EEENS1_21BinaryOpScalarFunctorIiLi2ELi1ELi1EEEJSt10multipliesIiEiEEEvT_T0_DpT1_)
        .other          _ZN2at6native57_GLOBAL__N__f3eca4a2_24_ForeachBinaryOpScalar_cu_86b9896c25multi_tensor_apply_kernelINS1_18TensorListMetadataILi2EEENS1_21BinaryOpScalarFunctorIiLi2ELi1ELi1EEEJSt10multipliesIiEiEEEvT_T0_DpT1_,@"STO_CUDA_ENTRY STV_DEFAULT"
_ZN2at6native57_GLOBAL__N__f3eca4a2_24_ForeachBinaryOpScalar_cu_86b9896c25multi_tensor_apply_kernelINS1_18TensorListMetadataILi2EEENS1_21BinaryOpScalarFunctorIiLi2ELi1ELi1EEEJSt10multipliesIiEiEEEvT_T0_DpT1_:
        /* <DEDUP_REMOVED lines=25> */
.L_x_5127:
        /* <DEDUP_REMOVED lines=50> */
[----:B------:R-:W-:-:S04]  /*04b0*/  IMAD.WIDE.U32 R8, R4, 0x4, R8 ;  /* 0x0000000404087825 */ /* 0x000fc800078e0008 */
[----:B--2---:R-:W-:Y:S02]  /*04c0*/  @P0 IMAD R5, R24, c[0x0][0xdac], RZ ;  /* 0x00036b0018050a24 */ /* 0x004fe400078e02ff */
[----:B---3--:R-:W-:-:S03]  /*04d0*/  @P1 IMAD R23, R22, c[0x0][0xdac], RZ ;  /* 0x00036b0016171a24 */ /* 0x008fc600078e02ff */
[----:B------:R0:W-:Y:S01]  /*04e0*/  @P0 STG.E [R14.64], R5 ;  /* 0x000000050e000986 */ /* 0x0001e2000c101904 */
[----:B------:R-:W-:-:S03]  /*04f0*/  ISETP.GE.U32.AND P0, PT, R8, 0x10000, PT ;  /* 0x000100000800780c */ /* 0x000fc60003f06070 */
[----:B------:R0:W-:Y:S01]  /*0500*/  @P1 STG.E [R16.64], R23 ;  /* 0x0000001710001986 */ /* 0x0001e2000c101904 */
[----:B----4-:R-:W-:Y:S01]  /*0510*/  @P2 IMAD R7, R7, c[0x0][0xdac], RZ ;  /* 0x00036b0007072a24 */ /* 0x010fe200078e02ff */
[----:B------:R-:W-:-:S04]  /*0520*/  ISETP.LT.U32.AND P1, PT, R8, R0, PT ;  /* 0x000000000800720c */ /* 0x000fc80003f21070 */
[----:B------:R0:W-:Y:S01]  /*0530*/  @P2 STG.E [R18.64], R7 ;  /* 0x0000000712002986 */ /* 0x0001e2000c101904 */
[----:B------:R-:W-:Y:S01]  /*0540*/  ISETP.GE.U32.AND.EX P0, PT, R9, RZ, PT, P0 ;  /* 0x000000ff0900720c */ /* 0x000fe20003f06100 */
[----:B-----5:R-:W-:-:S05]  /*0550*/  @P4 IMAD R25, R26, c[0x0][0xdac], RZ ;  /* 0x00036b001a194a24 */ /* 0x020fca00078e02ff */
[----:B------:R0:W-:Y:S01]  /*0560*/  @P4 STG.E [R20.64], R25 ;  /* 0x0000001914004986 */ /* 0x0001e2000c101904 */
[----:B------:R-:W-:-:S13]  /*0570*/  ISETP.LT.AND.EX P1, PT, R9, R2, PT, P1 ;  /* 0x000000020900720c */ /* 0x000fda0003f21310 */
[----:B0-----:R-:W-:Y:S05]  /*0580*/  @!P0 BRA P1, `(.L_x_5127) ;  /* 0xfffffc0000008947 */ /* 0x001fea000083ffff */
[----:B------:R-:W-:Y:S05]  /*0590*/  EXIT ;  /* 0x000000000000794d */ /* 0x000fea0003800000 */
.L_x_5126:
[----:B------:R-:W0:Y:S02]  /*05a0*/  S2R R16, SR_TID.X ;  /* 0x0000000000107919 */ /* 0x000e240000002100 */
[----:B0-----:R-:W-:-:S05]  /*05b0*/  IMAD.WIDE.U32 R4, R16, 0x4, RZ ;  /* 0x0000000410047825 */ /* 0x001fca00078e00ff */
[----:B------:R-:W-:-:S04]  /*05c0*/  ISETP.GE.U32.AND P0, PT, R4, R0, PT ;  /* 0x000000000400720c */ /* 0x000fc80003f06070 */
[----:B------:R-:W-:-:S04]  /*05d0*/  ISETP.GE.AND.EX P0, PT, R5, R2, PT, P0 ;  /* 0x000000020500720c */ /* 0x000fc80003f06300 */
[----:B------:R-:W-:-:S13]  /*05e0*/  ISETP.GT.U32.OR P0, PT, R16, 0x3fff, P0 ;  /* 0x00003fff1000780c */ /* 0x000fda0000704470 */
[----:B------:R-:W-:Y:S05]  /*05f0*/  @P0 EXIT ;  /* 0x000000000000094d */ /* 0x000fea0003800000 */
[----:B------:R-:W-:-:S04]  /*0600*/  IMAD.MOV.U32 R17, RZ, RZ, RZ ;  /* 0x000000ffff117224 */ /* 0x000fc800078e00ff */
.L_x_5128:
        /* <DEDUP_REMOVED lines=15> */
[----:B--2---:R-:W-:Y:S02]  /*0700*/  IMAD R7, R7, c[0x0][0xdac], RZ ;  /* 0x00036b0007077a24 */ /* 0x004fe400078e02ff */
[----:B------:R-:W-:Y:S02]  /*0710*/  IMAD R6, R6, c[0x0][0xdac], RZ ;  /* 0x00036b0006067a24 */ /* 0x000fe400078e02ff */
[----:B------:R-:W-:-:S02]  /*0720*/  IMAD R5, R5, c[0x0][0xdac], RZ ;  /* 0x00036b0005057a24 */ /* 0x000fc400078e02ff */
[----:B------:R-:W-:-:S05]  /*0730*/  IMAD R4, R4, c[0x0][0xdac], RZ ;  /* 0x00036b0004047a24 */ /* 0x000fca00078e02ff */
[----:B------:R0:W-:Y:S01]  /*0740*/  STG.E.128 [R14.64], R4 ;  /* 0x000000040e007986 */ /* 0x0001e2000c101d04 */
[----:B------:R-:W-:Y:S05]  /*0750*/  @!P0 BRA P1, `(.L_x_5128) ;  /* 0xfffffeb000008947 */ /* 0x000fea000083ffff */
[----:B------:R-:W-:Y:S05]  /*0760*/  EXIT ;  /* 0x000000000000794d */ /* 0x000fea0003800000 */
.L_x_5129:
        /* <DEDUP_REMOVED lines=9> */
.L_x_5396:


//--------------------- .text._ZN2at6native57_GLOBAL__N__f3eca4a2_24_ForeachBinaryOpScalar_cu_86b9896c25multi_tensor_apply_kernelINS1_18TensorListMetadataILi2EEENS1_21BinaryOpScalarFunctorIaLi2ELi1ELi1EEEJSt10multipliesIaEaEEEvT_T0_DpT1_ --------------------------
	.section	.text._ZN2at6native57_GLOBAL__N__f3eca4a2_24_ForeachBinaryOpScalar_cu_86b9896c25multi_tensor_apply_kernelINS1_18TensorListMetadataILi2EEENS1_21BinaryOpScalarFunctorIaLi2ELi1ELi1EEEJSt10multipliesIaEaEEEvT_T0_DpT1_,"ax",@progbits
	.sectioninfo	@"SHI_REGISTERS=32"
	.align	128
.text._ZN2at6native57_GLOBAL__N__f3eca4a2_24_ForeachBinaryOpScalar_cu_86b9896c25multi_tensor_apply_kernelINS1_18TensorListMetadataILi2EEENS1_21BinaryOpScalarFunctorIaLi2ELi1ELi1EEEJSt10multipliesIaEaEEEvT_T0_DpT1_:
        .type           _ZN2at6native57_GLOBAL__N__f3eca4a2_24_ForeachBinaryOpScalar_cu_86b9896c25multi_tensor_apply_kernelINS1_18TensorListMetadataILi2EEENS1_21BinaryOpScalarFunctorIaLi2ELi1ELi1EEEJSt10multipliesIaEaEEEvT_T0_DpT1_,@function
        .size           _ZN2at6native57_GLOBAL__N__f3eca4a2_24_ForeachBinaryOpScalar_cu_86b9896c25multi_tensor_apply_kernelINS1_18TensorListMetadataILi2EEENS1_21BinaryOpScalarFunctorIaLi2ELi1ELi1EEEJSt10multipliesIaEaEEEvT_T0_DpT1_,(.L_x_5397 - _ZN2at6native57_GLOBAL__N__f3eca4a2_24_ForeachBinaryOpScalar_cu_86b9896c25multi_tensor_apply_kernelINS1_18TensorListMetadataILi2EEENS1_21BinaryOpScalarFunctorIaLi2ELi1ELi1EEEJSt10multipliesIaEaEEEvT_T0_DpT1_)
        .other          _ZN2at6native57_GLOBAL__N__f3eca4a2_24_ForeachBinaryOpScalar_cu_86b9896c25multi_tensor_apply_kernelINS1_18TensorListMetadataILi2EEENS1_21BinaryOpScalarFunctorIaLi2ELi1ELi1EEEJSt10multipliesIaEaEEEvT_T0_DpT1_,@"STO_CUDA_ENTRY STV_DEFAULT"
_ZN2at6native57_GLOBAL__N__f3eca4a2_24_ForeachBinaryOpScalar_cu_86b9896c25multi_tensor_apply_kernelINS1_18TensorListMetadataILi2EEENS1_21BinaryOpScalarFunctorIaLi2ELi1ELi1EEEJSt10multipliesIaEaEEEvT_T0_DpT1_:
        /* <DEDUP_REMOVED lines=28> */
.L_x_5131:
[----:B0-----:R-:W-:Y:S01]  /*01c0*/  IADD3 R22, P1, R15, R18, RZ ;  /* 0x000000120f167210 */ /* 0x001fe20007f3e0ff */
[----:B------:R-:W-:Y:S01]  /*01d0*/  IMAD R23, R16, 0x3, RZ ;  /* 0x0000000310177824 */ /* 0x000fe200078e02ff */
[----:B------:R-:W-:Y:S02]  /*01e0*/  PRMT R26, RZ, 0x7610, R26 ;  /* 0x00007610ff1a7816 */ /* 0x000fe4000000001a */
[C---:B------:R-:W-:Y:S01]  /*01f0*/  ISETP.GE.U32.AND P0, PT, R22.reuse, 0x10000, PT ;  /* 0x000100001600780c */ /* 0x040fe20003f06070 */
[----:B------:R-:W-:Y:S01]  /*0200*/  IMAD.X R20, RZ, RZ, R17, P1 ;  /* 0x000000ffff147224 */ /* 0x000fe200008e0611 */
[----:B------:R-:W-:-:S02]  /*0210*/  IADD3 R29, P2, R22, c[0x0][0x0], RZ ;  /* 0x00000000161d7a10 */ /* 0x000fc40007f5e0ff */
[----:B------:R-:W-:Y:S02]  /*0220*/  ISETP.LT.U32.AND P1, PT, R22, R10, PT ;  /* 0x0000000a1600720c */ /* 0x000fe40003f21070 */
[----:B------:R-:W-:Y:S01]  /*0230*/  ISETP.GE.U32.AND.EX P0, PT, R20, RZ, PT, P0 ;  /* 0x000000ff1400720c */ /* 0x000fe20003f06100 */
[--C-:B------:R-:W-:Y:S01]  /*0240*/  IMAD.X R19, RZ, RZ, R20.reuse, P2 ;  /* 0x000000ffff137224 */ /* 0x100fe200010e0614 */
[----:B------:R-:W-:Y:S02]  /*0250*/  LEA R21, P5, R16, R22, 0x1 ;  /* 0x0000001610157211 */ /* 0x000fe400078a08ff */
[----:B------:R-:W-:Y:S02]  /*0260*/  ISETP.LT.AND.EX P0, PT, R20, R14, !P0, P1 ;  /* 0x0000000e1400720c */ /* 0x000fe40004701310 */
[C---:B------:R-:W-:Y:S01]  /*0270*/  ISETP.GE.U32.AND P1, PT, R29.reuse, 0x10000, PT ;  /* 0x000100001d00780c */ /* 0x040fe20003f26070 */
        /* <DEDUP_REMOVED lines=10> */
[----:B------:R-:W-:Y:S02]  /*0320*/  @P0 IADD3 R8, P5, R22, R0, RZ ;  /* 0x0000000016080210 */ /* 0x000fe40007fbe0ff */
[----:B------:R-:W-:Y:S02]  /*0330*/  ISETP.LT.AND.EX P2, PT, R25, R14, !P6, P2 ;  /* 0x0000000e1900720c */ /* 0x000fe40007741320 */
[----:B------:R-:W-:Y:S01]  /*0340*/  ISETP.LT.U32.AND P4, PT, R23, R10, PT ;  /* 0x0000000a1700720c */ /* 0x000fe20003f81070 */
[----:B------:R-:W-:Y:S01]  /*0350*/  @P0 IMAD.X R9, R20, 0x1, R12, P5 ;  /* 0x0000000114090824 */ /* 0x000fe200028e060c */
[----:B------:R-:W-:-:S04]  /*0360*/  ISETP.GE.U32.AND.EX P3, PT, R27, RZ, PT, P3 ;  /* 0x000000ff1b00720c */ /* 0x000fc80003f66130 */
[----:B------:R-:W-:Y:S01]  /*0370*/  ISETP.LT.AND.EX P3, PT, R27, R14, !P3, P4 ;  /* 0x0000000e1b00720c */ /* 0x000fe20005f61340 */
[----:B------:R0:W2:Y:S01]  /*0380*/  @P0 LDG.E.U8 R26, [R8.64] ;  /* 0x00000006081a0981 */ /* 0x0000a2000c1e1100 */
[-C--:B------:R-:W-:Y:S02]  /*0390*/  @P1 IADD3 R4, P5, R29, R0.reuse, RZ ;  /* 0x000000001d041210 */ /* 0x080fe40007fbe0ff */
[----:B------:R-:W-:Y:S02]  /*03a0*/  PRMT R28, RZ, 0x7610, R28 ;  /* 0x00007610ff1c7816 */ /* 0x000fe4000000001c */
[----:B------:R-:W-:Y:S01]  /*03b0*/  @P2 IADD3 R2, P4, R21, R0, RZ ;  /* 0x0000000015022210 */ /* 0x000fe20007f9e0ff */
[----:B------:R-:W-:-:S04]  /*03c0*/  @P1 IMAD.X R5, R19, 0x1, R12, P5 ;  /* 0x0000000113051824 */ /* 0x000fc800028e060c */
[----:B------:R-:W-:Y:S01]  /*03d0*/  @P2 IMAD.X R3, R25, 0x1, R12, P4 ;  /* 0x0000000119032824 */ /* 0x000fe200020e060c */
[----:B------:R1:W3:Y:S01]  /*03e0*/  @P1 LDG.E.U8 R28, [R4.64] ;  /* 0x00000006041c1981 */ /* 0x0002e2000c1e1100 */
[----:B------:R-:W-:Y:S02]  /*03f0*/  @P3 IADD3 R6, P4, R23, R0, RZ ;  /* 0x0000000017063210 */ /* 0x000fe40007f9e0ff */
[----:B------:R-:W-:Y:S02]  /*0400*/  PRMT R24, RZ, 0x7610, R24 ;  /* 0x00007610ff187816 */ /* 0x000fe40000000018 */
[----:B0-----:R-:W-:Y:S01]  /*0410*/  PRMT R8, RZ, 0x7610, R8 ;  /* 0x00007610ff087816 */ /* 0x001fe20000000008 */
[----:B------:R-:W-:-:S03]  /*0420*/  @P3 IMAD.X R7, R27, 0x1, R12, P4 ;  /* 0x000000011b073824 */ /* 0x000fc600020e060c */
[----:B------:R0:W4:Y:S04]  /*0430*/  @P2 LDG.E.U8 R24, [R2.64] ;  /* 0x0000000602182981 */ /* 0x000128000c1e1100 */
[----:B------:R2:W5:Y:S01]  /*0440*/  @P3 LDG.E.U8 R8, [R6.64] ;  /* 0x0000000606083981 */ /* 0x000562000c1e1100 */
[----:B-1----:R-:W1:Y:S01]  /*0450*/  @P0 LDC.S8 R5, c[0x0][0xdaa] ;  /* 0x00036a80ff050b82 */ /* 0x002e620000000200 */
[----:B0-----:R-:W-:-:S07]  /*0460*/  @P0 IADD3 R2, P4, R22, R11, RZ ;  /* 0x0000000b16020210 */ /* 0x001fce0007f9e0ff */
[----:B------:R-:W0:Y:S01]  /*0470*/  @P1 LDC.S8 R4, c[0x0][0xdaa] ;  /* 0x00036a80ff041b82 */ /* 0x000e220000000200 */
[----:B------:R-:W-:-:S07]  /*0480*/  @P0 IMAD.X R3, R20, 0x1, R13, P4 ;  /* 0x0000000114030824 */ /* 0x000fce00020e060d */
[----:B------:R-:W0:Y:S02]  /*0490*/  @P2 LDC.S8 R9, c[0x0][0xdaa] ;  /* 0x00036a80ff092b82 */ /* 0x000e240000000200 */
[----:B0-----:R-:W-:Y:S01]  /*04a0*/  @P2 IMAD.MOV.U32 R20, RZ, RZ, R9 ;  /* 0x000000ffff142224 */ /* 0x001fe200078e0009 */
[----:B--2---:R-:W-:-:S05]  /*04b0*/  @P0 PRMT R6, R26, 0x9910, RZ ;  /* 0x000099101a060816 */ /* 0x004fca00000000ff */
[----:B------:R-:W0:Y:S01]  /*04c0*/  @P3 LDC.S8 R26, c[0x0][0xdaa] ;  /* 0x00036a80ff1a3b82 */ /* 0x000e220000000200 */
[----:B-1----:R-:W-:Y:S02]  /*04d0*/  @P0 IMAD R22, R5, R6, RZ ;  /* 0x0000000605160224 */ /* 0x002fe400078e02ff */
[----:B------:R-:W-:-:S03]  /*04e0*/  @P1 IMAD.MOV.U32 R6, RZ, RZ, R4 ;  /* 0x000000ffff061224 */ /* 0x000fc600078e0004 */
[----:B------:R1:W-:Y:S01]  /*04f0*/  @P0 STG.E.U8 [R2.64], R22 ;  /* 0x0000001602000986 */ /* 0x0003e2000c101106 */
[----:B---3--:R-:W-:Y:S02]  /*0500*/  @P1 PRMT R5, R28, 0x9910, RZ ;  /* 0x000099101c051816 */ /* 0x008fe400000000ff */
[----:B------:R-:W-:-:S03]  /*0510*/  @P1 IADD3 R4, P0, R29, R11, RZ ;  /* 0x0000000b1d041210 */ /* 0x000fc60007f1e0ff */
[----:B------:R-:W-:Y:S01]  /*0520*/  @P1 IMAD R29, R6, R5, RZ ;  /* 0x00000005061d1224 */ /* 0x000fe200078e02ff */
[-C--:B------:R-:W-:Y:S01]  /*0530*/  @P2 IADD3 R6, P4, R21, R11.reuse, RZ ;  /* 0x0000000b15062210 */ /* 0x080fe20007f9e0ff */
[----:B------:R-:W-:Y:S01]  /*0540*/  @P1 IMAD.X R5, R19, 0x1, R13, P0 ;  /* 0x0000000113051824 */ /* 0x000fe200000e060d */
[----:B----4-:R-:W-:Y:S01]  /*0550*/  @P2 PRMT R9, R24, 0x9910, RZ ;  /* 0x0000991018092816 */ /* 0x010fe200000000ff */
[----:B------:R-:W-:Y:S01]  /*0560*/  IMAD.MOV.U32 R19, RZ, RZ, R17 ;  /* 0x000000ffff137224 */ /* 0x000fe200078e0011 */
[----:B-1----:R-:W-:Y:S01]  /*0570*/  @P3 IADD3 R2, P0, R23, R11, RZ ;  /* 0x0000000b17023210 */ /* 0x002fe20007f1e0ff */
[----:B------:R-:W-:Y:S01]  /*0580*/  IMAD.MOV.U32 R23, RZ, RZ, c[0x0][0x0] ;  /* 0x00000000ff177624 */ /* 0x000fe200078e00ff */
[----:B-----5:R-:W-:Y:S01]  /*0590*/  @P3 PRMT R21, R8, 0x9910, RZ ;  /* 0x0000991008153816 */ /* 0x020fe200000000ff */
[----:B------:R-:W-:Y:S01]  /*05a0*/  @P2 IMAD.X R7, R25, 0x1, R13, P4 ;  /* 0x0000000119072824 */ /* 0x000fe200020e060d */
[----:B------:R1:W-:Y:S01]  /*05b0*/  @P1 STG.E.U8 [R4.64], R29 ;  /* 0x0000001d04001986 */ /* 0x0003e2000c101106 */
[----:B------:R-:W-:-:S02]  /*05c0*/  @P2 IMAD R9, R20, R9, RZ ;  /* 0x0000000914092224 */ /* 0x000fc400078e02ff */
[----:B0-----:R-:W-:Y:S02]  /*05d0*/  @P3 IMAD R21, R26, R21, RZ ;  /* 0x000000151a153224 */ /* 0x001fe400078e02ff */
[----:B------:R-:W-:Y:S01]  /*05e0*/  @P3 IMAD.X R3, R27, 0x1, R13, P0 ;  /* 0x000000011b033824 */ /* 0x000fe200000e060d */
[----:B------:R1:W-:Y:S01]  /*05f0*/  @P2 STG.E.U8 [R6.64], R9 ;  /* 0x0000000906002986 */ /* 0x0003e2000c101106 */
[----:B------:R-:W-:-:S03]  /*0600*/  IMAD.WIDE.U32 R18, R23, 0x4, R18 ;  /* 0x0000000417127825 */ /* 0x000fc600078e0012 */
[----:B------:R1:W-:Y:S01]  /*0610*/  @P3 STG.E.U8 [R2.64], R21 ;  /* 0x0000001502003986 */ /* 0x0003e2000c101106 */
[----:B------:R-:W-:Y:S01]  /*0620*/  IMAD.MOV.U32 R17, RZ, RZ, R19 ;  /* 0x000000ffff117224 */ /* 0x000fe200078e0013 */
[C---:B------:R-:W-:Y:S02]  /*0630*/  ISETP.GE.U32.AND P0, PT, R18.reuse, 0x10000, PT ;  /* 0x000100001200780c */ /* 0x040fe40003f06070 */
[----:B------:R-:W-:Y:S02]  /*0640*/  ISETP.LT.U32.AND P1, PT, R18, R10, PT ;  /* 0x0000000a1200720c */ /* 0x000fe40003f21070 */
[C---:B------:R-:W-:Y:S02]  /*0650*/  ISETP.GE.U32.AND.EX P0, PT, R19.reuse, RZ, PT, P0 ;  /* 0x000000ff1300720c */ /* 0x040fe40003f06100 */
[----:B------:R-:W-:-:S13]  /*0660*/  ISETP.LT.AND.EX P1, PT, R19, R14, PT, P1 ;  /* 0x0000000e1300720c */ /* 0x000fda0003f21310 */
[----:B-1----:R-:W-:Y:S05]  /*0670*/  @!P0 BRA P1, `(.L_x_5131) ;  /* 0xfffffb4000008947 */ /* 0x002fea000083ffff */
[----:B------:R-:W-:Y:S05]  /*0680*/  EXIT ;  /* 0x000000000000794d */ /* 0x000fea0003800000 */
.L_x_5130:
        /* <DEDUP_REMOVED lines=8> */
.L_x_5132:
[C---:B------:R-:W-:Y:S01]  /*0710*/  IMAD.SHL.U32 R15, R5.reuse, 0x4, RZ ;  /* 0x00000004050f7824 */ /* 0x040fe200078e00ff */
[----:B------:R-:W-:-:S04]  /*0720*/  SHF.L.U64.HI R17, R5, 0x2, R4 ;  /* 0x0000000205117819 */ /* 0x000fc80000010204 */
[----:B------:R-:W-:-:S05]  /*0730*/  IADD3 R2, P0, R15, R0, RZ ;  /* 0x000000000f027210 */ /* 0x000fca0007f1e0ff */
[----:B------:R-:W-:-:S05]  /*0740*/  IMAD.X R3, R17, 0x1, R12, P0 ;  /* 0x0000000111037824 */ /* 0x000fca00000e060c */
[----:B------:R-:W2:Y:S02]  /*0750*/  LDG.E R2, [R2.64] ;  /* 0x0000000602027981 */ /* 0x000ea4000c1e1900 */
[C---:B--2---:R-:W-:Y:S02]  /*0760*/  PRMT R6, R2.reuse, 0x7771, RZ ;  /* 0x0000777102067816 */ /* 0x044fe400000000ff */
[C---:B------:R-:W-:Y:S02]  /*0770*/  LOP3.LUT R9, R2.reuse, 0xff, RZ, 0xc0, !PT ;  /* 0x000000ff02097812 */ /* 0x040fe400078ec0ff */
[----:B------:R-:W-:Y:S01]  /*0780*/  PRMT R7, R2, 0x7772, RZ ;  /* 0x0000777202077816 */ /* 0x000fe200000000ff */
[----:B------:R-:W-:Y:S01]  /*0790*/  IMAD R6, R6, UR4, RZ ;  /* 0x0000000406067c24 */ /* 0x000fe2000f8e02ff */
[----:B------:R-:W-:Y:S01]  /*07a0*/  PRMT R8, R2, 0x7773, RZ ;  /* 0x0000777302087816 */ /* 0x000fe200000000ff */
[----:B------:R-:W-:Y:S01]  /*07b0*/  IMAD R9, R9, UR4, RZ ;  /* 0x0000000409097c24 */ /* 0x000fe2000f8e02ff */
[----:B------:R-:W-:Y:S01]  /*07c0*/  IADD3 R2, P0, R15, R11, RZ ;  /* 0x0000000b0f027210 */ /* 0x000fe20007f1e0ff */
[----:B------:R-:W-:-:S03]  /*07d0*/  IMAD R7, R7, UR4, RZ ;  /* 0x0000000407077c24 */ /* 0x000fc6000f8e02ff */
[----:B------:R-:W-:Y:S01]  /*07e0*/  PRMT R16, R6, 0x7604, R9 ;  /* 0x0000760406107816 */ /* 0x000fe20000000009 */
        /* <DEDUP_REMOVED lines=15> */
.L_x_5133:
        /* <DEDUP_REMOVED lines=10> */
.L_x_5397:


//--------------------- .text._ZN2at6native57_GLOBAL__N__f3eca4a2_24_ForeachBinaryOpScalar_cu_86b9896c25multi_tensor_apply_kernelINS1_18TensorListMetadataILi2EEENS1_21BinaryOpScalarFunctorIhLi2ELi1ELi1EEEJSt10multipliesIhEhEEEvT_T0_DpT1_ --------------------------
	.section	.text._ZN2at6native57_GLOBAL__N__f3eca4a2_24_ForeachBinaryOpScalar_cu_86b9896c25multi_tensor_apply_kernelINS1_18TensorListMetadataILi2EEENS1_21BinaryOpScalarFunctorIhLi2ELi1ELi1EEEJSt10multipliesIhEhEEEvT_T0_DpT1_,"ax",@progbits
	.sectioninfo	@"SHI_REGISTERS=32"
	.align	128
.text._ZN2at6native57_GLOBAL__N__f3eca4a2_24_ForeachBinaryOpScalar_cu_86b9896c25multi_tensor_apply_kernelINS1_18TensorListMetadataILi2EEENS1_21BinaryOpScalarFunctorIhLi2ELi1ELi1EEEJSt10multipliesIhEhEEEvT_T0_DpT1_:
        .type           _ZN2at6native57_GLOBAL__N__f3eca4a2_24_ForeachBinaryOpScalar_cu_86b9896c25multi_tensor_apply_kernelINS1_18TensorListMetadataILi2EEENS1_21BinaryOpScalarFunctorIhLi2ELi1ELi1EEEJSt10multipliesIhEhEEEvT_T0_DpT1_,@function
        .size           _ZN2at6native57_GLOBAL__N__f3eca4a2_24_ForeachBinaryOpScalar_cu_86b9896c25multi_tensor_apply_kernelINS1_18TensorListMetadataILi2EEENS1_21BinaryOpScalarFunctorIhLi2ELi1ELi1EEEJSt10multipliesIhEhEEEvT_T0_DpT1_,(.L_x_5398 - _ZN2at6native57_GLOBAL__N__f3eca4a2_24_ForeachBinaryOpScalar_cu_86b9896c25multi_tensor_apply_kernelINS1_18TensorListMetadataILi2EEENS1_21BinaryOpScalarFunctorIhLi2ELi1ELi1EEEJSt10multipliesIhEhEEEvT_T0_DpT1_)
        .other          _ZN2at6native57_GLOBAL__N__f3eca4a2_24_ForeachBinaryOpScalar_cu_86b9896c25multi_tensor_apply_kernelINS1_18TensorListMetadataILi2EEENS1_21BinaryOpScalarFunctorIhLi2ELi1ELi1EEEJSt10multipliesIhEhEEEvT_T0_DpT1_,@"STO_CUDA_ENTRY STV_DEFAULT"
_ZN2at6native57_GLOBAL__N__f3eca4a2_24_ForeachBinaryOpScalar_cu_86b9896c25multi_tensor_apply_kernelINS1_18TensorListMetadataILi2EEENS1_21BinaryOpScalarFunctorIhLi2ELi1ELi1EEEJSt10multipliesIhEhEEEvT_T0_DpT1_:
        /* <DEDUP_REMOVED lines=15> */
[----:B--2---:R-:W-:-:S05]  /*00f0*/  IADD3 R11, P2, R2, R14, RZ ;  /* 0x0000000e020b7210 */ /* 0x004fca0007f5e0ff */
[----:B------:R-:W-:Y:S01]  /*0100*/  IMAD.X R14, R3, 0x1, R15, P2 ;  /* 0x00000001030e7824 */ /* 0x000fe200010e060f */
[----:B---3--:R-:W-:-:S04]  /*0110*/  IADD3 R12, P3, -R2, R6, RZ ;  /* 0x00000006020c7210 */ /* 0x008fc80007f7e1ff */
[----:B------:R-:W-:Y:S01]  /*0120*/  LOP3.LUT R2, R12, R11, R10, 0xfe, !PT ;  /* 0x0000000b0c027212 */ /* 0x000fe200078efe0a */
[----:B------:R-:W-:-:S03]  /*0130*/  IMAD.X R15, R7, 0x1, ~R3, P3 ;  /* 0x00000001070f7824 */ /* 0x000fc600018e0e03 */
[----:B------:R-:W-:-:S13]  /*0140*/  LOP3.LUT P0, RZ, R2, 0x3, RZ, 0xc0, !PT ;  /* 0x0000000302ff7812 */ /* 0x000fda000780c0ff */
[----:B------:R-:W-:Y:S05]  /*0150*/  @!P0 BRA `(.L_x_5134) ;  /* 0x0000050000008947 */ /* 0x000fea0003800000 */
[----:B0-----:R-:W-:-:S04]  /*0160*/  ISETP.GE.U32.AND P0, PT, R12, 0x1, PT ;  /* 0x000000010c00780c */ /* 0x001fc80003f06070 */
[----:B------:R-:W-:-:S13]  /*0170*/  ISETP.GE.AND.EX P0, PT, R15, RZ, PT, P0 ;  /* 0x000000ff0f00720c */ /* 0x000fda0003f06300 */
[----:B------:R-:W-:Y:S05]  /*0180*/  @!P0 EXIT ;  /* 0x000000000000894d */ /* 0x000fea0003800000 */
[----:B------:R-:W0:Y:S01]  /*0190*/  S2R R16, SR_TID.X ;  /* 0x0000000000107919 */ /* 0x000e220000002100 */
[----:B------:R-:W-:Y:S01]  /*01a0*/  IMAD.MOV.U32 R17, RZ, RZ, c[0x0][0x0] ;  /* 0x00000000ff117624 */ /* 0x000fe200078e00ff */
[----:B------:R-:W-:-:S06]  /*01b0*/  CS2R R18, SRZ ;  /* 0x0000000000127805 */ /* 0x000fcc000001ff00 */
.L_x_5135:
        /* <DEDUP_REMOVED lines=10> */
[----:B------:R-:W-:Y:S02]  /*0260*/  ISETP.LT.AND.EX P0, PT, R26, R15, !P0, P1 ;  /* 0x0000000f1a00720c */ /* 0x000fe40004701310 */
[----:B------:R-:W-:Y:S02]  /*0270*/  LEA R23, P5, R17, R27, 0x1 ;  /* 0x0000001b11177211 */ /* 0x000fe400078a08ff */
[----:B------:R-:W-:Y:S02]  /*0280*/  ISETP.LT.U32.AND P4, PT, R25, R12, PT ;  /* 0x0000000c1900720c */ /* 0x000fe40003f81070 */
[----:B------:R-:W-:Y:S01]  /*0290*/  ISETP.GE.U32.AND.EX P1, PT, R24, RZ, PT, P2 ;  /* 0x000000ff1800720c */ /* 0x000fe20003f26120 */
[----:B------:R-:W-:Y:S01]  /*02a0*/  IMAD.X R20, RZ, RZ, R26, P5 ;  /* 0x000000ffff147224 */ /* 0x000fe200028e061a */
[----:B------:R-:W-:-:S02]  /*02b0*/  ISETP.GE.U32.AND P3, PT, R23, 0x10000, PT ;  /* 0x000100001700780c */ /* 0x000fc40003f66070 */
[----:B------:R-:W-:Y:S02]  /*02c0*/  ISETP.LT.AND.EX P1, PT, R24, R15, !P1, P4 ;  /* 0x0000000f1800720c */ /* 0x000fe40004f21340 */
[----:B------:R-:W-:Y:S02]  /*02d0*/  IADD3 R21, P4, R2, R27, RZ ;  /* 0x0000001b02157210 */ /* 0x000fe40007f9e0ff */
[----:B------:R-:W-:Y:S02]  /*02e0*/  ISETP.LT.U32.AND P2, PT, R23, R12, PT ;  /* 0x0000000c1700720c */ /* 0x000fe40003f41070 */
[C---:B------:R-:W-:Y:S01]  /*02f0*/  ISETP.GE.U32.AND.EX P6, PT, R20.reuse, RZ, PT, P3 ;  /* 0x000000ff1400720c */ /* 0x040fe20003fc6130 */
[----:B------:R-:W-:Y:S01]  /*0300*/  IMAD.X R22, RZ, RZ, R26, P4 ;  /* 0x000000ffff167224 */ /* 0x000fe200020e061a */
[----:B------:R-:W-:Y:S02]  /*0310*/  ISETP.GE.U32.AND P3, PT, R21, 0x10000, PT ;  /* 0x000100001500780c */ /* 0x000fe40003f66070 */
[----:B------:R-:W-:-:S02]  /*0320*/  ISETP.LT.AND.EX P2, PT, R20, R15, !P6, P2 ;  /* 0x0000000f1400720c */ /* 0x000fc40007741320 */
[----:B------:R-:W-:Y:S02]  /*0330*/  @P0 IADD3 R4, P5, R27, R10, RZ ;  /* 0x0000000a1b040210 */ /* 0x000fe40007fbe0ff */
[----:B------:R-:W-:Y:S02]  /*0340*/  ISETP.LT.U32.AND P4, PT, R21, R12, PT ;  /* 0x0000000c1500720c */ /* 0x000fe40003f81070 */
[----:B------:R-:W-:Y:S01]  /*0350*/  ISETP.GE.U32.AND.EX P3, PT, R22, RZ, PT, P3 ;  /* 0x000000ff1600720c */ /* 0x000fe20003f66130 */
[----:B------:R-:W-:Y:S01]  /*0360*/  @P0 IMAD.X R5, R26, 0x1, R13, P5 ;  /* 0x000000011a050824 */ /* 0x000fe200028e060d */
[-C--:B------:R-:W-:Y:S02]  /*0370*/  @P1 IADD3 R2, P5, R25, R10.reuse, RZ ;  /* 0x0000000a19021210 */ /* 0x080fe40007fbe0ff */
[----:B------:R-:W-:Y:S02]  /*0380*/  ISETP.LT.AND.EX P3, PT, R22, R15, !P3, P4 ;  /* 0x0000000f1600720c */ /* 0x000fe40005f61340 */
[----:B------:R-:W-:Y:S01]  /*0390*/  PRMT R29, RZ, 0x7610, R29 ;  /* 0x00007610ff1d7816 */ /* 0x000fe2000000001d */
[--C-:B------:R-:W-:Y:S01]  /*03a0*/  @P1 IMAD.X R3, R24, 0x1, R13.reuse, P5 ;  /* 0x0000000118031824 */ /* 0x100fe200028e060d */
[----:B------:R-:W-:Y:S01]  /*03b0*/  @P2 IADD3 R6, P4, R23, R10, RZ ;  /* 0x0000000a17062210 */ /* 0x000fe20007f9e0ff */
[----:B------:R0:W2:Y:S04]  /*03c0*/  @P0 LDG.E.U8 R28, [R4.64] ;  /* 0x00000004041c0981 */ /* 0x0000a8000c1e1100 */
[----:B------:R1:W3:Y:S01]  /*03d0*/  @P1 LDG.E.U8 R29, [R2.64] ;  /* 0x00000004021d1981 */ /* 0x0002e2000c1e1100 */
[----:B------:R-:W-:-:S03]  /*03e0*/  @P2 IMAD.X R7, R20, 0x1, R13, P4 ;  /* 0x0000000114072824 */ /* 0x000fc600020e060d */
[----:B------:R-:W-:Y:S02]  /*03f0*/  @P3 IADD3 R8, P4, R21, R10, RZ ;  /* 0x0000000a15083210 */ /* 0x000fe40007f9e0ff */
[----:B0-----:R-:W-:Y:S02]  /*0400*/  PRMT R4, RZ, 0x7610, R4 ;  /* 0x00007610ff047816 */ /* 0x001fe40000000004 */
[----:B-1----:R-:W-:Y:S01]  /*0410*/  PRMT R2, RZ, 0x7610, R2 ;  /* 0x00007610ff027816 */ /* 0x002fe20000000002 */
[----:B------:R-:W-:-:S05]  /*0420*/  @P3 IMAD.X R9, R22, 0x1, R13, P4 ;  /* 0x0000000116093824 */ /* 0x000fca00020e060d */
[----:B------:R0:W4:Y:S04]  /*0430*/  @P2 LDG.E.U8 R2, [R6.64] ;  /* 0x0000000406022981 */ /* 0x000128000c1e1100 */
[----:B------:R1:W5:Y:S01]  /*0440*/  @P3 LDG.E.U8 R4, [R8.64] ;  /* 0x0000000408043981 */ /* 0x000362000c1e1100 */
[C---:B------:R-:W-:Y:S02]  /*0450*/  @P0 PRMT R5, R0.reuse, 0x9910, RZ ;  /* 0x0000991000050816 */ /* 0x040fe400000000ff */
[C---:B0-----:R-:W-:Y:S02]  /*0460*/  @P1 PRMT R6, R0.reuse, 0x9910, RZ ;  /* 0x0000991000061816 */ /* 0x041fe400000000ff */
[----:B-1----:R-:W-:Y:S02]  /*0470*/  @P3 PRMT R8, R0, 0x9910, RZ ;  /* 0x0000991000083816 */ /* 0x002fe400000000ff */
[----:B--2---:R-:W-:Y:S01]  /*0480*/  @P0 PRMT R3, R28, 0x9910, RZ ;  /* 0x000099101c030816 */ /* 0x004fe200000000ff */
[----:B------:R-:W-:Y:S01]  /*0490*/  @P0 IMAD.MOV.U32 R28, RZ, RZ, R5 ;  /* 0x000000ffff1c0224 */ /* 0x000fe200078e0005 */
[----:B---3--:R-:W-:-:S03]  /*04a0*/  @P1 PRMT R29, R29, 0x9910, RZ ;  /* 0x000099101d1d1816 */ /* 0x008fc600000000ff */
[----:B------:R-:W-:Y:S01]  /*04b0*/  @P0 IMAD R28, R28, R3, RZ ;  /* 0x000000031c1c0224 */ /* 0x000fe200078e02ff */
[----:B------:R-:W-:Y:S01]  /*04c0*/  @P2 PRMT R3, R0, 0x9910, RZ ;  /* 0x0000991000032816 */ /* 0x000fe200000000ff */
[----:B------:R-:W-:Y:S01]  /*04d0*/  @P1 IMAD R29, R6, R29, RZ ;  /* 0x0000001d061d1224 */ /* 0x000fe200078e02ff */
[----:B------:R-:W-:-:S05]  /*04e0*/  @P0 IADD3 R6, P4, R27, R11, RZ ;  /* 0x0000000b1b060210 */ /* 0x000fca0007f9e0ff */
[----:B------:R-:W-:Y:S01]  /*04f0*/  @P0 IMAD.X R7, R26, 0x1, R14, P4 ;  /* 0x000000011a070824 */ /* 0x000fe200020e060e */
[----:B----4-:R-:W-:-:S04]  /*0500*/  @P2 PRMT R2, R2, 0x9910, RZ ;  /* 0x0000991002022816 */ /* 0x010fc800000000ff */
[----:B------:R0:W-:Y:S01]  /*0510*/  @P0 STG.E.U8 [R6.64], R28 ;  /* 0x0000001c06000986 */ /* 0x0001e2000c101104 */
[----:B-----5:R-:W-:Y:S01]  /*0520*/  @P3 PRMT R5, R4, 0x9910, RZ ;  /* 0x0000991004053816 */ /* 0x020fe200000000ff */
[----:B------:R-:W-:Y:S01]  /*0530*/  @P2 IMAD R27, R3, R2, RZ ;  /* 0x00000002031b2224 */ /* 0x000fe200078e02ff */
[-C--:B------:R-:W-:Y:S02]  /*0540*/  @P1 IADD3 R2, P4, R25, R11.reuse, RZ ;  /* 0x0000000b19021210 */ /* 0x080fe40007f9e0ff */
[----:B------:R-:W-:Y:S01]  /*0550*/  @P2 IADD3 R4, P5, R23, R11, RZ ;  /* 0x0000000b17042210 */ /* 0x000fe20007fbe0ff */
[----:B------:R-:W-:Y:S01]  /*0560*/  @P3 IMAD R23, R8, R5, RZ ;  /* 0x0000000508173224 */ /* 0x000fe200078e02ff */
[----:B------:R-:W-:Y:S01]  /*0570*/  @P3 IADD3 R8, P0, R21, R11, RZ ;  /* 0x0000000b15083210 */ /* 0x000fe20007f1e0ff */
[----:B------:R-:W-:Y:S02]  /*0580*/  IMAD.MOV.U32 R21, RZ, RZ, c[0x0][0x0] ;  /* 0x00000000ff157624 */ /* 0x000fe400078e00ff */
[----:B------:R-:W-:-:S02]  /*0590*/  @P1 IMAD.X R3, R24, 0x1, R14, P4 ;  /* 0x0000000118031824 */ /* 0x000fc400020e060e */
        /* <DEDUP_REMOVED lines=12> */
.L_x_5134:
[----:B0-----:R-:W0:Y:S02]  /*0660*/  S2R R5, SR_TID.X ;  /* 0x0000000000057919 */ /* 0x001e240000002100 */
[----:B0-----:R-:W-:-:S05]  /*0670*/  IMAD.WIDE.U32 R2, R5, 0x4, RZ ;  /* 0x0000000405027825 */ /* 0x001fca00078e00ff */
[----:B------:R-:W-:-:S04]  /*0680*/  ISETP.GE.U32.AND P0, PT, R2, R12, PT ;  /* 0x0000000c0200720c */ /* 0x000fc80003f06070 */
[----:B------:R-:W-:-:S04]  /*0690*/  ISETP.GE.AND.EX P0, PT, R3, R15, PT, P0 ;  /* 0x0000000f0300720c */ /* 0x000fc80003f06300 */
[----:B------:R-:W-:-:S13]  /*06a0*/  ISETP.GT.U32.OR P0, PT, R5, 0x3fff, P0 ;  /* 0x00003fff0500780c */ /* 0x000fda0000704470 */
[----:B------:R-:W-:Y:S05]  /*06b0*/  @P0 EXIT ;  /* 0x000000000000094d */ /* 0x000fea0003800000 */
[----:B------:R-:W-:Y:S01]  /*06c0*/  PRMT R4, R0, 0x9910, RZ ;  /* 0x0000991000047816 */ /* 0x000fe200000000ff */
[----:B------:R-:W-:-:S04]  /*06d0*/  IMAD.MOV.U32 R0, RZ, RZ, RZ ;  /* 0x000000ffff007224 */ /* 0x000fc800078e00ff */
.L_x_5136:
        /* <DEDUP_REMOVED lines=8> */
[----:B------:R-:W-:Y:S01]  /*0760*/  IMAD R6, R4, R17, RZ ;  /* 0x0000001104067224 */ /* 0x000fe200078e02ff */
[----:B------:R-:W-:Y:S01]  /*0770*/  PRMT R8, R2, 0x7773, RZ ;  /* 0x0000777302087816 */ /* 0x000fe200000000ff */
[----:B------:R-:W-:Y:S01]  /*0780*/  IMAD R9, R4, R9, RZ ;  /* 0x0000000904097224 */ /* 0x000fe200078e02ff */
[----:B------:R-:W-:Y:S01]  /*0790*/  IADD3 R2, P0, R16, R11, RZ ;  /* 0x0000000b10027210 */ /* 0x000fe20007f1e0ff */
[----:B------:R-:W-:-:S02]  /*07a0*/  IMAD R7, R4, R7, RZ ;  /* 0x0000000704077224 */ /* 0x000fc400078e02ff */
[----:B------:R-:W-:Y:S01]  /*07b0*/  IMAD.MOV.U32 R17, RZ, RZ, R8 ;  /* 0x000000ffff117224 */ /* 0x000fe200078e0008 */
[----:B------:R-:W-:Y:S01]  /*07c0*/  PRMT R8, R6, 0x7604, R9 ;  /* 0x0000760406087816 */ /* 0x000fe20000000009 */
[----:B------:R-:W-:Y:S01]  /*07d0*/  IMAD.X R3, R18, 0x1, R14, P0 ;  /* 0x0000000112037824 */ /* 0x000fe200000e060e */
[----:B------:R-:W-:Y:S01]  /*07e0*/  IADD3 R5, P0, R5, c[0x0][0x0], RZ ;  /* 0x0000000005057a10 */ /* 0x000fe20007f1e0ff */
[----:B------:R-:W-:Y:S01]  /*07f0*/  IMAD R6, R4, R17, RZ ;  /* 0x0000001104067224 */ /* 0x000fe200078e02ff */
        /* <DEDUP_REMOVED lines=12> */
.L_x_5137:
        /* <DEDUP_REMOVED lines=12> */
.L_x_5398:


//--------------------- .text._ZN2at6native57_GLOBAL__N__f3eca4a2_24_ForeachBinaryOpScalar_cu_86b9896c25multi_tensor_apply_kernelINS1_18TensorListMetadataILi1EEENS1_21BinaryOpScalarFunctorIN3c108BFloat16ELi1ELi1ELi0EEEJSt10multipliesIfEfEEEvT_T0_DpT1_ --------------------------
	.section	.text._ZN2at6native57_GLOBAL__N__f3eca4a2_24_ForeachBinaryOpScalar_cu_86b9896c25multi_tensor_apply_kernelINS1_18TensorListMetadataILi1EEENS1_21BinaryOpScalarFunctorIN3c108BFloat16ELi1ELi1ELi0EEEJSt10multipliesIfEfEEEvT_T0_DpT1_,"ax",@progbits
	.sectioninfo	@"SHI_REGISTERS=24"
	.align	128
.text._ZN2at6native57_GLOBAL__N__f3eca4a2_24_ForeachBinaryOpScalar_cu_86b9896c25multi_tensor_apply_kernelINS1_18TensorListMetadataILi1EEENS1_21BinaryOpScalarFunctorIN3c108BFloat16ELi1ELi1ELi0EEEJSt10multipliesIfEfEEEvT_T0_DpT1_:
        .type           _ZN2at6native57_GLOBAL__N__f3eca4a2_24_ForeachBinaryOpScalar_cu_86b9896c25multi_tensor_apply_kernelINS1_18TensorListMetadataILi1EEENS1_21BinaryOpScalarFunctorIN3c108BFloat16ELi1ELi1ELi0EEEJSt10multipliesIfEfEEEvT_T0_DpT1_,@function
        .size           _ZN2at6native57_GLOBAL__N__f3eca4a2_24_ForeachBinaryOpScalar_cu_86b9896c25multi_tensor_apply_kernelINS1_18TensorListMetadataILi1EEENS1_21BinaryOpScalarFunctorIN3c108BFloat16ELi1ELi1ELi0EEEJSt10multipliesIfEfEEEvT_T0_DpT1_,(.L_x_5399 - _ZN2at6native57_GLOBAL__N__f3eca4a2_24_ForeachBinaryOpScalar_cu_86b9896c25multi_tensor_apply_kernelINS1_18TensorListMetadataILi1EEENS1_21BinaryOpScalarFunctorIN3c108BFloat16ELi1ELi1ELi0EEEJSt10multipliesIfEfEEEvT_T0_DpT1_)
        .other          _ZN2at6native57_GLOBAL__N__f3eca4a2_24_ForeachBinaryOpScalar_cu_86b9896c25multi_tensor_apply_kernelINS1_18TensorListMetadataILi1EEENS1_21BinaryOpScalarFunctorIN3c108BFloat16ELi1ELi1ELi0EEEJSt10multipliesIfEfEEEvT_T0_DpT1_,@"STO_CUDA_ENTRY STV_DEFAULT"
_ZN2at6native57_GLOBAL__N__f3eca4a2_24_ForeachBinaryOpScalar_cu_86b9896c25multi_tensor_apply_kernelINS1_18TensorListMetadataILi1EEENS1_21BinaryOpScalarFunctorIN3c108BFloat16ELi1ELi1ELi0EEEJSt10multipliesIfEfEEEvT_T0_DpT1_:
        /* <DEDUP_REMOVED lines=24> */
.L_x_5139:
        /* <DEDUP_REMOVED lines=42> */
[----:B------:R-:W-:-:S05]  /*0420*/  FMUL.FTZ R18, R18, c[0x0][0xe8c] ;  /* 0x0003a30012127a20 */ /* 0x000fca0000410000 */
[----:B------:R-:W-:Y:S02]  /*0430*/  F2FP.BF16.PACK_AB R18, RZ, R18 ;  /* 0x00000012ff12723e */ /* 0x000fe400000010ff */
[----:B---3--:R-:W-:-:S05]  /*0440*/  PRMT R15, RZ, 0x5410, R15 ;  /* 0x00005410ff0f7816 */ /* 0x008fca000000000f */
[----:B------:R-:W-:Y:S01]  /*0450*/  FMUL.FTZ R15, R15, c[0x0][0xe8c] ;  /* 0x0003a3000f0f7a20 */ /* 0x000fe20000410000 */
[----:B----4-:R-:W-:Y:S02]  /*0460*/  PRMT R19, RZ, 0x5410, R19 ;  /* 0x00005410ff137816 */ /* 0x010fe40000000013 */
[----:B-----5:R-:W-:Y:S02]  /*0470*/  PRMT R20, RZ, 0x5410, R20 ;  /* 0x00005410ff147816 */ /* 0x020fe40000000014 */
[----:B------:R-:W-:Y:S01]  /*0480*/  F2FP.BF16.PACK_AB R15, RZ, R15 ;  /* 0x0000000fff0f723e */ /* 0x000fe200000010ff */
[----:B------:R-:W-:Y:S02]  /*0490*/  FMUL.FTZ R19, R19, c[0x0][0xe8c] ;  /* 0x0003a30013137a20 */ /* 0x000fe40000410000 */
[----:B------:R-:W-:Y:S01]  /*04a0*/  FMUL.FTZ R20, R20, c[0x0][0xe8c] ;  /* 0x0003a30014147a20 */ /* 0x000fe20000410000 */
        /* <DEDUP_REMOVED lines=15> */
.L_x_5138:
[----:B------:R-:W0:Y:S02]  /*05a0*/  S2R R11, SR_TID.X ;  /* 0x00000000000b7919 */ /* 0x000e240000002100 */
[----:B0-----:R-:W-:-:S05]  /*05b0*/  IMAD.WIDE.U32 R4, R11, 0x4, RZ ;  /* 0x000000040b047825 */ /* 0x001fca00078e00ff */
[----:B------:R-:W-:-:S04]  /*05c0*/  ISETP.GE.U32.AND P0, PT, R4, R0, PT ;  /* 0x000000000400720c */ /* 0x000fc80003f06070 */
[----:B------:R-:W-:-:S04]  /*05d0*/  ISETP.GE.AND.EX P0, PT, R5, R12, PT, P0 ;  /* 0x0000000c0500720c */ /* 0x000fc80003f06300 */
[----:B------:R-:W-:-:S13]  /*05e0*/  ISETP.GT.U32.OR P0, PT, R11, 0x3fff, P0 ;  /* 0x00003fff0b00780c */ /* 0x000fda0000704470 */
[----:B------:R-:W-:Y:S05]  /*05f0*/  @P0 EXIT ;  /* 0x000000000000094d */ /* 0x000fea0003800000 */
[----:B------:R-:W-:Y:S02]  /*0600*/  IMAD.MOV.U32 R10, RZ, RZ, RZ ;  /* 0x000000ffff0a7224 */ /* 0x000fe400078e00ff */
.L_x_5140:
        /* <DEDUP_REMOVED lines=10> */
[----:B------:R-:W-:Y:S01]  /*06b0*/  FMUL.FTZ R6, R6, c[0x0][0xe8c] ;  /* 0x0003a30006067a20 */ /* 0x000fe20000410000 */
[----:B------:R-:W-:Y:S01]  /*06c0*/  PRMT R9, RZ, 0x7610, R9 ;  /* 0x00007610ff097816 */ /* 0x000fe20000000009 */
[----:B------:R-:W-:Y:S02]  /*06d0*/  FMUL.FTZ R7, R7, c[0x0][0xe8c] ;  /* 0x0003a30007077a20 */ /* 0x000fe40000410000 */
[----:B------:R-:W-:-:S02]  /*06e0*/  FMUL.FTZ R8, R8, c[0x0][0xe8c] ;  /* 0x0003a30008087a20 */ /* 0x000fc40000410000 */
[----:B------:R-:W-:Y:S01]  /*06f0*/  FMUL.FTZ R9, R9, c[0x0][0xe8c] ;  /* 0x0003a30009097a20 */ /* 0x000fe20000410000 */
        /* <DEDUP_REMOVED lines=9> */
.L_x_5141:
        /* <DEDUP_REMOVED lines=15> */
.L_x_5399:


//--------------------- .text._ZN2at6native57_GLOBAL__N__f3eca4a2_24_ForeachBinaryOpScalar_cu_86b9896c25multi_tensor_apply_kernelINS1_18TensorListMetadataILi1EEENS1_21BinaryOpScalarFunctorIN3c104HalfELi1ELi1ELi0EEEJSt10multipliesIfEfEEEvT_T0_DpT1_ --------------------------
	.section	.text._ZN2at6native57_GLOBAL__N__f3eca4a2_24_ForeachBinaryOpScalar_cu_86b9896c25multi_tensor_apply_kernelINS1_18TensorListMetadataILi1EEENS1_21BinaryOpScalarFunctorIN3c104HalfELi1ELi1ELi0EEEJSt10multipliesIfEfEEEvT_T0_DpT1_,"ax",@progbits
	.sectioninfo	@"SHI_REGISTERS=24"
	.align	128
.text._ZN2at6native57_GLOBAL__N__f3eca4a2_24_ForeachBinaryOpScalar_cu_86b9896c25multi_tensor_apply_kernelINS1_18TensorListMetadataILi1EEENS1_21BinaryOpScalarFunctorIN3c104HalfELi1ELi1ELi0EEEJSt10multipliesIfEfEEEvT_T0_DpT1_:
        .type           _ZN2at6native57_GLOBAL__N__f3eca4a2_24_ForeachBinaryOpScalar_cu_86b9896c25multi_tensor_apply_kernelINS1_18TensorListMetadataILi1EEENS1_21BinaryOpScalarFunctorIN3c104HalfELi1ELi1ELi0EEEJSt10multipliesIfEfEEEvT_T0_DpT1_,@function
        .size           _ZN2at6native57_GLOBAL__N__f3eca4a2_24_ForeachBinaryOpScalar_cu_86b9896c25multi_tensor_apply_kernelINS1_18TensorListMetadataILi1EEENS1_21BinaryOpScalarFunctorIN3c104HalfELi1ELi1ELi0EEEJSt10multipliesIfEfEEEvT_T0_DpT1_,(.L_x_5400 - _ZN2at6native57_GLOBAL__N__f3eca4a2_24_ForeachBinaryOpScalar_cu_86b9896c25multi_tensor_apply_kernelINS1_18TensorListMetadataILi1EEENS1_21BinaryOpScalarFunctorIN3c104HalfELi1ELi1ELi0EEEJSt10multipliesIfEfEEEvT_T0_DpT1_)
        .other          _ZN2at6native57_GLOBAL__N__f3eca4a2_24_ForeachBinaryOpScalar_cu_86b9896c25multi_tensor_apply_kernelINS1_18TensorListMetadataILi1EEENS1_21BinaryOpScalarFunctorIN3c104HalfELi1ELi1ELi0EEEJSt10multipliesIfEfEEEvT_T0_DpT1_,@"STO_CUDA_ENTRY STV_DEFAULT"
_ZN2at6native57_GLOBAL__N__f3eca4a2_24_ForeachBinaryOpScalar_cu_86b9896c25multi_tensor_apply_kernelINS1_18TensorListMetadataILi1EEENS1_21BinaryOpScalarFunctorIN3c104HalfELi1ELi1ELi0EEEJSt10multipliesIfEfEEEvT_T0_DpT1_:
        /* <DEDUP_REMOVED lines=24> */
.L_x_5143:
        /* <DEDUP_REMOVED lines=42> */
[----:B------:R-:W-:-:S05]  /*0420*/  FMUL.FTZ R18, R18, c[0x0][0xe8c] ;  /* 0x0003a30012127a20 */ /* 0x000fca0000410000 */
[----:B------:R-:W-:Y:S01]  /*0430*/  F2FP.PACK_AB R18, RZ, R18 ;  /* 0x00000012ff12723e */ /* 0x000fe200000000ff */
[----:B---3--:R-:W-:-:S05]  /*0440*/  HADD2.F32 R15, -RZ, R15.H0_H0 ;  /* 0x2000000fff0f7230 */ /* 0x008fca0000004100 */
[----:B------:R-:W-:Y:S01]  /*0450*/  FMUL.FTZ R15, R15, c[0x0][0xe8c] ;  /* 0x0003a3000f0f7a20 */ /* 0x000fe20000410000 */
[----:B----4-:R-:W-:Y:S02]  /*0460*/  HADD2.F32 R19, -RZ, R19.H0_H0 ;  /* 0x20000013ff137230 */ /* 0x010fe40000004100 */
[----:B-----5:R-:W-:Y:S02]  /*0470*/  HADD2.F32 R20, -RZ, R20.H0_H0 ;  /* 0x20000014ff147230 */ /* 0x020fe40000004100 */
[----:B------:R-:W-:Y:S01]  /*0480*/  F2FP.PACK_AB R15, RZ, R15 ;  /* 0x0000000fff0f723e */ /* 0x000fe200000000ff */
[----:B------:R-:W-:Y:S02]  /*0490*/  FMUL.FTZ R19, R19, c[0x0][0xe8c] ;  /* 0x0003a30013137a20 */ /* 0x000fe40000410000 */
[----:B------:R-:W-:Y:S01]  /*04a0*/  FMUL.FTZ R20, R20, c[0x0][0xe8c] ;  /* 0x0003a30014147a20 */ /* 0x000fe20000410000 */
        /* <DEDUP_REMOVED lines=15> */
.L_x_5142:
[----:B------:R-:W0:Y:S02]  /*05a0*/  S2R R11, SR_TID.X ;  /* 0x00000000000b7919 */ /* 0x000e240000002100 */
[----:B0-----:R-:W-:-:S05]  /*05b0*/  IMAD.WIDE.U32 R4, R11, 0x4, RZ ;  /* 0x000000040b047825 */ /* 0x001fca00078e00ff */
[----:B------:R-:W-:-:S04]  /*05c0*/  ISETP.GE.U32.AND P0, PT, R4, R0, PT ;  /* 0x000000000400720c */ /* 0x000fc80003f06070 */
[----:B------:R-:W-:-:S04]  /*05d0*/  ISETP.GE.AND.EX P0, PT, R5, R12, PT, P0 ;  /* 0x0000000c0500720c */ /* 0x000fc80003f06300 */
[----:B------:R-:W-:-:S13]  /*05e0*/  ISETP.GT.U32.OR P0, PT, R11, 0x3fff, P0 ;  /* 0x00003fff0b00780c */ /* 0x000fda0000704470 */
[----:B------:R-:W-:Y:S05]  /*05f0*/  @P0 EXIT ;  /* 0x000000000000094d */ /* 0x000fea0003800000 */
[----:B------:R-:W-:Y:S02]  /*0600*/  IMAD.MOV.U32 R10, RZ, RZ, RZ ;  /* 0x000000ffff0a7224 */ /* 0x000fe400078e00ff */
.L_x_5144:
        /* <DEDUP_REMOVED lines=10> */
[----:B------:R-:W-:Y:S01]  /*06b0*/  FMUL.FTZ R6, R6, c[0x0][0xe8c] ;  /* 0x0003a30006067a20 */ /* 0x000fe20000410000 */
[----:B------:R-:W-:Y:S01]  /*06c0*/  HADD2.F32 R9, -RZ, R9.H1_H1 ;  /* 0x30000009ff097230 */ /* 0x000fe20000004100 */
[----:B------:R-:W-:Y:S02]  /*06d0*/  FMUL.FTZ R7, R7, c[0x0][0xe8c] ;  /* 0x0003a30007077a20 */ /* 0x000fe40000410000 */
[----:B------:R-:W-:-:S02]  /*06e0*/  FMUL.FTZ R8, R8, c[0x0][0xe8c] ;  /* 0x0003a30008087a20 */ /* 0x000fc40000410000 */
[----:B------:R-:W-:Y:S01]  /*06f0*/  FMUL.FTZ R9, R9, c[0x0][0xe8c] ;  /* 0x0003a30009097a20 */ /* 0x000fe20000410000 */
        /* <DEDUP_REMOVED lines=9> */
.L_x_5145:
        /* <DEDUP_REMOVED lines=15> */
.L_x_5400:


//--------------------- .text._ZN2at6native57_GLOBAL__N__f3eca4a2_24_ForeachBinaryOpScalar_cu_86b9896c25multi_tensor_apply_kernelINS1_18TensorListMetadataILi1EEENS1_21BinaryOpScalarFunctorIbLi1ELi1ELi0EEEJSt10multipliesIbEbEEEvT_T0_DpT1_ --------------------------
	.section	.text._ZN2at6native57_GLOBAL__N__f3eca4a2_24_ForeachBinaryOpScalar_cu_86b9896c25multi_tensor_apply_kernelINS1_18TensorListMetadataILi1EEENS1_21BinaryOpScalarFunctorIbLi1ELi1ELi0EEEJSt10multipliesIbEbEEEvT_T0_DpT1_,"ax",@progbits
	.sectioninfo	@"SHI_REGISTERS=28"
	.align	128
.text._ZN2at6native57_GLOBAL__N__f3eca4a2_24_ForeachBinaryOpScalar_cu_86b9896c25multi_tensor_apply_kernelINS1_18TensorListMetadataILi1EEENS1_21BinaryOpScalarFunctorIbLi1ELi1ELi0EEEJSt10multipliesIbEbEEEvT_T0_DpT1_:
        .type           _ZN2at6native57_GLOBAL__N__f3eca4a2_24_ForeachBinaryOpScalar_cu_86b9896c25multi_tensor_apply_kernelINS1_18TensorListMetadataILi1EEENS1_21BinaryOpScalarFunctorIbLi1ELi1ELi0EEEJSt10multipliesIbEbEEEvT_T0_DpT1_,@function
        .size           _ZN2at6native57_GLOBAL__N__f3eca4a2_24_ForeachBinaryOpScalar_cu_86b9896c25multi_tensor_apply_kernelINS1_18TensorListMetadataILi1EEENS1_21BinaryOpScalarFunctorIbLi1ELi1ELi0EEEJSt10multipliesIbEbEEEvT_T0_DpT1_,(.L_x_5401 - _ZN2at6native57_GLOBAL__N__f3eca4a2_24_ForeachBinaryOpScalar_cu_86b9896c25multi_tensor_apply_kernelINS1_18TensorListMetadataILi1EEENS1_21BinaryOpScalarFunctorIbLi1ELi1ELi0EEEJSt10multipliesIbEbEEEvT_T0_DpT1_)
        .other          _ZN2at6native57_GLOBAL__N__f3eca4a2_24_ForeachBinaryOpScalar_cu_86b9896c25multi_tensor_apply_kernelINS1_18TensorListMetadataILi1EEENS1_21BinaryOpScalarFunctorIbLi1ELi1ELi0EEEJSt10multipliesIbEbEEEvT_T0_DpT1_,@"STO_CUDA_ENTRY STV_DEFAULT"
_ZN2at6native57_GLOBAL__N__f3eca4a2_24_ForeachBinaryOpScalar_cu_86b9896c25multi_tensor_apply_kernelINS1_18TensorListMetadataILi1EEENS1_21BinaryOpScalarFunctorIbLi1ELi1ELi0EEEJSt10multipliesIbEbEEEvT_T0_DpT1_:
        /* <DEDUP_REMOVED lines=23> */
.L_x_5147:
        /* <DEDUP_REMOVED lines=45> */
[----:B------:R-:W-:Y:S02]  /*0440*/  ISETP.NE.AND P5, PT, RZ, UR4, P4 ;  /* 0x00000004ff007c0c */ /* 0x000fe4000a7a5270 */
[----:B---3--:R-:W-:Y:S02]  /*0450*/  LOP3.LUT P6, RZ, R15, 0xff, RZ, 0xc0, !PT ;  /* 0x000000ff0fff7812 */ /* 0x008fe400078cc0ff */
[----:B------:R-:W-:Y:S02]  /*0460*/  @P2 SEL R15, RZ, 0x1, !P5 ;  /* 0x00000001ff0f2807 */ /* 0x000fe40006800000 */
[----:B----4-:R-:W-:Y:S02]  /*0470*/  LOP3.LUT P4, RZ, R19, 0xff, RZ, 0xc0, !PT ;  /* 0x000000ff13ff7812 */ /* 0x010fe4000788c0ff */
[----:B------:R-:W-:Y:S02]  /*0480*/  ISETP.NE.AND P6, PT, RZ, UR4, P6 ;  /* 0x00000004ff007c0c */ /* 0x000fe4000b7c5270 */
[----:B-----5:R-:W-:-:S02]  /*0490*/  LOP3.LUT P5, RZ, R18, 0xff, RZ, 0xc0, !PT ;  /* 0x000000ff12ff7812 */ /* 0x020fc400078ac0ff */
[----:B------:R-:W-:Y:S02]  /*04a0*/  ISETP.NE.AND P4, PT, RZ, UR4, P4 ;  /* 0x00000004ff007c0c */ /* 0x000fe4000a785270 */
[----:B------:R-:W-:Y:S02]  /*04b0*/  ISETP.NE.AND P5, PT, RZ, UR4, P5 ;  /* 0x00000004ff007c0c */ /* 0x000fe4000afa5270 */
        /* <DEDUP_REMOVED lines=13> */
.L_x_5146:
        /* <DEDUP_REMOVED lines=9> */
.L_x_5148:
[----:B------:R-:W-:-:S04]  /*0620*/  LEA R4, P0, R11, R0, 0x2 ;  /* 0x000000000b047211 */ /* 0x000fc800078010ff */
[----:B------:R-:W-:-:S05]  /*0630*/  LEA.HI.X R5, R11, R2, R10, 0x2, P0 ;  /* 0x000000020b057211 */ /* 0x000fca00000f140a */
[----:B------:R-:W2:Y:S02]  /*0640*/  LDG.E R9, [R4.64] ;  /* 0x0000000604097981 */ /* 0x000ea4000c1e1900 */
[C---:B--2---:R-:W-:Y:S02]  /*0650*/  PRMT R6, R9.reuse, 0x7770, RZ ;  /* 0x0000777009067816 */ /* 0x044fe400000000ff */
[C---:B------:R-:W-:Y:S02]  /*0660*/  PRMT R7, R9.reuse, 0x7771, RZ ;  /* 0x0000777109077816 */ /* 0x040fe400000000ff */
[----:B------:R-:W-:Y:S02]  /*0670*/  PRMT R8, R9, 0x7772, RZ ;  /* 0x0000777209087816 */ /* 0x000fe400000000ff */
[----:B------:R-:W-:Y:S02]  /*0680*/  ISETP.NE.AND P0, PT, R6, RZ, P2 ;  /* 0x000000ff0600720c */ /* 0x000fe40001705270 */
[----:B------:R-:W-:-:S02]  /*0690*/  ISETP.NE.AND P1, PT, R7, RZ, P2 ;  /* 0x000000ff0700720c */ /* 0x000fc40001725270 */
[----:B------:R-:W-:Y:S02]  /*06a0*/  ISETP.NE.AND P3, PT, R8, RZ, P2 ;  /* 0x000000ff0800720c */ /* 0x000fe40001765270 */
[----:B------:R-:W-:Y:S02]  /*06b0*/  PRMT R6, R9, 0x7773, RZ ;  /* 0x0000777309067816 */ /* 0x000fe400000000ff */
[----:B------:R-:W-:Y:S02]  /*06c0*/  SEL R7, RZ, 0x1, !P0 ;  /* 0x00000001ff077807 */ /* 0x000fe40004000000 */
[----:B------:R-:W-:Y:S02]  /*06d0*/  SEL R8, RZ, 0x1, !P1 ;  /* 0x00000001ff087807 */ /* 0x000fe40004800000 */
[----:B------:R-:W-:Y:S02]  /*06e0*/  ISETP.NE.AND P0, PT, R6, RZ, P2 ;  /* 0x000000ff0600720c */ /* 0x000fe40001705270 */
        /* <DEDUP_REMOVED lines=16> */
.L_x_5149:
        /* <DEDUP_REMOVED lines=9> */
.L_x_5401:


//--------------------- .text._ZN2at6native57_GLOBAL__N__f3eca4a2_24_ForeachBinaryOpScalar_cu_86b9896c25multi_tensor_apply_kernelINS1_18TensorListMetadataILi1EEENS1_21BinaryOpScalarFunctorIN3c107complexIfEELi1ELi1ELi0EEEJSt10multipliesIS8_ES8_EEEvT_T0_DpT1_ --------------------------
	.section	.text._ZN2at6native57_GLOBAL__N__f3eca4a2_24_ForeachBinaryOpScalar_cu_86b9896c25multi_tensor_apply_kernelINS1_18TensorListMetadataILi1EEENS1_21BinaryOpScalarFunctorIN3c107complexIfEELi1ELi1ELi0EEEJSt10multipliesIS8_ES8_EEEvT_T0_DpT1_,"ax",@progbits
	.sectioninfo	@"SHI_REGISTERS=32"
	.align	128
.text._ZN2at6native57_GLOBAL__N__f3eca4a2_24_ForeachBinaryOpScalar_cu_86b9896c25multi_tensor_apply_kernelINS1_18TensorListMetadataILi1EEENS1_21BinaryOpScalarFunctorIN3c107complexIfEELi1ELi1ELi0EEEJSt10multipliesIS8_ES8_EEEvT_T0_DpT1_:
        .type           _ZN2at6native57_GLOBAL__N__f3eca4a2_24_ForeachBinaryOpScalar_cu_86b9896c25multi_tensor_apply_kernelINS1_18TensorListMetadataILi1EEENS1_21BinaryOpScalarFunctorIN3c107complexIfEELi1ELi1ELi0EEEJSt10multipliesIS8_ES8_EEEvT_T0_DpT1_,@function
        .size           _ZN2at6native57_GLOBAL__N__f3eca4a2_24_ForeachBinaryOpScalar_cu_86b9896c25multi_tensor_apply_kernelINS1_18TensorListMetadataILi1EEENS1_21BinaryOpScalarFunctorIN3c107complexIfEELi1ELi1ELi0EEEJSt10multipliesIS8_ES8_EEEvT_T0_DpT1_,(.L_x_5402 - _ZN2at6native57_GLOBAL__N__f3eca4a2_24_ForeachBinaryOpScalar_cu_86b9896c25multi_tensor_apply_kernelINS1_18TensorListMetadataILi1EEENS1_21BinaryOpScalarFunctorIN3c107complexIfEELi1ELi1ELi0EEEJSt10multipliesIS8_ES8_EEEvT_T0_DpT1_)
        .other          _ZN2at6native57_GLOBAL__N__f3eca4a2_24_ForeachBinaryOpScalar_cu_86b9896c25multi_tensor_apply_kernelINS1_18TensorListMetadataILi1EEENS1_21BinaryOpScalarFunctorIN3c107complexIfEELi1ELi1ELi0EEEJSt10multipliesIS8_ES8_EEEvT_T0_DpT1_,@"STO_CUDA_ENTRY STV_DEFAULT"
_ZN2at6native57_GLOBAL__N__f3eca4a2_24_ForeachBinaryOpScalar_cu_86b9896c25multi_tensor_apply_kernelINS1_18TensorListMetadataILi1EEENS1_21BinaryOpScalarFunctorIN3c107complexIfEELi1ELi1ELi0EEEJSt10multipliesIS8_ES8_EEEvT_T0_DpT1_:
        /* <DEDUP_REMOVED lines=24> */
.L_x_5151:
[----:B0-----:R-:W-:Y:S01]  /*0180*/  IADD3 R29, P1, R3, R8, RZ ;  /* 0x00000008031d7210 */ /* 0x001fe20007f3e0ff */
[----:B------:R-:W-:-:S03]  /*0190*/  CS2R R20, SRZ ;  /* 0x0000000000147805 */ /* 0x000fc6000001ff00 */
[C---:B------:R-:W-:Y:S01]  /*01a0*/  ISETP.GE.U32.AND P0, PT, R29.reuse, 0x10000, PT ;  /* 0x000100001d00780c */ /* 0x040fe20003f06070 */
[----:B------:R-:W-:Y:S01]  /*01b0*/  IMAD.X R22, RZ, RZ, R9, P1 ;  /* 0x000000ffff167224 */ /* 0x000fe200008e0609 */
[C---:B------:R-:W-:Y:S02]  /*01c0*/  IADD3 R27, P2, R29.reuse, c[0x0][0x0], RZ ;  /* 0x000000001d1b7a10 */ /* 0x040fe40007f5e0ff */
[-C--:B------:R-:W-:Y:S02]  /*01d0*/  ISETP.LT.U32.AND P1, PT, R29, R0.reuse, PT ;  /* 0x000000001d00720c */ /* 0x080fe40003f21070 */
[C---:B------:R-:W-:Y:S01]  /*01e0*/  ISETP.GE.U32.AND.EX P0, PT, R22.reuse, RZ, PT, P0 ;  /* 0x000000ff1600720c */ /* 0x040fe20003f06100 */
[----:B------:R-:W-:Y:S01]  /*01f0*/  IMAD.X R7, RZ, RZ, R22, P2 ;  /* 0x000000ffff077224 */ /* 0x000fe200010e0616 */
[----:B------:R-:W-:Y:S02]  /*0200*/  ISETP.LT.U32.AND P2, PT, R27, R0, PT ;  /* 0x000000001b00720c */ /* 0x000fe40003f41070 */
[----:B------:R-:W-:-:S02]  /*0210*/  ISETP.LT.AND.EX P0, PT, R22, R2, !P0, P1 ;  /* 0x000000021600720c */ /* 0x000fc40004701310 */
[----:B------:R-:W-:-:S04]  /*0220*/  ISETP.GE.U32.AND P1, PT, R27, 0x10000, PT ;  /* 0x000100001b00780c */ /* 0x000fc80003f26070 */
[----:B------:R-:W-:-:S04]  /*0230*/  ISETP.GE.U32.AND.EX P1, PT, R7, RZ, PT, P1 ;  /* 0x000000ff0700720c */ /* 0x000fc80003f26110 */
[----:B------:R-:W-:Y:S02]  /*0240*/  ISETP.LT.AND.EX P1, PT, R7, R2, !P1, P2 ;  /* 0x000000020700720c */ /* 0x000fe40004f21320 */
[CC--:B------:R-:W-:Y:S01]  /*0250*/  LEA R5, P2, R4.reuse, R29.reuse, 0x1 ;  /* 0x0000001d04057211 */ /* 0x0c0fe200078408ff */
[----:B------:R-:W-:Y:S01]  /*0260*/  IMAD R14, R4, 0x3, RZ ;  /* 0x00000003040e7824 */ /* 0x000fe200078e02ff */
[----:B------:R-:W-:Y:S02]  /*0270*/  @P0 LEA R12, P3, R29, R10, 0x3 ;  /* 0x0000000a1d0c0211 */ /* 0x000fe400078618ff */
[----:B------:R-:W-:Y:S01]  /*0280*/  ISETP.GE.U32.AND P4, PT, R5, 0x10000, PT ;  /* 0x000100000500780c */ /* 0x000fe20003f86070 */
[--C-:B------:R-:W-:Y:S01]  /*0290*/  IMAD.X R6, RZ, RZ, R22.reuse, P2 ;  /* 0x000000ffff067224 */ /* 0x100fe200010e0616 */
[----:B------:R-:W-:Y:S02]  /*02a0*/  IADD3 R23, P5, R14, R29, RZ ;  /* 0x0000001d0e177210 */ /* 0x000fe40007fbe0ff */
[----:B------:R-:W-:-:S02]  /*02b0*/  @P0 LEA.HI.X R13, R29, R11, R22, 0x3, P3 ;  /* 0x0000000b1d0d0211 */ /* 0x000fc400018f1c16 */
[----:B------:R-:W-:Y:S02]  /*02c0*/  ISETP.LT.U32.AND P3, PT, R5, R0, PT ;  /* 0x000000000500720c */ /* 0x000fe40003f61070 */
[----:B------:R-:W-:Y:S02]  /*02d0*/  @P1 LEA R16, P6, R27, R10, 0x3 ;  /* 0x0000000a1b101211 */ /* 0x000fe400078c18ff */
[----:B------:R-:W-:Y:S01]  /*02e0*/  ISETP.GE.U32.AND.EX P4, PT, R6, RZ, PT, P4 ;  /* 0x000000ff0600720c */ /* 0x000fe20003f86140 */
[----:B------:R-:W-:Y:S01]  /*02f0*/  IMAD.X R25, RZ, RZ, R22, P5 ;  /* 0x000000ffff197224 */ /* 0x000fe200028e0616 */
[----:B------:R0:W2:Y:S01]  /*0300*/  @P0 LDG.E.64 R20, [R12.64] ;  /* 0x000000040c140981 */ /* 0x0000a2000c1e1b00 */
[----:B------:R-:W-:Y:S01]  /*0310*/  CS2R R18, SRZ ;  /* 0x0000000000127805 */ /* 0x000fe2000001ff00 */
[----:B------:R-:W-:Y:S02]  /*0320*/  ISETP.GE.U32.AND P2, PT, R23, 0x10000, PT ;  /* 0x000100001700780c */ /* 0x000fe40003f46070 */
[----:B------:R-:W-:-:S02]  /*0330*/  @P1 LEA.HI.X R17, R27, R11, R7, 0x3, P6 ;  /* 0x0000000b1b111211 */ /* 0x000fc400030f1c07 */
[----:B------:R-:W-:Y:S02]  /*0340*/  ISETP.LT.AND.EX P3, PT, R6, R2, !P4, P3 ;  /* 0x000000020600720c */ /* 0x000fe40006761330 */
[----:B------:R-:W-:Y:S01]  /*0350*/  ISETP.LT.U32.AND P4, PT, R23, R0, PT ;  /* 0x000000001700720c */ /* 0x000fe20003f81070 */
[----:B------:R1:W3:Y:S01]  /*0360*/  @P1 LDG.E.64 R18, [R16.64] ;  /* 0x0000000410121981 */ /* 0x0002e2000c1e1b00 */
[----:B------:R-:W-:-:S04]  /*0370*/  ISETP.GE.U32.AND.EX P2, PT, R25, RZ, PT, P2 ;  /* 0x000000ff1900720c */ /* 0x000fc80003f46120 */
[----:B------:R-:W-:Y:S01]  /*0380*/  ISETP.LT.AND.EX P2, PT, R25, R2, !P2, P4 ;  /* 0x000000021900720c */ /* 0x000fe20005741340 */
[----:B0-----:R-:W-:-:S04]  /*0390*/  CS2R R12, SRZ ;  /* 0x00000000000c7805 */ /* 0x001fc8000001ff00 */
[----:B------:R-:W-:-:S04]  /*03a0*/  @P3 LEA R14, P4, R5, R10, 0x3 ;  /* 0x0000000a050e3211 */ /* 0x000fc800078818ff */
[----:B------:R-:W-:-:S04]  /*03b0*/  @P3 LEA.HI.X R15, R5, R11, R6, 0x3, P4 ;  /* 0x0000000b050f3211 */ /* 0x000fc800020f1c06 */
[C---:B-1----:R-:W-:Y:S01]  /*03c0*/  @P2 LEA R16, P4, R23.reuse, R10, 0x3 ;  /* 0x0000000a17102211 */ /* 0x042fe200078818ff */
[----:B------:R0:W4:Y:S03]  /*03d0*/  @P3 LDG.E.64 R12, [R14.64] ;  /* 0x000000040e0c3981 */ /* 0x000126000c1e1b00 */
[----:B------:R-:W-:Y:S01]  /*03e0*/  @P2 LEA.HI.X R17, R23, R11, R25, 0x3, P4 ;  /* 0x0000000b17112211 */ /* 0x000fe200020f1c19 */
[----:B0-----:R-:W-:-:S06]  /*03f0*/  CS2R R14, SRZ ;  /* 0x00000000000e7805 */ /* 0x001fcc000001ff00 */
[----:B------:R0:W5:Y:S01]  /*0400*/  @P2 LDG.E.64 R14, [R16.64] ;  /* 0x00000004100e2981 */ /* 0x000162000c1e1b00 */
[C---:B--2---:R-:W-:Y:S02]  /*0410*/  FMUL.FTZ R24, R21.reuse, c[0x0][0xe94] ;  /* 0x0003a50015187a20 */ /* 0x044fe40000410000 */
[----:B------:R-:W-:-:S04]  /*0420*/  FMUL.FTZ R21, R21, c[0x0][0xe90] ;  /* 0x0003a40015157a20 */ /* 0x000fc80000410000 */
[C---:B0-----:R-:W-:Y:S02]  /*0430*/  FFMA.FTZ R17, R20.reuse, c[0x0][0xe94], R21 ;  /* 0x0003a50014117a23 */ /* 0x041fe40000010015 */
[C---:B---3--:R-:W-:Y:S02]  /*0440*/  FMUL.FTZ R21, R19.reuse, c[0x0][0xe94] ;  /* 0x0003a50013157a20 */ /* 0x048fe40000410000 */
[----:B------:R-:W-:Y:S02]  /*0450*/  FMUL.FTZ R19, R19, c[0x0][0xe90] ;  /* 0x0003a40013137a20 */ /* 0x000fe40000410000 */
[----:B------:R-:W-:Y:S02]  /*0460*/  FFMA.FTZ R16, R20, c[0x0][0xe90], -R24 ;  /* 0x0003a40014107a23 */ /* 0x000fe40000010818 */
[C---:B------:R-:W-:Y:S02]  /*0470*/  FFMA.FTZ R20, R18.reuse, c[0x0][0xe90], -R21 ;  /* 0x0003a40012147a23 */ /* 0x040fe40000010815 */
[----:B------:R-:W-:Y:S01]  /*0480*/  FFMA.FTZ R21, R18, c[0x0][0xe94], R19 ;  /* 0x0003a50012157a23 */ /* 0x000fe20000010013 */
[----:B------:R-:W-:-:S04]  /*0490*/  @P0 LEA R18, P4, R29, R10, 0x3 ;  /* 0x0000000a1d120211 */ /* 0x000fc800078818ff */
[----:B------:R-:W-:Y:S02]  /*04a0*/  @P0 LEA.HI.X R19, R29, R11, R22, 0x3, P4 ;  /* 0x0000000b1d130211 */ /* 0x000fe400020f1c16 */
[----:B------:R-:W-:-:S04]  /*04b0*/  @P1 LEA R26, P4, R27, R10, 0x3 ;  /* 0x0000000a1b1a1211 */ /* 0x000fc800078818ff */
[----:B------:R-:W-:Y:S02]  /*04c0*/  @P1 LEA.HI.X R27, R27, R11, R7, 0x3, P4 ;  /* 0x0000000b1b1b1211 */ /* 0x000fe400020f1c07 */
[----:B------:R-:W-:Y:S01]  /*04d0*/  @P3 LEA R28, P4, R5, R10, 0x3 ;  /* 0x0000000a051c3211 */ /* 0x000fe200078818ff */
[----:B----4-:R-:W-:-:S03]  /*04e0*/  FMUL.FTZ R7, R13, c[0x0][0xe90] ;  /* 0x0003a4000d077a20 */ /* 0x010fc60000410000 */
[-C--:B------:R-:W-:Y:S01]  /*04f0*/  @P3 LEA.HI.X R29, R5, R11.reuse, R6, 0x3, P4 ;  /* 0x0000000b051d3211 */ /* 0x080fe200020f1c06 */
[----:B------:R-:W-:Y:S01]  /*0500*/  FMUL.FTZ R5, R13, c[0x0][0xe94] ;  /* 0x0003a5000d057a20 */ /* 0x000fe20000410000 */
[----:B------:R-:W-:Y:S01]  /*0510*/  @P2 LEA R22, P5, R23, R10, 0x3 ;  /* 0x0000000a17162211 */ /* 0x000fe200078a18ff */
[C---:B------:R-:W-:Y:S02]  /*0520*/  FFMA.FTZ R7, R12.reuse, c[0x0][0xe94], R7 ;  /* 0x0003a5000c077a23 */ /* 0x040fe40000010007 */
[----:B------:R-:W-:Y:S02]  /*0530*/  FFMA.FTZ R6, R12, c[0x0][0xe90], -R5 ;  /* 0x0003a4000c067a23 */ /* 0x000fe40000010805 */
[----:B------:R-:W-:Y:S02]  /*0540*/  IMAD.MOV.U32 R5, RZ, RZ, c[0x0][0x0] ;  /* 0x00000000ff057624 */ /* 0x000fe400078e00ff */
[C---:B-----5:R-:W-:Y:S02]  /*0550*/  FMUL.FTZ R13, R15.reuse, c[0x0][0xe94] ;  /* 0x0003a5000f0d7a20 */ /* 0x060fe40000410000 */
[----:B------:R-:W-:Y:S01]  /*0560*/  FMUL.FTZ R15, R15, c[0x0][0xe90] ;  /* 0x0003a4000f0f7a20 */ /* 0x000fe20000410000 */
[----:B------:R-:W-:Y:S01]  /*0570*/  @P2 LEA.HI.X R23, R23, R11, R25, 0x3, P5 ;  /* 0x0000000b17172211 */ /* 0x000fe200028f1c19 */
[----:B------:R-:W-:-:S02]  /*0580*/  FFMA.FTZ R12, R14, c[0x0][0xe90], -R13 ;  /* 0x0003a4000e0c7a23 */ /* 0x000fc4000001080d */
[----:B------:R-:W-:Y:S01]  /*0590*/  FFMA.FTZ R13, R14, c[0x0][0xe94], R15 ;  /* 0x0003a5000e0d7a23 */ /* 0x000fe2000001000f */
[----:B------:R0:W-:Y:S01]  /*05a0*/  @P0 STG.E.64 [R18.64], R16 ;  /* 0x0000001012000986 */ /* 0x0001e2000c101b04 */
[----:B------:R-:W-:-:S03]  /*05b0*/  IMAD.WIDE.U32 R8, R5, 0x4, R8 ;  /* 0x0000000405087825 */ /* 0x000fc600078e0008 */
[----:B------:R0:W-:Y:S02]  /*05c0*/  @P1 STG.E.64 [R26.64], R20 ;  /* 0x000000141a001986 */ /* 0x0001e4000c101b04 */
[C---:B------:R-:W-:Y:S02]  /*05d0*/  ISETP.GE.U32.AND P0, PT, R8.reuse, 0x10000, PT ;  /* 0x000100000800780c */ /* 0x040fe40003f06070 */
[----:B------:R0:W-:Y:S01]  /*05e0*/  @P3 STG.E.64 [R28.64], R6 ;  /* 0x000000061c003986 */ /* 0x0001e2000c101b04 */
[----:B------:R-:W-:-:S03]  /*05f0*/  ISETP.LT.U32.AND P1, PT, R8, R0, PT ;  /* 0x000000000800720c */ /* 0x000fc60003f21070 */
[----:B------:R0:W-:Y:S01]  /*0600*/  @P2 STG.E.64 [R22.64], R12 ;  /* 0x0000000c16002986 */ /* 0x0001e2000c101b04 */
[C---:B------:R-:W-:Y:S02]  /*0610*/  ISETP.GE.U32.AND.EX P0, PT, R9.reuse, RZ, PT, P0 ;  /* 0x000000ff0900720c */ /* 0x040fe40003f06100 */
[----:B------:R-:W-:-:S13]  /*0620*/  ISETP.LT.AND.EX P1, PT, R9, R2, PT, P1 ;  /* 0x000000020900720c */ /* 0x000fda0003f21310 */
[----:B0-----:R-:W-:Y:S05]  /*0630*/  @!P0 BRA P1, `(.L_x_5151) ;  /* 0xfffffb4000008947 */ /* 0x001fea000083ffff */
[----:B------:R-:W-:Y:S05]  /*0640*/  EXIT ;  /* 0x000000000000794d */ /* 0x000fea0003800000 */
.L_x_5150:
[----:B------:R-:W0:Y:S02]  /*0650*/  S2R R16, SR_TID.X ;  /* 0x0000000000107919 */ /* 0x000e240000002100 */
[----:B0-----:R-:W-:-:S05]  /*0660*/  IMAD.WIDE.U32 R4, R16, 0x4, RZ ;  /* 0x0000000410047825 */ /* 0x001fca00078e00ff */
[----:B------:R-:W-:-:S04]  /*0670*/  ISETP.GE.U32.AND P0, PT, R4, R0, PT ;  /* 0x000000000400720c */ /* 0x000fc80003f06070 */
[----:B------:R-:W-:-:S04]  /*0680*/  ISETP.GE.AND.EX P0, PT, R5, R2, PT, P0 ;  /* 0x000000020500720c */ /* 0x000fc80003f06300 */
[----:B------:R-:W-:-:S13]  /*0690*/  ISETP.GT.U32.OR P0, PT, R16, 0x3fff, P0 ;  /* 0x00003fff1000780c */ /* 0x000fda0000704470 */
[----:B------:R-:W-:Y:S05]  /*06a0*/  @P0 EXIT ;  /* 0x000000000000094d */ /* 0x000fea0003800000 */
[----:B------:R-:W-:Y:S02]  /*06b0*/  IMAD.MOV.U32 R3, RZ, RZ, RZ ;  /* 0x000000ffff037224 */ /* 0x000fe400078e00ff */
.L_x_5152:
[----:B------:R-:W-:-:S04]  /*06c0*/  LEA R8, P0, R16, R10, 0x5 ;  /* 0x0000000a10087211 */ /* 0x000fc800078028ff */
[----:B------:R-:W-:-:S05]  /*06d0*/  LEA.HI.X R9, R16, R11, R3, 0x5, P0 ;  /* 0x0000000b10097211 */ /* 0x000fca00000f2c03 */
[----:B------:R-:W2:Y:S04]  /*06e0*/  LDG.E.128 R12, [R8.64] ;  /* 0x00000004080c7981 */ /* 0x000ea8000c1e1d00 */
[----:B------:R-:W3:Y:S01]  /*06f0*/  LDG.E.128 R4, [R8.64+0x10] ;  /* 0x0000100408047981 */ /* 0x000ee2000c1e1d00 */
[----:B------:R-:W-:-:S04]  /*0700*/  IADD3 R16, P0, R16, c[0x0][0x0], RZ ;  /* 0x0000000010107a10 */ /* 0x000fc80007f1e0ff */
[----:B------:R-:W-:Y:S01]  /*0710*/  ISETP.LT.U32.AND P1, PT, R16, 0x4000, PT ;  /* 0x000040001000780c */ /* 0x000fe20003f21070 */
[----:B------:R-:W-:-:S05]  /*0720*/  IMAD.X R3, RZ, RZ, R3, P0 ;  /* 0x000000ffff037224 */ /* 0x000fca00000e0603 */
[----:B------:R-:W-:Y:S01]  /*0730*/  ISETP.LT.U32.AND.EX P1, PT, R3, RZ, PT, P1 ;  /* 0x000000ff0300720c */ /* 0x000fe20003f21110 */
[C---:B--2---:R-:W-:Y:S02]  /*0740*/  FMUL.FTZ R19, R13.reuse, c[0x0][0xe90] ;  /* 0x0003a4000d137a20 */ /* 0x044fe40000410000 */
[----:B------:R-:W-:Y:S02]  /*0750*/  FMUL.FTZ R17, R13, c[0x0][0xe94] ;  /* 0x0003a5000d117a20 */ /* 0x000fe40000410000 */
[C---:B------:R-:W-:Y:S02]  /*0760*/  FMUL.FTZ R23, R15.reuse, c[0x0][0xe90] ;  /* 0x0003a4000f177a20 */ /* 0x040fe40000410000 */
[----:B------:R-:W-:Y:S02]  /*0770*/  FMUL.FTZ R21, R15, c[0x0][0xe94] ;  /* 0x0003a5000f157a20 */ /* 0x000fe40000410000 */
[C---:B------:R-:W-:Y:S02]  /*0780*/  FFMA.FTZ R13, R12.reuse, c[0x0][0xe94], R19 ;  /* 0x0003a5000c0d7a23 */ /* 0x040fe40000010013 */
[----:B------:R-:W-:-:S02]  /*0790*/  FFMA.FTZ R12, R12, c[0x0][0xe90], -R17 ;  /* 0x0003a4000c0c7a23 */ /* 0x000fc40000010811 */
[C---:B------:R-:W-:Y:S02]  /*07a0*/  FFMA.FTZ R15, R14.reuse, c[0x0][0xe94], R23 ;  /* 0x0003a5000e0f7a23 */ /* 0x040fe40000010017 */
[C---:B---3--:R-:W-:Y:S02]  /*07b0*/  FMUL.FTZ R19, R5.reuse, c[0x0][0xe90] ;  /* 0x0003a40005137a20 */ /* 0x048fe40000410000 */
[----:B------:R-:W-:Y:S02]  /*07c0*/  FFMA.FTZ R14, R14, c[0x0][0xe90], -R21 ;  /* 0x0003a4000e0e7a23 */ /* 0x000fe40000010815 */
[----:B------:R-:W-:Y:S02]  /*07d0*/  FMUL.FTZ R17, R5, c[0x0][0xe94] ;  /* 0x0003a50005117a20 */ /* 0x000fe40000410000 */
[C---:B------:R-:W-:Y:S01]  /*07e0*/  FMUL.FTZ R23, R7.reuse, c[0x0][0xe90] ;  /* 0x0003a40007177a20 */ /* 0x040fe20000410000 */
[----:B------:R0:W-:Y:S01]  /*07f0*/  STG.E.128 [R8.64], R12 ;  /* 0x0000000c08007986 */ /* 0x0001e2000c101d04 */
[----:B------:R-:W-:-:S02]  /*0800*/  FMUL.FTZ R21, R7, c[0x0][0xe94] ;  /* 0x0003a50007157a20 */ /* 0x000fc40000410000 */
[C---:B------:R-:W-:Y:S02]  /*0810*/  FFMA.FTZ R5, R4.reuse, c[0x0][0xe94], R19 ;  /* 0x0003a50004057a23 */ /* 0x040fe40000010013 */
[----:B------:R-:W-:Y:S02]  /*0820*/  FFMA.FTZ R4, R4, c[0x0][0xe90], -R17 ;  /* 0x0003a40004047a23 */ /* 0x000fe40000010811 */
[C---:B------:R-:W-:Y:S02]  /*0830*/  FFMA.FTZ R7, R6.reuse, c[0x0][0xe94], R23 ;  /* 0x0003a50006077a23 */ /* 0x040fe40000010017 */
[----:B------:R-:W-:Y:S02]  /*0840*/  FFMA.FTZ R6, R6, c[0x0][0xe90], -R21 ;  /* 0x0003a40006067a23 */ /* 0x000fe40000010815 */
[----:B------:R-:W-:-:S03]  /*0850*/  IMAD.SHL.U32 R17, R16, 0x4, RZ ;  /* 0x0000000410117824 */ /* 0x000fc600078e00ff */
[----:B------:R0:W-:Y:S02]  /*0860*/  STG.E.128 [R8.64+0x10], R4 ;  /* 0x0000100408007986 */ /* 0x0001e4000c101d04 */
[----:B------:R-:W-:Y:S02]  /*0870*/  ISETP.GE.U32.AND P0, PT, R17, R0, PT ;  /* 0x000000001100720c */ /* 0x000fe40003f06070 */
[----:B------:R-:W-:-:S04]  /*0880*/  SHF.L.U64.HI R17, R16, 0x2, R3 ;  /* 0x0000000210117819 */ /* 0x000fc80000010203 */
[----:B------:R-:W-:-:S13]  /*0890*/  ISETP.GE.AND.EX P0, PT, R17, R2, PT, P0 ;  /* 0x000000021100720c */ /* 0x000fda0003f06300 */
[----:B0-----:R-:W-:Y:S05]  /*08a0*/  @!P0 BRA P1, `(.L_x_5152) ;  /* 0xfffffe1000008947 */ /* 0x001fea000083ffff */
[----:B------:R-:W-:Y:S05]  /*08b0*/  EXIT ;  /* 0x000000000000794d */ /* 0x000fea0003800000 */
.L_x_5153:
        /* <DEDUP_REMOVED lines=12> */
.L_x_5402:


//--------------------- .text._ZN2at6native57_GLOBAL__N__f3eca4a2_24_ForeachBinaryOpScalar_cu_86b9896c25multi_tensor_apply_kernelINS1_18TensorListMetadataILi1EEENS1_21BinaryOpScalarFunctorIN3c107complexIdEELi1ELi1ELi0EEEJSt10multipliesIS8_ES8_EEEvT_T0_DpT1_ --------------------------
	.section	.text._ZN2at6native57_GLOBAL__N__f3eca4a2_24_ForeachBinaryOpScalar_cu_86b9896c25multi_tensor_apply_kernelINS1_18TensorListMetadataILi1EEENS1_21BinaryOpScalarFunctorIN3c107complexIdEELi1ELi1ELi0EEEJSt10multipliesIS8_ES8_EEEvT_T0_DpT1_,"ax",@progbits
	.sectioninfo	@"SHI_REGISTERS=32"
	.align	128
.text._ZN2at6native57_GLOBAL__N__f3eca4a2_24_ForeachBinaryOpScalar_cu_86b9896c25multi_tensor_apply_kernelINS1_18TensorListMetadataILi1EEENS1_21BinaryOpScalarFunctorIN3c107complexIdEELi1ELi1ELi0EEEJSt10multipliesIS8_ES8_EEEvT_T0_DpT1_:
        .type           _ZN2at6native57_GLOBAL__N__f3eca4a2_24_ForeachBinaryOpScalar_cu_86b9896c25multi_tensor_apply_kernelINS1_18TensorListMetadataILi1EEENS1_21BinaryOpScalarFunctorIN3c107complexIdEELi1ELi1ELi0EEEJSt10multipliesIS8_ES8_EEEvT_T0_DpT1_,@function
        .size           _ZN2at6native57_GLOBAL__N__f3eca4a2_24_ForeachBinaryOpScalar_cu_86b9896c25multi_tensor_apply_kernelINS1_18TensorListMetadataILi1EEENS1_21BinaryOpScalarFunctorIN3c107complexIdEELi1ELi1ELi0EEEJSt10multipliesIS8_ES8_EEEvT_T0_DpT1_,(.L_x_5403 - _ZN2at6native57_GLOBAL__N__f3eca4a2_24_ForeachBinaryOpScalar_cu_86b9896c25multi_tensor_apply_kernelINS1_18TensorListMetadataILi1EEENS1_21BinaryOpScalarFunctorIN3c107complexIdEELi1ELi1ELi0EEEJSt10multipliesIS8_ES8_EEEvT_T0_DpT1_)
        .other          _ZN2at6native57_GLOBAL__N__f3eca4a2_24_ForeachBinaryOpScalar_cu_86b9896c25multi_tensor_apply_kernelINS1_18TensorListMetadataILi1EEENS1_21BinaryOpScalarFunctorIN3c107complexIdEELi1ELi1ELi0EEEJSt10multipliesIS8_ES8_EEEvT_T0_DpT1_,@"STO_CUDA_ENTRY STV_DEFAULT"
_ZN2at6native57_GLOBAL__N__f3eca4a2_24_ForeachBinaryOpScalar_cu_86b9896c25multi_tensor_apply_kernelINS1_18TensorListMetadataILi1EEENS1_21BinaryOpScalarFunctorIN3c107complexIdEELi1ELi1ELi0EEEJSt10multipliesIS8_ES8_EEEvT_T0_DpT1_:
        /* <DEDUP_REMOVED lines=28> */
.L_x_5155:
        /* <DEDUP_REMOVED lines=33> */
[----:B------:R-:W-:Y:S01]  /*03d0*/  CS2R R10, SRZ ;  /* 0x00000000000a7805 */ /* 0x000fe2000001ff00 */
[----:B------:R-:W-:Y:S01]  /*03e0*/  CS2R R8, SRZ ;  /* 0x0000000000087805 */ /* 0x000fe2000001ff00 */
[----:B------:R2:W3:Y:S01]  /*03f0*/  @P1 LDG.E.128 R4, [R28.64] ;  /* 0x0000000a1c041981 */ /* 0x0004e2000c1e1d00 */
[----:B------:R-:W-:Y:S02]  /*0400*/  ISETP.LT.AND.EX P3, PT, R3, UR6, !P5, P3 ;  /* 0x0000000603007c0c */ /* 0x000fe4000ef61330 */
[----:B------:R-:W-:-:S04]  /*0410*/  @P2 LEA R16, P4, R22, UR8, 0x4 ;  /* 0x0000000816102c11 */ /* 0x000fc8000f8820ff */
[----:B------:R-:W-:-:S05]  /*0420*/  @P2 LEA.HI.X R17, R22, UR9, R21, 0x4, P4 ;  /* 0x0000000916112c11 */ /* 0x000fca000a0f2415 */
        /* <DEDUP_REMOVED lines=46> */
.L_x_5154:
[----:B------:R-:W0:Y:S02]  /*0710*/  S2R R0, SR_TID.X ;  /* 0x0000000000007919 */ /* 0x000e240000002100 */
[----:B0-----:R-:W-:-:S05]  /*0720*/  IMAD.WIDE.U32 R2, R0, 0x4, RZ ;  /* 0x0000000400027825 */ /* 0x001fca00078e00ff */
[----:B------:R-:W-:-:S04]  /*0730*/  ISETP.GE.U32.AND P0, PT, R2, UR12, PT ;  /* 0x0000000c02007c0c */ /* 0x000fc8000bf06070 */
[----:B------:R-:W-:-:S04]  /*0740*/  ISETP.GE.AND.EX P0, PT, R3, UR6, PT, P0 ;  /* 0x0000000603007c0c */ /* 0x000fc8000bf06300 */
[----:B------:R-:W-:-:S13]  /*0750*/  ISETP.GT.U32.OR P0, PT, R0, 0x3fff, P0 ;  /* 0x00003fff0000780c */ /* 0x000fda0000704470 */
[----:B------:R-:W-:Y:S05]  /*0760*/  @P0 EXIT ;  /* 0x000000000000094d */ /* 0x000fea0003800000 */
[----:B------:R-:W-:Y:S02]  /*0770*/  IMAD.MOV.U32 R2, RZ, RZ, RZ ;  /* 0x000000ffff027224 */ /* 0x000fe400078e00ff */
.L_x_5156:
        /* <DEDUP_REMOVED lines=15> */
[----:B---3--:R-:W-:-:S04]  /*0870*/  DMUL R22, R18, c[0x0][0xe98] ;  /* 0x0003a60012167a28 */ /* 0x008fc80000000000 */
[----:B------:R-:W0:-:S04]  /*0880*/  DMUL R14, R14, c[0x0][0xe90] ;  /* 0x0003a4000e0e7a28 */ /* 0x000e080000000000 */
[----:B------:R-:W1:-:S04]  /*0890*/  DMUL R18, R18, c[0x0][0xe90] ;  /* 0x0003a40012127a28 */ /* 0x000e480000000000 */
[----:B0-----:R-:W-:-:S04]  /*08a0*/  DFMA R14, R12, c[0x0][0xe98], R14 ;  /* 0x0003a6000c0e7a2b */ /* 0x001fc8000000000e */
[----:B-1----:R-:W-:-:S04]  /*08b0*/  DFMA R18, R16, c[0x0][0xe98], R18 ;  /* 0x0003a60010127a2b */ /* 0x002fc80000000012 */
[----:B------:R-:W0:-:S04]  /*08c0*/  DFMA R12, R12, c[0x0][0xe90], -R24 ;  /* 0x0003a4000c0c7a2b */ /* 0x000e080000000818 */
[----:B------:R-:W1:-:S03]  /*08d0*/  DFMA R16, R16, c[0x0][0xe90], -R22 ;  /* 0x0003a40010107a2b */ /* 0x000e460000000816 */
[----:B0-----:R0:W-:Y:S01]  /*08e0*/  STG.E.128 [R20.64], R12 ;  /* 0x0000000c14007986 */ /* 0x0011e2000c101d0a */
[----:B----4-:R-:W-:-:S03]  /*08f0*/  DMUL R24, R6, c[0x0][0xe98] ;  /* 0x0003a60006187a28 */ /* 0x010fc60000000000 */
[----:B-1----:R0:W-:Y:S01]  /*0900*/  STG.E.128 [R20.64+0x10], R16 ;  /* 0x0000101014007986 */ /* 0x0021e2000c101d0a */
[----:B-----5:R-:W-:-:S04]  /*0910*/  DMUL R22, R10, c[0x0][0xe98] ;  /* 0x0003a6000a167a28 */ /* 0x020fc80000000000 */
[----:B------:R-:W1:-:S04]  /*0920*/  DMUL R6, R6, c[0x0][0xe90] ;  /* 0x0003a40006067a28 */ /* 0x000e480000000000 */
[----:B------:R-:W2:-:S04]  /*0930*/  DMUL R10, R10, c[0x0][0xe90] ;  /* 0x0003a4000a0a7a28 */ /* 0x000e880000000000 */
[----:B-1----:R-:W-:-:S04]  /*0940*/  DFMA R6, R4, c[0x0][0xe98], R6 ;  /* 0x0003a60004067a2b */ /* 0x002fc80000000006 */
[----:B--2---:R-:W-:-:S04]  /*0950*/  DFMA R10, R8, c[0x0][0xe98], R10 ;  /* 0x0003a600080a7a2b */ /* 0x004fc8000000000a */
[----:B------:R-:W1:-:S04]  /*0960*/  DFMA R4, R4, c[0x0][0xe90], -R24 ;  /* 0x0003a40004047a2b */ /* 0x000e480000000818 */
[----:B------:R-:W2:-:S03]  /*0970*/  DFMA R8, R8, c[0x0][0xe90], -R22 ;  /* 0x0003a40008087a2b */ /* 0x000e860000000816 */
[----:B-1----:R0:W-:Y:S04]  /*0980*/  STG.E.128 [R20.64+0x20], R4 ;  /* 0x0000200414007986 */ /* 0x0021e8000c101d0a */
[----:B--2---:R0:W-:Y:S01]  /*0990*/  STG.E.128 [R20.64+0x30], R8 ;  /* 0x0000300814007986 */ /* 0x0041e2000c101d0a */
[----:B------:R-:W-:Y:S05]  /*09a0*/  @!P0 BRA P1, `(.L_x_5156) ;  /* 0xfffffdd000008947 */ /* 0x000fea000083ffff */
[----:B------:R-:W-:Y:S05]  /*09b0*/  EXIT ;  /* 0x000000000000794d */ /* 0x000fea0003800000 */
.L_x_5157:
        /* <DEDUP_REMOVED lines=12> */
.L_x_5403:


//--------------------- .text._ZN2at6native57_GLOBAL__N__f3eca4a2_24_ForeachBinaryOpScalar_cu_86b9896c25multi_tensor_apply_kernelINS1_18TensorListMetadataILi1EEENS1_21BinaryOpScalarFunctorIfLi1ELi1ELi0EEEJSt10multipliesIfEfEEEvT_T0_DpT1_ --------------------------
	.section	.text._ZN2at6native57_GLOBAL__N__f3eca4a2_24_ForeachBinaryOpScalar_cu_86b9896c25multi_tensor_apply_kernelINS1_18TensorListMetadataILi1EEENS1_21BinaryOpScalarFunctorIfLi1ELi1ELi0EEEJSt10multipliesIfEfEEEvT_T0_DpT1_,"ax",@progbits
	.sectioninfo	@"SHI_REGISTERS=28"
	.align	128
.text._ZN2at6native57_GLOBAL__N__f3eca4a2_24_ForeachBinaryOpScalar_cu_86b9896c25multi_tensor_apply_kernelINS1_18TensorListMetadataILi1EEENS1_21BinaryOpScalarFunctorIfLi1ELi1ELi0EEEJSt10multipliesIfEfEEEvT_T0_DpT1_:
        .type           _ZN2at6native57_GLOBAL__N__f3eca4a2_24_ForeachBinaryOpScalar_cu_86b9896c25multi_tensor_apply_kernelINS1_18TensorListMetadataILi1EEENS1_21BinaryOpScalarFunctorIfLi1ELi1ELi0EEEJSt10multipliesIfEfEEEvT_T0_DpT1_,@function
        .size           _ZN2at6native57_GLOBAL__N__f3eca4a2_24_ForeachBinaryOpScalar_cu_86b9896c25multi_tensor_apply_kernelINS1_18TensorListMetadataILi1EEENS1_21BinaryOpScalarFunctorIfLi1ELi1ELi0EEEJSt10multipliesIfEfEEEvT_T0_DpT1_,(.L_x_5404 - _ZN2at6native57_GLOBAL__N__f3eca4a2_24_ForeachBinaryOpScalar_cu_86b9896c25multi_tensor_apply_kernelINS1_18TensorListMetadataILi1EEENS1_21BinaryOpScalarFunctorIfLi1ELi1ELi0EEEJSt10multipliesIfEfEEEvT_T0_DpT1_)
        .other          _ZN2at6native57_GLOBAL__N__f3eca4a2_24_ForeachBinaryOpScalar_cu_86b9896c25multi_tensor_apply_kernelINS1_18TensorListMetadataILi1EEENS1_21BinaryOpScalarFunctorIfLi1ELi1ELi0EEEJSt10multipliesIfEfEEEvT_T0_DpT1_,@"STO_CUDA_ENTRY STV_DEFAULT"
_ZN2at6native57_GLOBAL__N__f3eca4a2_24_ForeachBinaryOpScalar_cu_86b9896c25multi_tensor_apply_kernelINS1_18TensorListMetadataILi1EEENS1_21BinaryOpScalarFunctorIfLi1ELi1ELi0EEEJSt10multipliesIfEfEEEvT_T0_DpT1_:
        /* <DEDUP_REMOVED lines=24> */
.L_x_5159:
        /* <DEDUP_REMOVED lines=42> */
[----:B--2---:R-:W-:Y:S02]  /*0420*/  @P1 FMUL.FTZ R23, R20, c[0x0][0xe8c] ;  /* 0x0003a30014171a20 */ /* 0x004fe40000410000 */
[----:B---3--:R-:W-:Y:S02]  /*0430*/  @P3 FMUL.FTZ R21, R18, c[0x0][0xe8c] ;  /* 0x0003a30012153a20 */ /* 0x008fe40000410000 */
[----:B----4-:R-:W-:-:S03]  /*0440*/  @P0 FMUL.FTZ R15, R15, c[0x0][0xe8c] ;  /* 0x0003a3000f0f0a20 */ /* 0x010fc60000410000 */
[----:B------:R0:W-:Y:S01]  /*0450*/  @P3 STG.E [R10.64], R21 ;  /* 0x000000150a003986 */ /* 0x0001e2000c101904 */
[----:B-----5:R-:W-:-:S03]  /*0460*/  @P2 FMUL.FTZ R19, R19, c[0x0][0xe8c] ;  /* 0x0003a30013132a20 */ /* 0x020fc60000410000 */
        /* <DEDUP_REMOVED lines=9> */
.L_x_5158:
[----:B------:R-:W0:Y:S02]  /*0500*/  S2R R13, SR_TID.X ;  /* 0x00000000000d7919 */ /* 0x000e240000002100 */
[----:B0-----:R-:W-:-:S05]  /*0510*/  IMAD.WIDE.U32 R6, R13, 0x4, RZ ;  /* 0x000000040d067825 */ /* 0x001fca00078e00ff */
[----:B------:R-:W-:-:S04]  /*0520*/  ISETP.GE.U32.AND P0, PT, R6, R0, PT ;  /* 0x000000000600720c */ /* 0x000fc80003f06070 */
[----:B------:R-:W-:-:S04]  /*0530*/  ISETP.GE.AND.EX P0, PT, R7, R4, PT, P0 ;  /* 0x000000040700720c */ /* 0x000fc80003f06300 */
[----:B------:R-:W-:-:S13]  /*0540*/  ISETP.GT.U32.OR P0, PT, R13, 0x3fff, P0 ;  /* 0x00003fff0d00780c */ /* 0x000fda0000704470 */
[----:B------:R-:W-:Y:S05]  /*0550*/  @P0 EXIT ;  /* 0x000000000000094d */ /* 0x000fea0003800000 */
[----:B------:R-:W-:Y:S02]  /*0560*/  IMAD.MOV.U32 R12, RZ, RZ, RZ ;  /* 0x000000ffff0c7224 */ /* 0x000fe400078e00ff */
.L_x_5160:
        /* <DEDUP_REMOVED lines=18> */
.L_x_5161:
        /* <DEDUP_REMOVED lines=15> */
.L_x_5404:


//--------------------- .text._ZN2at6native57_GLOBAL__N__f3eca4a2_24_ForeachBinaryOpScalar_cu_86b9896c25multi_tensor_apply_kernelINS1_18TensorListMetadataILi1EEENS1_21BinaryOpScalarFunctorIdLi1ELi1ELi0EEEJSt10multipliesIdEdEEEvT_T0_DpT1_ --------------------------
	.section	.text._ZN2at6native57_GLOBAL__N__f3eca4a2_24_ForeachBinaryOpScalar_cu_86b9896c25multi_tensor_apply_kernelINS1_18TensorListMetadataILi1EEENS1_21BinaryOpScalarFunctorIdLi1ELi1ELi0EEEJSt10multipliesIdEdEEEvT_T0_DpT1_,"ax",@progbits
	.sectioninfo	@"SHI_REGISTERS=28"
	.align	128
.text._ZN2at6native57_GLOBAL__N__f3eca4a2_24_ForeachBinaryOpScalar_cu_86b9896c25multi_tensor_apply_kernelINS1_18TensorListMetadataILi1EEENS1_21BinaryOpScalarFunctorIdLi1ELi1ELi0EEEJSt10multipliesIdEdEEEvT_T0_DpT1_:
        .type           _ZN2at6native57_GLOBAL__N__f3eca4a2_24_ForeachBinaryOpScalar_cu_86b9896c25multi_tensor_apply_kernelINS1_18TensorListMetadataILi1EEENS1_21BinaryOpScalarFunctorIdLi1ELi1ELi0EEEJSt10multipliesIdEdEEEvT_T0_DpT1_,@function
        .size           _ZN2at6native57_GLOBAL__N__f3eca4a2_24_ForeachBinaryOpScalar_cu_86b9896c25multi_tensor_apply_kernelINS1_18TensorListMetadataILi1EEENS1_21BinaryOpScalarFunctorIdLi1ELi1ELi0EEEJSt10multipliesIdEdEEEvT_T0_DpT1_,(.L_x_5405 - _ZN2at6native57_GLOBAL__N__f3eca4a2_24_ForeachBinaryOpScalar_cu_86b9896c25multi_tensor_apply_kernelINS1_18TensorListMetadataILi1EEENS1_21BinaryOpScalarFunctorIdLi1ELi1ELi0EEEJSt10multipliesIdEdEEEvT_T0_DpT1_)
        .other          _ZN2at6native57_GLOBAL__N__f3eca4a2_24_ForeachBinaryOpScalar_cu_86b9896c25multi_tensor_apply_kernelINS1_18TensorListMetadataILi1EEENS1_21BinaryOpScalarFunctorIdLi1ELi1ELi0EEEJSt10multipliesIdEdEEEvT_T0_DpT1_,@"STO_CUDA_ENTRY STV_DEFAULT"
_ZN2at6native57_GLOBAL__N__f3eca4a2_24_ForeachBinaryOpScalar_cu_86b9896c25multi_tensor_apply_kernelINS1_18TensorListMetadataILi1EEENS1_21BinaryOpScalarFunctorIdLi1ELi1ELi0EEEJSt10multipliesIdEdEEEvT_T0_DpT1_:
        /* <DEDUP_REMOVED lines=24> */
.L_x_5163:
        /* <DEDUP_REMOVED lines=43> */
[----:B--2---:R-:W-:-:S04]  /*0430*/  @P0 DMUL R22, R22, c[0x0][0xe90] ;  /* 0x0003a40016160a28 */ /* 0x004fc80000000000 */
[----:B---3--:R-:W-:-:S04]  /*0440*/  @P1 DMUL R24, R24, c[0x0][0xe90] ;  /* 0x0003a40018181a28 */ /* 0x008fc80000000000 */
[----:B----4-:R-:W0:-:S04]  /*0450*/  @P3 DMUL R20, R20, c[0x0][0xe90] ;  /* 0x0003a40014143a28 */ /* 0x010e080000000000 */
[----:B-----5:R-:W1:-:S03]  /*0460*/  @P2 DMUL R18, R18, c[0x0][0xe90] ;  /* 0x0003a40012122a28 */ /* 0x020e460000000000 */
        /* <DEDUP_REMOVED lines=10> */
.L_x_5162:
[----:B------:R-:W0:Y:S02]  /*0510*/  S2R R17, SR_TID.X ;  /* 0x0000000000117919 */ /* 0x000e240000002100 */
[----:B0-----:R-:W-:-:S05]  /*0520*/  IMAD.WIDE.U32 R4, R17, 0x4, RZ ;  /* 0x0000000411047825 */ /* 0x001fca00078e00ff */
[----:B------:R-:W-:-:S04]  /*0530*/  ISETP.GE.U32.AND P0, PT, R4, R0, PT ;  /* 0x000000000400720c */ /* 0x000fc80003f06070 */
[----:B------:R-:W-:-:S04]  /*0540*/  ISETP.GE.AND.EX P0, PT, R5, R2, PT, P0 ;  /* 0x000000020500720c */ /* 0x000fc80003f06300 */
[----:B------:R-:W-:-:S13]  /*0550*/  ISETP.GT.U32.OR P0, PT, R17, 0x3fff, P0 ;  /* 0x00003fff1100780c */ /* 0x000fda0000704470 */
[----:B------:R-:W-:Y:S05]  /*0560*/  @P0 EXIT ;  /* 0x000000000000094d */ /* 0x000fea0003800000 */
[----:B------:R-:W-:Y:S02]  /*0570*/  IMAD.MOV.U32 R16, RZ, RZ, RZ ;  /* 0x000000ffff107224 */ /* 0x000fe400078e00ff */
.L_x_5164:
        /* <DEDUP_REMOVED lines=20> */
.L_x_5165:
        /* <DEDUP_REMOVED lines=12> */
.L_x_5405:


//--------------------- .text._ZN2at6native57_GLOBAL__N__f3eca4a2_24_ForeachBinaryOpScalar_cu_86b9896c25multi_tensor_apply_kernelINS1_18TensorListMetadataILi1EEENS1_21BinaryOpScalarFunctorIsLi1ELi1ELi0EEEJSt10multipliesIsEsEEEvT_T0_DpT1_ --------------------------
	.section	.text._ZN2at6native57_GLOBAL__N__f3eca4a2_24_ForeachBinaryOpScalar_cu_86b9896c25multi_tensor_apply_kernelINS1_18TensorListMetadataILi1EEENS1_21BinaryOpScalarFunctorIsLi1ELi1ELi0EEEJSt10multipliesIsEsEEEvT_T0_DpT1_,"ax",@progbits
	.sectioninfo	@"SHI_REGISTERS=29"
	.align	128
.text._ZN2at6native57_GLOBAL__N__f3eca4a2_24_ForeachBinaryOpScalar_cu_86b9896c25multi_tensor_apply_kernelINS1_18TensorListMetadataILi1EEENS1_21BinaryOpScalarFunctorIsLi1ELi1ELi0EEEJSt10multipliesIsEsEEEvT_T0_DpT1_:
        .type           _ZN2at6native57_GLOBAL__N__f3eca4a2_24_ForeachBinaryOpScalar_cu_86b9896c25multi_tensor_apply_kernelINS1_18TensorListMetadataILi1EEENS1_21BinaryOpScalarFunctorIsLi1ELi1ELi0EEEJSt10multipliesIsEsEEEvT_T0_DpT1_,@function
        .size           _ZN2at6native57_GLOBAL__N__f3eca4a2_24_ForeachBinaryOpScalar_cu_86b9896c25multi_tensor_apply_kernelINS1_18TensorListMetadataILi1EEENS1_21BinaryOpScalarFunctorIsLi1ELi1ELi0EEEJSt10multipliesIsEsEEEvT_T0_DpT1_,(.L_x_5406 - _ZN2at6native57_GLOBAL__N__f3eca4a2_24_ForeachBinaryOpScalar_cu_86b9896c25multi_tensor_apply_kernelINS1_18TensorListMetadataILi1EEENS1_21BinaryOpScalarFunctorIsLi1ELi1ELi0EEEJSt10multipliesIsEsEEEvT_T0_DpT1_)
        .other          _ZN2at6native57_GLOBAL__N__f3eca4a2_24_ForeachBinaryOpScalar_cu_86b9896c25multi_tensor_apply_kernelINS1_18TensorListMetadataILi1EEENS1_21BinaryOpScalarFunctorIsLi1ELi1ELi0EEEJSt10multipliesIsEsEEEvT_T0_DpT1_,@"STO_CUDA_ENTRY STV_DEFAULT"
_ZN2at6native57_GLOBAL__N__f3eca4a2_24_ForeachBinaryOpScalar_cu_86b9896c25multi_tensor_apply_kernelINS1_18TensorListMetadataILi1EEENS1_21BinaryOpScalarFunctorIsLi1ELi1ELi0EEEJSt10multipliesIsEsEEEvT_T0_DpT1_:
        /* <DEDUP_REMOVED lines=24> */
.L_x_5167:
        /* <DEDUP_REMOVED lines=13> */
[----:B------:R-:W-:Y:S02]  /*0250*/  LEA R11, P2, R14, R9, 0x1 ;  /* 0x000000090e0b7211 */ /* 0x000fe400078408ff */
[----:B------:R-:W-:-:S02]  /*0260*/  ISETP.GE.U32.AND.EX P6, PT, R19, RZ, PT, P6 ;  /* 0x000000ff1300720c */ /* 0x000fc40003fc6160 */
[----:B------:R-:W-:Y:S01]  /*0270*/  ISETP.LT.AND.EX P0, PT, R7, R12, !P0, P1 ;  /* 0x0000000c0700720c */ /* 0x000fe20004701310 */
[--C-:B------:R-:W-:Y:S01]  /*0280*/  IMAD.X R21, RZ, RZ, R19.reuse, P2 ;  /* 0x000000ffff157224 */ /* 0x100fe200010e0613 */
[----:B------:R-:W-:Y:S02]  /*0290*/  IADD3 R7, P5, R6, R9, RZ ;  /* 0x0000000906077210 */ /* 0x000fe40007fbe0ff */
[----:B------:R-:W-:Y:S02]  /*02a0*/  LEA R8, P4, R9, R2, 0x1 ;  /* 0x0000000209087211 */ /* 0x000fe400078808ff */
[----:B------:R-:W-:Y:S02]  /*02b0*/  ISETP.LT.AND.EX P3, PT, R19, R12, !P6, P3 ;  /* 0x0000000c1300720c */ /* 0x000fe40007761330 */
[----:B------:R-:W-:Y:S02]  /*02c0*/  ISETP.GE.U32.AND P1, PT, R11, 0x10000, PT ;  /* 0x000100000b00780c */ /* 0x000fe40003f26070 */
[--C-:B------:R-:W-:Y:S01]  /*02d0*/  LEA.HI.X R9, R9, R3, R19.reuse, 0x1, P4 ;  /* 0x0000000309097211 */ /* 0x100fe200020f0c13 */
[----:B------:R-:W-:Y:S01]  /*02e0*/  IMAD.X R19, RZ, RZ, R19, P5 ;  /* 0x000000ffff137224 */ /* 0x000fe200028e0613 */
[----:B------:R-:W-:-:S02]  /*02f0*/  ISETP.GE.U32.AND P4, PT, R7, 0x10000, PT ;  /* 0x000100000700780c */ /* 0x000fc40003f86070 */
[-C--:B------:R-:W-:Y:S02]  /*0300*/  ISETP.LT.U32.AND P2, PT, R11, R0.reuse, PT ;  /* 0x000000000b00720c */ /* 0x080fe40003f41070 */
[----:B------:R-:W-:Y:S02]  /*0310*/  ISETP.GE.U32.AND.EX P5, PT, R21, RZ, PT, P1 ;  /* 0x000000ff1500720c */ /* 0x000fe40003fa6110 */
[----:B------:R-:W-:Y:S01]  /*0320*/  ISETP.LT.U32.AND P1, PT, R7, R0, PT ;  /* 0x000000000700720c */ /* 0x000fe20003f21070 */
[----:B------:R-:W2:Y:S01]  /*0330*/  @P3 LDG.E.U16 R15, [R8.64] ;  /* 0x00000006080f3981 */ /* 0x000ea2000c1e1500 */
[----:B------:R-:W-:Y:S02]  /*0340*/  ISETP.GE.U32.AND.EX P4, PT, R19, RZ, PT, P4 ;  /* 0x000000ff1300720c */ /* 0x000fe40003f86140 */
[-C--:B------:R-:W-:Y:S02]  /*0350*/  ISETP.LT.AND.EX P2, PT, R21, R12.reuse, !P5, P2 ;  /* 0x0000000c1500720c */ /* 0x080fe40006f41320 */
[----:B------:R-:W-:-:S02]  /*0360*/  ISETP.LT.AND.EX P1, PT, R19, R12, !P4, P1 ;  /* 0x0000000c1300720c */ /* 0x000fc40006721310 */
[-C--:B------:R-:W-:Y:S02]  /*0370*/  LEA R10, P6, R11, R2.reuse, 0x1 ;  /* 0x000000020b0a7211 */ /* 0x080fe400078c08ff */
[----:B------:R-:W-:Y:S02]  /*0380*/  LEA R6, P5, R7, R2, 0x1 ;  /* 0x0000000207067211 */ /* 0x000fe400078a08ff */
[----:B------:R-:W-:Y:S02]  /*0390*/  PRMT R22, RZ, 0x7610, R22 ;  /* 0x00007610ff167816 */ /* 0x000fe40000000016 */
        /* <DEDUP_REMOVED lines=14> */
[----:B------:R-:W-:-:S04]  /*0480*/  @P3 IMAD.MOV.U32 R24, RZ, RZ, R25 ;  /* 0x000000ffff183224 */ /* 0x000fc800078e0019 */
[----:B------:R-:W-:Y:S01]  /*0490*/  @P3 IMAD R15, R15, R24, RZ ;  /* 0x000000180f0f3224 */ /* 0x000fe200078e02ff */
        /* <DEDUP_REMOVED lines=8> */
[----:B------:R-:W-:Y:S02]  /*0520*/  @P1 IMAD.MOV.U32 R23, RZ, RZ, R21 ;  /* 0x000000ffff171224 */ /* 0x000fe400078e0015 */
[----:B------:R-:W-:Y:S02]  /*0530*/  @P1 IMAD.MOV.U32 R22, RZ, RZ, R26 ;  /* 0x000000ffff161224 */ /* 0x000fe400078e001a */
[----:B------:R-:W-:Y:S02]  /*0540*/  @P2 IMAD R21, R25, R18, RZ ;  /* 0x0000001219152224 */ /* 0x000fe400078e02ff */
[----:B------:R-:W-:-:S02]  /*0550*/  IMAD.MOV.U32 R25, RZ, RZ, c[0x0][0x0] ;  /* 0x00000000ff197624 */ /* 0x000fc400078e00ff */
[----:B------:R-:W-:Y:S02]  /*0560*/  @P0 IMAD R19, R20, R19, RZ ;  /* 0x0000001314130224 */ /* 0x000fe400078e02ff */
[----:B------:R-:W-:Y:S01]  /*0570*/  @P1 IMAD R23, R22, R23, RZ ;  /* 0x0000001716171224 */ /* 0x000fe200078e02ff */
[----:B------:R0:W-:Y:S01]  /*0580*/  @P3 STG.E.U16 [R8.64], R15 ;  /* 0x0000000f08003986 */ /* 0x0001e2000c101506 */
[----:B------:R-:W-:-:S03]  /*0590*/  IMAD.WIDE.U32 R16, R25, 0x4, R16 ;  /* 0x0000000419107825 */ /* 0x000fc600078e0010 */
[----:B------:R0:W-:Y:S02]  /*05a0*/  @P0 STG.E.U16 [R4.64], R19 ;  /* 0x0000001304000986 */ /* 0x0001e4000c101506 */
[C---:B------:R-:W-:Y:S02]  /*05b0*/  ISETP.GE.U32.AND P0, PT, R16.reuse, 0x10000, PT ;  /* 0x000100001000780c */ /* 0x040fe40003f06070 */
[----:B------:R0:W-:Y:S04]  /*05c0*/  @P2 STG.E.U16 [R10.64], R21 ;  /* 0x000000150a002986 */ /* 0x0001e8000c101506 */
[----:B------:R0:W-:Y:S01]  /*05d0*/  @P1 STG.E.U16 [R6.64], R23 ;  /* 0x0000001706001986 */ /* 0x0001e2000c101506 */
[----:B------:R-:W-:Y:S02]  /*05e0*/  ISETP.LT.U32.AND P1, PT, R16, R0, PT ;  /* 0x000000001000720c */ /* 0x000fe40003f21070 */
[----:B------:R-:W-:-:S02]  /*05f0*/  ISETP.GE.U32.AND.EX P0, PT, R17, RZ, PT, P0 ;  /* 0x000000ff1100720c */ /* 0x000fc40003f06100 */
[----:B------:R-:W-:-:S13]  /*0600*/  ISETP.LT.AND.EX P1, PT, R17, R12, PT, P1 ;  /* 0x0000000c1100720c */ /* 0x000fda0003f21310 */
[----:B0-----:R-:W-:Y:S05]  /*0610*/  @!P0 BRA P1, `(.L_x_5167) ;  /* 0xfffffb6000008947 */ /* 0x001fea000083ffff */
[----:B------:R-:W-:Y:S05]  /*0620*/  EXIT ;  /* 0x000000000000794d */ /* 0x000fea0003800000 */
.L_x_5166:
        /* <DEDUP_REMOVED lines=9> */
.L_x_5168:
        /* <DEDUP_REMOVED lines=13> */
[----:B------:R-:W-:-:S02]  /*0790*/  IMAD.MOV.U32 R9, RZ, RZ, R13 ;  /* 0x000000ffff097224 */ /* 0x000fc400078e000d */
[----:B------:R-:W-:Y:S02]  /*07a0*/  IMAD R6, R6, UR4, RZ ;  /* 0x0000000406067c24 */ /* 0x000fe4000f8e02ff */
[----:B------:R-:W-:Y:S02]  /*07b0*/  IMAD R7, R7, UR4, RZ ;  /* 0x0000000407077c24 */ /* 0x000fe4000f8e02ff */
[----:B------:R-:W-:Y:S02]  /*07c0*/  IMAD R8, R8, UR4, RZ ;  /* 0x0000000408087c24 */ /* 0x000fe4000f8e02ff */
[----:B------:R-:W-:Y:S01]  /*07d0*/  IMAD R9, R9, UR4, RZ ;  /* 0x0000000409097c24 */ /* 0x000fe2000f8e02ff */
[----:B------:R-:W-:-:S04]  /*07e0*/  PRMT R7, R7, 0x5410, R6 ;  /* 0x0000541007077816 */ /* 0x000fc80000000006 */
        /* <DEDUP_REMOVED lines=8> */
.L_x_5169:
        /* <DEDUP_REMOVED lines=9> */
.L_x_5406:


//--------------------- .text._ZN2at6native57_GLOBAL__N__f3eca4a2_24_ForeachBinaryOpScalar_cu_86b9896c25multi_tensor_apply_kernelINS1_18TensorListMetadataILi1EEENS1_21BinaryOpScalarFunctorIlLi1ELi1ELi0EEEJSt10multipliesIlElEEEvT_T0_DpT1_ --------------------------
	.section	.text._ZN2at6native57_GLOBAL__N__f3eca4a2_24_ForeachBinaryOpScalar_cu_86b9896c25multi_tensor_apply_kernelINS1_18TensorListMetadataILi1EEENS1_21BinaryOpScalarFunctorIlLi1ELi1ELi0EEEJSt10multipliesIlElEEEvT_T0_DpT1_,"ax",@progbits
	.sectioninfo	@"SHI_REGISTERS=32"
	.align	128
.text._ZN2at6native57_GLOBAL__N__f3eca4a2_24_ForeachBinaryOpScalar_cu_86b9896c25multi_tensor_apply_kernelINS1_18TensorListMetadataILi1EEENS1_21BinaryOpScalarFunctorIlLi1ELi1ELi0EEEJSt10multipliesIlElEEEvT_T0_DpT1_:
        .type           _ZN2at6native57_GLOBAL__N__f3eca4a2_24_ForeachBinaryOpScalar_cu_86b9896c25multi_tensor_apply_kernelINS1_18TensorListMetadataILi1EEENS1_21BinaryOpScalarFunctorIlLi1ELi1ELi0EEEJSt10multipliesIlElEEEvT_T0_DpT1_,@function
        .size           _ZN2at6native57_GLOBAL__N__f3eca4a2_24_ForeachBinaryOpScalar_cu_86b9896c25multi_tensor_apply_kernelINS1_18TensorListMetadataILi1EEENS1_21BinaryOpScalarFunctorIlLi1ELi1ELi0EEEJSt10multipliesIlElEEEvT_T0_DpT1_,(.L_x_5407 - _ZN2at6native57_GLOBAL__N__f3eca4a2_24_ForeachBinaryOpScalar_cu_86b9896c25multi_tensor_apply_kernelINS1_18TensorListMetadataILi1EEENS1_21BinaryOpScalarFunctorIlLi1ELi1ELi0EEEJSt10multipliesIlElEEEvT_T0_DpT1_)
        .other          _ZN2at6native57_GLOBAL__N__f3eca4a2_24_ForeachBinaryOpScalar_cu_86b9896c25multi_tensor_apply_kernelINS1_18TensorListMetadataILi1EEENS1_21BinaryOpScalarFunctorIlLi1ELi1ELi0EEEJSt10multipliesIlElEEEvT_T0_DpT1_,@"STO_CUDA_ENTRY STV_DEFAULT"
_ZN2at6native57_GLOBAL__N__f3eca4a2_24_ForeachBinaryOpScalar_cu_86b9896c25multi_tensor_apply_kernelINS1_18TensorListMetadataILi1EEENS1_21BinaryOpScalarFunctorIlLi1ELi1ELi0EEEJSt10multipliesIlElEEEvT_T0_DpT1_:
        /* <DEDUP_REMOVED lines=24> */
.L_x_5171:
[----:B0-----:R-:W-:Y:S01]  /*0180*/  IADD3 R13, P0, R21, R24, RZ ;  /* 0x00000018150d7210 */ /* 0x001fe20007f1e0ff */
[----:B------:R-:W-:Y:S01]  /*0190*/  IMAD R8, R22, 0x3, RZ ;  /* 0x0000000316087824 */ /* 0x000fe200078e02ff */
[----:B------:R-:W-:Y:S02]  /*01a0*/  CS2R R18, SRZ ;  /* 0x0000000000127805 */ /* 0x000fe4000001ff00 */
[C---:B------:R-:W-:Y:S01]  /*01b0*/  IADD3 R5, P3, R13.reuse, c[0x0][0x0], RZ ;  /* 0x000000000d057a10 */ /* 0x040fe20007f7e0ff */
[----:B------:R-:W-:Y:S01]  /*01c0*/  IMAD.X R17, RZ, RZ, R25, P0 ;  /* 0x000000ffff117224 */ /* 0x000fe200000e0619 */
[----:B------:R-:W-:Y:S02]  /*01d0*/  ISETP.GE.U32.AND P0, PT, R13, 0x10000, PT ;  /* 0x000100000d00780c */ /* 0x000fe40003f06070 */
[----:B------:R-:W-:-:S02]  /*01e0*/  ISETP.GE.U32.AND P2, PT, R5, 0x10000, PT ;  /* 0x000100000500780c */ /* 0x000fc40003f46070 */
[----:B------:R-:W-:Y:S02]  /*01f0*/  IADD3.X R7, RZ, R17, RZ, P3, !PT ;  /* 0x00000011ff077210 */ /* 0x000fe40001ffe4ff */
[-C--:B------:R-:W-:Y:S02]  /*0200*/  ISETP.LT.U32.AND P1, PT, R13, R0.reuse, PT ;  /* 0x000000000d00720c */ /* 0x080fe40003f21070 */
[----:B------:R-:W-:Y:S02]  /*0210*/  ISETP.GE.U32.AND.EX P0, PT, R17, RZ, PT, P0 ;  /* 0x000000ff1100720c */ /* 0x000fe40003f06100 */
[----:B------:R-:W-:Y:S02]  /*0220*/  ISETP.LT.U32.AND P3, PT, R5, R0, PT ;  /* 0x000000000500720c */ /* 0x000fe40003f61070 */
[----:B------:R-:W-:Y:S02]  /*0230*/  ISETP.GE.U32.AND.EX P2, PT, R7, RZ, PT, P2 ;  /* 0x000000ff0700720c */ /* 0x000fe40003f46120 */
[----:B------:R-:W-:-:S02]  /*0240*/  ISETP.LT.AND.EX P1, PT, R17, R20, !P0, P1 ;  /* 0x000000141100720c */ /* 0x000fc40004721310 */
[----:B------:R-:W-:Y:S02]  /*0250*/  ISETP.LT.AND.EX P0, PT, R7, R20, !P2, P3 ;  /* 0x000000140700720c */ /* 0x000fe40005701330 */
[-C--:B------:R-:W-:Y:S02]  /*0260*/  LEA R9, P3, R22, R13.reuse, 0x1 ;  /* 0x0000000d16097211 */ /* 0x080fe400078608ff */
[-C--:B------:R-:W-:Y:S02]  /*0270*/  LEA R4, P4, R5, R2.reuse, 0x3 ;  /* 0x0000000205047211 */ /* 0x080fe400078818ff */
[----:B------:R-:W-:Y:S01]  /*0280*/  LEA R6, P2, R13, R2, 0x3 ;  /* 0x000000020d067211 */ /* 0x000fe200078418ff */
[----:B------:R-:W-:Y:S01]  /*0290*/  IMAD.X R15, RZ, RZ, R17, P3 ;  /* 0x000000ffff0f7224 */ /* 0x000fe200018e0611 */
[----:B------:R-:W-:Y:S02]  /*02a0*/  IADD3 R11, P6, R8, R13, RZ ;  /* 0x0000000d080b7210 */ /* 0x000fe40007fde0ff */
[----:B------:R-:W-:-:S02]  /*02b0*/  LEA.HI.X R5, R5, R3, R7, 0x3, P4 ;  /* 0x0000000305057211 */ /* 0x000fc400020f1c07 */
[--C-:B------:R-:W-:Y:S01]  /*02c0*/  LEA.HI.X R7, R13, R3, R17.reuse, 0x3, P2 ;  /* 0x000000030d077211 */ /* 0x100fe200010f1c11 */
[----:B------:R-:W-:Y:S01]  /*02d0*/  IMAD.X R13, RZ, RZ, R17, P6 ;  /* 0x000000ffff0d7224 */ /* 0x000fe200030e0611 */
[----:B------:R-:W-:Y:S02]  /*02e0*/  ISETP.GE.U32.AND P5, PT, R9, 0x10000, PT ;  /* 0x000100000900780c */ /* 0x000fe40003fa6070 */
[----:B------:R-:W-:Y:S01]  /*02f0*/  ISETP.GE.U32.AND P3, PT, R11, 0x10000, PT ;  /* 0x000100000b00780c */ /* 0x000fe20003f66070 */
[----:B------:R-:W2:Y:S01]  /*0300*/  @P1 LDG.E.64 R18, [R6.64] ;  /* 0x0000000406121981 */ /* 0x000ea2000c1e1b00 */
[-C--:B------:R-:W-:Y:S02]  /*0310*/  ISETP.LT.U32.AND P4, PT, R9, R0.reuse, PT ;  /* 0x000000000900720c */ /* 0x080fe40003f81070 */
[----:B------:R-:W-:Y:S02]  /*0320*/  ISETP.GE.U32.AND.EX P5, PT, R15, RZ, PT, P5 ;  /* 0x000000ff0f00720c */ /* 0x000fe40003fa6150 */
[----:B------:R-:W-:-:S02]  /*0330*/  ISETP.LT.U32.AND P2, PT, R11, R0, PT ;  /* 0x000000000b00720c */ /* 0x000fc40003f41070 */
[----:B------:R-:W-:Y:S02]  /*0340*/  ISETP.GE.U32.AND.EX P3, PT, R13, RZ, PT, P3 ;  /* 0x000000ff0d00720c */ /* 0x000fe40003f66130 */
[----:B------:R-:W-:Y:S02]  /*0350*/  ISETP.LT.AND.EX P4, PT, R15, R20, !P5, P4 ;  /* 0x000000140f00720c */ /* 0x000fe40006f81340 */
[-C--:B------:R-:W-:Y:S02]  /*0360*/  LEA R8, P6, R9, R2.reuse, 0x3 ;  /* 0x0000000209087211 */ /* 0x080fe400078c18ff */
[----:B------:R-:W-:Y:S02]  /*0370*/  LEA R10, P5, R11, R2, 0x3 ;  /* 0x000000020b0a7211 */ /* 0x000fe400078a18ff */
[----:B------:R-:W-:Y:S02]  /*0380*/  ISETP.LT.AND.EX P2, PT, R13, R20, !P3, P2 ;  /* 0x000000140d00720c */ /* 0x000fe40005f41320 */
[----:B------:R-:W-:-:S02]  /*0390*/  LEA.HI.X R9, R9, R3, R15, 0x3, P6 ;  /* 0x0000000309097211 */ /* 0x000fc400030f1c0f */
[----:B------:R-:W-:Y:S01]  /*03a0*/  LEA.HI.X R11, R11, R3, R13, 0x3, P5 ;  /* 0x000000030b0b7211 */ /* 0x000fe200028f1c0d */
[----:B------:R-:W-:Y:S01]  /*03b0*/  CS2R R14, SRZ ;  /* 0x00000000000e7805 */ /* 0x000fe2000001ff00 */
[----:B------:R-:W-:Y:S01]  /*03c0*/  CS2R R12, SRZ ;  /* 0x00000000000c7805 */ /* 0x000fe2000001ff00 */
[----:B------:R-:W-:-:S04]  /*03d0*/  CS2R R16, SRZ ;  /* 0x0000000000107805 */ /* 0x000fc8000001ff00 */
[----:B------:R-:W3:Y:S04]  /*03e0*/  @P4 LDG.E.64 R14, [R8.64] ;  /* 0x00000004080e4981 */ /* 0x000ee8000c1e1b00 */
[----:B------:R-:W4:Y:S04]  /*03f0*/  @P0 LDG.E.64 R12, [R4.64] ;  /* 0x00000004040c0981 */ /* 0x000f28000c1e1b00 */
[----:B------:R-:W5:Y:S01]  /*0400*/  @P2 LDG.E.64 R16, [R10.64] ;  /* 0x000000040a102981 */ /* 0x000f62000c1e1b00 */
[----:B--2---:R-:W-:-:S04]  /*0410*/  @P1 IMAD R19, R19, c[0x0][0xe90], RZ ;  /* 0x0003a40013131a24 */ /* 0x004fc800078e02ff */
[C---:B------:R-:W-:Y:S02]  /*0420*/  @P1 IMAD R23, R18.reuse, c[0x0][0xe94], R19 ;  /* 0x0003a50012171a24 */ /* 0x040fe400078e0213 */
[----:B------:R-:W-:-:S04]  /*0430*/  @P1 IMAD.WIDE.U32 R18, R18, c[0x0][0xe90], RZ ;  /* 0x0003a40012121a25 */ /* 0x000fc800078e00ff */
[----:B------:R-:W-:-:S05]  /*0440*/  @P1 IMAD.IADD R19, R19, 0x1, R23 ;  /* 0x0000000113131824 */ /* 0x000fca00078e0217 */
[----:B------:R0:W-:Y:S01]  /*0450*/  @P1 STG.E.64 [R6.64], R18 ;  /* 0x0000001206001986 */ /* 0x0001e2000c101b04 */
[----:B---3--:R-:W-:Y:S02]  /*0460*/  @P4 IMAD R27, R15, c[0x0][0xe90], RZ ;  /* 0x0003a4000f1b4a24 */ /* 0x008fe400078e02ff */
[----:B----4-:R-:W-:Y:S02]  /*0470*/  @P0 IMAD R23, R13, c[0x0][0xe90], RZ ;  /* 0x0003a4000d170a24 */ /* 0x010fe400078e02ff */
[----:B------:R-:W-:Y:S02]  /*0480*/  @P4 IMAD R27, R14, c[0x0][0xe94], R27 ;  /* 0x0003a5000e1b4a24 */ /* 0x000fe400078e021b */
[----:B-----5:R-:W-:Y:S02]  /*0490*/  @P2 IMAD R17, R17, c[0x0][0xe90], RZ ;  /* 0x0003a40011112a24 */ /* 0x020fe400078e02ff */
[C---:B------:R-:W-:Y:S02]  /*04a0*/  @P0 IMAD R23, R12.reuse, c[0x0][0xe94], R23 ;  /* 0x0003a5000c170a24 */ /* 0x040fe400078e0217 */
[----:B------:R-:W-:-:S04]  /*04b0*/  @P0 IMAD.WIDE.U32 R12, R12, c[0x0][0xe90], RZ ;  /* 0x0003a4000c0c0a25 */ /* 0x000fc800078e00ff */
[----:B------:R-:W-:-:S04]  /*04c0*/  @P4 IMAD.WIDE.U32 R14, R14, c[0x0][0xe90], RZ ;  /* 0x0003a4000e0e4a25 */ /* 0x000fc800078e00ff */
[C---:B------:R-:W-:Y:S02]  /*04d0*/  @P2 IMAD R29, R16.reuse, c[0x0][0xe94], R17 ;  /* 0x0003a500101d2a24 */ /* 0x040fe400078e0211 */
[----:B------:R-:W-:Y:S01]  /*04e0*/  @P2 IMAD.WIDE.U32 R16, R16, c[0x0][0xe90], RZ ;  /* 0x0003a40010102a25 */ /* 0x000fe200078e00ff */
[----:B------:R-:W-:-:S03]  /*04f0*/  @P4 IADD3 R15, R15, R27, RZ ;  /* 0x0000001b0f0f4210 */ /* 0x000fc60007ffe0ff */
[----:B0-----:R-:W-:Y:S02]  /*0500*/  IMAD.MOV.U32 R7, RZ, RZ, c[0x0][0x0] ;  /* 0x00000000ff077624 */ /* 0x001fe400078e00ff */
[----:B------:R-:W-:Y:S02]  /*0510*/  @P0 IMAD.IADD R13, R13, 0x1, R23 ;  /* 0x000000010d0d0824 */ /* 0x000fe400078e0217 */
[----:B------:R-:W-:Y:S02]  /*0520*/  @P2 IMAD.IADD R17, R17, 0x1, R29 ;  /* 0x0000000111112824 */ /* 0x000fe400078e021d */
[----:B------:R-:W-:Y:S01]  /*0530*/  IMAD.WIDE.U32 R24, R7, 0x4, R24 ;  /* 0x0000000407187825 */ /* 0x000fe200078e0018 */
[----:B------:R0:W-:Y:S04]  /*0540*/  @P0 STG.E.64 [R4.64], R12 ;  /* 0x0000000c04000986 */ /* 0x0001e8000c101b04 */
[----:B------:R0:W-:Y:S01]  /*0550*/  @P4 STG.E.64 [R8.64], R14 ;  /* 0x0000000e08004986 */ /* 0x0001e2000c101b04 */
[----:B------:R-:W-:-:S02]  /*0560*/  ISETP.GE.U32.AND P0, PT, R24, 0x10000, PT ;  /* 0x000100001800780c */ /* 0x000fc40003f06070 */
[----:B------:R-:W-:Y:S01]  /*0570*/  ISETP.LT.U32.AND P1, PT, R24, R0, PT ;  /* 0x000000001800720c */ /* 0x000fe20003f21070 */
[----:B------:R0:W-:Y:S01]  /*0580*/  @P2 STG.E.64 [R10.64], R16 ;  /* 0x000000100a002986 */ /* 0x0001e2000c101b04 */
[C---:B------:R-:W-:Y:S02]  /*0590*/  ISETP.GE.U32.AND.EX P0, PT, R25.reuse, RZ, PT, P0 ;  /* 0x000000ff1900720c */ /* 0x040fe40003f06100 */
[----:B------:R-:W-:-:S13]  /*05a0*/  ISETP.LT.AND.EX P1, PT, R25, R20, PT, P1 ;  /* 0x000000141900720c */ /* 0x000fda0003f21310 */
[----:B0-----:R-:W-:Y:S05]  /*05b0*/  @!P0 BRA P1, `(.L_x_5171) ;  /* 0xfffffbc000008947 */ /* 0x001fea000083ffff */
[----:B------:R-:W-:Y:S05]  /*05c0*/  EXIT ;  /* 0x000000000000794d */ /* 0x000fea0003800000 */
.L_x_5170:
[----:B------:R-:W0:Y:S02]  /*05d0*/  S2R R14, SR_TID.X ;  /* 0x00000000000e7919 */ /* 0x000e240000002100 */
[----:B0-----:R-:W-:-:S05]  /*05e0*/  IMAD.WIDE.U32 R4, R14, 0x4, RZ ;  /* 0x000000040e047825 */ /* 0x001fca00078e00ff */
[----:B------:R-:W-:-:S04]  /*05f0*/  ISETP.GE.U32.AND P0, PT, R4, R0, PT ;  /* 0x000000000400720c */ /* 0x000fc80003f06070 */
[----:B------:R-:W-:-:S04]  /*0600*/  ISETP.GE.AND.EX P0, PT, R5, R20, PT, P0 ;  /* 0x000000140500720c */ /* 0x000fc80003f06300 */
[----:B------:R-:W-:-:S13]  /*0610*/  ISETP.GT.U32.OR P0, PT, R14, 0x3fff, P0 ;  /* 0x00003fff0e00780c */ /* 0x000fda0000704470 */
[----:B------:R-:W-:Y:S05]  /*0620*/  @P0 EXIT ;  /* 0x000000000000094d */ /* 0x000fea0003800000 */
[----:B------:R-:W-:Y:S02]  /*0630*/  IMAD.MOV.U32 R15, RZ, RZ, RZ ;  /* 0x000000ffff0f7224 */ /* 0x000fe400078e00ff */
.L_x_5172:
        /* <DEDUP_REMOVED lines=8> */
[----:B--2---:R-:W-:Y:S02]  /*06c0*/  IMAD R7, R7, c[0x0][0xe90], RZ ;  /* 0x0003a40007077a24 */ /* 0x004fe400078e02ff */
[----:B------:R-:W-:Y:S02]  /*06d0*/  IMAD R5, R5, c[0x0][0xe90], RZ ;  /* 0x0003a40005057a24 */ /* 0x000fe400078e02ff */
[C---:B------:R-:W-:Y:S02]  /*06e0*/  IMAD R17, R6.reuse, c[0x0][0xe94], R7 ;  /* 0x0003a50006117a24 */ /* 0x040fe400078e0207 */
[----:B------:R-:W-:-:S04]  /*06f0*/  IMAD.WIDE.U32 R6, R6, c[0x0][0xe90], RZ ;  /* 0x0003a40006067a25 */ /* 0x000fc800078e00ff */
[----:B---3--:R-:W-:Y:S02]  /*0700*/  IMAD R9, R9, c[0x0][0xe90], RZ ;  /* 0x0003a40009097a24 */ /* 0x008fe400078e02ff */
[----:B------:R-:W-:Y:S02]  /*0710*/  IMAD R11, R11, c[0x0][0xe90], RZ ;  /* 0x0003a4000b0b7a24 */ /* 0x000fe400078e02ff */
[C---:B------:R-:W-:Y:S02]  /*0720*/  IMAD R19, R4.reuse, c[0x0][0xe94], R5 ;  /* 0x0003a50004137a24 */ /* 0x040fe400078e0205 */
[----:B------:R-:W-:-:S04]  /*0730*/  IMAD.WIDE.U32 R4, R4, c[0x0][0xe90], RZ ;  /* 0x0003a40004047a25 */ /* 0x000fc800078e00ff */
[----:B------:R-:W-:Y:S01]  /*0740*/  IMAD.IADD R7, R7, 0x1, R17 ;  /* 0x0000000107077824 */ /* 0x000fe200078e0211 */
[----:B------:R-:W-:Y:S01]  /*0750*/  IADD3 R5, R5, R19, RZ ;  /* 0x0000001305057210 */ /* 0x000fe20007ffe0ff */
[----:B------:R-:W-:Y:S02]  /*0760*/  IMAD R17, R8, c[0x0][0xe94], R9 ;  /* 0x0003a50008117a24 */ /* 0x000fe400078e0209 */
[----:B------:R-:W-:Y:S02]  /*0770*/  IMAD R21, R10, c[0x0][0xe94], R11 ;  /* 0x0003a5000a157a24 */ /* 0x000fe400078e020b */
[----:B------:R-:W-:Y:S01]  /*0780*/  IMAD.WIDE.U32 R8, R8, c[0x0][0xe90], RZ ;  /* 0x0003a40008087a25 */ /* 0x000fe200078e00ff */
[----:B------:R0:W-:Y:S03]  /*0790*/  STG.E.128 [R12.64], R4 ;  /* 0x000000040c007986 */ /* 0x0001e6000c101d04 */
[----:B------:R-:W-:-:S04]  /*07a0*/  IMAD.WIDE.U32 R10, R10, c[0x0][0xe90], RZ ;  /* 0x0003a4000a0a7a25 */ /* 0x000fc800078e00ff */
[----:B------:R-:W-:Y:S02]  /*07b0*/  IMAD.IADD R9, R9, 0x1, R17 ;  /* 0x0000000109097824 */ /* 0x000fe400078e0211 */
[----:B------:R-:W-:Y:S02]  /*07c0*/  IMAD.IADD R11, R11, 0x1, R21 ;  /* 0x000000010b0b7824 */ /* 0x000fe400078e0215 */
[----:B0-----:R-:W-:Y:S01]  /*07d0*/  IMAD.MOV.U32 R5, RZ, RZ, R9 ;  /* 0x000000ffff057224 */ /* 0x001fe200078e0009 */
[----:B------:R-:W-:Y:S01]  /*07e0*/  MOV R4, R8 ;  /* 0x0000000800047202 */ /* 0x000fe20000000f00 */
        /* <DEDUP_REMOVED lines=9> */
.L_x_5173:
        /* <DEDUP_REMOVED lines=16> */
.L_x_5407:


//--------------------- .text._ZN2at6native57_GLOBAL__N__f3eca4a2_24_ForeachBinaryOpScalar_cu_86b9896c25multi_tensor_apply_kernelINS1_18TensorListMetadataILi1EEENS1_21BinaryOpScalarFunctorIiLi1ELi1ELi0EEEJSt10multipliesIiEiEEEvT_T0_DpT1_ --------------------------
	.section	.text._ZN2at6native57_GLOBAL__N__f3eca4a2_24_ForeachBinaryOpScalar_cu_86b9896c25multi_tensor_apply_kernelINS1_18TensorListMetadataILi1EEENS1_21BinaryOpScalarFunctorIiLi1ELi1ELi0EEEJSt10multipliesIiEiEEEvT_T0_DpT1_,"ax",@progbits
	.sectioninfo	@"SHI_REGISTERS=26"
	.align	128
.text._ZN2at6native57_GLOBAL__N__f3eca4a2_24_ForeachBinaryOpScalar_cu_86b9896c25multi_tensor_apply_kernelINS1_18TensorListMetadataILi1EEENS1_21BinaryOpScalarFunctorIiLi1ELi1ELi0EEEJSt10multipliesIiEiEEEvT_T0_DpT1_:
        .type           _ZN2at6native57_GLOBAL__N__f3eca4a2_24_ForeachBinaryOpScalar_cu_86b9896c25multi_tensor_apply_kernelINS1_18TensorListMetadataILi1EEENS1_21BinaryOpScalarFunctorIiLi1ELi1ELi0EEEJSt10multipliesIiEiEEEvT_T0_DpT1_,@function
        .size           _ZN2at6native57_GLOBAL__N__f3eca4a2_24_ForeachBinaryOpScalar_cu_86b9896c25multi_tensor_apply_kernelINS1_18TensorListMetadataILi1EEENS1_21BinaryOpScalarFunctorIiLi1ELi1ELi0EEEJSt10multipliesIiEiEEEvT_T0_DpT1_,(.L_x_5408 - _ZN2at6native57_GLOBAL__N__f3eca4a2_24_ForeachBinaryOpScalar_cu_86b9896c25multi_tensor_apply_kernelINS1_18TensorListMetadataILi1EEENS1_21BinaryOpScalarFunctorIiLi1ELi1ELi0EEEJSt10multipliesIiEiEEEvT_T0_DpT1_)
        .other          _ZN2at6native57_GLOBAL__N__f3eca4a2_24_ForeachBinaryOpScalar_cu_86b9896c25multi_tensor_apply_kernelINS1_18TensorListMetadataILi1EEENS1_21BinaryOpScalarFunctorIiLi1ELi1ELi0EEEJSt10multipliesIiEiEEEvT_T0_DpT1_,@"STO_CUDA_ENTRY STV_DEFAULT"
_ZN2at6native57_GLOBAL__N__f3eca4a2_24_ForeachBinaryOpScalar_cu_86b9896c25multi_tensor_apply_kernelINS1_18TensorListMetadataILi1EEENS1_21BinaryOpScalarFunctorIiLi1ELi1ELi0EEEJSt10multipliesIiEiEEEvT_T0_DpT1_:
        /* <DEDUP_REMOVED lines=23> */
.L_x_5175:
        /* <DEDUP_REMOVED lines=41> */
[----:B------:R-:W-:-:S04]  /*0400*/  IMAD.WIDE.U32 R16, R14, 0x4, R16 ;  /* 0x000000040e107825 */ /* 0x000fc800078e0010 */
[----:B--2---:R-:W-:Y:S02]  /*0410*/  @P1 IMAD R23, R20, c[0x0][0xe8c], RZ ;  /* 0x0003a30014171a24 */ /* 0x004fe400078e02ff */
[----:B---3--:R-:W-:Y:S02]  /*0420*/  @P3 IMAD R21, R18, c[0x0][0xe8c], RZ ;  /* 0x0003a30012153a24 */ /* 0x008fe400078e02ff */
[----:B----4-:R-:W-:-:S03]  /*0430*/  @P0 IMAD R15, R15, c[0x0][0xe8c], RZ ;  /* 0x0003a3000f0f0a24 */ /* 0x010fc600078e02ff */
[----:B------:R0:W-:Y:S01]  /*0440*/  @P3 STG.E [R10.64], R21 ;  /* 0x000000150a003986 */ /* 0x0001e2000c101904 */
[----:B-----5:R-:W-:-:S03]  /*0450*/  @P2 IMAD R19, R19, c[0x0][0xe8c], RZ ;  /* 0x0003a30013132a24 */ /* 0x020fc600078e02ff */
        /* <DEDUP_REMOVED lines=9> */
.L_x_5174:
[----:B------:R-:W0:Y:S02]  /*04f0*/  S2R R13, SR_TID.X ;  /* 0x00000000000d7919 */ /* 0x000e240000002100 */
[----:B0-----:R-:W-:-:S05]  /*0500*/  IMAD.WIDE.U32 R6, R13, 0x4, RZ ;  /* 0x000000040d067825 */ /* 0x001fca00078e00ff */
[----:B------:R-:W-:-:S04]  /*0510*/  ISETP.GE.U32.AND P0, PT, R6, R0, PT ;  /* 0x000000000600720c */ /* 0x000fc80003f06070 */
[----:B------:R-:W-:-:S04]  /*0520*/  ISETP.GE.AND.EX P0, PT, R7, R4, PT, P0 ;  /* 0x000000040700720c */ /* 0x000fc80003f06300 */
[----:B------:R-:W-:-:S13]  /*0530*/  ISETP.GT.U32.OR P0, PT, R13, 0x3fff, P0 ;  /* 0x00003fff0d00780c */ /* 0x000fda0000704470 */
[----:B------:R-:W-:Y:S05]  /*0540*/  @P0 EXIT ;  /* 0x000000000000094d */ /* 0x000fea0003800000 */
[----:B------:R-:W-:Y:S02]  /*0550*/  IMAD.MOV.U32 R12, RZ, RZ, RZ ;  /* 0x000000ffff0c7224 */ /* 0x000fe400078e00ff */
.L_x_5176:
        /* <DEDUP_REMOVED lines=18> */
.L_x_5177:
        /* <DEDUP_REMOVED lines=16> */
.L_x_5408:


//--------------------- .text._ZN2at6native57_GLOBAL__N__f3eca4a2_24_ForeachBinaryOpScalar_cu_86b9896c25multi_tensor_apply_kernelINS1_18TensorListMetadataILi1EEENS1_21BinaryOpScalarFunctorIaLi1ELi1ELi0EEEJSt10multipliesIaEaEEEvT_T0_DpT1_ --------------------------
	.section	.text._ZN2at6native57_GLOBAL__N__f3eca4a2_24_ForeachBinaryOpScalar_cu_86b9896c25multi_tensor_apply_kernelINS1_18TensorListMetadataILi1EEENS1_21BinaryOpScalarFunctorIaLi1ELi1ELi0EEEJSt10multipliesIaEaEEEvT_T0_DpT1_,"ax",@progbits
	.sectioninfo	@"SHI_REGISTERS=28"
	.align	128
.text._ZN2at6native57_GLOBAL__N__f3eca4a2_24_ForeachBinaryOpScalar_cu_86b9896c25multi_tensor_apply_kernelINS1_18TensorListMetadataILi1EEENS1_21BinaryOpScalarFunctorIaLi1ELi1ELi0EEEJSt10multipliesIaEaEEEvT_T0_DpT1_:
        .type           _ZN2at6native57_GLOBAL__N__f3eca4a2_24_ForeachBinaryOpScalar_cu_86b9896c25multi_tensor_apply_kernelINS1_18TensorListMetadataILi1EEENS1_21BinaryOpScalarFunctorIaLi1ELi1ELi0EEEJSt10multipliesIaEaEEEvT_T0_DpT1_,@function
        .size           _ZN2at6native57_GLOBAL__N__f3eca4a2_24_ForeachBinaryOpScalar_cu_86b9896c25multi_tensor_apply_kernelINS1_18TensorListMetadataILi1EEENS1_21BinaryOpScalarFunctorIaLi1ELi1ELi0EEEJSt10multipliesIaEaEEEvT_T0_DpT1_,(.L_x_5409 - _ZN2at6native57_GLOBAL__N__f3eca4a2_24_ForeachBinaryOpScalar_cu_86b9896c25multi_tensor_apply_kernelINS1_18TensorListMetadataILi1EEENS1_21BinaryOpScalarFunctorIaLi1ELi1ELi0EEEJSt10multipliesIaEaEEEvT_T0_DpT1_)
        .other          _ZN2at6native57_GLOBAL__N__f3eca4a2_24_ForeachBinaryOpScalar_cu_86b9896c25multi_tensor_apply_kernelINS1_18TensorListMetadataILi1EEENS1_21BinaryOpScalarFunctorIaLi1ELi1ELi0EEEJSt10multipliesIaEaEEEvT_T0_DpT1_,@"STO_CUDA_ENTRY STV_DEFAULT"
_ZN2at6native57_GLOBAL__N__f3eca4a2_24_ForeachBinaryOpScalar_cu_86b9896c25multi_tensor_apply_kernelINS1_18TensorListMetadataILi1EEENS1_21BinaryOpScalarFunctorIaLi1ELi1ELi0EEEJSt10multipliesIaEaEEEvT_T0_DpT1_:
        /* <DEDUP_REMOVED lines=23> */
.L_x_5179:
        /* <DEDUP_REMOVED lines=47> */
[----:B------:R-:W-:-:S04]  /*0460*/  @P1 IMAD.MOV.U32 R24, RZ, RZ, R25 ;  /* 0x000000ffff181224 */ /* 0x000fc800078e0019 */
[----:B------:R-:W-:Y:S02]  /*0470*/  @P1 IMAD R15, R15, R24, RZ ;  /* 0x000000180f0f1224 */ /* 0x000fe400078e02ff */
[----:B------:R-:W-:Y:S01]  /*0480*/  IMAD.MOV.U32 R25, RZ, RZ, c[0x0][0x0] ;  /* 0x00000000ff197624 */ /* 0x000fe200078e00ff */
[----:B---3--:R-:W-:Y:S02]  /*0490*/  @P0 PRMT R23, R23, 0x9910, RZ ;  /* 0x0000991017170816 */ /* 0x008fe400000000ff */
[----:B----4-:R-:W-:Y:S01]  /*04a0*/  @P4 PRMT R24, R22, 0x9910, RZ ;  /* 0x0000991016184816 */ /* 0x010fe200000000ff */
[----:B-1----:R-:W-:Y:S01]  /*04b0*/  @P3 IMAD.MOV.U32 R22, RZ, RZ, R21 ;  /* 0x000000ffff163224 */ /* 0x002fe200078e0015 */
[----:B-----5:R-:W-:Y:S01]  /*04c0*/  @P3 PRMT R19, R19, 0x9910, RZ ;  /* 0x0000991013133816 */ /* 0x020fe200000000ff */
[----:B------:R-:W-:Y:S02]  /*04d0*/  @P0 IMAD.MOV.U32 R21, RZ, RZ, R23 ;  /* 0x000000ffff150224 */ /* 0x000fe400078e0017 */
[----:B------:R-:W-:-:S02]  /*04e0*/  @P4 IMAD.MOV.U32 R23, RZ, RZ, R24 ;  /* 0x000000ffff174224 */ /* 0x000fc400078e0018 */
[----:B------:R-:W-:Y:S02]  /*04f0*/  @P3 IMAD R19, R22, R19, RZ ;  /* 0x0000001316133224 */ /* 0x000fe400078e02ff */
[----:B------:R-:W-:Y:S02]  /*0500*/  @P0 IMAD R21, R20, R21, RZ ;  /* 0x0000001514150224 */ /* 0x000fe400078e02ff */
[----:B------:R-:W-:Y:S01]  /*0510*/  @P4 IMAD R23, R18, R23, RZ ;  /* 0x0000001712174224 */ /* 0x000fe200078e02ff */
[----:B------:R0:W-:Y:S01]  /*0520*/  @P1 STG.E.U8 [R6.64], R15 ;  /* 0x0000000f06001986 */ /* 0x0001e2000c101106 */
[----:B------:R-:W-:-:S03]  /*0530*/  IMAD.WIDE.U32 R16, R25, 0x4, R16 ;  /* 0x0000000419107825 */ /* 0x000fc600078e0010 */
[----:B------:R0:W-:Y:S02]  /*0540*/  @P3 STG.E.U8 [R2.64], R19 ;  /* 0x0000001302003986 */ /* 0x0001e4000c101106 */
[C---:B------:R-:W-:Y:S02]  /*0550*/  ISETP.LT.U32.AND P1, PT, R16.reuse, R0, PT ;  /* 0x000000001000720c */ /* 0x040fe40003f21070 */
[----:B------:R0:W-:Y:S01]  /*0560*/  @P0 STG.E.U8 [R8.64], R21 ;  /* 0x0000001508000986 */ /* 0x0001e2000c101106 */
[----:B------:R-:W-:-:S03]  /*0570*/  ISETP.GE.U32.AND P0, PT, R16, 0x10000, PT ;  /* 0x000100001000780c */ /* 0x000fc60003f06070 */
[----:B------:R0:W-:Y:S01]  /*0580*/  @P4 STG.E.U8 [R4.64], R23 ;  /* 0x0000001704004986 */ /* 0x0001e2000c101106 */
[C---:B------:R-:W-:Y:S02]  /*0590*/  ISETP.GE.U32.AND.EX P0, PT, R17.reuse, RZ, PT, P0 ;  /* 0x000000ff1100720c */ /* 0x040fe40003f06100 */
[----:B------:R-:W-:-:S13]  /*05a0*/  ISETP.LT.AND.EX P1, PT, R17, R12, PT, P1 ;  /* 0x0000000c1100720c */ /* 0x000fda0003f21310 */
[----:B0-----:R-:W-:Y:S05]  /*05b0*/  @!P0 BRA P1, `(.L_x_5179) ;  /* 0xfffffbb000008947 */ /* 0x001fea000083ffff */
[----:B------:R-:W-:Y:S05]  /*05c0*/  EXIT ;  /* 0x000000000000794d */ /* 0x000fea0003800000 */
.L_x_5178:
        /* <DEDUP_REMOVED lines=8> */
.L_x_5180:
        /* <DEDUP_REMOVED lines=8> */
[C---:B------:R-:W-:Y:S02]  /*06d0*/  LOP3.LUT R7, R4.reuse, 0xff, RZ, 0xc0, !PT ;  /* 0x000000ff04077812 */ /* 0x040fe400078ec0ff */
[C---:B------:R-:W-:Y:S02]  /*06e0*/  PRMT R5, R4.reuse, 0x7772, RZ ;  /* 0x0000777204057816 */ /* 0x040fe400000000ff */
[----:B------:R-:W-:Y:S01]  /*06f0*/  PRMT R8, R4, 0x7773, RZ ;  /* 0x0000777304087816 */ /* 0x000fe200000000ff */
[----:B------:R-:W-:Y:S02]  /*0700*/  IMAD R7, R7, UR4, RZ ;  /* 0x0000000407077c24 */ /* 0x000fe4000f8e02ff */
[----:B------:R-:W-:-:S02]  /*0710*/  IMAD R4, R6, UR4, RZ ;  /* 0x0000000406047c24 */ /* 0x000fc4000f8e02ff */
[----:B------:R-:W-:Y:S02]  /*0720*/  IMAD.MOV.U32 R6, RZ, RZ, R8 ;  /* 0x000000ffff067224 */ /* 0x000fe400078e0008 */
[----:B------:R-:W-:Y:S01]  /*0730*/  IMAD R5, R5, UR4, RZ ;  /* 0x0000000405057c24 */ /* 0x000fe2000f8e02ff */
[----:B------:R-:W-:Y:S01]  /*0740*/  PRMT R8, R4, 0x7604, R7 ;  /* 0x0000760404087816 */ /* 0x000fe20000000007 */
[----:B------:R-:W-:Y:S02]  /*0750*/  IMAD R4, R6, UR4, RZ ;  /* 0x0000000406047c24 */ /* 0x000fe4000f8e02ff */
[----:B------:R-:W-:Y:S01]  /*0760*/  IMAD.SHL.U32 R7, R9, 0x4, RZ ;  /* 0x0000000409077824 */ /* 0x000fe200078e00ff */
[----:B------:R-:W-:-:S04]  /*0770*/  PRMT R5, R5, 0x7054, R8 ;  /* 0x0000705405057816 */ /* 0x000fc80000000008 */
[----:B------:R-:W-:Y:S02]  /*0780*/  PRMT R5, R4, 0x654, R5 ;  /* 0x0000065404057816 */ /* 0x000fe40000000005 */
[----:B------:R-:W-:Y:S02]  /*0790*/  ISETP.GE.U32.AND P0, PT, R7, R0, PT ;  /* 0x000000000700720c */ /* 0x000fe40003f06070 */
[----:B------:R-:W-:Y:S01]  /*07a0*/  SHF.L.U64.HI R7, R9, 0x2, R14 ;  /* 0x0000000209077819 */ /* 0x000fe2000001020e */
[----:B------:R0:W-:Y:S03]  /*07b0*/  STG.E [R2.64], R5 ;  /* 0x0000000502007986 */ /* 0x0001e6000c101906 */
[----:B------:R-:W-:-:S13]  /*07c0*/  ISETP.GE.AND.EX P0, PT, R7, R12, PT, P0 ;  /* 0x0000000c0700720c */ /* 0x000fda0003f06300 */
[----:B0-----:R-:W-:Y:S05]  /*07d0*/  @!P0 BRA P1, `(.L_x_5180) ;  /* 0xfffffe7000008947 */ /* 0x001fea000083ffff */
[----:B------:R-:W-:Y:S05]  /*07e0*/  EXIT ;  /* 0x000000000000794d */ /* 0x000fea0003800000 */
.L_x_5181:
        /* <DEDUP_REMOVED lines=9> */
.L_x_5409:


//--------------------- .text._ZN2at6native57_GLOBAL__N__f3eca4a2_24_ForeachBinaryOpScalar_cu_86b9896c25multi_tensor_apply_kernelINS1_18TensorListMetadataILi1EEENS1_21BinaryOpScalarFunctorIhLi1ELi1ELi0EEEJSt10multipliesIhEhEEEvT_T0_DpT1_ --------------------------
	.section	.text._ZN2at6native57_GLOBAL__N__f3eca4a2_24_ForeachBinaryOpScalar_cu_86b9896c25multi_tensor_apply_kernelINS1_18TensorListMetadataILi1EEENS1_21BinaryOpScalarFunctorIhLi1ELi1ELi0EEEJSt10multipliesIhEhEEEvT_T0_DpT1_,"ax",@progbits
	.sectioninfo	@"SHI_REGISTERS=30"
	.align	128
.text._ZN2at6native57_GLOBAL__N__f3eca4a2_24_ForeachBinaryOpScalar_cu_86b9896c25multi_tensor_apply_kernelINS1_18TensorListMetadataILi1EEENS1_21BinaryOpScalarFunctorIhLi1ELi1ELi0EEEJSt10multipliesIhEhEEEvT_T0_DpT1_:
        .type           _ZN2at6native57_GLOBAL__N__f3eca4a2_24_ForeachBinaryOpScalar_cu_86b9896c25multi_tensor_apply_kernelINS1_18TensorListMetadataILi1EEENS1_21BinaryOpScalarFunctorIhLi1ELi1ELi0EEEJSt10multipliesIhEhEEEvT_T0_DpT1_,@function
        .size           _ZN2at6native57_GLOBAL__N__f3eca4a2_24_ForeachBinaryOpScalar_cu_86b9896c25multi_tensor_apply_kernelINS1_18TensorListMetadataILi1EEENS1_21BinaryOpScalarFunctorIhLi1ELi1ELi0EEEJSt10multipliesIhEhEEEvT_T0_DpT1_,(.L_x_5410 - _ZN2at6native57_GLOBAL__N__f3eca4a2_24_ForeachBinaryOpScalar_cu_86b9896c25multi_tensor_apply_kernelINS1_18TensorListMetadataILi1EEENS1_21BinaryOpScalarFunctorIhLi1ELi1ELi0EEEJSt10multipliesIhEhEEEvT_T0_DpT1_)
        .other          _ZN2at6native57_GLOBAL__N__f3eca4a2_24_ForeachBinaryOpScalar_cu_86b9896c25multi_tensor_apply_kernelINS1_18TensorListMetadataILi1EEENS1_21BinaryOpScalarFunctorIhLi1ELi1ELi0EEEJSt10multipliesIhEhEEEvT_T0_DpT1_,@"STO_CUDA_ENTRY STV_DEFAULT"
_ZN2at6native57_GLOBAL__N__f3eca4a2_24_ForeachBinaryOpScalar_cu_86b9896c25multi_tensor_apply_kernelINS1_18TensorListMetadataILi1EEENS1_21BinaryOpScalarFunctorIhLi1ELi1ELi0EEEJSt10multipliesIhEhEEEvT_T0_DpT1_:
        /* <DEDUP_REMOVED lines=24> */
.L_x_5183:
[----:B0-----:R-:W-:Y:S01]  /*0180*/  IADD3 R6, P0, R14, R16, RZ ;  /* 0x000000100e067210 */ /* 0x001fe20007f1e0ff */
[C---:B------:R-:W-:Y:S01]  /*0190*/  IMAD R3, R15.reuse, 0x3, RZ ;  /* 0x000000030f037824 */ /* 0x040fe200078e02ff */
[----:B------:R-:W-:Y:S02]  /*01a0*/  PRMT R19, RZ, 0x7610, R19 ;  /* 0x00007610ff137816 */ /* 0x000fe40000000013 */
[C---:B------:R-:W-:Y:S01]  /*01b0*/  ISETP.GE.U32.AND P3, PT, R6.reuse, 0x10000, PT ;  /* 0x000100000600780c */ /* 0x040fe20003f66070 */
[----:B------:R-:W-:Y:S01]  /*01c0*/  IMAD.X R5, RZ, RZ, R17, P0 ;  /* 0x000000ffff057224 */ /* 0x000fe200000e0611 */
[----:B------:R-:W-:Y:S02]  /*01d0*/  IADD3 R2, P6, R6, c[0x0][0x0], RZ ;  /* 0x0000000006027a10 */ /* 0x000fe40007fde0ff */
[----:B------:R-:W-:-:S02]  /*01e0*/  LEA R8, P1, R15, R6, 0x1 ;  /* 0x000000060f087211 */ /* 0x000fc400078208ff */
[C---:B------:R-:W-:Y:S02]  /*01f0*/  ISETP.LT.U32.AND P0, PT, R6.reuse, R0, PT ;  /* 0x000000000600720c */ /* 0x040fe40003f01070 */
[----:B------:R-:W-:Y:S01]  /*0200*/  ISETP.GE.U32.AND.EX P3, PT, R5, RZ, PT, P3 ;  /* 0x000000ff0500720c */ /* 0x000fe20003f66130 */
[--C-:B------:R-:W-:Y:S01]  /*0210*/  IMAD.X R9, RZ, RZ, R5.reuse, P1 ;  /* 0x000000ffff097224 */ /* 0x100fe200008e0605 */
[----:B------:R-:W-:Y:S01]  /*0220*/  IADD3 R4, P5, R3, R6, RZ ;  /* 0x0000000603047210 */ /* 0x000fe20007fbe0ff */
[--C-:B------:R-:W-:Y:S01]  /*0230*/  IMAD.X R3, RZ, RZ, R5.reuse, P6 ;  /* 0x000000ffff037224 */ /* 0x100fe200030e0605 */
[----:B------:R-:W-:Y:S02]  /*0240*/  IADD3 R6, P2, R6, R11, RZ ;  /* 0x0000000b06067210 */ /* 0x000fe40007f5e0ff */
[----:B------:R-:W-:Y:S02]  /*0250*/  ISETP.GE.U32.AND P4, PT, R2, 0x10000, PT ;  /* 0x000100000200780c */ /* 0x000fe40003f86070 */
[C---:B------:R-:W-:Y:S01]  /*0260*/  ISETP.LT.AND.EX P0, PT, R5.reuse, R13, !P3, P0 ;  /* 0x0000000d0500720c */ /* 0x040fe20005f01300 */
[----:B------:R-:W-:Y:S01]  /*0270*/  IMAD.X R7, R5, 0x1, R10, P2 ;  /* 0x0000000105077824 */ /* 0x000fe200010e060a */
[----:B------:R-:W-:Y:S01]  /*0280*/  ISETP.GE.U32.AND P1, PT, R8, 0x10000, PT ;  /* 0x000100000800780c */ /* 0x000fe20003f26070 */
[----:B------:R-:W-:Y:S01]  /*0290*/  IMAD.X R5, RZ, RZ, R5, P5 ;  /* 0x000000ffff057224 */ /* 0x000fe200028e0605 */
[----:B------:R-:W-:-:S02]  /*02a0*/  ISETP.LT.U32.AND P3, PT, R2, R0, PT ;  /* 0x000000000200720c */ /* 0x000fc40003f61070 */
[----:B------:R-:W-:Y:S02]  /*02b0*/  ISETP.GE.U32.AND.EX P4, PT, R3, RZ, PT, P4 ;  /* 0x000000ff0300720c */ /* 0x000fe40003f86140 */
[----:B------:R-:W-:Y:S02]  /*02c0*/  ISETP.LT.U32.AND P2, PT, R8, R0, PT ;  /* 0x000000000800720c */ /* 0x000fe40003f41070 */
[----:B------:R-:W-:Y:S02]  /*02d0*/  ISETP.GE.U32.AND.EX P1, PT, R9, RZ, PT, P1 ;  /* 0x000000ff0900720c */ /* 0x000fe40003f26110 */
[----:B------:R-:W-:Y:S01]  /*02e0*/  ISETP.GE.U32.AND P5, PT, R4, 0x10000, PT ;  /* 0x000100000400780c */ /* 0x000fe20003fa6070 */
[----:B------:R-:W2:Y:S01]  /*02f0*/  @P0 LDG.E.U8 R19, [R6.64] ;  /* 0x0000000406130981 */ /* 0x000ea2000c1e1100 */
[-C--:B------:R-:W-:Y:S02]  /*0300*/  ISETP.LT.AND.EX P3, PT, R3, R13.reuse, !P4, P3 ;  /* 0x0000000d0300720c */ /* 0x080fe40006761330 */
[----:B------:R-:W-:-:S02]  /*0310*/  ISETP.LT.AND.EX P1, PT, R9, R13, !P1, P2 ;  /* 0x0000000d0900720c */ /* 0x000fc40004f21320 */
[----:B------:R-:W-:Y:S02]  /*0320*/  ISETP.LT.U32.AND P4, PT, R4, R0, PT ;  /* 0x000000000400720c */ /* 0x000fe40003f81070 */
[C---:B------:R-:W-:Y:S02]  /*0330*/  ISETP.GE.U32.AND.EX P5, PT, R5.reuse, RZ, PT, P5 ;  /* 0x000000ff0500720c */ /* 0x040fe40003fa6150 */
[----:B------:R-:W-:Y:S02]  /*0340*/  IADD3 R8, P2, R8, R11, RZ ;  /* 0x0000000b08087210 */ /* 0x000fe40007f5e0ff */
[----:B------:R-:W-:Y:S02]  /*0350*/  ISETP.LT.AND.EX P4, PT, R5, R13, !P5, P4 ;  /* 0x0000000d0500720c */ /* 0x000fe40006f81340 */
[----:B------:R-:W-:Y:S01]  /*0360*/  IADD3 R2, P6, R2, R11, RZ ;  /* 0x0000000b02027210 */ /* 0x000fe20007fde0ff */
[----:B------:R-:W-:Y:S01]  /*0370*/  IMAD.X R9, R9, 0x1, R10, P2 ;  /* 0x0000000109097824 */ /* 0x000fe200010e060a */
[----:B------:R-:W-:-:S02]  /*0380*/  PRMT R21, RZ, 0x7610, R21 ;  /* 0x00007610ff157816 */ /* 0x000fc40000000015 */
[----:B------:R-:W-:Y:S01]  /*0390*/  IADD3 R4, P5, R4, R11, RZ ;  /* 0x0000000b04047210 */ /* 0x000fe20007fbe0ff */
[----:B------:R-:W-:Y:S01]  /*03a0*/  IMAD.X R3, R3, 0x1, R10, P6 ;  /* 0x0000000103037824 */ /* 0x000fe200030e060a */
[----:B------:R-:W-:Y:S02]  /*03b0*/  PRMT R18, RZ, 0x7610, R18 ;  /* 0x00007610ff127816 */ /* 0x000fe40000000012 */
[----:B------:R-:W-:Y:S01]  /*03c0*/  PRMT R20, RZ, 0x7610, R20 ;  /* 0x00007610ff147816 */ /* 0x000fe20000000014 */
[----:B------:R-:W-:Y:S01]  /*03d0*/  IMAD.X R5, R5, 0x1, R10, P5 ;  /* 0x0000000105057824 */ /* 0x000fe200028e060a */
[----:B------:R-:W3:Y:S04]  /*03e0*/  @P1 LDG.E.U8 R21, [R8.64] ;  /* 0x0000000408151981 */ /* 0x000ee8000c1e1100 */
[----:B------:R-:W4:Y:S04]  /*03f0*/  @P3 LDG.E.U8 R18, [R2.64] ;  /* 0x0000000402123981 */ /* 0x000f28000c1e1100 */
[----:B------:R-:W5:Y:S01]  /*0400*/  @P4 LDG.E.U8 R20, [R4.64] ;  /* 0x0000000404144981 */ /* 0x000f62000c1e1100 */
[----:B------:R-:W-:-:S02]  /*0410*/  @P0 PRMT R22, R12, 0x9910, RZ ;  /* 0x000099100c160816 */ /* 0x000fc400000000ff */
[C---:B------:R-:W-:Y:S02]  /*0420*/  @P3 PRMT R24, R12.reuse, 0x9910, RZ ;  /* 0x000099100c183816 */ /* 0x040fe400000000ff */
[----:B------:R-:W-:Y:S02]  /*0430*/  @P1 PRMT R25, R12, 0x9910, RZ ;  /* 0x000099100c191816 */ /* 0x000fe400000000ff */
[----:B--2---:R-:W-:Y:S01]  /*0440*/  @P0 PRMT R23, R19, 0x9910, RZ ;  /* 0x0000991013170816 */ /* 0x004fe200000000ff */
[----:B------:R-:W-:-:S04]  /*0450*/  @P0 IMAD.MOV.U32 R19, RZ, RZ, R22 ;  /* 0x000000ffff130224 */ /* 0x000fc800078e0016 */
[----:B------:R-:W-:Y:S01]  /*0460*/  @P0 IMAD.MOV.U32 R22, RZ, RZ, R23 ;  /* 0x000000ffff160224 */ /* 0x000fe200078e0017 */
[----:B------:R-:W-:-:S03]  /*0470*/  @P4 PRMT R23, R12, 0x9910, RZ ;  /* 0x000099100c174816 */ /* 0x000fc600000000ff */
[----:B------:R-:W-:Y:S02]  /*0480*/  @P0 IMAD R19, R19, R22, RZ ;  /* 0x0000001613130224 */ /* 0x000fe400078e02ff */
[----:B------:R-:W-:Y:S02]  /*0490*/  @P3 IMAD.MOV.U32 R22, RZ, RZ, R24 ;  /* 0x000000ffff163224 */ /* 0x000fe400078e0018 */
[----:B------:R-:W-:Y:S01]  /*04a0*/  @P4 IMAD.MOV.U32 R27, RZ, RZ, R23 ;  /* 0x000000ffff1b4224 */ /* 0x000fe200078e0017 */
[----:B---3--:R-:W-:Y:S02]  /*04b0*/  @P1 PRMT R26, R21, 0x9910, RZ ;  /* 0x00009910151a1816 */ /* 0x008fe400000000ff */
[----:B----4-:R-:W-:Y:S01]  /*04c0*/  @P3 PRMT R24, R18, 0x9910, RZ ;  /* 0x0000991012183816 */ /* 0x010fe200000000ff */
[----:B------:R-:W-:Y:S02]  /*04d0*/  @P1 IMAD.MOV.U32 R18, RZ, RZ, R25 ;  /* 0x000000ffff121224 */ /* 0x000fe400078e0019 */
[----:B------:R-:W-:Y:S01]  /*04e0*/  @P1 IMAD.MOV.U32 R25, RZ, RZ, R26 ;  /* 0x000000ffff191224 */ /* 0x000fe200078e001a */
[----:B-----5:R-:W-:Y:S01]  /*04f0*/  @P4 PRMT R20, R20, 0x9910, RZ ;  /* 0x0000991014144816 */ /* 0x020fe200000000ff */
[----:B------:R-:W-:-:S02]  /*0500*/  @P3 IMAD.MOV.U32 R21, RZ, RZ, R24 ;  /* 0x000000ffff153224 */ /* 0x000fc400078e0018 */
[----:B------:R-:W-:Y:S02]  /*0510*/  @P1 IMAD R23, R18, R25, RZ ;  /* 0x0000001912171224 */ /* 0x000fe400078e02ff */
[----:B------:R-:W-:Y:S02]  /*0520*/  @P4 IMAD R25, R27, R20, RZ ;  /* 0x000000141b194224 */ /* 0x000fe400078e02ff */
[----:B------:R-:W-:Y:S02]  /*0530*/  IMAD.MOV.U32 R27, RZ, RZ, c[0x0][0x0] ;  /* 0x00000000ff1b7624 */ /* 0x000fe400078e00ff */
[----:B------:R-:W-:Y:S01]  /*0540*/  @P3 IMAD R21, R22, R21, RZ ;  /* 0x0000001516153224 */ /* 0x000fe200078e02ff */
[----:B------:R0:W-:Y:S01]  /*0550*/  @P0 STG.E.U8 [R6.64], R19 ;  /* 0x0000001306000986 */ /* 0x0001e2000c101104 */
[----:B------:R-:W-:-:S03]  /*0560*/  IMAD.WIDE.U32 R16, R27, 0x4, R16 ;  /* 0x000000041b107825 */ /* 0x000fc600078e0010 */
[----:B------:R0:W-:Y:S02]  /*0570*/  @P3 STG.E.U8 [R2.64], R21 ;  /* 0x0000001502003986 */ /* 0x0001e4000c101104 */
[C---:B------:R-:W-:Y:S02]  /*0580*/  ISETP.GE.U32.AND P0, PT, R16.reuse, 0x10000, PT ;  /* 0x000100001000780c */ /* 0x040fe40003f06070 */
[----:B------:R0:W-:Y:S01]  /*0590*/  @P1 STG.E.U8 [R8.64], R23 ;  /* 0x0000001708001986 */ /* 0x0001e2000c101104 */
[----:B------:R-:W-:-:S03]  /*05a0*/  ISETP.LT.U32.AND P1, PT, R16, R0, PT ;  /* 0x000000001000720c */ /* 0x000fc60003f21070 */
[----:B------:R0:W-:Y:S01]  /*05b0*/  @P4 STG.E.U8 [R4.64], R25 ;  /* 0x0000001904004986 */ /* 0x0001e2000c101104 */
[C---:B------:R-:W-:Y:S02]  /*05c0*/  ISETP.GE.U32.AND.EX P0, PT, R17.reuse, RZ, PT, P0 ;  /* 0x000000ff1100720c */ /* 0x040fe40003f06100 */
[----:B------:R-:W-:-:S13]  /*05d0*/  ISETP.LT.AND.EX P1, PT, R17, R13, PT, P1 ;  /* 0x0000000d1100720c */ /* 0x000fda0003f21310 */
[----:B0-----:R-:W-:Y:S05]  /*05e0*/  @!P0 BRA P1, `(.L_x_5183) ;  /* 0xfffffb9000008947 */ /* 0x001fea000083ffff */
[----:B------:R-:W-:Y:S05]  /*05f0*/  EXIT ;  /* 0x000000000000794d */ /* 0x000fea0003800000 */
.L_x_5182:
[----:B-1----:R-:W0:Y:S02]  /*0600*/  S2R R9, SR_TID.X ;  /* 0x0000000000097919 */ /* 0x002e240000002100 */
[----:B0-----:R-:W-:-:S05]  /*0610*/  IMAD.WIDE.U32 R2, R9, 0x4, RZ ;  /* 0x0000000409027825 */ /* 0x001fca00078e00ff */
[----:B------:R-:W-:-:S04]  /*0620*/  ISETP.GE.U32.AND P0, PT, R2, R0, PT ;  /* 0x000000000200720c */ /* 0x000fc80003f06070 */
[----:B------:R-:W-:-:S04]  /*0630*/  ISETP.GE.AND.EX P0, PT, R3, R13, PT, P0 ;  /* 0x0000000d0300720c */ /* 0x000fc80003f06300 */
[----:B------:R-:W-:-:S13]  /*0640*/  ISETP.GT.U32.OR P0, PT, R9, 0x3fff, P0 ;  /* 0x00003fff0900780c */ /* 0x000fda0000704470 */
[----:B------:R-:W-:Y:S05]  /*0650*/  @P0 EXIT ;  /* 0x000000000000094d */ /* 0x000fea0003800000 */
[----:B------:R-:W-:Y:S01]  /*0660*/  PRMT R14, R12, 0x9910, RZ ;  /* 0x000099100c0e7816 */ /* 0x000fe200000000ff */
[----:B------:R-:W-:Y:S02]  /*0670*/  IMAD.MOV.U32 R12, RZ, RZ, RZ ;  /* 0x000000ffff0c7224 */ /* 0x000fe400078e00ff */
.L_x_5184:
        /* <DEDUP_REMOVED lines=11> */
[C---:B------:R-:W-:Y:S02]  /*0730*/  IMAD R7, R14.reuse, R7, RZ ;  /* 0x000000070e077224 */ /* 0x040fe400078e02ff */
[----:B------:R-:W-:-:S02]  /*0740*/  IMAD R4, R14, R6, RZ ;  /* 0x000000060e047224 */ /* 0x000fc400078e02ff */
[----:B------:R-:W-:Y:S02]  /*0750*/  IMAD.MOV.U32 R6, RZ, RZ, R8 ;  /* 0x000000ffff067224 */ /* 0x000fe400078e0008 */
[----:B------:R-:W-:Y:S01]  /*0760*/  IMAD R5, R14, R5, RZ ;  /* 0x000000050e057224 */ /* 0x000fe200078e02ff */
[----:B------:R-:W-:Y:S01]  /*0770*/  PRMT R8, R4, 0x7604, R7 ;  /* 0x0000760404087816 */ /* 0x000fe20000000007 */
[----:B------:R-:W-:Y:S02]  /*0780*/  IMAD R4, R14, R6, RZ ;  /* 0x000000060e047224 */ /* 0x000fe400078e02ff */
        /* <DEDUP_REMOVED lines=9> */
.L_x_5185:
        /* <DEDUP_REMOVED lines=14> */
.L_x_5410:


//--------------------- .text._ZN2at6native57_GLOBAL__N__f3eca4a2_24_ForeachBinaryOpScalar_cu_86b9896c25multi_tensor_apply_kernelINS1_18TensorListMetadataILi2EEENS1_21BinaryOpScalarFunctorIN3c108BFloat16ELi2ELi1ELi1EEEJSt4plusIfEfEEEvT_T0_DpT1_ --------------------------
	.section	.text._ZN2at6native57_GLOBAL__N__f3eca4a2_24_ForeachBinaryOpScalar_cu_86b9896c25multi_tensor_apply_kernelINS1_18TensorListMetadataILi2EEENS1_21BinaryOpScalarFunctorIN3c108BFloat16ELi2ELi1ELi1EEEJSt4plusIfEfEEEvT_T0_DpT1_,"ax",@progbits
	.sectioninfo	@"SHI_REGISTERS=32"
	.align	128
.text._ZN2at6native57_GLOBAL__N__f3eca4a2_24_ForeachBinaryOpScalar_cu_86b9896c25multi_tensor_apply_kernelINS1_18TensorListMetadataILi2EEENS1_21BinaryOpScalarFunctorIN3c108BFloat16ELi2ELi1ELi1EEEJSt4plusIfEfEEEvT_T0_DpT1_:
        .type           _ZN2at6native57_GLOBAL__N__f3eca4a2_24_ForeachBinaryOpScalar_cu_86b9896c25multi_tensor_apply_kernelINS1_18TensorListMetadataILi2EEENS1_21BinaryOpScalarFunctorIN3c108BFloat16ELi2ELi1ELi1EEEJSt4plusIfEfEEEvT_T0_DpT1_,@function
        .size           _ZN2at6native57_GLOBAL__N__f3eca4a2_24_ForeachBinaryOpScalar_cu_86b9896c25multi_tensor_apply_kernelINS1_18TensorListMetadataILi2EEENS1_21BinaryOpScalarFunctorIN3c108BFloat16ELi2ELi1ELi1EEEJSt4plusIfEfEEEvT_T0_DpT1_,(.L_x_5411 - _ZN2at6native57_GLOBAL__N__f3eca4a2_24_ForeachBinaryOpScalar_cu_86b9896c25multi_tensor_apply_kernelINS1_18TensorListMetadataILi2EEENS1_21BinaryOpScalarFunctorIN3c108BFloat16ELi2ELi1ELi1EEEJSt4plusIfEfEEEvT_T0_DpT1_)
        .other          _ZN2at6native57_GLOBAL__N__f3eca4a2_24_ForeachBinaryOpScalar_cu_86b9896c25multi_tensor_apply_kernelINS1_18TensorListMetadataILi2EEENS1_21BinaryOpScalarFunctorIN3c108BFloat16ELi2ELi1ELi1EEEJSt4plusIfEfEEEvT_T0_DpT1_,@"STO_CUDA_ENTRY STV_DEFAULT"
_ZN2at6native57_GLOBAL__N__f3eca4a2_24_ForeachBinaryOpScalar_cu_86b9896c25multi_tensor_apply_kernelINS1_18TensorListMetadataILi2EEENS1_21BinaryOpScalarFunctorIN3c108BFloat16ELi2ELi1ELi1EEEJSt4plusIfEfEEEvT_T0_DpT1_:
        /* <DEDUP_REMOVED lines=27> */
.L_x_5187:
        /* <DEDUP_REMOVED lines=51> */
[----:B------:R-:W-:Y:S01]  /*04e0*/  FADD.FTZ R5, R5, c[0x0][0xdac] ;  /* 0x00036b0005057621 */ /* 0x000fe20000010000 */
[----:B---3--:R-:W-:-:S04]  /*04f0*/  PRMT R24, RZ, 0x5410, R24 ;  /* 0x00005410ff187816 */ /* 0x008fc80000000018 */
[----:B------:R-:W-:Y:S01]  /*0500*/  F2FP.BF16.PACK_AB R5, RZ, R5 ;  /* 0x00000005ff05723e */ /* 0x000fe200000010ff */
[----:B------:R-:W-:Y:S01]  /*0510*/  FADD.FTZ R24, R24, c[0x0][0xdac] ;  /* 0x00036b0018187621 */ /* 0x000fe20000010000 */
[----:B----4-:R-:W-:Y:S02]  /*0520*/  PRMT R22, RZ, 0x5410, R22 ;  /* 0x00005410ff167816 */ /* 0x010fe40000000016 */
[----:B-----5:R-:W-:-:S03]  /*0530*/  PRMT R26, RZ, 0x5410, R26 ;  /* 0x00005410ff1a7816 */ /* 0x020fc6000000001a */
[----:B------:R-:W-:Y:S01]  /*0540*/  FADD.FTZ R22, R22, c[0x0][0xdac] ;  /* 0x00036b0016167621 */ /* 0x000fe20000010000 */
[----:B------:R0:W-:Y:S01]  /*0550*/  @P0 STG.E.U16 [R10.64], R5 ;  /* 0x000000050a000986 */ /* 0x0001e2000c101504 */
[----:B------:R-:W-:Y:S01]  /*0560*/  FADD.FTZ R26, R26, c[0x0][0xdac] ;  /* 0x00036b001a1a7621 */ /* 0x000fe20000010000 */
        /* <DEDUP_REMOVED lines=15> */
.L_x_5186:
[----:B------:R-:W0:Y:S02]  /*0660*/  S2R R16, SR_TID.X ;  /* 0x0000000000107919 */ /* 0x000e240000002100 */
[----:B0-----:R-:W-:-:S05]  /*0670*/  IMAD.WIDE.U32 R4, R16, 0x4, RZ ;  /* 0x0000000410047825 */ /* 0x001fca00078e00ff */
[----:B------:R-:W-:-:S04]  /*0680*/  ISETP.GE.U32.AND P0, PT, R4, R0, PT ;  /* 0x000000000400720c */ /* 0x000fc80003f06070 */
[----:B------:R-:W-:-:S04]  /*0690*/  ISETP.GE.AND.EX P0, PT, R5, R2, PT, P0 ;  /* 0x000000020500720c */ /* 0x000fc80003f06300 */
[----:B------:R-:W-:-:S13]  /*06a0*/  ISETP.GT.U32.OR P0, PT, R16, 0x3fff, P0 ;  /* 0x00003fff1000780c */ /* 0x000fda0000704470 */
[----:B------:R-:W-:Y:S05]  /*06b0*/  @P0 EXIT ;  /* 0x000000000000094d */ /* 0x000fea0003800000 */
[----:B------:R-:W-:-:S04]  /*06c0*/  IMAD.MOV.U32 R17, RZ, RZ, RZ ;  /* 0x000000ffff117224 */ /* 0x000fc800078e00ff */
.L_x_5188:
        /* <DEDUP_REMOVED lines=9> */
[----:B------:R-:W-:Y:S01]  /*0760*/  FADD.FTZ R3, R3, c[0x0][0xdac] ;  /* 0x00036b0003037621 */ /* 0x000fe20000010000 */
[----:B------:R-:W-:Y:S01]  /*0770*/  PRMT R7, RZ, 0x7610, R7 ;  /* 0x00007610ff077816 */ /* 0x000fe20000000007 */
[----:B------:R-:W-:-:S02]  /*0780*/  FADD.FTZ R8, R5, c[0x0][0xdac] ;  /* 0x00036b0005087621 */ /* 0x000fc40000010000 */
[----:B------:R-:W-:Y:S01]  /*0790*/  IMAD.X R5, R15, 0x1, R11, P0 ;  /* 0x000000010f057824 */ /* 0x000fe200000e060b */
[----:B------:R-:W-:Y:S01]  /*07a0*/  IADD3 R16, P0, R16, c[0x0][0x0], RZ ;  /* 0x0000000010107a10 */ /* 0x000fe20007f1e0ff */
[----:B------:R-:W-:Y:S01]  /*07b0*/  FADD.FTZ R9, R6, c[0x0][0xdac] ;  /* 0x00036b0006097621 */ /* 0x000fe20000010000 */
[----:B------:R-:W-:Y:S01]  /*07c0*/  F2FP.BF16.PACK_AB R8, R8, R3 ;  /* 0x000000030808723e */ /* 0x000fe200000010ff */
[----:B------:R-:W-:Y:S01]  /*07d0*/  FADD.FTZ R10, R7, c[0x0][0xdac] ;  /* 0x00036b00070a7621 */ /* 0x000fe20000010000 */
        /* <DEDUP_REMOVED lines=11> */
.L_x_5189:
        /* <DEDUP_REMOVED lines=15> */
.L_x_5411:


//--------------------- .text._ZN2at6native57_GLOBAL__N__f3eca4a2_24_ForeachBinaryOpScalar_cu_86b9896c25multi_tensor_apply_kernelINS1_18TensorListMetadataILi2EEENS1_21BinaryOpScalarFunctorIN3c104HalfELi2ELi1ELi1EEEJSt4plusIfEfEEEvT_T0_DpT1_ --------------------------
	.section	.text._ZN2at6native57_GLOBAL__N__f3eca4a2_24_ForeachBinaryOpScalar_cu_86b9896c25multi_tensor_apply_kernelINS1_18TensorListMetadataILi2EEENS1_21BinaryOpScalarFunctorIN3c104HalfELi2ELi1ELi1EEEJSt4plusIfEfEEEvT_T0_DpT1_,"ax",@progbits
	.sectioninfo	@"SHI_REGISTERS=32"
	.align	128
.text._ZN2at6native57_GLOBAL__N__f3eca4a2_24_ForeachBinaryOpScalar_cu_86b9896c25multi_tensor_apply_kernelINS1_18TensorListMetadataILi2EEENS1_21BinaryOpScalarFunctorIN3c104HalfELi2ELi1ELi1EEEJSt4plusIfEfEEEvT_T0_DpT1_:
        .type           _ZN2at6native57_GLOBAL__N__f3eca4a2_24_ForeachBinaryOpScalar_cu_86b9896c25multi_tensor_apply_kernelINS1_18TensorListMetadataILi2EEENS1_21BinaryOpScalarFunctorIN3c104HalfELi2ELi1ELi1EEEJSt4plusIfEfEEEvT_T0_DpT1_,@function
        .size           _ZN2at6native57_GLOBAL__N__f3eca4a2_24_ForeachBinaryOpScalar_cu_86b9896c25multi_tensor_apply_kernelINS1_18TensorListMetadataILi2EEENS1_21BinaryOpScalarFunctorIN3c104HalfELi2ELi1ELi1EEEJSt4plusIfEfEEEvT_T0_DpT1_,(.L_x_5412 - _ZN2at6native57_GLOBAL__N__f3eca4a2_24_ForeachBinaryOpScalar_cu_86b9896c25multi_tensor_apply_kernelINS1_18TensorListMetadataILi2EEENS1_21BinaryOpScalarFunctorIN3c104HalfELi2ELi1ELi1EEEJSt4plusIfEfEEEvT_T0_DpT1_)
        .other          _ZN2at6native57_GLOBAL__N__f3eca4a2_24_ForeachBinaryOpScalar_cu_86b9896c25multi_tensor_apply_kernelINS1_18TensorListMetadataILi2EEENS1_21BinaryOpScalarFunctorIN3c104HalfELi2ELi1ELi1EEEJSt4plusIfEfEEEvT_T0_DpT1_,@"STO_CUDA_ENTRY STV_DEFAULT"
_ZN2at6native57_GLOBAL__N__f3eca4a2_24_ForeachBinaryOpScalar_cu_86b9896c25multi_tensor_apply_kernelINS1_18TensorListMetadataILi2EEENS1_21BinaryOpScalarFunctorIN3c104HalfELi2ELi1ELi1EEEJSt4plusIfEfEEEvT_T0_DpT1_:
        /* <DEDUP_REMOVED lines=27> */
.L_x_5191:
        /* <DEDUP_REMOVED lines=55> */
[----:B------:R-:W-:Y:S02]  /*0520*/  FADD.FTZ R8, R8, c[0x0][0xdac] ;  /* 0x00036b0008087621 */ /* 0x000fe40000010000 */
[----:B------:R-:W-:Y:S01]  /*0530*/  FADD.FTZ R26, R26, c[0x0][0xdac] ;  /* 0x00036b001a1a7621 */ /* 0x000fe20000010000 */
[----:B----4-:R-:W-:Y:S02]  /*0540*/  HADD2.F32 R24, -RZ, R24.H0_H0 ;  /* 0x20000018ff187230 */ /* 0x010fe40000004100 */
[----:B-----5:R-:W-:-:S03]  /*0550*/  HADD2.F32 R28, -RZ, R28.H0_H0 ;  /* 0x2000001cff1c7230 */ /* 0x020fc60000004100 */
[----:B------:R-:W-:Y:S01]  /*0560*/  FADD.FTZ R24, R24, c[0x0][0xdac] ;  /* 0x00036b0018187621 */ /* 0x000fe20000010000 */
[----:B------:R-:W-:Y:S01]  /*0570*/  F2FP.PACK_AB R8, RZ, R8 ;  /* 0x00000008ff08723e */ /* 0x000fe200000000ff */
[----:B------:R-:W-:Y:S01]  /*0580*/  FADD.FTZ R28, R28, c[0x0][0xdac] ;  /* 0x00036b001c1c7621 */ /* 0x000fe20000010000 */
        /* <DEDUP_REMOVED lines=13> */
.L_x_5190:
[----:B------:R-:W0:Y:S02]  /*0660*/  S2R R16, SR_TID.X ;  /* 0x0000000000107919 */ /* 0x000e240000002100 */
[----:B0-----:R-:W-:-:S05]  /*0670*/  IMAD.WIDE.U32 R4, R16, 0x4, RZ ;  /* 0x0000000410047825 */ /* 0x001fca00078e00ff */
[----:B------:R-:W-:-:S04]  /*0680*/  ISETP.GE.U32.AND P0, PT, R4, R0, PT ;  /* 0x000000000400720c */ /* 0x000fc80003f06070 */
[----:B------:R-:W-:-:S04]  /*0690*/  ISETP.GE.AND.EX P0, PT, R5, R2, PT, P0 ;  /* 0x000000020500720c */ /* 0x000fc80003f06300 */
[----:B------:R-:W-:-:S13]  /*06a0*/  ISETP.GT.U32.OR P0, PT, R16, 0x3fff, P0 ;  /* 0x00003fff1000780c */ /* 0x000fda0000704470 */
[----:B------:R-:W-:Y:S05]  /*06b0*/  @P0 EXIT ;  /* 0x000000000000094d */ /* 0x000fea0003800000 */
[----:B------:R-:W-:-:S04]  /*06c0*/  IMAD.MOV.U32 R19, RZ, RZ, RZ ;  /* 0x000000ffff137224 */ /* 0x000fc800078e00ff */
.L_x_5192:
        /* <DEDUP_REMOVED lines=9> */
[----:B------:R-:W-:Y:S01]  /*0760*/  FADD.FTZ R8, R5, c[0x0][0xdac] ;  /* 0x00036b0005087621 */ /* 0x000fe20000010000 */
[----:B------:R-:W-:Y:S01]  /*0770*/  HADD2.F32 R10, -RZ, R7.H1_H1 ;  /* 0x30000007ff0a7230 */ /* 0x000fe20000004100 */
[----:B------:R-:W-:Y:S02]  /*0780*/  FADD.FTZ R3, R3, c[0x0][0xdac] ;  /* 0x00036b0003037621 */ /* 0x000fe40000010000 */
[----:B------:R-:W-:Y:S01]  /*0790*/  IMAD.X R5, R15, 0x1, R17, P0 ;  /* 0x000000010f057824 */ /* 0x000fe200000e0611 */
[----:B------:R-:W-:Y:S01]  /*07a0*/  IADD3 R16, P0, R16, c[0x0][0x0], RZ ;  /* 0x0000000010107a10 */ /* 0x000fe20007f1e0ff */
[----:B------:R-:W-:Y:S01]  /*07b0*/  FADD.FTZ R9, R9, c[0x0][0xdac] ;  /* 0x00036b0009097621 */ /* 0x000fe20000010000 */
[----:B------:R-:W-:Y:S01]  /*07c0*/  F2FP.PACK_AB R8, R8, R3 ;  /* 0x000000030808723e */ /* 0x000fe200000000ff */
[----:B------:R-:W-:Y:S01]  /*07d0*/  FADD.FTZ R10, R10, c[0x0][0xdac] ;  /* 0x00036b000a0a7621 */ /* 0x000fe20000010000 */
        /* <DEDUP_REMOVED lines=11> */
.L_x_5193:
        /* <DEDUP_REMOVED lines=15> */
.L_x_5412:


//--------------------- .text._ZN2at6native57_GLOBAL__N__f3eca4a2_24_ForeachBinaryOpScalar_cu_86b9896c25multi_tensor_apply_kernelINS1_18TensorListMetadataILi2EEENS1_21BinaryOpScalarFunctorIbLi2ELi1ELi1EEEJSt4plusIbEbEEEvT_T0_DpT1_ --------------------------
	.section	.text._ZN2at6native57_GLOBAL__N__f3eca4a2_24_ForeachBinaryOpScalar_cu_86b9896c25multi_tensor_apply_kernelINS1_18TensorListMetadataILi2EEENS1_21BinaryOpScalarFunctorIbLi2ELi1ELi1EEEJSt4plusIbEbEEEvT_T0_DpT1_,"ax",@progbits
	.sectioninfo	@"SHI_REGISTERS=32"
	.align	128
.text._ZN2at6native57_GLOBAL__N__f3eca4a2_24_ForeachBinaryOpScalar_cu_86b9896c25multi_tensor_apply_kernelINS1_18TensorListMetadataILi2EEENS1_21BinaryOpScalarFunctorIbLi2ELi1ELi1EEEJSt4plusIbEbEEEvT_T0_DpT1_:
        .type           _ZN2at6native57_GLOBAL__N__f3eca4a2_24_ForeachBinaryOpScalar_cu_86b9896c25multi_tensor_apply_kernelINS1_18TensorListMetadataILi2EEENS1_21BinaryOpScalarFunctorIbLi2ELi1ELi1EEEJSt4plusIbEbEEEvT_T0_DpT1_,@function
        .size           _ZN2at6native57_GLOBAL__N__f3eca4a2_24_ForeachBinaryOpScalar_cu_86b9896c25multi_tensor_apply_kernelINS1_18TensorListMetadataILi2EEENS1_21BinaryOpScalarFunctorIbLi2ELi1ELi1EEEJSt4plusIbEbEEEvT_T0_DpT1_,(.L_x_5413 - _ZN2at6native57_GLOBAL__N__f3eca4a2_24_ForeachBinaryOpScalar_cu_86b9896c25multi_tensor_apply_kernelINS1_18TensorListMetadataILi2EEENS1_21BinaryOpScalarFunctorIbLi2ELi1ELi1EEEJSt4plusIbEbEEEvT_T0_DpT1_)
        .other          _ZN2at6native57_GLOBAL__N__f3eca4a2_24_ForeachBinaryOpScalar_cu_86b9896c25multi_tensor_apply_kernelINS1_18TensorListMetadataILi2EEENS1_21BinaryOpScalarFunctorIbLi2ELi1ELi1EEEJSt4plusIbEbEEEvT_T0_DpT1_,@"STO_CUDA_ENTRY STV_DEFAULT"
_ZN2at6native57_GLOBAL__N__f3eca4a2_24_ForeachBinaryOpScalar_cu_86b9896c25multi_tensor_apply_kernelINS1_18TensorListMetadataILi2EEENS1_21BinaryOpScalarFunctorIbLi2ELi1ELi1EEEJSt4plusIbEbEEEvT_T0_DpT1_:
        /* <DEDUP_REMOVED lines=27> */
.L_x_5195:
        /* <DEDUP_REMOVED lines=30> */
[----:B------:R-:W-:Y:S01]  /*0390*/  @P1 IMAD.X R3, R27, 0x1, R12, P5 ;  /* 0x000000011b031824 */ /* 0x000fe200028e060c */
[----:B------:R-:W-:-:S04]  /*03a0*/  @P2 IADD3 R4, P4, R29, R0, RZ ;  /* 0x000000001d042210 */ /* 0x000fc80007f9e0ff */
[----:B------:R0:W2:Y:S01]  /*03b0*/  @P1 LDG.E.U8 R24, [R2.64] ;  /* 0x0000000602181981 */ /* 0x0000a2000c1e1100 */
[----:B------:R-:W-:Y:S01]  /*03c0*/  @P2 IMAD.X R5, R17, 0x1, R12, P4 ;  /* 0x0000000111052824 */ /* 0x000fe200020e060c */
[----:B------:R-:W-:Y:S02]  /*03d0*/  PRMT R26, RZ, 0x7610, R26 ;  /* 0x00007610ff1a7816 */ /* 0x000fe4000000001a */
[----:B------:R-:W3:Y:S01]  /*03e0*/  @P0 LDG.E.U8 R28, [R6.64] ;  /* 0x00000006061c0981 */ /* 0x000ee2000c1e1100 */
[----:B------:R-:W-:Y:S02]  /*03f0*/  @P3 IADD3 R8, P4, R21, R0, RZ ;  /* 0x0000000015083210 */ /* 0x000fe40007f9e0ff */
[----:B0-----:R-:W-:-:S03]  /*0400*/  PRMT R2, RZ, 0x7610, R2 ;  /* 0x00007610ff027816 */ /* 0x001fc60000000002 */
[----:B------:R-:W-:-:S03]  /*0410*/  @P3 IMAD.X R9, R23, 0x1, R12, P4 ;  /* 0x0000000117093824 */ /* 0x000fc600020e060c */
[----:B------:R0:W4:Y:S04]  /*0420*/  @P2 LDG.E.U8 R2, [R4.64] ;  /* 0x0000000604022981 */ /* 0x000128000c1e1100 */
[----:B------:R1:W5:Y:S01]  /*0430*/  @P3 LDG.E.U8 R26, [R8.64] ;  /* 0x00000006081a3981 */ /* 0x000362000c1e1100 */
[----:B------:R-:W-:Y:S02]  /*0440*/  ULDC.S8 UR4, c[0x0][0xdaa] ;  /* 0x00036a8000047ab9 */ /* 0x000fe40000000200 */
[----:B------:R-:W-:-:S04]  /*0450*/  UISETP.NE.AND UP0, UPT, UR4, URZ, UPT ;  /* 0x0000003f0400728c */ /* 0x000fc8000bf05270 */
[----:B------:R-:W-:Y:S01]  /*0460*/  USEL UR4, URZ, 0xffffffff, !UP0 ;  /* 0xffffffff3f047887 */ /* 0x000fe2000c000000 */
[----:B--2---:R-:W-:Y:S02]  /*0470*/  LOP3.LUT P5, RZ, R24, 0xff, RZ, 0xc0, !PT ;  /* 0x000000ff18ff7812 */ /* 0x004fe400078ac0ff */
[----:B---3--:R-:W-:-:S04]  /*0480*/  @P0 LOP3.LUT P6, RZ, R28, 0xff, RZ, 0xc0, !PT ;  /* 0x000000ff1cff0812 */ /* 0x008fc800078cc0ff */
[----:B0-----:R-:W-:Y:S02]  /*0490*/  @P0 SEL R5, RZ, 0x1, !P6 ;  /* 0x00000001ff050807 */ /* 0x001fe40007000000 */
[----:B------:R-:W-:Y:S02]  /*04a0*/  SEL R6, RZ, 0x1, !P5 ;  /* 0x00000001ff067807 */ /* 0x000fe40006800000 */
[----:B----4-:R-:W-:Y:S02]  /*04b0*/  LOP3.LUT P4, RZ, R2, 0xff, RZ, 0xc0, !PT ;  /* 0x000000ff02ff7812 */ /* 0x010fe4000788c0ff */
[-C--:B------:R-:W-:Y:S02]  /*04c0*/  @P1 IADD3 R2, P6, R22, R11.reuse, RZ ;  /* 0x0000000b16021210 */ /* 0x080fe40007fde0ff */
[----:B-1----:R-:W-:Y:S02]  /*04d0*/  SEL R8, RZ, 0x1, !P4 ;  /* 0x00000001ff087807 */ /* 0x002fe40006000000 */
[----:B-----5:R-:W-:Y:S01]  /*04e0*/  LOP3.LUT P4, RZ, R26, 0xff, RZ, 0xc0, !PT ;  /* 0x000000ff1aff7812 */ /* 0x020fe2000788c0ff */
[----:B------:R-:W-:Y:S01]  /*04f0*/  @P1 IMAD.X R3, R27, 0x1, R13, P6 ;  /* 0x000000011b031824 */ /* 0x000fe200030e060d */
[----:B------:R-:W-:-:S02]  /*0500*/  @P0 IADD3 R4, P5, R20, R11, RZ ;  /* 0x0000000b14040210 */ /* 0x000fc40007fbe0ff */
[----:B------:R-:W-:Y:S02]  /*0510*/  @P0 ISETP.NE.AND P6, PT, R5, UR4, PT ;  /* 0x0000000405000c0c */ /* 0x000fe4000bfc5270 */
[----:B------:R-:W-:Y:S02]  /*0520*/  SEL R7, RZ, 0x1, !P4 ;  /* 0x00000001ff077807 */ /* 0x000fe40006000000 */
[----:B------:R-:W-:Y:S01]  /*0530*/  ISETP.NE.AND P4, PT, R6, UR4, PT ;  /* 0x0000000406007c0c */ /* 0x000fe2000bf85270 */
[----:B------:R-:W-:Y:S01]  /*0540*/  @P0 IMAD.X R5, R25, 0x1, R13, P5 ;  /* 0x0000000119050824 */ /* 0x000fe200028e060d */
[----:B------:R-:W-:Y:S02]  /*0550*/  @P0 SEL R25, RZ, 0x1, !P6 ;  /* 0x00000001ff190807 */ /* 0x000fe40007000000 */
[----:B------:R-:W-:Y:S02]  /*0560*/  @P1 SEL R27, RZ, 0x1, !P4 ;  /* 0x00000001ff1b1807 */ /* 0x000fe40006000000 */
[----:B------:R-:W-:Y:S01]  /*0570*/  ISETP.NE.AND P6, PT, R8, UR4, PT ;  /* 0x0000000408007c0c */ /* 0x000fe2000bfc5270 */
[----:B------:R0:W-:Y:S01]  /*0580*/  @P0 STG.E.U8 [R4.64], R25 ;  /* 0x0000001904000986 */ /* 0x0001e2000c101106 */
[----:B------:R-:W-:-:S03]  /*0590*/  @P2 IADD3 R6, P0, R29, R11, RZ ;  /* 0x0000000b1d062210 */ /* 0x000fc60007f1e0ff */
[----:B------:R0:W-:Y:S01]  /*05a0*/  @P1 STG.E.U8 [R2.64], R27 ;  /* 0x0000001b02001986 */ /* 0x0001e2000c101106 */
[----:B------:R-:W-:Y:S01]  /*05b0*/  @P3 IADD3 R8, P1, R21, R11, RZ ;  /* 0x0000000b15083210 */ /* 0x000fe20007f3e0ff */
[----:B------:R-:W-:Y:S01]  /*05c0*/  IMAD.MOV.U32 R29, RZ, RZ, c[0x0][0x0] ;  /* 0x00000000ff1d7624 */ /* 0x000fe200078e00ff */
[----:B------:R-:W-:Y:S01]  /*05d0*/  ISETP.NE.AND P5, PT, R7, UR4, PT ;  /* 0x0000000407007c0c */ /* 0x000fe2000bfa5270 */
[--C-:B------:R-:W-:Y:S01]  /*05e0*/  @P2 IMAD.X R7, R17, 0x1, R13.reuse, P0 ;  /* 0x0000000111072824 */ /* 0x100fe200000e060d */
[----:B------:R-:W-:Y:S01]  /*05f0*/  SEL R21, RZ, 0x1, !P6 ;  /* 0x00000001ff157807 */ /* 0x000fe20007000000 */
[----:B------:R-:W-:Y:S01]  /*0600*/  @P3 IMAD.X R9, R23, 0x1, R13, P1 ;  /* 0x0000000117093824 */ /* 0x000fe200008e060d */
[----:B------:R-:W-:Y:S01]  /*0610*/  SEL R17, RZ, 0x1, !P5 ;  /* 0x00000001ff117807 */ /* 0x000fe20006800000 */
        /* <DEDUP_REMOVED lines=9> */
.L_x_5194:
[----:B------:R-:W0:Y:S02]  /*06b0*/  S2R R4, SR_TID.X ;  /* 0x0000000000047919 */ /* 0x000e240000002100 */
[----:B0-----:R-:W-:-:S05]  /*06c0*/  IMAD.WIDE.U32 R2, R4, 0x4, RZ ;  /* 0x0000000404027825 */ /* 0x001fca00078e00ff */
[----:B------:R-:W-:-:S04]  /*06d0*/  ISETP.GE.U32.AND P0, PT, R2, R10, PT ;  /* 0x0000000a0200720c */ /* 0x000fc80003f06070 */
[----:B------:R-:W-:-:S04]  /*06e0*/  ISETP.GE.AND.EX P0, PT, R3, R14, PT, P0 ;  /* 0x0000000e0300720c */ /* 0x000fc80003f06300 */
[----:B------:R-:W-:-:S13]  /*06f0*/  ISETP.GT.U32.OR P0, PT, R4, 0x3fff, P0 ;  /* 0x00003fff0400780c */ /* 0x000fda0000704470 */
[----:B------:R-:W-:Y:S05]  /*0700*/  @P0 EXIT ;  /* 0x000000000000094d */ /* 0x000fea0003800000 */
[----:B------:R-:W-:Y:S01]  /*0710*/  ULDC.S8 UR4, c[0x0][0xdaa] ;  /* 0x00036a8000047ab9 */ /* 0x000fe20000000200 */
[----:B------:R-:W-:Y:S01]  /*0720*/  IMAD.MOV.U32 R3, RZ, RZ, R4 ;  /* 0x000000ffff037224 */ /* 0x000fe200078e0004 */
[----:B------:R-:W-:Y:S01]  /*0730*/  UISETP.NE.AND UP0, UPT, UR4, URZ, UPT ;  /* 0x0000003f0400728c */ /* 0x000fe2000bf05270 */
[----:B------:R-:W-:-:S03]  /*0740*/  IMAD.MOV.U32 R2, RZ, RZ, RZ ;  /* 0x000000ffff027224 */ /* 0x000fc600078e00ff */
[----:B------:R-:W-:Y:S02]  /*0750*/  USEL UR4, URZ, 0xffffffff, !UP0 ;  /* 0xffffffff3f047887 */ /* 0x000fe4000c000000 */
.L_x_5196:
        /* <DEDUP_REMOVED lines=8> */
[----:B------:R-:W-:Y:S02]  /*07e0*/  ISETP.NE.AND P0, PT, R6, RZ, PT ;  /* 0x000000ff0600720c */ /* 0x000fe40003f05270 */
[----:B------:R-:W-:-:S02]  /*07f0*/  ISETP.NE.AND P1, PT, R7, RZ, PT ;  /* 0x000000ff0700720c */ /* 0x000fc40003f25270 */
[----:B------:R-:W-:Y:S02]  /*0800*/  PRMT R6, R4, 0x7773, RZ ;  /* 0x0000777304067816 */ /* 0x000fe400000000ff */
[----:B------:R-:W-:Y:S02]  /*0810*/  ISETP.NE.AND P2, PT, R8, RZ, PT ;  /* 0x000000ff0800720c */ /* 0x000fe40003f45270 */
[----:B------:R-:W-:Y:S02]  /*0820*/  SEL R7, RZ, 0x1, !P0 ;  /* 0x00000001ff077807 */ /* 0x000fe40004000000 */
[----:B------:R-:W-:Y:S02]  /*0830*/  SEL R8, RZ, 0x1, !P1 ;  /* 0x00000001ff087807 */ /* 0x000fe40004800000 */
[----:B------:R-:W-:Y:S02]  /*0840*/  ISETP.NE.AND P3, PT, R6, RZ, PT ;  /* 0x000000ff0600720c */ /* 0x000fe40003f65270 */
[----:B------:R-:W-:-:S02]  /*0850*/  SEL R9, RZ, 0x1, !P2 ;  /* 0x00000001ff097807 */ /* 0x000fc40005000000 */
[----:B------:R-:W-:Y:S02]  /*0860*/  ISETP.NE.AND P0, PT, R7, UR4, PT ;  /* 0x0000000407007c0c */ /* 0x000fe4000bf05270 */
[----:B------:R-:W-:Y:S02]  /*0870*/  ISETP.NE.AND P1, PT, R8, UR4, PT ;  /* 0x0000000408007c0c */ /* 0x000fe4000bf25270 */
[----:B------:R-:W-:Y:S02]  /*0880*/  SEL R6, RZ, 0x1, !P3 ;  /* 0x00000001ff067807 */ /* 0x000fe40005800000 */
[----:B------:R-:W-:Y:S02]  /*0890*/  ISETP.NE.AND P2, PT, R9, UR4, PT ;  /* 0x0000000409007c0c */ /* 0x000fe4000bf45270 */
[----:B------:R-:W-:Y:S02]  /*08a0*/  SEL R4, RZ, 0x1, !P0 ;  /* 0x00000001ff047807 */ /* 0x000fe40004000000 */
[----:B------:R-:W-:-:S02]  /*08b0*/  SEL R5, RZ, 0x1, !P1 ;  /* 0x00000001ff057807 */ /* 0x000fc40004800000 */
[----:B------:R-:W-:Y:S02]  /*08c0*/  ISETP.NE.AND P0, PT, R6, UR4, PT ;  /* 0x0000000406007c0c */ /* 0x000fe4000bf05270 */
[----:B------:R-:W-:Y:S02]  /*08d0*/  SEL R6, RZ, 0x1, !P2 ;  /* 0x00000001ff067807 */ /* 0x000fe40005000000 */
[----:B------:R-:W-:Y:S02]  /*08e0*/  PRMT R5, R5, 0x7604, R4 ;  /* 0x0000760405057816 */ /* 0x000fe40000000004 */
[----:B------:R-:W-:Y:S02]  /*08f0*/  SEL R7, RZ, 0x1, !P0 ;  /* 0x00000001ff077807 */ /* 0x000fe40004000000 */
[----:B------:R-:W-:Y:S02]  /*0900*/  IADD3 R4, P1, R15, R11, RZ ;  /* 0x0000000b0f047210 */ /* 0x000fe40007f3e0ff */
[----:B------:R-:W-:-:S02]  /*0910*/  IADD3 R3, P0, R3, c[0x0][0x0], RZ ;  /* 0x0000000003037a10 */ /* 0x000fc40007f1e0ff */
        /* <DEDUP_REMOVED lines=13> */
.L_x_5197:
        /* <DEDUP_REMOVED lines=9> */
.L_x_5413:


//--------------------- .text._ZN2at6native57_GLOBAL__N__f3eca4a2_24_ForeachBinaryOpScalar_cu_86b9896c25multi_tensor_apply_kernelINS1_18TensorListMetadataILi2EEENS1_21BinaryOpScalarFunctorIN3c107complexIfEELi2ELi1ELi1EEEJSt4plusIS8_ES8_EEEvT_T0_DpT1_ --------------------------
	.section	.text._ZN2at6native57_GLOBAL__N__f3eca4a2_24_ForeachBinaryOpScalar_cu_86b9896c25multi_tensor_apply_kernelINS1_18TensorListMetadataILi2EEENS1_21BinaryOpScalarFunctorIN3c107complexIfEELi2ELi1ELi1EEEJSt4plusIS8_ES8_EEEvT_T0_DpT1_,"ax",@progbits
	.sectioninfo	@"SHI_REGISTERS=31"
	.align	128
.text._ZN2at6native57_GLOBAL__N__f3eca4a2_24_ForeachBinaryOpScalar_cu_86b9896c25multi_tensor_apply_kernelINS1_18TensorListMetadataILi2EEENS1_21BinaryOpScalarFunctorIN3c107complexIfEELi2ELi1ELi1EEEJSt4plusIS8_ES8_EEEvT_T0_DpT1_:
        .type           _ZN2at6native57_GLOBAL__N__f3eca4a2_24_ForeachBinaryOpScalar_cu_86b9896c25multi_tensor_apply_kernelINS1_18TensorListMetadataILi2EEENS1_21BinaryOpScalarFunctorIN3c107complexIfEELi2ELi1ELi1EEEJSt4plusIS8_ES8_EEEvT_T0_DpT1_,@function
        .size           _ZN2at6native57_GLOBAL__N__f3eca4a2_24_ForeachBinaryOpScalar_cu_86b9896c25multi_tensor_apply_kernelINS1_18TensorListMetadataILi2EEENS1_21BinaryOpScalarFunctorIN3c107complexIfEELi2ELi1ELi1EEEJSt4plusIS8_ES8_EEEvT_T0_DpT1_,(.L_x_5414 - _ZN2at6native57_GLOBAL__N__f3eca4a2_24_ForeachBinaryOpScalar_cu_86b9896c25multi_tensor_apply_kernelINS1_18TensorListMetadataILi2EEENS1_21BinaryOpScalarFunctorIN3c107complexIfEELi2ELi1ELi1EEEJSt4plusIS8_ES8_EEEvT_T0_DpT1_)
        .other          _ZN2at6native57_GLOBAL__N__f3eca4a2_24_ForeachBinaryOpScalar_cu_86b9896c25multi_tensor_apply_kernelINS1_18TensorListMetadataILi2EEENS1_21BinaryOpScalarFunctorIN3c107complexIfEELi2ELi1ELi1EEEJSt4plusIS8_ES8_EEEvT_T0_DpT1_,@"STO_CUDA_ENTRY STV_DEFAULT"
_ZN2at6native57_GLOBAL__N__f3eca4a2_24_ForeachBinaryOpScalar_cu_86b9896c25multi_tensor_apply_kernelINS1_18TensorListMetadataILi2EEENS1_21BinaryOpScalarFunctorIN3c107complexIfEELi2ELi1ELi1EEEJSt4plusIS8_ES8_EEEvT_T0_DpT1_:
        /* <DEDUP_REMOVED lines=29> */
.L_x_5199:
        /* <DEDUP_REMOVED lines=51> */
[----:B--2---:R-:W-:Y:S02]  /*0500*/  @P2 FADD.FTZ R11, R11, c[0x0][0xdb4] ;  /* 0x00036d000b0b2621 */ /* 0x004fe40000010000 */
[----:B------:R-:W-:Y:S02]  /*0510*/  @P2 FADD.FTZ R10, R10, c[0x0][0xdb0] ;  /* 0x00036c000a0a2621 */ /* 0x000fe40000010000 */
[----:B---3--:R-:W-:Y:S02]  /*0520*/  @P0 FADD.FTZ R9, R9, c[0x0][0xdb4] ;  /* 0x00036d0009090621 */ /* 0x008fe40000010000 */
[----:B------:R-:W-:Y:S02]  /*0530*/  @P0 FADD.FTZ R8, R8, c[0x0][0xdb0] ;  /* 0x00036c0008080621 */ /* 0x000fe40000010000 */
[----:B-----5:R-:W-:Y:S02]  /*0540*/  @P3 FADD.FTZ R13, R13, c[0x0][0xdb4] ;  /* 0x00036d000d0d3621 */ /* 0x020fe40000010000 */
[----:B------:R-:W-:Y:S01]  /*0550*/  @P3 FADD.FTZ R12, R12, c[0x0][0xdb0] ;  /* 0x00036c000c0c3621 */ /* 0x000fe20000010000 */
[----:B------:R0:W-:Y:S01]  /*0560*/  @P0 STG.E.64 [R16.64], R8 ;  /* 0x0000000810000986 */ /* 0x0001e2000c101b0a */
[----:B------:R-:W-:-:S03]  /*0570*/  ISETP.GE.U32.AND P0, PT, R4, 0x10000, PT ;  /* 0x000100000400780c */ /* 0x000fc60003f06070 */
[----:B------:R0:W-:Y:S01]  /*0580*/  @P2 STG.E.64 [R18.64], R10 ;  /* 0x0000000a12002986 */ /* 0x0001e2000c101b0a */
[----:B------:R-:W-:Y:S02]  /*0590*/  @P1 FADD.FTZ R15, R15, c[0x0][0xdb4] ;  /* 0x00036d000f0f1621 */ /* 0x000fe40000010000 */
[----:B------:R-:W-:Y:S01]  /*05a0*/  @P1 FADD.FTZ R14, R14, c[0x0][0xdb0] ;  /* 0x00036c000e0e1621 */ /* 0x000fe20000010000 */
[----:B------:R0:W-:Y:S04]  /*05b0*/  @P3 STG.E.64 [R20.64], R12 ;  /* 0x0000000c14003986 */ /* 0x0001e8000c101b0a */
[----:B------:R0:W-:Y:S01]  /*05c0*/  @P1 STG.E.64 [R6.64], R14 ;  /* 0x0000000e06001986 */ /* 0x0001e2000c101b0a */
[----:B------:R-:W-:Y:S02]  /*05d0*/  ISETP.LT.U32.AND P1, PT, R4, UR12, PT ;  /* 0x0000000c04007c0c */ /* 0x000fe4000bf21070 */
[----:B------:R-:W-:-:S02]  /*05e0*/  ISETP.GE.U32.AND.EX P0, PT, R5, RZ, PT, P0 ;  /* 0x000000ff0500720c */ /* 0x000fc40003f06100 */
[----:B------:R-:W-:-:S13]  /*05f0*/  ISETP.LT.AND.EX P1, PT, R5, UR4, PT, P1 ;  /* 0x0000000405007c0c */ /* 0x000fda000bf21310 */
[----:B0-----:R-:W-:Y:S05]  /*0600*/  @!P0 BRA P1, `(.L_x_5199) ;  /* 0xfffffbc000008947 */ /* 0x001fea000083ffff */
[----:B------:R-:W-:Y:S05]  /*0610*/  EXIT ;  /* 0x000000000000794d */ /* 0x000fea0003800000 */
.L_x_5198:
[----:B------:R-:W0:Y:S02]  /*0620*/  S2R R14, SR_TID.X ;  /* 0x00000000000e7919 */ /* 0x000e240000002100 */
[----:B0-----:R-:W-:-:S05]  /*0630*/  IMAD.WIDE.U32 R2, R14, 0x4, RZ ;  /* 0x000000040e027825 */ /* 0x001fca00078e00ff */
[----:B------:R-:W-:-:S04]  /*0640*/  ISETP.GE.U32.AND P0, PT, R2, UR12, PT ;  /* 0x0000000c02007c0c */ /* 0x000fc8000bf06070 */
[----:B------:R-:W-:-:S04]  /*0650*/  ISETP.GE.AND.EX P0, PT, R3, UR4, PT, P0 ;  /* 0x0000000403007c0c */ /* 0x000fc8000bf06300 */
[----:B------:R-:W-:-:S13]  /*0660*/  ISETP.GT.U32.OR P0, PT, R14, 0x3fff, P0 ;  /* 0x00003fff0e00780c */ /* 0x000fda0000704470 */
[----:B------:R-:W-:Y:S05]  /*0670*/  @P0 EXIT ;  /* 0x000000000000094d */ /* 0x000fea0003800000 */
[----:B------:R-:W-:-:S04]  /*0680*/  IMAD.MOV.U32 R15, RZ, RZ, RZ ;  /* 0x000000ffff0f7224 */ /* 0x000fc800078e00ff */
.L_x_5200:
        /* <DEDUP_REMOVED lines=16> */
[----:B--2---:R-:W-:Y:S02]  /*0790*/  FADD.FTZ R7, R7, c[0x0][0xdb4] ;  /* 0x00036d0007077621 */ /* 0x004fe40000010000 */
[----:B------:R-:W-:Y:S02]  /*07a0*/  FADD.FTZ R6, R6, c[0x0][0xdb0] ;  /* 0x00036c0006067621 */ /* 0x000fe40000010000 */
[----:B------:R-:W-:-:S02]  /*07b0*/  FADD.FTZ R5, R5, c[0x0][0xdb4] ;  /* 0x00036d0005057621 */ /* 0x000fc40000010000 */
[----:B------:R-:W-:Y:S02]  /*07c0*/  FADD.FTZ R4, R4, c[0x0][0xdb0] ;  /* 0x00036c0004047621 */ /* 0x000fe40000010000 */
[----:B---3--:R-:W-:Y:S02]  /*07d0*/  FADD.FTZ R11, R11, c[0x0][0xdb4] ;  /* 0x00036d000b0b7621 */ /* 0x008fe40000010000 */
[----:B------:R-:W-:Y:S01]  /*07e0*/  FADD.FTZ R10, R10, c[0x0][0xdb0] ;  /* 0x00036c000a0a7621 */ /* 0x000fe20000010000 */
[----:B------:R0:W-:Y:S01]  /*07f0*/  STG.E.128 [R12.64], R4 ;  /* 0x000000040c007986 */ /* 0x0001e2000c101d0a */
[----:B------:R-:W-:Y:S02]  /*0800*/  FADD.FTZ R9, R9, c[0x0][0xdb4] ;  /* 0x00036d0009097621 */ /* 0x000fe40000010000 */
[----:B------:R-:W-:-:S05]  /*0810*/  FADD.FTZ R8, R8, c[0x0][0xdb0] ;  /* 0x00036c0008087621 */ /* 0x000fca0000010000 */
[----:B------:R0:W-:Y:S01]  /*0820*/  STG.E.128 [R12.64+0x10], R8 ;  /* 0x000010080c007986 */ /* 0x0001e2000c101d0a */
[----:B------:R-:W-:Y:S05]  /*0830*/  @!P0 BRA P1, `(.L_x_5200) ;  /* 0xfffffe5000008947 */ /* 0x000fea000083ffff */
[----:B------:R-:W-:Y:S05]  /*0840*/  EXIT ;  /* 0x000000000000794d */ /* 0x000fea0003800000 */
.L_x_5201:
        /* <DEDUP_REMOVED lines=11> */
.L_x_5414:


//--------------------- .text._ZN2at6native57_GLOBAL__N__f3eca4a2_24_ForeachBinaryOpScalar_cu_86b9896c25multi_tensor_apply_kernelINS1_18TensorListMetadataILi2EEENS1_21BinaryOpScalarFunctorIN3c107complexIdEELi2ELi1ELi1EEEJSt4plusIS8_ES8_EEEvT_T0_DpT1_ --------------------------
	.section	.text._ZN2at6native57_GLOBAL__N__f3eca4a2_24_ForeachBinaryOpScalar_cu_86b9896c25multi_tensor_apply_kernelINS1_18TensorListMetadataILi2EEENS1_21BinaryOpScalarFunctorIN3c107complexIdEELi2ELi1ELi1EEEJSt4plusIS8_ES8_EEEvT_T0_DpT1_,"ax",@progbits
	.sectioninfo	@"SHI_REGISTERS=32"
	.align	128
.text._ZN2at6native57_GLOBAL__N__f3eca4a2_24_ForeachBinaryOpScalar_cu_86b9896c25multi_tensor_apply_kernelINS1_18TensorListMetadataILi2EEENS1_21BinaryOpScalarFunctorIN3c107complexIdEELi2ELi1ELi1EEEJSt4plusIS8_ES8_EEEvT_T0_DpT1_:
        .type           _ZN2at6native57_GLOBAL__N__f3eca4a2_24_ForeachBinaryOpScalar_cu_86b9896c25multi_tensor_apply_kernelINS1_18TensorListMetadataILi2EEENS1_21BinaryOpScalarFunctorIN3c107complexIdEELi2ELi1ELi1EEEJSt4plusIS8_ES8_EEEvT_T0_DpT1_,@function
        .size           _ZN2at6native57_GLOBAL__N__f3eca4a2_24_ForeachBinaryOpScalar_cu_86b9896c25multi_tensor_apply_kernelINS1_18TensorListMetadataILi2EEENS1_21BinaryOpScalarFunctorIN3c107complexIdEELi2ELi1ELi1EEEJSt4plusIS8_ES8_EEEvT_T0_DpT1_,(.L_x_5415 - _ZN2at6native57_GLOBAL__N__f3eca4a2_24_ForeachBinaryOpScalar_cu_86b9896c25multi_tensor_apply_kernelINS1_18TensorListMetadataILi2EEENS1_21BinaryOpScalarFunctorIN3c107complexIdEELi2ELi1ELi1EEEJSt4plusIS8_ES8_EEEvT_T0_DpT1_)
        .other          _ZN2at6native57_GLOBAL__N__f3eca4a2_24_ForeachBinaryOpScalar_cu_86b9896c25multi_tensor_apply_kernelINS1_18TensorListMetadataILi2EEENS1_21BinaryOpScalarFunctorIN3c107complexIdEELi2ELi1ELi1EEEJSt4plusIS8_ES8_EEEvT_T0_DpT1_,@"STO_CUDA_ENTRY STV_DEFAULT"
_ZN2at6native57_GLOBAL__N__f3eca4a2_24_ForeachBinaryOpScalar_cu_86b9896c25multi_tensor_apply_kernelINS1_18TensorListMetadataILi2EEENS1_21BinaryOpScalarFunctorIN3c107complexIdEELi2ELi1ELi1EEEJSt4plusIS8_ES8_EEEvT_T0_DpT1_:
        /* <DEDUP_REMOVED lines=30> */
.L_x_5203:
        /* <DEDUP_REMOVED lines=55> */
[----:B--2---:R-:W-:-:S04]  /*0550*/  @P0 DADD R18, R18, c[0x0][0xdb8] ;  /* 0x00036e0012120629 */ /* 0x004fc80000000000 */
[----:B------:R-:W0:-:S04]  /*0560*/  @P0 DADD R16, R16, c[0x0][0xdb0] ;  /* 0x00036c0010100629 */ /* 0x000e080000000000 */
[----:B---3--:R-:W-:-:S03]  /*0570*/  @P1 DADD R14, R14, c[0x0][0xdb8] ;  /* 0x00036e000e0e1629 */ /* 0x008fc60000000000 */
[----:B0-----:R0:W-:Y:S01]  /*0580*/  @P0 STG.E.128 [R26.64], R16 ;  /* 0x000000101a000986 */ /* 0x0011e2000c101d0c */
[----:B------:R-:W1:-:S04]  /*0590*/  @P1 DADD R12, R12, c[0x0][0xdb0] ;  /* 0x00036c000c0c1629 */ /* 0x000e480000000000 */
[----:B----4-:R-:W-:-:S04]  /*05a0*/  @P2 DADD R10, R10, c[0x0][0xdb8] ;  /* 0x00036e000a0a2629 */ /* 0x010fc80000000000 */
[----:B------:R-:W2:Y:S01]  /*05b0*/  @P2 DADD R8, R8, c[0x0][0xdb0] ;  /* 0x00036c0008082629 */ /* 0x000ea20000000000 */
[C---:B0-----:R-:W-:Y:S02]  /*05c0*/  @P1 LEA R16, P0, R23.reuse, UR8, 0x4 ;  /* 0x0000000817101c11 */ /* 0x041fe4000f8020ff */
[C---:B------:R-:W-:Y:S02]  /*05d0*/  @P3 LEA R26, P5, R0.reuse, UR8, 0x4 ;  /* 0x00000008001a3c11 */ /* 0x040fe4000f8a20ff */
[----:B------:R-:W-:Y:S02]  /*05e0*/  @P1 LEA.HI.X R17, R23, UR9, R20, 0x4, P0 ;  /* 0x0000000917111c11 */ /* 0x000fe400080f2414 */
[----:B------:R-:W-:Y:S01]  /*05f0*/  @P3 LEA.HI.X R27, R0, UR9, R3, 0x4, P5 ;  /* 0x00000009001b3c11 */ /* 0x000fe2000a8f2403 */
[----:B-----5:R-:W-:Y:S01]  /*0600*/  @P3 DADD R6, R6, c[0x0][0xdb8] ;  /* 0x00036e0006063629 */ /* 0x020fe20000000000 */
[----:B------:R-:W-:Y:S01]  /*0610*/  IMAD.U32 R3, RZ, RZ, UR5 ;  /* 0x00000005ff037e24 */ /* 0x000fe2000f8e00ff */
[----:B-1----:R0:W-:Y:S01]  /*0620*/  @P1 STG.E.128 [R16.64], R12 ;  /* 0x0000000c10001986 */ /* 0x0021e2000c101d0c */
[----:B------:R-:W-:Y:S01]  /*0630*/  PLOP3.LUT P0, PT, PT, PT, UP1, 0x80, 0x0 ;  /* 0x000000000000781c */ /* 0x000fe20003f0f018 */
[----:B------:R-:W1:Y:S01]  /*0640*/  @P3 DADD R4, R4, c[0x0][0xdb0] ;  /* 0x00036c0004043629 */ /* 0x000e620000000000 */
[----:B------:R-:W-:Y:S01]  /*0650*/  PLOP3.LUT P1, PT, PT, PT, UP0, 0x80, 0x0 ;  /* 0x000000000000781c */ /* 0x000fe20003f2f008 */
[----:B--2---:R0:W-:Y:S01]  /*0660*/  @P2 STG.E.128 [R28.64], R8 ;  /* 0x000000081c002986 */ /* 0x0041e2000c101d0c */
[----:B------:R-:W-:-:S04]  /*0670*/  ISETP.LT.AND.EX P0, PT, R3, UR10, PT, P0 ;  /* 0x0000000a03007c0c */ /* 0x000fc8000bf01300 */
[----:B-1----:R0:W-:Y:S09]  /*0680*/  @P3 STG.E.128 [R26.64], R4 ;  /* 0x000000041a003986 */ /* 0x0021f2000c101d0c */
[----:B------:R-:W-:Y:S05]  /*0690*/  @!P1 BRA P0, `(.L_x_5203) ;  /* 0xfffffb4000009947 */ /* 0x000fea000003ffff */
[----:B------:R-:W-:Y:S05]  /*06a0*/  EXIT ;  /* 0x000000000000794d */ /* 0x000fea0003800000 */
.L_x_5202:
[----:B------:R-:W0:Y:S02]  /*06b0*/  S2R R0, SR_TID.X ;  /* 0x0000000000007919 */ /* 0x000e240000002100 */
[----:B0-----:R-:W-:-:S05]  /*06c0*/  IMAD.WIDE.U32 R2, R0, 0x4, RZ ;  /* 0x0000000400027825 */ /* 0x001fca00078e00ff */
[----:B------:R-:W-:-:S04]  /*06d0*/  ISETP.GE.U32.AND P0, PT, R2, UR14, PT ;  /* 0x0000000e02007c0c */ /* 0x000fc8000bf06070 */
[----:B------:R-:W-:-:S04]  /*06e0*/  ISETP.GE.AND.EX P0, PT, R3, UR10, PT, P0 ;  /* 0x0000000a03007c0c */ /* 0x000fc8000bf06300 */
[----:B------:R-:W-:-:S13]  /*06f0*/  ISETP.GT.U32.OR P0, PT, R0, 0x3fff, P0 ;  /* 0x00003fff0000780c */ /* 0x000fda0000704470 */
[----:B------:R-:W-:Y:S05]  /*0700*/  @P0 EXIT ;  /* 0x000000000000094d */ /* 0x000fea0003800000 */
[----:B------:R-:W-:-:S04]  /*0710*/  IMAD.MOV.U32 R3, RZ, RZ, RZ ;  /* 0x000000ffff037224 */ /* 0x000fc800078e00ff */
.L_x_5204:
        /* <DEDUP_REMOVED lines=18> */
[----:B--2---:R-:W-:-:S04]  /*0840*/  DADD R14, R14, c[0x0][0xdb8] ;  /* 0x00036e000e0e7629 */ /* 0x004fc80000000000 */
[----:B------:R-:W0:-:S04]  /*0850*/  DADD R12, R12, c[0x0][0xdb0] ;  /* 0x00036c000c0c7629 */ /* 0x000e080000000000 */
[----:B---3--:R-:W-:-:S03]  /*0860*/  DADD R18, R18, c[0x0][0xdb8] ;  /* 0x00036e0012127629 */ /* 0x008fc60000000000 */
[----:B0-----:R0:W-:Y:S01]  /*0870*/  STG.E.128 [R20.64], R12 ;  /* 0x0000000c14007986 */ /* 0x0011e2000c101d0c */
[----:B------:R-:W1:-:S04]  /*0880*/  DADD R16, R16, c[0x0][0xdb0] ;  /* 0x00036c0010107629 */ /* 0x000e480000000000 */
[----:B----4-:R-:W-:-:S03]  /*0890*/  DADD R6, R6, c[0x0][0xdb8] ;  /* 0x00036e0006067629 */ /* 0x010fc60000000000 */
[----:B-1----:R0:W-:Y:S01]  /*08a0*/  STG.E.128 [R20.64+0x10], R16 ;  /* 0x0000101014007986 */ /* 0x0021e2000c101d0c */
[----:B------:R-:W1:-:S04]  /*08b0*/  DADD R4, R4, c[0x0][0xdb0] ;  /* 0x00036c0004047629 */ /* 0x000e480000000000 */
[----:B-----5:R-:W-:-:S03]  /*08c0*/  DADD R10, R10, c[0x0][0xdb8] ;  /* 0x00036e000a0a7629 */ /* 0x020fc60000000000 */
[----:B-1----:R0:W-:Y:S01]  /*08d0*/  STG.E.128 [R20.64+0x20], R4 ;  /* 0x0000200414007986 */ /* 0x0021e2000c101d0c */
[----:B------:R-:W1:-:S07]  /*08e0*/  DADD R8, R8, c[0x0][0xdb0] ;  /* 0x00036c0008087629 */ /* 0x000e4e0000000000 */
[----:B-1----:R0:W-:Y:S01]  /*08f0*/  STG.E.128 [R20.64+0x30], R8 ;  /* 0x0000300814007986 */ /* 0x0021e2000c101d0c */
[----:B------:R-:W-:Y:S05]  /*0900*/  @!P0 BRA P1, `(.L_x_5204) ;  /* 0xfffffe1000008947 */ /* 0x000fea000083ffff */
[----:B------:R-:W-:Y:S05]  /*0910*/  EXIT ;  /* 0x000000000000794d */ /* 0x000fea0003800000 */
.L_x_5205:
        /* <DEDUP_REMOVED lines=14> */
.L_x_5415:


//--------------------- .text._ZN2at6native57_GLOBAL__N__f3eca4a2_24_ForeachBinaryOpScalar_cu_86b9896c25multi_tensor_apply_kernelINS1_18TensorListMetadataILi2EEENS1_21BinaryOpScalarFunctorIfLi2ELi1ELi1EEEJSt4plusIfEfEEEvT_T0_DpT1_ --------------------------
	.section	.text._ZN2at6native57_GLOBAL__N__f3eca4a2_24_ForeachBinaryOpScalar_cu_86b9896c25multi_tensor_apply_kernelINS1_18TensorListMetadataILi2EEENS1_21BinaryOpScalarFunctorIfLi2ELi1ELi1EEEJSt4plusIfEfEEEvT_T0_DpT1_,"ax",@progbits
	.sectioninfo	@"SHI_REGISTERS=32"
	.align	128
.text._ZN2at6native57_GLOBAL__N__f3eca4a2_24_ForeachBinaryOpScalar_cu_86b9896c25multi_tensor_apply_kernelINS1_18TensorListMetadataILi2EEENS1_21BinaryOpScalarFunctorIfLi2ELi1ELi1EEEJSt4plusIfEfEEEvT_T0_DpT1_:
        .type           _ZN2at6native57_GLOBAL__N__f3eca4a2_24_ForeachBinaryOpScalar_cu_86b9896c25multi_tensor_apply_kernelINS1_18TensorListMetadataILi2EEENS1_21BinaryOpScalarFunctorIfLi2ELi1ELi1EEEJSt4plusIfEfEEEvT_T0_DpT1_,@function
        .size           _ZN2at6native57_GLOBAL__N__f3eca4a2_24_ForeachBinaryOpScalar_cu_86b9896c25multi_tensor_apply_kernelINS1_18TensorListMetadataILi2EEENS1_21BinaryOpScalarFunctorIfLi2ELi1ELi1EEEJSt4plusIfEfEEEvT_T0_DpT1_,(.L_x_5416 - _ZN2at6native57_GLOBAL__N__f3eca4a2_24_ForeachBinaryOpScalar_cu_86b9896c25multi_tensor_apply_kernelINS1_18TensorListMetadataILi2EEENS1_21BinaryOpScalarFunctorIfLi2ELi1ELi1EEEJSt4plusIfEfEEEvT_T0_DpT1_)
        .other          _ZN2at6native57_GLOBAL__N__f3eca4a2_24_ForeachBinaryOpScalar_cu_86b9896c25multi_tensor_apply_kernelINS1_18TensorListMetadataILi2EEENS1_21BinaryOpScalarFunctorIfLi2ELi1ELi1EEEJSt4plusIfEfEEEvT_T0_DpT1_,@"STO_CUDA_ENTRY STV_DEFAULT"
_ZN2at6native57_GLOBAL__N__f3eca4a2_24_ForeachBinaryOpScalar_cu_86b9896c25multi_tensor_apply_kernelINS1_18TensorListMetadataILi2EEENS1_21BinaryOpScalarFunctorIfLi2ELi1ELi1EEEJSt4plusIfEfEEEvT_T0_DpT1_:
        /* <DEDUP_REMOVED lines=26> */
.L_x_5207:
        /* <DEDUP_REMOVED lines=51> */
[----:B--2---:R-:W-:Y:S02]  /*04d0*/  @P0 FADD.FTZ R5, R24, c[0x0][0xdac] ;  /* 0x00036b0018050621 */ /* 0x004fe40000010000 */
[----:B---3--:R-:W-:-:S03]  /*04e0*/  @P1 FADD.FTZ R23, R22, c[0x0][0xdac] ;  /* 0x00036b0016171621 */ /* 0x008fc60000010000 */
[----:B------:R0:W-:Y:S01]  /*04f0*/  @P0 STG.E [R14.64], R5 ;  /* 0x000000050e000986 */ /* 0x0001e2000c101904 */
[----:B------:R-:W-:-:S03]  /*0500*/  ISETP.GE.U32.AND P0, PT, R8, 0x10000, PT ;  /* 0x000100000800780c */ /* 0x000fc60003f06070 */
[----:B------:R0:W-:Y:S01]  /*0510*/  @P1 STG.E [R16.64], R23 ;  /* 0x0000001710001986 */ /* 0x0001e2000c101904 */
[----:B----4-:R-:W-:Y:S01]  /*0520*/  @P2 FADD.FTZ R7, R7, c[0x0][0xdac] ;  /* 0x00036b0007072621 */ /* 0x010fe20000010000 */
[----:B------:R-:W-:-:S04]  /*0530*/  ISETP.LT.U32.AND P1, PT, R8, R0, PT ;  /* 0x000000000800720c */ /* 0x000fc80003f21070 */
[----:B------:R0:W-:Y:S01]  /*0540*/  @P2 STG.E [R18.64], R7 ;  /* 0x0000000712002986 */ /* 0x0001e2000c101904 */
[----:B------:R-:W-:Y:S01]  /*0550*/  ISETP.GE.U32.AND.EX P0, PT, R9, RZ, PT, P0 ;  /* 0x000000ff0900720c */ /* 0x000fe20003f06100 */
[----:B-----5:R-:W-:-:S05]  /*0560*/  @P4 FADD.FTZ R25, R26, c[0x0][0xdac] ;  /* 0x00036b001a194621 */ /* 0x020fca0000010000 */
[----:B------:R0:W-:Y:S01]  /*0570*/  @P4 STG.E [R20.64], R25 ;  /* 0x0000001914004986 */ /* 0x0001e2000c101904 */
[----:B------:R-:W-:-:S13]  /*0580*/  ISETP.LT.AND.EX P1, PT, R9, R2, PT, P1 ;  /* 0x000000020900720c */ /* 0x000fda0003f21310 */
[----:B0-----:R-:W-:Y:S05]  /*0590*/  @!P0 BRA P1, `(.L_x_5207) ;  /* 0xfffffc0000008947 */ /* 0x001fea000083ffff */
[----:B------:R-:W-:Y:S05]  /*05a0*/  EXIT ;  /* 0x000000000000794d */ /* 0x000fea0003800000 */
.L_x_5206:
[----:B------:R-:W0:Y:S02]  /*05b0*/  S2R R16, SR_TID.X ;  /* 0x0000000000107919 */ /* 0x000e240000002100 */
[----:B0-----:R-:W-:-:S05]  /*05c0*/  IMAD.WIDE.U32 R4, R16, 0x4, RZ ;  /* 0x0000000410047825 */ /* 0x001fca00078e00ff */
[----:B------:R-:W-:-:S04]  /*05d0*/  ISETP.GE.U32.AND P0, PT, R4, R0, PT ;  /* 0x000000000400720c */ /* 0x000fc80003f06070 */
[----:B------:R-:W-:-:S04]  /*05e0*/  ISETP.GE.AND.EX P0, PT, R5, R2, PT, P0 ;  /* 0x000000020500720c */ /* 0x000fc80003f06300 */
[----:B------:R-:W-:-:S13]  /*05f0*/  ISETP.GT.U32.OR P0, PT, R16, 0x3fff, P0 ;  /* 0x00003fff1000780c */ /* 0x000fda0000704470 */
[----:B------:R-:W-:Y:S05]  /*0600*/  @P0 EXIT ;  /* 0x000000000000094d */ /* 0x000fea0003800000 */
[----:B------:R-:W-:-:S04]  /*0610*/  IMAD.MOV.U32 R17, RZ, RZ, RZ ;  /* 0x000000ffff117224 */ /* 0x000fc800078e00ff */
.L_x_5208:
        /* <DEDUP_REMOVED lines=15> */
[----:B--2---:R-:W-:Y:S02]  /*0710*/  FADD.FTZ R7, R7, c[0x0][0xdac] ;  /* 0x00036b0007077621 */ /* 0x004fe40000010000 */
[----:B------:R-:W-:Y:S02]  /*0720*/  FADD.FTZ R6, R6, c[0x0][0xdac] ;  /* 0x00036b0006067621 */ /* 0x000fe40000010000 */
[----:B------:R-:W-:-:S02]  /*0730*/  FADD.FTZ R5, R5, c[0x0][0xdac] ;  /* 0x00036b0005057621 */ /* 0x000fc40000010000 */
[----:B------:R-:W-:-:S05]  /*0740*/  FADD.FTZ R4, R4, c[0x0][0xdac] ;  /* 0x00036b0004047621 */ /* 0x000fca0000010000 */
[----:B------:R0:W-:Y:S01]  /*0750*/  STG.E.128 [R14.64], R4 ;  /* 0x000000040e007986 */ /* 0x0001e2000c101d04 */
[----:B------:R-:W-:Y:S05]  /*0760*/  @!P0 BRA P1, `(.L_x_5208) ;  /* 0xfffffeb000008947 */ /* 0x000fea000083ffff */
[----:B------:R-:W-:Y:S05]  /*0770*/  EXIT ;  /* 0x000000000000794d */ /* 0x000fea0003800000 */
.L_x_5209:
        /* <DEDUP_REMOVED lines=16> */
.L_x_5416:


//--------------------- .text._ZN2at6native57_GLOBAL__N__f3eca4a2_24_ForeachBinaryOpScalar_cu_86b9896c25multi_tensor_apply_kernelINS1_18TensorListMetadataILi2EEENS1_21BinaryOpScalarFunctorIdLi2ELi1ELi1EEEJSt4plusIdEdEEEvT_T0_DpT1_ --------------------------
	.section	.text._ZN2at6native57_GLOBAL__N__f3eca4a2_24_ForeachBinaryOpScalar_cu_86b9896c25multi_tensor_apply_kernelINS1_18TensorListMetadataILi2EEENS1_21BinaryOpScalarFunctorIdLi2ELi1ELi1EEEJSt4plusIdEdEEEvT_T0_DpT1_,"ax",@progbits
	.sectioninfo	@"SHI_REGISTERS=32"
	.align	128
.text._ZN2at6native57_GLOBAL__N__f3eca4a2_24_ForeachBinaryOpScalar_cu_86b9896c25multi_tensor_apply_kernelINS1_18TensorListMetadataILi2EEENS1_21BinaryOpScalarFunctorIdLi2ELi1ELi1EEEJSt4plusIdEdEEEvT_T0_DpT1_:
        .type           _ZN2at6native57_GLOBAL__N__f3eca4a2_24_ForeachBinaryOpScalar_cu_86b9896c25multi_tensor_apply_kernelINS1_18TensorListMetadataILi2EEENS1_21BinaryOpScalarFunctorIdLi2ELi1ELi1EEEJSt4plusIdEdEEEvT_T0_DpT1_,@function
        .size           _ZN2at6native57_GLOBAL__N__f3eca4a2_24_ForeachBinaryOpScalar_cu_86b9896c25multi_tensor_apply_kernelINS1_18TensorListMetadataILi2EEENS1_21BinaryOpScalarFunctorIdLi2ELi1ELi1EEEJSt4plusIdEdEEEvT_T0_DpT1_,(.L_x_5417 - _ZN2at6native57_GLOBAL__N__f3eca4a2_24_ForeachBinaryOpScalar_cu_86b9896c25multi_tensor_apply_kernelINS1_18TensorListMetadataILi2EEENS1_21BinaryOpScalarFunctorIdLi2ELi1ELi1EEEJSt4plusIdEdEEEvT_T0_DpT1_)
        .other          _ZN2at6native57_GLOBAL__N__f3eca4a2_24_ForeachBinaryOpScalar_cu_86b9896c25multi_tensor_apply_kernelINS1_18TensorListMetadataILi2EEENS1_21BinaryOpScalarFunctorIdLi2ELi1ELi1EEEJSt4plusIdEdEEEvT_T0_DpT1_,@"STO_CUDA_ENTRY STV_DEFAULT"
_ZN2at6native57_GLOBAL__N__f3eca4a2_24_ForeachBinaryOpScalar_cu_86b9896c25multi_tensor_apply_kernelINS1_18TensorListMetadataILi2EEENS1_21BinaryOpScalarFunctorIdLi2ELi1ELi1EEEJSt4plusIdEdEEEvT_T0_DpT1_:
        /* <DEDUP_REMOVED lines=29> */
.L_x_5211:
        /* <DEDUP_REMOVED lines=51> */
[----:B--2---:R-:W0:-:S04]  /*0500*/  @P1 DADD R18, R18, c[0x0][0xdb0] ;  /* 0x00036c0012121629 */ /* 0x004e080000000000 */
[----:B---3--:R-:W1:-:S04]  /*0510*/  @P3 DADD R22, R22, c[0x0][0xdb0] ;  /* 0x00036c0016163629 */ /* 0x008e480000000000 */
[----:B-----5:R-:W2:Y:S01]  /*0520*/  @P2 DADD R20, R20, c[0x0][0xdb0] ;  /* 0x00036c0014142629 */ /* 0x020ea20000000000 */
[----:B0-----:R0:W-:Y:S03]  /*0530*/  @P1 STG.E.64 [R14.64], R18 ;  /* 0x000000120e001986 */ /* 0x0011e6000c101b0a */
[----:B------:R-:W3:Y:S01]  /*0540*/  @P0 DADD R16, R16, c[0x0][0xdb0] ;  /* 0x00036c0010100629 */ /* 0x000ee20000000000 */
        /* <DEDUP_REMOVED lines=9> */
.L_x_5210:
[----:B------:R-:W0:Y:S02]  /*05e0*/  S2R R14, SR_TID.X ;  /* 0x00000000000e7919 */ /* 0x000e240000002100 */
[----:B0-----:R-:W-:-:S05]  /*05f0*/  IMAD.WIDE.U32 R2, R14, 0x4, RZ ;  /* 0x000000040e027825 */ /* 0x001fca00078e00ff */
[----:B------:R-:W-:-:S04]  /*0600*/  ISETP.GE.U32.AND P0, PT, R2, UR12, PT ;  /* 0x0000000c02007c0c */ /* 0x000fc8000bf06070 */
[----:B------:R-:W-:-:S04]  /*0610*/  ISETP.GE.AND.EX P0, PT, R3, UR4, PT, P0 ;  /* 0x0000000403007c0c */ /* 0x000fc8000bf06300 */
[----:B------:R-:W-:-:S13]  /*0620*/  ISETP.GT.U32.OR P0, PT, R14, 0x3fff, P0 ;  /* 0x00003fff0e00780c */ /* 0x000fda0000704470 */
[----:B------:R-:W-:Y:S05]  /*0630*/  @P0 EXIT ;  /* 0x000000000000094d */ /* 0x000fea0003800000 */
[----:B------:R-:W-:-:S04]  /*0640*/  IMAD.MOV.U32 R15, RZ, RZ, RZ ;  /* 0x000000ffff0f7224 */ /* 0x000fc800078e00ff */
.L_x_5212:
        /* <DEDUP_REMOVED lines=20> */
[----:B------:R-:W1:-:S07]  /*0790*/  DADD R4, R4, c[0x0][0xdb0] ;  /* 0x00036c0004047629 */ /* 0x000e4e0000000000 */
[----:B-1----:R0:W-:Y:S01]  /*07a0*/  STG.E.128 [R12.64+0x10], R4 ;  /* 0x000010040c007986 */ /* 0x0021e2000c101d0a */
[----:B------:R-:W-:Y:S05]  /*07b0*/  @!P0 BRA P1, `(.L_x_5212) ;  /* 0xfffffe9000008947 */ /* 0x000fea000083ffff */
[----:B------:R-:W-:Y:S05]  /*07c0*/  EXIT ;  /* 0x000000000000794d */ /* 0x000fea0003800000 */
.L_x_5213:
        /* <DEDUP_REMOVED lines=11> */
.L_x_5417:


//--------------------- .text._ZN2at6native57_GLOBAL__N__f3eca4a2_24_ForeachBinaryOpScalar_cu_86b9896c25multi_tensor_apply_kernelINS1_18TensorListMetadataILi2EEENS1_21BinaryOpScalarFunctorIsLi2ELi1ELi1EEEJSt4plusIsEsEEEvT_T0_DpT1_ --------------------------
	.section	.text._ZN2at6native57_GLOBAL__N__f3eca4a2_24_ForeachBinaryOpScalar_cu_86b9896c25multi_tensor_apply_kernelINS1_18TensorListMetadataILi2EEENS1_21BinaryOpScalarFunctorIsLi2ELi1ELi1EEEJSt4plusIsEsEEEvT_T0_DpT1_,"ax",@progbits
	.sectioninfo	@"SHI_REGISTERS=32"
	.align	128
.text._ZN2at6native57_GLOBAL__N__f3eca4a2_24_ForeachBinaryOpScalar_cu_86b9896c25multi_tensor_apply_kernelINS1_18TensorListMetadataILi2EEENS1_21BinaryOpScalarFunctorIsLi2ELi1ELi1EEEJSt4plusIsEsEEEvT_T0_DpT1_:
        .type           _ZN2at6native57_GLOBAL__N__f3eca4a2_24_ForeachBinaryOpScalar_cu_86b9896c25multi_tensor_apply_kernelINS1_18TensorListMetadataILi2EEENS1_21BinaryOpScalarFunctorIsLi2ELi1ELi1EEEJSt4plusIsEsEEEvT_T0_DpT1_,@function
        .size           _ZN2at6native57_GLOBAL__N__f3eca4a2_24_ForeachBinaryOpScalar_cu_86b9896c25multi_tensor_apply_kernelINS1_18TensorListMetadataILi2EEENS1_21BinaryOpScalarFunctorIsLi2ELi1ELi1EEEJSt4plusIsEsEEEvT_T0_DpT1_,(.L_x_5418 - _ZN2at6native57_GLOBAL__N__f3eca4a2_24_ForeachBinaryOpScalar_cu_86b9896c25multi_tensor_apply_kernelINS1_18TensorListMetadataILi2EEENS1_21BinaryOpScalarFunctorIsLi2ELi1ELi1EEEJSt4plusIsEsEEEvT_T0_DpT1_)
        .other          _ZN2at6native57_GLOBAL__N__f3eca4a2_24_ForeachBinaryOpScalar_cu_86b9896c25multi_tensor_apply_kernelINS1_18TensorListMetadataILi2EEENS1_21BinaryOpScalarFunctorIsLi2ELi1ELi1EEEJSt4plusIsEsEEEvT_T0_DpT1_,@"STO_CUDA_ENTRY STV_DEFAULT"
_ZN2at6native57_GLOBAL__N__f3eca4a2_24_ForeachBinaryOpScalar_cu_86b9896c25multi_tensor_apply_kernelINS1_18TensorListMetadataILi2EEENS1_21BinaryOpScalarFunctorIsLi2ELi1ELi1EEEJSt4plusIsEsEEEvT_T0_DpT1_:
        /* <DEDUP_REMOVED lines=27> */
.L_x_5215:
        /* <DEDUP_REMOVED lines=29> */
[----:B------:R0:W2:Y:S01]  /*0380*/  @P0 LDG.E.U16 R24, [R26.64] ;  /* 0x000000061a180981 */ /* 0x0000a2000c1e1500 */
[----:B------:R-:W-:Y:S02]  /*0390*/  PRMT R22, RZ, 0x7610, R22 ;  /* 0x00007610ff167816 */ /* 0x000fe40000000016 */
[----:B------:R-:W-:Y:S02]  /*03a0*/  @P1 LEA.HI.X R29, R6, R11, R5, 0x1, P5 ;  /* 0x0000000b061d1211 */ /* 0x000fe400028f0c05 */
[----:B------:R-:W-:-:S03]  /*03b0*/  PRMT R7, RZ, 0x7610, R7 ;  /* 0x00007610ff077816 */ /* 0x000fc60000000007 */
[----:B------:R1:W3:Y:S01]  /*03c0*/  @P1 LDG.E.U16 R22, [R28.64] ;  /* 0x000000061c161981 */ /* 0x0002e2000c1e1500 */
[----:B0-----:R-:W-:-:S04]  /*03d0*/  @P2 LEA R26, P3, R25, R10, 0x1 ;  /* 0x0000000a191a2211 */ /* 0x001fc800078608ff */
[----:B------:R-:W-:Y:S02]  /*03e0*/  @P2 LEA.HI.X R27, R25, R11, R19, 0x1, P3 ;  /* 0x0000000b191b2211 */ /* 0x000fe400018f0c13 */
[----:B-1----:R-:W-:-:S03]  /*03f0*/  @P4 LEA R28, P3, R21, R10, 0x1 ;  /* 0x0000000a151c4211 */ /* 0x002fc600078608ff */
[----:B------:R0:W4:Y:S01]  /*0400*/  @P2 LDG.E.U16 R7, [R26.64] ;  /* 0x000000061a072981 */ /* 0x000122000c1e1500 */
[----:B------:R-:W-:Y:S02]  /*0410*/  @P4 LEA.HI.X R29, R21, R11, R23, 0x1, P3 ;  /* 0x0000000b151d4211 */ /* 0x000fe400018f0c17 */
[----:B0-----:R-:W-:-:S06]  /*0420*/  PRMT R26, RZ, 0x7610, R26 ;  /* 0x00007610ff1a7816 */ /* 0x001fcc000000001a */
[----:B------:R-:W5:Y:S01]  /*0430*/  @P4 LDG.E.U16 R26, [R28.64] ;  /* 0x000000061c1a4981 */ /* 0x000f62000c1e1500 */
        /* <DEDUP_REMOVED lines=9> */
[----:B------:R-:W-:Y:S01]  /*04d0*/  IMAD.WIDE.U32 R8, R27, 0x4, R8 ;  /* 0x000000041b087825 */ /* 0x000fe200078e0008 */
[----:B--2---:R-:W-:Y:S02]  /*04e0*/  @P0 IADD3 R5, R24, UR4, RZ ;  /* 0x0000000418050c10 */ /* 0x004fe4000fffe0ff */
[----:B---3--:R-:W-:-:S03]  /*04f0*/  @P1 IADD3 R23, R22, UR4, RZ ;  /* 0x0000000416171c10 */ /* 0x008fc6000fffe0ff */
[----:B------:R0:W-:Y:S01]  /*0500*/  @P0 STG.E.U16 [R14.64], R5 ;  /* 0x000000050e000986 */ /* 0x0001e2000c101506 */
[----:B------:R-:W-:-:S03]  /*0510*/  ISETP.GE.U32.AND P0, PT, R8, 0x10000, PT ;  /* 0x000100000800780c */ /* 0x000fc60003f06070 */
[----:B------:R0:W-:Y:S01]  /*0520*/  @P1 STG.E.U16 [R16.64], R23 ;  /* 0x0000001710001986 */ /* 0x0001e2000c101506 */
[----:B----4-:R-:W-:Y:S02]  /*0530*/  @P2 IADD3 R7, R7, UR4, RZ ;  /* 0x0000000407072c10 */ /* 0x010fe4000fffe0ff */
[----:B------:R-:W-:-:S03]  /*0540*/  ISETP.LT.U32.AND P1, PT, R8, R0, PT ;  /* 0x000000000800720c */ /* 0x000fc60003f21070 */
[----:B------:R0:W-:Y:S01]  /*0550*/  @P2 STG.E.U16 [R18.64], R7 ;  /* 0x0000000712002986 */ /* 0x0001e2000c101506 */
[----:B------:R-:W-:Y:S02]  /*0560*/  ISETP.GE.U32.AND.EX P0, PT, R9, RZ, PT, P0 ;  /* 0x000000ff0900720c */ /* 0x000fe40003f06100 */
[----:B-----5:R-:W-:-:S05]  /*0570*/  @P4 IADD3 R25, R26, UR4, RZ ;  /* 0x000000041a194c10 */ /* 0x020fca000fffe0ff */
[----:B------:R0:W-:Y:S01]  /*0580*/  @P4 STG.E.U16 [R20.64], R25 ;  /* 0x0000001914004986 */ /* 0x0001e2000c101506 */
[----:B------:R-:W-:-:S13]  /*0590*/  ISETP.LT.AND.EX P1, PT, R9, R2, PT, P1 ;  /* 0x000000020900720c */ /* 0x000fda0003f21310 */
[----:B0-----:R-:W-:Y:S05]  /*05a0*/  @!P0 BRA P1, `(.L_x_5215) ;  /* 0xfffffc0000008947 */ /* 0x001fea000083ffff */
[----:B------:R-:W-:Y:S05]  /*05b0*/  EXIT ;  /* 0x000000000000794d */ /* 0x000fea0003800000 */
.L_x_5214:
[----:B------:R-:W0:Y:S02]  /*05c0*/  S2R R16, SR_TID.X ;  /* 0x0000000000107919 */ /* 0x000e240000002100 */
[----:B0-----:R-:W-:-:S05]  /*05d0*/  IMAD.WIDE.U32 R4, R16, 0x4, RZ ;  /* 0x0000000410047825 */ /* 0x001fca00078e00ff */
[----:B------:R-:W-:-:S04]  /*05e0*/  ISETP.GE.U32.AND P0, PT, R4, R0, PT ;  /* 0x000000000400720c */ /* 0x000fc80003f06070 */
[----:B------:R-:W-:-:S04]  /*05f0*/  ISETP.GE.AND.EX P0, PT, R5, R2, PT, P0 ;  /* 0x000000020500720c */ /* 0x000fc80003f06300 */
[----:B------:R-:W-:-:S13]  /*0600*/  ISETP.GT.U32.OR P0, PT, R16, 0x3fff, P0 ;  /* 0x00003fff1000780c */ /* 0x000fda0000704470 */
[----:B------:R-:W-:Y:S05]  /*0610*/  @P0 EXIT ;  /* 0x000000000000094d */ /* 0x000fea0003800000 */
[----:B------:R-:W-:-:S04]  /*0620*/  IMAD.MOV.U32 R17, RZ, RZ, RZ ;  /* 0x000000ffff117224 */ /* 0x000fc800078e00ff */
.L_x_5216:
        /* <DEDUP_REMOVED lines=26> */
.L_x_5217:
        /* <DEDUP_REMOVED lines=11> */
.L_x_5418:


//--------------------- .text._ZN2at6native57_GLOBAL__N__f3eca4a2_24_ForeachBinaryOpScalar_cu_86b9896c25multi_tensor_apply_kernelINS1_18TensorListMetadataILi2EEENS1_21BinaryOpScalarFunctorIlLi2ELi1ELi1EEEJSt4plusIlElEEEvT_T0_DpT1_ --------------------------
	.section	.text._ZN2at6native57_GLOBAL__N__f3eca4a2_24_ForeachBinaryOpScalar_cu_86b9896c25multi_tensor_apply_kernelINS1_18TensorListMetadataILi2EEENS1_21BinaryOpScalarFunctorIlLi2ELi1ELi1EEEJSt4plusIlElEEEvT_T0_DpT1_,"ax",@progbits
	.sectioninfo	@"SHI_REGISTERS=31"
	.align	128
.text._ZN2at6native57_GLOBAL__N__f3eca4a2_24_ForeachBinaryOpScalar_cu_86b9896c25multi_tensor_apply_kernelINS1_18TensorListMetadataILi2EEENS1_21BinaryOpScalarFunctorIlLi2ELi1ELi1EEEJSt4plusIlElEEEvT_T0_DpT1_:
        .type           _ZN2at6native57_GLOBAL__N__f3eca4a2_24_ForeachBinaryOpScalar_cu_86b9896c25multi_tensor_apply_kernelINS1_18TensorListMetadataILi2EEENS1_21BinaryOpScalarFunctorIlLi2ELi1ELi1EEEJSt4plusIlElEEEvT_T0_DpT1_,@function
        .size           _ZN2at6native57_GLOBAL__N__f3eca4a2_24_ForeachBinaryOpScalar_cu_86b9896c25multi_tensor_apply_kernelINS1_18TensorListMetadataILi2EEENS1_21BinaryOpScalarFunctorIlLi2ELi1ELi1EEEJSt4plusIlElEEEvT_T0_DpT1_,(.L_x_5419 - _ZN2at6native57_GLOBAL__N__f3eca4a2_24_ForeachBinaryOpScalar_cu_86b9896c25multi_tensor_apply_kernelINS1_18TensorListMetadataILi2EEENS1_21BinaryOpScalarFunctorIlLi2ELi1ELi1EEEJSt4plusIlElEEEvT_T0_DpT1_)
        .other          _ZN2at6native57_GLOBAL__N__f3eca4a2_24_ForeachBinaryOpScalar_cu_86b9896c25multi_tensor_apply_kernelINS1_18TensorListMetadataILi2EEENS1_21BinaryOpScalarFunctorIlLi2ELi1ELi1EEEJSt4plusIlElEEEvT_T0_DpT1_,@"STO_CUDA_ENTRY STV_DEFAULT"
_ZN2at6native57_GLOBAL__N__f3eca4a2_24_ForeachBinaryOpScalar_cu_86b9896c25multi_tensor_apply_kernelINS1_18TensorListMetadataILi2EEENS1_21BinaryOpScalarFunctorIlLi2ELi1ELi1EEEJSt4plusIlElEEEvT_T0_DpT1_:
        /* <DEDUP_REMOVED lines=30> */
.L_x_5219:
        /* <DEDUP_REMOVED lines=48> */
[----:B--2---:R-:W-:Y:S02]  /*04e0*/  @P1 IADD3 R12, P2, R12, c[0x0][0xdb0], RZ ;  /* 0x00036c000c0c1a10 */ /* 0x004fe40007f5e0ff */
[----:B---3--:R-:W-:-:S04]  /*04f0*/  @P0 IADD3 R16, P5, R16, c[0x0][0xdb0], RZ ;  /* 0x00036c0010100a10 */ /* 0x008fc80007fbe0ff */
[----:B------:R-:W-:Y:S02]  /*0500*/  @P0 IADD3.X R17, R17, c[0x0][0xdb4], RZ, P5, !PT ;  /* 0x00036d0011110a10 */ /* 0x000fe40002ffe4ff */
[----:B-1----:R-:W-:Y:S02]  /*0510*/  @P4 LEA R18, P5, R5, UR8, 0x3 ;  /* 0x0000000805124c11 */ /* 0x002fe4000f8a18ff */
[----:B------:R-:W-:Y:S02]  /*0520*/  @P1 IADD3.X R13, R13, c[0x0][0xdb4], RZ, P2, !PT ;  /* 0x00036d000d0d1a10 */ /* 0x000fe400017fe4ff */
[----:B----4-:R-:W-:Y:S02]  /*0530*/  @P4 IADD3 R14, P6, R14, c[0x0][0xdb0], RZ ;  /* 0x00036c000e0e4a10 */ /* 0x010fe40007fde0ff */
[----:B------:R-:W-:Y:S01]  /*0540*/  @P4 LEA.HI.X R19, R5, UR9, R4, 0x3, P5 ;  /* 0x0000000905134c11 */ /* 0x000fe2000a8f1c04 */
[----:B------:R-:W-:Y:S01]  /*0550*/  IMAD.MOV.U32 R5, RZ, RZ, c[0x0][0x0] ;  /* 0x00000000ff057624 */ /* 0x000fe200078e00ff */
[----:B-----5:R-:W-:-:S03]  /*0560*/  @P3 IADD3 R10, P2, R10, c[0x0][0xdb0], RZ ;  /* 0x00036c000a0a3a10 */ /* 0x020fc60007f5e0ff */
[----:B------:R-:W-:Y:S01]  /*0570*/  IMAD.WIDE.U32 R6, R5, 0x4, R6 ;  /* 0x0000000405067825 */ /* 0x000fe200078e0006 */
[----:B------:R-:W-:Y:S02]  /*0580*/  @P4 IADD3.X R15, R15, c[0x0][0xdb4], RZ, P6, !PT ;  /* 0x00036d000f0f4a10 */ /* 0x000fe400037fe4ff */
[----:B------:R-:W-:Y:S01]  /*0590*/  @P3 IADD3.X R11, R11, c[0x0][0xdb4], RZ, P2, !PT ;  /* 0x00036d000b0b3a10 */ /* 0x000fe200017fe4ff */
        /* <DEDUP_REMOVED lines=11> */
.L_x_5218:
[----:B------:R-:W0:Y:S02]  /*0650*/  S2R R13, SR_TID.X ;  /* 0x00000000000d7919 */ /* 0x000e240000002100 */
[----:B0-----:R-:W-:-:S05]  /*0660*/  IMAD.WIDE.U32 R2, R13, 0x4, RZ ;  /* 0x000000040d027825 */ /* 0x001fca00078e00ff */
[----:B------:R-:W-:-:S04]  /*0670*/  ISETP.GE.U32.AND P0, PT, R2, UR12, PT ;  /* 0x0000000c02007c0c */ /* 0x000fc8000bf06070 */
[----:B------:R-:W-:-:S04]  /*0680*/  ISETP.GE.AND.EX P0, PT, R3, UR4, PT, P0 ;  /* 0x0000000403007c0c */ /* 0x000fc8000bf06300 */
[----:B------:R-:W-:-:S13]  /*0690*/  ISETP.GT.U32.OR P0, PT, R13, 0x3fff, P0 ;  /* 0x00003fff0d00780c */ /* 0x000fda0000704470 */
[----:B------:R-:W-:Y:S05]  /*06a0*/  @P0 EXIT ;  /* 0x000000000000094d */ /* 0x000fea0003800000 */
[----:B------:R-:W-:-:S04]  /*06b0*/  IMAD.MOV.U32 R0, RZ, RZ, RZ ;  /* 0x000000ffff007224 */ /* 0x000fc800078e00ff */
.L_x_5220:
        /* <DEDUP_REMOVED lines=8> */
[----:B--2---:R-:W-:Y:S02]  /*0740*/  IADD3 R6, P0, R6, c[0x0][0xdb0], RZ ;  /* 0x00036c0006067a10 */ /* 0x004fe40007f1e0ff */
[----:B------:R-:W-:Y:S02]  /*0750*/  IADD3 R4, P1, R4, c[0x0][0xdb0], RZ ;  /* 0x00036c0004047a10 */ /* 0x000fe40007f3e0ff */
[----:B---3--:R-:W-:Y:S02]  /*0760*/  IADD3 R10, P2, R10, c[0x0][0xdb0], RZ ;  /* 0x00036c000a0a7a10 */ /* 0x008fe40007f5e0ff */
[----:B------:R-:W-:Y:S02]  /*0770*/  IADD3 R8, P3, R8, c[0x0][0xdb0], RZ ;  /* 0x00036c0008087a10 */ /* 0x000fe40007f7e0ff */
[----:B------:R-:W-:-:S02]  /*0780*/  IADD3.X R7, R7, c[0x0][0xdb4], RZ, P0, !PT ;  /* 0x00036d0007077a10 */ /* 0x000fc400007fe4ff */
[----:B------:R-:W-:Y:S02]  /*0790*/  IADD3.X R5, R5, c[0x0][0xdb4], RZ, P1, !PT ;  /* 0x00036d0005057a10 */ /* 0x000fe40000ffe4ff */
[----:B------:R-:W-:Y:S02]  /*07a0*/  IADD3.X R11, R11, c[0x0][0xdb4], RZ, P2, !PT ;  /* 0x00036d000b0b7a10 */ /* 0x000fe400017fe4ff */
[----:B------:R-:W-:Y:S01]  /*07b0*/  IADD3.X R9, R9, c[0x0][0xdb4], RZ, P3, !PT ;  /* 0x00036d0009097a10 */ /* 0x000fe20001ffe4ff */
        /* <DEDUP_REMOVED lines=16> */
.L_x_5221:
        /* <DEDUP_REMOVED lines=12> */
.L_x_5419:


//--------------------- .text._ZN2at6native57_GLOBAL__N__f3eca4a2_24_ForeachBinaryOpScalar_cu_86b9896c25multi_tensor_apply_kernelINS1_18TensorListMetadataILi2EEENS1_21BinaryOpScalarFunctorIiLi2ELi1ELi1EEEJSt4plusIiEiEEEvT_T0_DpT1_ --------------------------
	.section	.text._ZN2at6native57_GLOBAL__N__f3eca4a2_24_ForeachBinaryOpScalar_cu_86b9896c25multi_tensor_apply_kernelINS1_18TensorListMetadataILi2EEENS1_21BinaryOpScalarFunctorIiLi2ELi1ELi1EEEJSt4plusIiEiEEEvT_T0_DpT1_,"ax",@progbits
	.sectioninfo	@"SHI_REGISTERS=32"
	.align	128
.text._ZN2at6native57_GLOBAL__N__f3eca4a2_24_ForeachBinaryOpScalar_cu_86b9896c25multi_tensor_apply_kernelINS1_18TensorListMetadataILi2EEENS1_21BinaryOpScalarFunctorIiLi2ELi1ELi1EEEJSt4plusIiEiEEEvT_T0_DpT1_:
        .type           _ZN2at6native57_GLOBAL__N__f3eca4a2_24_ForeachBinaryOpScalar_cu_86b9896c25multi_tensor_apply_kernelINS1_18TensorListMetadataILi2EEENS1_21BinaryOpScalarFunctorIiLi2ELi1ELi1EEEJSt4plusIiEiEEEvT_T0_DpT1_,@function
        .size           _ZN2at6native57_GLOBAL__N__f3eca4a2_24_ForeachBinaryOpScalar_cu_86b9896c25multi_tensor_apply_kernelINS1_18TensorListMetadataILi2EEENS1_21BinaryOpScalarFunctorIiLi2ELi1ELi1EEEJSt4plusIiEiEEEvT_T0_DpT1_,(.L_x_5420 - _ZN2at6native57_GLOBAL__N__f3eca4a2_24_ForeachBinaryOpScalar_cu_86b9896c25multi_tensor_apply_kernelINS1_18TensorListMetadataILi2EEENS1_21BinaryOpScalarFunctorIiLi2ELi1ELi1EEEJSt4plusIiEiEEEvT_T0_DpT1_)
        .other          _ZN2at6native57_GLOBAL__N__f3eca4a2_24_ForeachBinaryOpScalar_cu_86b9896c25multi_tensor_apply_kernelINS1_18TensorListMetadataILi2EEENS1_21BinaryOpScalarFunctorIiLi2ELi1ELi1EEEJSt4plusIiEiEEEvT_T0_DpT1_,@"STO_CUDA_ENTRY STV_DEFAULT"
_ZN2at6native57_GLOBAL__N__f3eca4a2_24_ForeachBinaryOpScalar_cu_86b9896c25multi_tensor_apply_kernelINS1_18TensorListMetadataILi2EEENS1_21BinaryOpScalarFunctorIiLi2ELi1ELi1EEEJSt4plusIiEiEEEvT_T0_DpT1_:
        /* <DEDUP_REMOVED lines=25> */
.L_x_5223:
        /* <DEDUP_REMOVED lines=51> */
[----:B--2---:R-:W-:Y:S02]  /*04c0*/  @P0 IADD3 R5, R24, c[0x0][0xdac], RZ ;  /* 0x00036b0018050a10 */ /* 0x004fe40007ffe0ff */
[----:B---3--:R-:W-:-:S03]  /*04d0*/  @P1 IADD3 R23, R22, c[0x0][0xdac], RZ ;  /* 0x00036b0016171a10 */ /* 0x008fc60007ffe0ff */
[----:B------:R0:W-:Y:S01]  /*04e0*/  @P0 STG.E [R14.64], R5 ;  /* 0x000000050e000986 */ /* 0x0001e2000c101904 */
[----:B------:R-:W-:-:S03]  /*04f0*/  ISETP.GE.U32.AND P0, PT, R8, 0x10000, PT ;  /* 0x000100000800780c */ /* 0x000fc60003f06070 */
[----:B------:R0:W-:Y:S01]  /*0500*/  @P1 STG.E [R16.64], R23 ;  /* 0x0000001710001986 */ /* 0x0001e2000c101904 */
[----:B----4-:R-:W-:Y:S02]  /*0510*/  @P2 IADD3 R7, R7, c[0x0][0xdac], RZ ;  /* 0x00036b0007072a10 */ /* 0x010fe40007ffe0ff */
[----:B------:R-:W-:-:S03]  /*0520*/  ISETP.LT.U32.AND P1, PT, R8, R0, PT ;  /* 0x000000000800720c */ /* 0x000fc60003f21070 */
[----:B------:R0:W-:Y:S01]  /*0530*/  @P2 STG.E [R18.64], R7 ;  /* 0x0000000712002986 */ /* 0x0001e2000c101904 */
[----:B------:R-:W-:Y:S02]  /*0540*/  ISETP.GE.U32.AND.EX P0, PT, R9, RZ, PT, P0 ;  /* 0x000000ff0900720c */ /* 0x000fe40003f06100 */
[----:B-----5:R-:W-:-:S05]  /*0550*/  @P4 IADD3 R25, R26, c[0x0][0xdac], RZ ;  /* 0x00036b001a194a10 */ /* 0x020fca0007ffe0ff */
[----:B------:R0:W-:Y:S01]  /*0560*/  @P4 STG.E [R20.64], R25 ;  /* 0x0000001914004986 */ /* 0x0001e2000c101904 */
[----:B------:R-:W-:-:S13]  /*0570*/  ISETP.LT.AND.EX P1, PT, R9, R2, PT, P1 ;  /* 0x000000020900720c */ /* 0x000fda0003f21310 */
[----:B0-----:R-:W-:Y:S05]  /*0580*/  @!P0 BRA P1, `(.L_x_5223) ;  /* 0xfffffc0000008947 */ /* 0x001fea000083ffff */
[----:B------:R-:W-:Y:S05]  /*0590*/  EXIT ;  /* 0x000000000000794d */ /* 0x000fea0003800000 */
.L_x_5222:
[----:B------:R-:W0:Y:S02]  /*05a0*/  S2R R16, SR_TID.X ;  /* 0x0000000000107919 */ /* 0x000e240000002100 */
[----:B0-----:R-:W-:-:S05]  /*05b0*/  IMAD.WIDE.U32 R4, R16, 0x4, RZ ;  /* 0x0000000410047825 */ /* 0x001fca00078e00ff */
[----:B------:R-:W-:-:S04]  /*05c0*/  ISETP.GE.U32.AND P0, PT, R4, R0, PT ;  /* 0x000000000400720c */ /* 0x000fc80003f06070 */
[----:B------:R-:W-:-:S04]  /*05d0*/  ISETP.GE.AND.EX P0, PT, R5, R2, PT, P0 ;  /* 0x000000020500720c */ /* 0x000fc80003f06300 */
[----:B------:R-:W-:-:S13]  /*05e0*/  ISETP.GT.U32.OR P0, PT, R16, 0x3fff, P0 ;  /* 0x00003fff1000780c */ /* 0x000fda0000704470 */
[----:B------:R-:W-:Y:S05]  /*05f0*/  @P0 EXIT ;  /* 0x000000000000094d */ /* 0x000fea0003800000 */
[----:B------:R-:W-:-:S04]  /*0600*/  IMAD.MOV.U32 R17, RZ, RZ, RZ ;  /* 0x000000ffff117224 */ /* 0x000fc800078e00ff */
.L_x_5224:
        /* <DEDUP_REMOVED lines=15> */
[----:B--2---:R-:W-:Y:S02]  /*0700*/  IADD3 R7, R7, c[0x0][0xdac], RZ ;  /* 0x00036b0007077a10 */ /* 0x004fe40007ffe0ff */
[----:B------:R-:W-:-:S02]  /*0710*/  IADD3 R6, R6, c[0x0][0xdac], RZ ;  /* 0x00036b0006067a10 */ /* 0x000fc40007ffe0ff */
[----:B------:R-:W-:Y:S02]  /*0720*/  IADD3 R5, R5, c[0x0][0xdac], RZ ;  /* 0x00036b0005057a10 */ /* 0x000fe40007ffe0ff */
[----:B------:R-:W-:-:S05]  /*0730*/  IADD3 R4, R4, c[0x0][0xdac], RZ ;  /* 0x00036b0004047a10 */ /* 0x000fca0007ffe0ff */
[----:B------:R0:W-:Y:S01]  /*0740*/  STG.E.128 [R14.64], R4 ;  /* 0x000000040e007986 */ /* 0x0001e2000c101d04 */
[----:B------:R-:W-:Y:S05]  /*0750*/  @!P0 BRA P1, `(.L_x_5224) ;  /* 0xfffffeb000008947 */ /* 0x000fea000083ffff */
[----:B------:R-:W-:Y:S05]  /*0760*/  EXIT ;  /* 0x000000000000794d */ /* 0x000fea0003800000 */
.L_x_5225:
        /* <DEDUP_REMOVED lines=9> */
.L_x_5420:


//--------------------- .text._ZN2at6native57_GLOBAL__N__f3eca4a2_24_ForeachBinaryOpScalar_cu_86b9896c25multi_tensor_apply_kernelINS1_18TensorListMetadataILi2EEENS1_21BinaryOpScalarFunctorIaLi2ELi1ELi1EEEJSt4plusIaEaEEEvT_T0_DpT1_ --------------------------
	.section	.text._ZN2at6native57_GLOBAL__N__f3eca4a2_24_ForeachBinaryOpScalar_cu_86b9896c25multi_tensor_apply_kernelINS1_18TensorListMetadataILi2EEENS1_21BinaryOpScalarFunctorIaLi2ELi1ELi1EEEJSt4plusIaEaEEEvT_T0_DpT1_,"ax",@progbits
	.sectioninfo	@"SHI_REGISTERS=32"
	.align	128
.text._ZN2at6native57_GLOBAL__N__f3eca4a2_24_ForeachBinaryOpScalar_cu_86b9896c25multi_tensor_apply_kernelINS1_18TensorListMetadataILi2EEENS1_21BinaryOpScalarFunctorIaLi2ELi1ELi1EEEJSt4plusIaEaEEEvT_T0_DpT1_:
        .type           _ZN2at6native57_GLOBAL__N__f3eca4a2_24_ForeachBinaryOpScalar_cu_86b9896c25multi_tensor_apply_kernelINS1_18TensorListMetadataILi2EEENS1_21BinaryOpScalarFunctorIaLi2ELi1ELi1EEEJSt4plusIaEaEEEvT_T0_DpT1_,@function
        .size           _ZN2at6native57_GLOBAL__N__f3eca4a2_24_ForeachBinaryOpScalar_cu_86b9896c25multi_tensor_apply_kernelINS1_18TensorListMetadataILi2EEENS1_21BinaryOpScalarFunctorIaLi2ELi1ELi1EEEJSt4plusIaEaEEEvT_T0_DpT1_,(.L_x_5421 - _ZN2at6native57_GLOBAL__N__f3eca4a2_24_ForeachBinaryOpScalar_cu_86b9896c25multi_tensor_apply_kernelINS1_18TensorListMetadataILi2EEENS1_21BinaryOpScalarFunctorIaLi2ELi1ELi1EEEJSt4plusIaEaEEEvT_T0_DpT1_)
        .other          _ZN2at6native57_GLOBAL__N__f3eca4a2_24_ForeachBinaryOpScalar_cu_86b9896c25multi_tensor_apply_kernelINS1_18TensorListMetadataILi2EEENS1_21BinaryOpScalarFunctorIaLi2ELi1ELi1EEEJSt4plusIaEaEEEvT_T0_DpT1_,@"STO_CUDA_ENTRY STV_DEFAULT"
_ZN2at6native57_GLOBAL__N__f3eca4a2_24_ForeachBinaryOpScalar_cu_86b9896c25multi_tensor_apply_kernelINS1_18TensorListMetadataILi2EEENS1_21BinaryOpScalarFunctorIaLi2ELi1ELi1EEEJSt4plusIaEaEEEvT_T0_DpT1_:
[----:B------:R-:W-:Y:S02]  /*0000*/  IMAD.MOV.U32 R1, RZ, RZ, c[0x0][0x28] ;  /* 0x00000a00ff017624 */ /* 0x000fe400078e00ff */
[----:B------:R-:W0:Y:S01]  /*0010*/  S2R R2, SR_CTAID.X ;  /* 0x0000000000027919 */ /* 0x000e220000002500 */
[----:B------:R-:W-:Y:S01]  /*0020*/  IMAD.MOV.U32 R13, RZ, RZ, 0x4 ;  /* 0x00000004ff0d7424 */ /* 0x000fe200078e00ff */
[----:B------:R-:W-:Y:S02]  /*0030*/  ULDC.S8 UR4, c[0x0][0xdaa] ;  /* 0x00036a8000047ab9 */ /* 0x000fe40000000200 */
[----:B------:R-:W-:Y:S02]  /*0040*/  UPRMT UR4, UR4, 0x7710, URZ ;  /* 0x0000771004047896 */ /* 0x000fe4000800003f */
[----:B------:R-:W-:Y:S01]  /*0050*/  ULDC.64 UR6, c[0x0][0x118] ;  /* 0x0000460000067ab9 */ /* 0x000fe20000000a00 */
        /* <DEDUP_REMOVED lines=24> */
.L_x_5227:
        /* <DEDUP_REMOVED lines=8> */
[C---:B------:R-:W-:Y:S02]  /*0260*/  ISETP.GE.U32.AND.EX P4, PT, R21.reuse, RZ, PT, P4 ;  /* 0x000000ff1500720c */ /* 0x040fe40003f86140 */
[----:B------:R-:W-:Y:S02]  /*0270*/  LEA R27, P1, R8, R20, 0x1 ;  /* 0x00000014081b7211 */ /* 0x000fe400078208ff */
[----:B------:R-:W-:Y:S02]  /*0280*/  ISETP.GE.U32.AND P0, PT, R12, 0x10000, PT ;  /* 0x000100000c00780c */ /* 0x000fe40003f06070 */
[----:B------:R-:W-:Y:S01]  /*0290*/  ISETP.LT.AND.EX P2, PT, R21, R6, !P4, P2 ;  /* 0x000000061500720c */ /* 0x000fe20006741320 */
[----:B------:R-:W-:Y:S01]  /*02a0*/  IMAD.X R11, RZ, RZ, R21, P1 ;  /* 0x000000ffff0b7224 */ /* 0x000fe200008e0615 */
[----:B------:R-:W-:-:S02]  /*02b0*/  ISETP.GE.U32.AND.EX P4, PT, R13, RZ, PT, P0 ;  /* 0x000000ff0d00720c */ /* 0x000fc40003f86100 */
[----:B------:R-:W-:Y:S02]  /*02c0*/  ISETP.GE.U32.AND P0, PT, R27, 0x10000, PT ;  /* 0x000100001b00780c */ /* 0x000fe40003f06070 */
[----:B------:R-:W-:Y:S02]  /*02d0*/  IADD3 R25, P5, R25, R20, RZ ;  /* 0x0000001419197210 */ /* 0x000fe40007fbe0ff */
[-C--:B------:R-:W-:Y:S02]  /*02e0*/  ISETP.LT.U32.AND P3, PT, R12, R2.reuse, PT ;  /* 0x000000020c00720c */ /* 0x080fe40003f61070 */
[----:B------:R-:W-:Y:S01]  /*02f0*/  ISETP.LT.U32.AND P1, PT, R27, R2, PT ;  /* 0x000000021b00720c */ /* 0x000fe20003f21070 */
[----:B------:R-:W-:Y:S01]  /*0300*/  IMAD.X R9, RZ, RZ, R21, P5 ;  /* 0x000000ffff097224 */ /* 0x000fe200028e0615 */
[----:B------:R-:W-:Y:S02]  /*0310*/  ISETP.GE.U32.AND.EX P0, PT, R11, RZ, PT, P0 ;  /* 0x000000ff0b00720c */ /* 0x000fe40003f06100 */
[----:B------:R-:W-:-:S02]  /*0320*/  ISETP.LT.AND.EX P3, PT, R13, R6, !P4, P3 ;  /* 0x000000060d00720c */ /* 0x000fc40006761330 */
[----:B------:R-:W-:Y:S02]  /*0330*/  ISETP.GE.U32.AND P4, PT, R25, 0x10000, PT ;  /* 0x000100001900780c */ /* 0x000fe40003f86070 */
[----:B------:R-:W-:Y:S02]  /*0340*/  ISETP.LT.AND.EX P1, PT, R11, R6, !P0, P1 ;  /* 0x000000060b00720c */ /* 0x000fe40004721310 */
[----:B------:R-:W-:Y:S02]  /*0350*/  ISETP.LT.U32.AND P0, PT, R25, R2, PT ;  /* 0x000000021900720c */ /* 0x000fe40003f01070 */
[C---:B------:R-:W-:Y:S02]  /*0360*/  ISETP.GE.U32.AND.EX P4, PT, R9.reuse, RZ, PT, P4 ;  /* 0x000000ff0900720c */ /* 0x040fe40003f86140 */
[----:B------:R-:W-:Y:S02]  /*0370*/  @P2 IADD3 R28, P5, R20, R0, RZ ;  /* 0x00000000141c2210 */ /* 0x000fe40007fbe0ff */
[----:B------:R-:W-:-:S02]  /*0380*/  ISETP.LT.AND.EX P0, PT, R9, R6, !P4, P0 ;  /* 0x000000060900720c */ /* 0x000fc40006701300 */
[----:B------:R-:W-:Y:S01]  /*0390*/  PRMT R24, RZ, 0x7610, R24 ;  /* 0x00007610ff187816 */ /* 0x000fe20000000018 */
[----:B------:R-:W-:Y:S01]  /*03a0*/  @P2 IMAD.X R29, R21, 0x1, R4, P5 ;  /* 0x00000001151d2824 */ /* 0x000fe200028e0604 */
[-C--:B------:R-:W-:Y:S02]  /*03b0*/  @P3 IADD3 R16, P5, R12, R0.reuse, RZ ;  /* 0x000000000c103210 */ /* 0x080fe40007fbe0ff */
[-C--:B------:R-:W-:Y:S02]  /*03c0*/  @P1 IADD3 R14, P4, R27, R0.reuse, RZ ;  /* 0x000000001b0e1210 */ /* 0x080fe40007f9e0ff */
[----:B------:R-:W-:Y:S01]  /*03d0*/  PRMT R26, RZ, 0x7610, R26 ;  /* 0x00007610ff1a7816 */ /* 0x000fe2000000001a */
[--C-:B------:R-:W-:Y:S01]  /*03e0*/  @P3 IMAD.X R17, R13, 0x1, R4.reuse, P5 ;  /* 0x000000010d113824 */ /* 0x100fe200028e0604 */
[----:B------:R-:W2:Y:S01]  /*03f0*/  @P2 LDG.E.U8 R22, [R28.64] ;  /* 0x000000061c162981 */ /* 0x000ea2000c1e1100 */
[--C-:B------:R-:W-:Y:S02]  /*0400*/  @P1 IMAD.X R15, R11, 0x1, R4.reuse, P4 ;  /* 0x000000010b0f1824 */ /* 0x100fe400020e0604 */
[----:B------:R-:W-:Y:S01]  /*0410*/  @P0 IADD3 R18, P4, R25, R0, RZ ;  /* 0x0000000019120210 */ /* 0x000fe20007f9e0ff */
[----:B------:R0:W3:Y:S04]  /*0420*/  @P3 LDG.E.U8 R24, [R16.64] ;  /* 0x0000000610183981 */ /* 0x0000e8000c1e1100 */
[----:B------:R1:W4:Y:S01]  /*0430*/  @P1 LDG.E.U8 R26, [R14.64] ;  /* 0x000000060e1a1981 */ /* 0x000322000c1e1100 */
[----:B------:R-:W-:Y:S01]  /*0440*/  @P0 IMAD.X R19, R9, 0x1, R4, P4 ;  /* 0x0000000109130824 */ /* 0x000fe200020e0604 */
[----:B-1----:R-:W-:-:S06]  /*0450*/  PRMT R14, RZ, 0x7610, R14 ;  /* 0x00007610ff0e7816 */ /* 0x002fcc000000000e */
[----:B------:R1:W5:Y:S01]  /*0460*/  @P0 LDG.E.U8 R14, [R18.64] ;  /* 0x00000006120e0981 */ /* 0x000362000c1e1100 */
[-C--:B------:R-:W-:Y:S02]  /*0470*/  @P2 IADD3 R20, P5, R20, R3.reuse, RZ ;  /* 0x0000000314142210 */ /* 0x080fe40007fbe0ff */
[----:B------:R-:W-:-:S03]  /*0480*/  @P3 IADD3 R12, P4, R12, R3, RZ ;  /* 0x000000030c0c3210 */ /* 0x000fc60007f9e0ff */
[--C-:B------:R-:W-:Y:S01]  /*0490*/  @P2 IMAD.X R21, R21, 0x1, R5.reuse, P5 ;  /* 0x0000000115152824 */ /* 0x100fe200028e0605 */
[----:B0-----:R-:W-:Y:S01]  /*04a0*/  @P1 IADD3 R16, P5, R27, R3, RZ ;  /* 0x000000031b101210 */ /* 0x001fe20007fbe0ff */
[--C-:B------:R-:W-:Y:S02]  /*04b0*/  @P3 IMAD.X R13, R13, 0x1, R5.reuse, P4 ;  /* 0x000000010d0d3824 */ /* 0x100fe400020e0605 */
[----:B-1----:R-:W-:Y:S02]  /*04c0*/  IMAD.MOV.U32 R19, RZ, RZ, c[0x0][0x0] ;  /* 0x00000000ff137624 */ /* 0x002fe400078e00ff */
[----:B------:R-:W-:Y:S02]  /*04d0*/  @P1 IMAD.X R17, R11, 0x1, R5, P5 ;  /* 0x000000010b111824 */ /* 0x000fe400028e0605 */
[----:B------:R-:W-:-:S04]  /*04e0*/  IMAD.MOV.U32 R11, RZ, RZ, R23 ;  /* 0x000000ffff0b7224 */ /* 0x000fc800078e0017 */
[----:B------:R-:W-:-:S04]  /*04f0*/  IMAD.WIDE.U32 R10, R19, 0x4, R10 ;  /* 0x00000004130a7825 */ /* 0x000fc800078e000a */
[----:B------:R-:W-:Y:S01]  /*0500*/  IMAD.MOV.U32 R23, RZ, RZ, R11 ;  /* 0x000000ffff177224 */ /* 0x000fe200078e000b */
[----:B--2---:R-:W-:Y:S02]  /*0510*/  @P2 IADD3 R29, R22, UR4, RZ ;  /* 0x00000004161d2c10 */ /* 0x004fe4000fffe0ff */
[----:B---3--:R-:W-:-:S03]  /*0520*/  @P3 IADD3 R27, R24, UR4, RZ ;  /* 0x00000004181b3c10 */ /* 0x008fc6000fffe0ff */
[----:B------:R0:W-:Y:S01]  /*0530*/  @P2 STG.E.U8 [R20.64], R29 ;  /* 0x0000001d14002986 */ /* 0x0001e2000c101106 */
[----:B------:R-:W-:Y:S02]  /*0540*/  @P0 IADD3 R24, P2, R25, R3, RZ ;  /* 0x0000000319180210 */ /* 0x000fe40007f5e0ff */
[----:B----4-:R-:W-:Y:S01]  /*0550*/  @P1 IADD3 R15, R26, UR4, RZ ;  /* 0x000000041a0f1c10 */ /* 0x010fe2000fffe0ff */
[----:B------:R0:W-:Y:S02]  /*0560*/  @P3 STG.E.U8 [R12.64], R27 ;  /* 0x0000001b0c003986 */ /* 0x0001e4000c101106 */
[----:B------:R-:W-:Y:S02]  /*0570*/  @P0 IMAD.X R25, R9, 0x1, R5, P2 ;  /* 0x0000000109190824 */ /* 0x000fe400010e0605 */
[----:B------:R0:W-:Y:S01]  /*0580*/  @P1 STG.E.U8 [R16.64], R15 ;  /* 0x0000000f10001986 */ /* 0x0001e2000c101106 */
[----:B------:R-:W-:-:S04]  /*0590*/  ISETP.LT.U32.AND P1, PT, R10, R2, PT ;  /* 0x000000020a00720c */ /* 0x000fc80003f21070 */
[----:B------:R-:W-:Y:S02]  /*05a0*/  ISETP.LT.AND.EX P1, PT, R11, R6, PT, P1 ;  /* 0x000000060b00720c */ /* 0x000fe40003f21310 */
[----:B-----5:R-:W-:-:S05]  /*05b0*/  @P0 IADD3 R9, R14, UR4, RZ ;  /* 0x000000040e090c10 */ /* 0x020fca000fffe0ff */
[----:B------:R0:W-:Y:S01]  /*05c0*/  @P0 STG.E.U8 [R24.64], R9 ;  /* 0x0000000918000986 */ /* 0x0001e2000c101106 */
[----:B------:R-:W-:-:S04]  /*05d0*/  ISETP.GE.U32.AND P0, PT, R10, 0x10000, PT ;  /* 0x000100000a00780c */ /* 0x000fc80003f06070 */
[----:B------:R-:W-:-:S13]  /*05e0*/  ISETP.GE.U32.AND.EX P0, PT, R11, RZ, PT, P0 ;  /* 0x000000ff0b00720c */ /* 0x000fda0003f06100 */
[----:B0-----:R-:W-:Y:S05]  /*05f0*/  @!P0 BRA P1, `(.L_x_5227) ;  /* 0xfffffbe000008947 */ /* 0x001fea000083ffff */
[----:B------:R-:W-:Y:S05]  /*0600*/  EXIT ;  /* 0x000000000000794d */ /* 0x000fea0003800000 */
.L_x_5226:
[----:B------:R-:W0:Y:S02]  /*0610*/  S2R R16, SR_TID.X ;  /* 0x0000000000107919 */ /* 0x000e240000002100 */
[----:B0-----:R-:W-:-:S05]  /*0620*/  IMAD.WIDE.U32 R8, R16, 0x4, RZ ;  /* 0x0000000410087825 */ /* 0x001fca00078e00ff */
[----:B------:R-:W-:-:S04]  /*0630*/  ISETP.GE.U32.AND P0, PT, R8, R2, PT ;  /* 0x000000020800720c */ /* 0x000fc80003f06070 */
[----:B------:R-:W-:-:S04]  /*0640*/  ISETP.GE.AND.EX P0, PT, R9, R6, PT, P0 ;  /* 0x000000060900720c */ /* 0x000fc80003f06300 */
[----:B------:R-:W-:-:S13]  /*0650*/  ISETP.GT.U32.OR P0, PT, R16, 0x3fff, P0 ;  /* 0x00003fff1000780c */ /* 0x000fda0000704470 */
[----:B------:R-:W-:Y:S05]  /*0660*/  @P0 EXIT ;  /* 0x000000000000094d */ /* 0x000fea0003800000 */
[----:B------:R-:W-:-:S04]  /*0670*/  IMAD.MOV.U32 R17, RZ, RZ, RZ ;  /* 0x000000ffff117224 */ /* 0x000fc800078e00ff */
.L_x_5228:
[C---:B------:R-:W-:Y:S01]  /*0680*/  IMAD.SHL.U32 R14, R16.reuse, 0x4, RZ ;  /* 0x00000004100e7824 */ /* 0x040fe200078e00ff */
[----:B------:R-:W-:-:S04]  /*0690*/  SHF.L.U64.HI R15, R16, 0x2, R17 ;  /* 0x00000002100f7819 */ /* 0x000fc80000010211 */
[----:B------:R-:W-:-:S05]  /*06a0*/  IADD3 R10, P0, R14, R0, RZ ;  /* 0x000000000e0a7210 */ /* 0x000fca0007f1e0ff */
[----:B------:R-:W-:-:S05]  /*06b0*/  IMAD.X R11, R15, 0x1, R4, P0 ;  /* 0x000000010f0b7824 */ /* 0x000fca00000e0604 */
[----:B------:R-:W2:Y:S02]  /*06c0*/  LDG.E R10, [R10.64] ;  /* 0x000000060a0a7981 */ /* 0x000ea4000c1e1900 */
[C---:B--2---:R-:W-:Y:S02]  /*06d0*/  PRMT R7, R10.reuse, 0x7770, RZ ;  /* 0x000077700a077816 */ /* 0x044fe400000000ff */
[----:B------:R-:W-:Y:S02]  /*06e0*/  PRMT R8, R10, 0x7771, RZ ;  /* 0x000077710a087816 */ /* 0x000fe400000000ff */
[----:B------:R-:W-:Y:S02]  /*06f0*/  IADD3 R13, R7, UR4, RZ ;  /* 0x00000004070d7c10 */ /* 0x000fe4000fffe0ff */
[----:B------:R-:W-:Y:S02]  /*0700*/  IADD3 R8, R8, UR4, RZ ;  /* 0x0000000408087c10 */ /* 0x000fe4000fffe0ff */
[----:B------:R-:W-:-:S02]  /*0710*/  PRMT R9, R10, 0x7772, RZ ;  /* 0x000077720a097816 */ /* 0x000fc400000000ff */
[----:B------:R-:W-:Y:S02]  /*0720*/  PRMT R12, R8, 0x7604, R13 ;  /* 0x00007604080c7816 */ /* 0x000fe4000000000d */
[----:B------:R-:W-:Y:S02]  /*0730*/  IADD3 R9, R9, UR4, RZ ;  /* 0x0000000409097c10 */ /* 0x000fe4000fffe0ff */
[----:B------:R-:W-:Y:S02]  /*0740*/  IADD3 R8, P0, R14, R3, RZ ;  /* 0x000000030e087210 */ /* 0x000fe40007f1e0ff */
[----:B------:R-:W-:Y:S02]  /*0750*/  PRMT R7, R10, 0x7773, RZ ;  /* 0x000077730a077816 */ /* 0x000fe400000000ff */
[----:B------:R-:W-:Y:S01]  /*0760*/  PRMT R12, R9, 0x7054, R12 ;  /* 0x00007054090c7816 */ /* 0x000fe2000000000c */
[----:B------:R-:W-:Y:S01]  /*0770*/  IMAD.X R9, R15, 0x1, R5, P0 ;  /* 0x000000010f097824 */ /* 0x000fe200000e0605 */
[----:B------:R-:W-:-:S02]  /*0780*/  IADD3 R16, P0, R16, c[0x0][0x0], RZ ;  /* 0x0000000010107a10 */ /* 0x000fc40007f1e0ff */
[----:B------:R-:W-:Y:S02]  /*0790*/  IADD3 R7, R7, UR4, RZ ;  /* 0x0000000407077c10 */ /* 0x000fe4000fffe0ff */
        /* <DEDUP_REMOVED lines=11> */
.L_x_5229:
        /* <DEDUP_REMOVED lines=11> */
.L_x_5421:


//--------------------- .text._ZN2at6native57_GLOBAL__N__f3eca4a2_24_ForeachBinaryOpScalar_cu_86b9896c25multi_tensor_apply_kernelINS1_18TensorListMetadataILi2EEENS1_21BinaryOpScalarFunctorIhLi2ELi1ELi1EEEJSt4plusIhEhEEEvT_T0_DpT1_ --------------------------
	.section	.text._ZN2at6native57_GLOBAL__N__f3eca4a2_24_ForeachBinaryOpScalar_cu_86b9896c25multi_tensor_apply_kernelINS1_18TensorListMetadataILi2EEENS1_21BinaryOpScalarFunctorIhLi2ELi1ELi1EEEJSt4plusIhEhEEEvT_T0_DpT1_,"ax",@progbits
	.sectioninfo	@"SHI_REGISTERS=32"
	.align	128
.text._ZN2at6native57_GLOBAL__N__f3eca4a2_24_ForeachBinaryOpScalar_cu_86b9896c25multi_tensor_apply_kernelINS1_18TensorListMetadataILi2EEENS1_21BinaryOpScalarFunctorIhLi2ELi1ELi1EEEJSt4plusIhEhEEEvT_T0_DpT1_:
        .type           _ZN2at6native57_GLOBAL__N__f3eca4a2_24_ForeachBinaryOpScalar_cu_86b9896c25multi_tensor_apply_kernelINS1_18TensorListMetadataILi2EEENS1_21BinaryOpScalarFunctorIhLi2ELi1ELi1EEEJSt4plusIhEhEEEvT_T0_DpT1_,@function
        .size           _ZN2at6native57_GLOBAL__N__f3eca4a2_24_ForeachBinaryOpScalar_cu_86b9896c25multi_tensor_apply_kernelINS1_18TensorListMetadataILi2EEENS1_21BinaryOpScalarFunctorIhLi2ELi1ELi1EEEJSt4plusIhEhEEEvT_T0_DpT1_,(.L_x_5422 - _ZN2at6native57_GLOBAL__N__f3eca4a2_24_ForeachBinaryOpScalar_cu_86b9896c25multi_tensor_apply_kernelINS1_18TensorListMetadataILi2EEENS1_21BinaryOpScalarFunctorIhLi2ELi1ELi1EEEJSt4plusIhEhEEEvT_T0_DpT1_)
        .other          _ZN2at6native57_GLOBAL__N__f3eca4a2_24_ForeachBinaryOpScalar_cu_86b9896c25multi_tensor_apply_kernelINS1_18TensorListMetadataILi2EEENS1_21BinaryOpScalarFunctorIhLi2ELi1ELi1EEEJSt4plusIhEhEEEvT_T0_DpT1_,@"STO_CUDA_ENTRY STV_DEFAULT"
_ZN2at6native57_GLOBAL__N__f3eca4a2_24_ForeachBinaryOpScalar_cu_86b9896c25multi_tensor_apply_kernelINS1_18TensorListMetadataILi2EEENS1_21BinaryOpScalarFunctorIhLi2ELi1ELi1EEEJSt4plusIhEhEEEvT_T0_DpT1_:
        /* <DEDUP_REMOVED lines=29> */
.L_x_5231:
        /* <DEDUP_REMOVED lines=67> */
.L_x_5230:
[----:B------:R-:W0:Y:S02]  /*0600*/  S2R R16, SR_TID.X ;  /* 0x0000000000107919 */ /* 0x000e240000002100 */
[----:B0-----:R-:W-:-:S05]  /*0610*/  IMAD.WIDE.U32 R8, R16, 0x4, RZ ;  /* 0x0000000410087825 */ /* 0x001fca00078e00ff */
[----:B------:R-:W-:-:S04]  /*0620*/  ISETP.GE.U32.AND P0, PT, R8, R2, PT ;  /* 0x000000020800720c */ /* 0x000fc80003f06070 */
[----:B------:R-:W-:-:S04]  /*0630*/  ISETP.GE.AND.EX P0, PT, R9, R6, PT, P0 ;  /* 0x000000060900720c */ /* 0x000fc80003f06300 */
[----:B------:R-:W-:-:S13]  /*0640*/  ISETP.GT.U32.OR P0, PT, R16, 0x3fff, P0 ;  /* 0x00003fff1000780c */ /* 0x000fda0000704470 */
[----:B------:R-:W-:Y:S05]  /*0650*/  @P0 EXIT ;  /* 0x000000000000094d */ /* 0x000fea0003800000 */
[----:B------:R-:W-:-:S04]  /*0660*/  IMAD.MOV.U32 R17, RZ, RZ, RZ ;  /* 0x000000ffff117224 */ /* 0x000fc800078e00ff */
.L_x_5232:
        /* <DEDUP_REMOVED lines=29> */
.L_x_5233:
        /* <DEDUP_REMOVED lines=12> */
.L_x_5422:


//--------------------- .text._ZN2at6native57_GLOBAL__N__f3eca4a2_24_ForeachBinaryOpScalar_cu_86b9896c25multi_tensor_apply_kernelINS1_18TensorListMetadataILi1EEENS1_21BinaryOpScalarFunctorIN3c108BFloat16ELi1ELi1ELi0EEEJSt4plusIfEfEEEvT_T0_DpT1_ --------------------------
	.section	.text._ZN2at6native57_GLOBAL__N__f3eca4a2_24_ForeachBinaryOpScalar_cu_86b9896c25multi_tensor_apply_kernelINS1_18TensorListMetadataILi1EEENS1_21BinaryOpScalarFunctorIN3c108BFloat16ELi1ELi1ELi0EEEJSt4plusIfEfEEEvT_T0_DpT1_,"ax",@progbits
	.sectioninfo	@"SHI_REGISTERS=24"
	.align	128
.text._ZN2at6native57_GLOBAL__N__f3eca4a2_24_ForeachBinaryOpScalar_cu_86b9896c25multi_tensor_apply_kernelINS1_18TensorListMetadataILi1EEENS1_21BinaryOpScalarFunctorIN3c108BFloat16ELi1ELi1ELi0EEEJSt4plusIfEfEEEvT_T0_DpT1_:
        .type           _ZN2at6native57_GLOBAL__N__f3eca4a2_24_ForeachBinaryOpScalar_cu_86b9896c25multi_tensor_apply_kernelINS1_18TensorListMetadataILi1EEENS1_21BinaryOpScalarFunctorIN3c108BFloat16ELi1ELi1ELi0EEEJSt4plusIfEfEEEvT_T0_DpT1_,@function
        .size           _ZN2at6native57_GLOBAL__N__f3eca4a2_24_ForeachBinaryOpScalar_cu_86b9896c25multi_tensor_apply_kernelINS1_18TensorListMetadataILi1EEENS1_21BinaryOpScalarFunctorIN3c108BFloat16ELi1ELi1ELi0EEEJSt4plusIfEfEEEvT_T0_DpT1_,(.L_x_5423 - _ZN2at6native57_GLOBAL__N__f3eca4a2_24_ForeachBinaryOpScalar_cu_86b9896c25multi_tensor_apply_kernelINS1_18TensorListMetadataILi1EEENS1_21BinaryOpScalarFunctorIN3c108BFloat16ELi1ELi1ELi0EEEJSt4plusIfEfEEEvT_T0_DpT1_)
        .other          _ZN2at6native57_GLOBAL__N__f3eca4a2_24_ForeachBinaryOpScalar_cu_86b9896c25multi_tensor_apply_kernelINS1_18TensorListMetadataILi1EEENS1_21BinaryOpScalarFunctorIN3c108BFloat16ELi1ELi1ELi0EEEJSt4plusIfEfEEEvT_T0_DpT1_,@"STO_CUDA_ENTRY STV_DEFAULT"
_ZN2at6native57_GLOBAL__N__f3eca4a2_24_ForeachBinaryOpScalar_cu_86b9896c25multi_tensor_apply_kernelINS1_18TensorListMetadataILi1EEENS1_21BinaryOpScalarFunctorIN3c108BFloat16ELi1ELi1ELi0EEEJSt4plusIfEfEEEvT_T0_DpT1_:
        /* <DEDUP_REMOVED lines=24> */
.L_x_5235:
        /* <DEDUP_REMOVED lines=42> */
[----:B------:R-:W-:-:S05]  /*0420*/  FADD.FTZ R18, R18, c[0x0][0xe8c] ;  /* 0x0003a30012127621 */ /* 0x000fca0000010000 */
[----:B------:R-:W-:Y:S02]  /*0430*/  F2FP.BF16.PACK_AB R18, RZ, R18 ;  /* 0x00000012ff12723e */ /* 0x000fe400000010ff */
[----:B---3--:R-:W-:-:S05]  /*0440*/  PRMT R15, RZ, 0x5410, R15 ;  /* 0x00005410ff0f7816 */ /* 0x008fca000000000f */
[----:B------:R-:W-:Y:S01]  /*0450*/  FADD.FTZ R15, R15, c[0x0][0xe8c] ;  /* 0x0003a3000f0f7621 */ /* 0x000fe20000010000 */
[----:B----4-:R-:W-:Y:S02]  /*0460*/  PRMT R19, RZ, 0x5410, R19 ;  /* 0x00005410ff137816 */ /* 0x010fe40000000013 */
[----:B-----5:R-:W-:Y:S02]  /*0470*/  PRMT R20, RZ, 0x5410, R20 ;  /* 0x00005410ff147816 */ /* 0x020fe40000000014 */
[----:B------:R-:W-:Y:S01]  /*0480*/  F2FP.BF16.PACK_AB R15, RZ, R15 ;  /* 0x0000000fff0f723e */ /* 0x000fe200000010ff */
[----:B------:R-:W-:Y:S02]  /*0490*/  FADD.FTZ R19, R19, c[0x0][0xe8c] ;  /* 0x0003a30013137621 */ /* 0x000fe40000010000 */
[----:B------:R-:W-:Y:S01]  /*04a0*/  FADD.FTZ R20, R20, c[0x0][0xe8c] ;  /* 0x0003a30014147621 */ /* 0x000fe20000010000 */
        /* <DEDUP_REMOVED lines=15> */
.L_x_5234:
[----:B------:R-:W0:Y:S02]  /*05a0*/  S2R R11, SR_TID.X ;  /* 0x00000000000b7919 */ /* 0x000e240000002100 */
[----:B0-----:R-:W-:-:S05]  /*05b0*/  IMAD.WIDE.U32 R4, R11, 0x4, RZ ;  /* 0x000000040b047825 */ /* 0x001fca00078e00ff */
[----:B------:R-:W-:-:S04]  /*05c0*/  ISETP.GE.U32.AND P0, PT, R4, R0, PT ;  /* 0x000000000400720c */ /* 0x000fc80003f06070 */
[----:B------:R-:W-:-:S04]  /*05d0*/  ISETP.GE.AND.EX P0, PT, R5, R12, PT, P0 ;  /* 0x0000000c0500720c */ /* 0x000fc80003f06300 */
[----:B------:R-:W-:-:S13]  /*05e0*/  ISETP.GT.U32.OR P0, PT, R11, 0x3fff, P0 ;  /* 0x00003fff0b00780c */ /* 0x000fda0000704470 */
[----:B------:R-:W-:Y:S05]  /*05f0*/  @P0 EXIT ;  /* 0x000000000000094d */ /* 0x000fea0003800000 */
[----:B------:R-:W-:Y:S02]  /*0600*/  IMAD.MOV.U32 R10, RZ, RZ, RZ ;  /* 0x000000ffff0a7224 */ /* 0x000fe400078e00ff */
.L_x_5236:
        /* <DEDUP_REMOVED lines=10> */
[----:B------:R-:W-:Y:S01]  /*06b0*/  FADD.FTZ R6, R6, c[0x0][0xe8c] ;  /* 0x0003a30006067621 */ /* 0x000fe20000010000 */
[----:B------:R-:W-:Y:S01]  /*06c0*/  PRMT R9, RZ, 0x7610, R9 ;  /* 0x00007610ff097816 */ /* 0x000fe20000000009 */
[----:B------:R-:W-:Y:S02]  /*06d0*/  FADD.FTZ R7, R7, c[0x0][0xe8c] ;  /* 0x0003a30007077621 */ /* 0x000fe40000010000 */
[----:B------:R-:W-:-:S02]  /*06e0*/  FADD.FTZ R8, R8, c[0x0][0xe8c] ;  /* 0x0003a30008087621 */ /* 0x000fc40000010000 */
[----:B------:R-:W-:Y:S01]  /*06f0*/  FADD.FTZ R9, R9, c[0x0][0xe8c] ;  /* 0x0003a30009097621 */ /* 0x000fe20000010000 */
        /* <DEDUP_REMOVED lines=9> */
.L_x_5237:
        /* <DEDUP_REMOVED lines=15> */
.L_x_5423:


//--------------------- .text._ZN2at6native57_GLOBAL__N__f3eca4a2_24_ForeachBinaryOpScalar_cu_86b9896c25multi_tensor_apply_kernelINS1_18TensorListMetadataILi1EEENS1_21BinaryOpScalarFunctorIN3c104HalfELi1ELi1ELi0EEEJSt4plusIfEfEEEvT_T0_DpT1_ --------------------------
	.section	.text._ZN2at6native57_GLOBAL__N__f3eca4a2_24_ForeachBinaryOpScalar_cu_86b9896c25multi_tensor_apply_kernelINS1_18TensorListMetadataILi1EEENS1_21BinaryOpScalarFunctorIN3c104HalfELi1ELi1ELi0EEEJSt4plusIfEfEEEvT_T0_DpT1_,"ax",@progbits
	.sectioninfo	@"SHI_REGISTERS=24"
	.align	128
.text._ZN2at6native57_GLOBAL__N__f3eca4a2_24_ForeachBinaryOpScalar_cu_86b9896c25multi_tensor_apply_kernelINS1_18TensorListMetadataILi1EEENS1_21BinaryOpScalarFunctorIN3c104HalfELi1ELi1ELi0EEEJSt4plusIfEfEEEvT_T0_DpT1_:
        .type           _ZN2at6native57_GLOBAL__N__f3eca4a2_24_ForeachBinaryOpScalar_cu_86b9896c25multi_tensor_apply_kernelINS1_18TensorListMetadataILi1EEENS1_21BinaryOpScalarFunctorIN3c104HalfELi1ELi1ELi0EEEJSt4plusIfEfEEEvT_T0_DpT1_,@function
        .size           _ZN2at6native57_GLOBAL__N__f3eca4a2_24_ForeachBinaryOpScalar_cu_86b9896c25multi_tensor_apply_kernelINS1_18TensorListMetadataILi1EEENS1_21BinaryOpScalarFunctorIN3c104HalfELi1ELi1ELi0EEEJSt4plusIfEfEEEvT_T0_DpT1_,(.L_x_5424 - _ZN2at6native57_GLOBAL__N__f3eca4a2_24_ForeachBinaryOpScalar_cu_86b9896c25multi_tensor_apply_kernelINS1_18TensorListMetadataILi1EEENS1_21BinaryOpScalarFunctorIN3c104HalfELi1ELi1ELi0EEEJSt4plusIfEfEEEvT_T0_DpT1_)
        .other          _ZN2at6native57_GLOBAL__N__f3eca4a2_24_ForeachBinaryOpScalar_cu_86b9896c25multi_tensor_apply_kernelINS1_18TensorListMetadataILi1EEENS1_21BinaryOpScalarFunctorIN3c104HalfELi1ELi1ELi0EEEJSt4plusIfEfEEEvT_T0_DpT1_,@"STO_CUDA_ENTRY STV_DEFAULT"
_ZN2at6native57_GLOBAL__N__f3eca4a2_24_ForeachBinaryOpScalar_cu_86b9896c25multi_tensor_apply_kernelINS1_18TensorListMetadataILi1EEENS1_21BinaryOpScalarFunctorIN3c104HalfELi1ELi1ELi0EEEJSt4plusIfEfEEEvT_T0_DpT1_:
        /* <DEDUP_REMOVED lines=24> */
.L_x_5239:
        /* <DEDUP_REMOVED lines=42> */
[----:B------:R-:W-:-:S05]  /*0420*/  FADD.FTZ R18, R18, c[0x0][0xe8c] ;  /* 0x0003a30012127621 */ /* 0x000fca0000010000 */
[----:B------:R-:W-:Y:S01]  /*0430*/  F2FP.PACK_AB R18, RZ, R18 ;  /* 0x00000012ff12723e */ /* 0x000fe200000000ff */
[----:B---3--:R-:W-:-:S05]  /*0440*/  HADD2.F32 R15, -RZ, R15.H0_H0 ;  /* 0x2000000fff0f7230 */ /* 0x008fca0000004100 */
[----:B------:R-:W-:Y:S01]  /*0450*/  FADD.FTZ R15, R15, c[0x0][0xe8c] ;  /* 0x0003a3000f0f7621 */ /* 0x000fe20000010000 */
[----:B----4-:R-:W-:Y:S02]  /*0460*/  HADD2.F32 R19, -RZ, R19.H0_H0 ;  /* 0x20000013ff137230 */ /* 0x010fe40000004100 */
[----:B-----5:R-:W-:Y:S02]  /*0470*/  HADD2.F32 R20, -RZ, R20.H0_H0 ;  /* 0x20000014ff147230 */ /* 0x020fe40000004100 */
[----:B------:R-:W-:Y:S01]  /*0480*/  F2FP.PACK_AB R15, RZ, R15 ;  /* 0x0000000fff0f723e */ /* 0x000fe200000000ff */
[----:B------:R-:W-:Y:S02]  /*0490*/  FADD.FTZ R19, R19, c[0x0][0xe8c] ;  /* 0x0003a30013137621 */ /* 0x000fe40000010000 */
[----:B------:R-:W-:Y:S01]  /*04a0*/  FADD.FTZ R20, R20, c[0x0][0xe8c] ;  /* 0x0003a30014147621 */ /* 0x000fe20000010000 */
        /* <DEDUP_REMOVED lines=15> */
.L_x_5238:
[----:B------:R-:W0:Y:S02]  /*05a0*/  S2R R11, SR_TID.X ;  /* 0x00000000000b7919 */ /* 0x000e240000002100 */
[----:B0-----:R-:W-:-:S05]  /*05b0*/  IMAD.WIDE.U32 R4, R11, 0x4, RZ ;  /* 0x000000040b047825 */ /* 0x001fca00078e00ff */
[----:B------:R-:W-:-:S04]  /*05c0*/  ISETP.GE.U32.AND P0, PT, R4, R0, PT ;  /* 0x000000000400720c */ /* 0x000fc80003f06070 */
[----:B------:R-:W-:-:S04]  /*05d0*/  ISETP.GE.AND.EX P0, PT, R5, R12, PT, P0 ;  /* 0x0000000c0500720c */ /* 0x000fc80003f06300 */
[----:B------:R-:W-:-:S13]  /*05e0*/  ISETP.GT.U32.OR P0, PT, R11, 0x3fff, P0 ;  /* 0x00003fff0b00780c */ /* 0x000fda0000704470 */
[----:B------:R-:W-:Y:S05]  /*05f0*/  @P0 EXIT ;  /* 0x000000000000094d */ /* 0x000fea0003800000 */
[----:B------:R-:W-:Y:S02]  /*0600*/  IMAD.MOV.U32 R10, RZ, RZ, RZ ;  /* 0x000000ffff0a7224 */ /* 0x000fe400078e00ff */
.L_x_5240:
        /* <DEDUP_REMOVED lines=10> */
[----:B------:R-:W-:Y:S01]  /*06b0*/  FADD.FTZ R6, R6, c[0x0][0xe8c] ;  /* 0x0003a30006067621 */ /* 0x000fe20000010000 */
[----:B------:R-:W-:Y:S01]  /*06c0*/  HADD2.F32 R9, -RZ, R9.H1_H1 ;  /* 0x30000009ff097230 */ /* 0x000fe20000004100 */
[----:B------:R-:W-:Y:S02]  /*06d0*/  FADD.FTZ R7, R7, c[0x0][0xe8c] ;  /* 0x0003a30007077621 */ /* 0x000fe40000010000 */
[----:B------:R-:W-:-:S02]  /*06e0*/  FADD.FTZ R8, R8, c[0x0][0xe8c] ;  /* 0x0003a30008087621 */ /* 0x000fc40000010000 */
[----:B------:R-:W-:Y:S01]  /*06f0*/  FADD.FTZ R9, R9, c[0x0][0xe8c] ;  /* 0x0003a30009097621 */ /* 0x000fe20000010000 */
        /* <DEDUP_REMOVED lines=9> */
.L_x_5241:
        /* <DEDUP_REMOVED lines=15> */
.L_x_5424:


//--------------------- .text._ZN2at6native57_GLOBAL__N__f3eca4a2_24_ForeachBinaryOpScalar_cu_86b9896c25multi_tensor_apply_kernelINS1_18TensorListMetadataILi1EEENS1_21BinaryOpScalarFunctorIbLi1ELi1ELi0EEEJSt4plusIbEbEEEvT_T0_DpT1_ --------------------------
	.section	.text._ZN2at6native57_GLOBAL__N__f3eca4a2_24_ForeachBinaryOpScalar_cu_86b9896c25multi_tensor_apply_kernelINS1_18TensorListMetadataILi1EEENS1_21BinaryOpScalarFunctorIbLi1ELi1ELi0EEEJSt4plusIbEbEEEvT_T0_DpT1_,"ax",@progbits
	.sectioninfo	@"SHI_REGISTERS=28"
	.align	128
.text._ZN2at6native57_GLOBAL__N__f3eca4a2_24_ForeachBinaryOpScalar_cu_86b9896c25multi_tensor_apply_kernelINS1_18TensorListMetadataILi1EEENS1_21BinaryOpScalarFunctorIbLi1ELi1ELi0EEEJSt4plusIbEbEEEvT_T0_DpT1_:
        .type           _ZN2at6native57_GLOBAL__N__f3eca4a2_24_ForeachBinaryOpScalar_cu_86b9896c25multi_tensor_apply_kernelINS1_18TensorListMetadataILi1EEENS1_21BinaryOpScalarFunctorIbLi1ELi1ELi0EEEJSt4plusIbEbEEEvT_T0_DpT1_,@function
        .size           _ZN2at6native57_GLOBAL__N__f3eca4a2_24_ForeachBinaryOpScalar_cu_86b9896c25multi_tensor_apply_kernelINS1_18TensorListMetadataILi1EEENS1_21BinaryOpScalarFunctorIbLi1ELi1ELi0EEEJSt4plusIbEbEEEvT_T0_DpT1_,(.L_x_5425 - _ZN2at6native57_GLOBAL__N__f3eca4a2_24_ForeachBinaryOpScalar_cu_86b9896c25multi_tensor_apply_kernelINS1_18TensorListMetadataILi1EEENS1_21BinaryOpScalarFunctorIbLi1ELi1ELi0EEEJSt4plusIbEbEEEvT_T0_DpT1_)
        .other          _ZN2at6native57_GLOBAL__N__f3eca4a2_24_ForeachBinaryOpScalar_cu_86b9896c25multi_tensor_apply_kernelINS1_18TensorListMetadataILi1EEENS1_21BinaryOpScalarFunctorIbLi1ELi1ELi0EEEJSt4plusIbEbEEEvT_T0_DpT1_,@"STO_CUDA_ENTRY STV_DEFAULT"
_ZN2at6native57_GLOBAL__N__f3eca4a2_24_ForeachBinaryOpScalar_cu_86b9896c25multi_tensor_apply_kernelINS1_18TensorListMetadataILi1EEENS1_21BinaryOpScalarFunctorIbLi1ELi1ELi0EEEJSt4plusIbEbEEEvT_T0_DpT1_:
        /* <DEDUP_REMOVED lines=23> */
.L_x_5243:
        /* <DEDUP_REMOVED lines=41> */
[----:B------:R-:W-:-:S02]  /*0400*/  ULDC.S8 UR4, c[0x0][0xe8a] ;  /* 0x0003a28000047ab9 */ /* 0x000fc40000000200 */
[----:B------:R-:W-:-:S04]  /*0410*/  UISETP.NE.AND UP0, UPT, UR4, URZ, UPT ;  /* 0x0000003f0400728c */ /* 0x000fc8000bf05270 */
[----:B------:R-:W-:Y:S01]  /*0420*/  USEL UR4, URZ, 0xffffffff, !UP0 ;  /* 0xffffffff3f047887 */ /* 0x000fe2000c000000 */
[----:B------:R-:W-:-:S04]  /*0430*/  IMAD.MOV.U32 R25, RZ, RZ, c[0x0][0x0] ;  /* 0x00000000ff197624 */ /* 0x000fc800078e00ff */
[----:B------:R-:W-:Y:S01]  /*0440*/  IMAD.WIDE.U32 R16, R25, 0x4, R16 ;  /* 0x0000000419107825 */ /* 0x000fe200078e0010 */
[----:B--2---:R-:W-:Y:S02]  /*0450*/  @P1 LOP3.LUT P3, RZ, R20, 0xff, RZ, 0xc0, !PT ;  /* 0x000000ff14ff1812 */ /* 0x004fe4000786c0ff */
[----:B---3--:R-:W-:Y:S02]  /*0460*/  LOP3.LUT P6, RZ, R18, 0xff, RZ, 0xc0, !PT ;  /* 0x000000ff12ff7812 */ /* 0x008fe400078cc0ff */
[----:B------:R-:W-:Y:S02]  /*0470*/  @P1 SEL R18, RZ, 0x1, !P3 ;  /* 0x00000001ff121807 */ /* 0x000fe40005800000 */
[----:B----4-:R-:W-:Y:S02]  /*0480*/  LOP3.LUT P3, RZ, R15, 0xff, RZ, 0xc0, !PT ;  /* 0x000000ff0fff7812 */ /* 0x010fe4000786c0ff */
[----:B------:R-:W-:Y:S02]  /*0490*/  SEL R15, RZ, 0x1, !P6 ;  /* 0x00000001ff0f7807 */ /* 0x000fe40007000000 */
[----:B-----5:R-:W-:-:S02]  /*04a0*/  LOP3.LUT P5, RZ, R19, 0xff, RZ, 0xc0, !PT ;  /* 0x000000ff13ff7812 */ /* 0x020fc400078ac0ff */
[----:B------:R-:W-:Y:S02]  /*04b0*/  @P1 ISETP.NE.AND P6, PT, R18, UR4, PT ;  /* 0x0000000412001c0c */ /* 0x000fe4000bfc5270 */
[----:B------:R-:W-:Y:S02]  /*04c0*/  SEL R19, RZ, 0x1, !P3 ;  /* 0x00000001ff137807 */ /* 0x000fe40005800000 */
[----:B------:R-:W-:Y:S02]  /*04d0*/  SEL R18, RZ, 0x1, !P5 ;  /* 0x00000001ff127807 */ /* 0x000fe40006800000 */
[----:B------:R-:W-:Y:S02]  /*04e0*/  ISETP.NE.AND P3, PT, R15, UR4, PT ;  /* 0x000000040f007c0c */ /* 0x000fe4000bf65270 */
[----:B------:R-:W-:Y:S02]  /*04f0*/  @P1 SEL R15, RZ, 0x1, !P6 ;  /* 0x00000001ff0f1807 */ /* 0x000fe40007000000 */
[----:B------:R-:W-:-:S02]  /*0500*/  ISETP.NE.AND P6, PT, R19, UR4, PT ;  /* 0x0000000413007c0c */ /* 0x000fc4000bfc5270 */
[----:B------:R-:W-:Y:S02]  /*0510*/  ISETP.NE.AND P5, PT, R18, UR4, PT ;  /* 0x0000000412007c0c */ /* 0x000fe4000bfa5270 */
[----:B------:R-:W-:Y:S02]  /*0520*/  @P4 SEL R19, RZ, 0x1, !P3 ;  /* 0x00000001ff134807 */ /* 0x000fe40005800000 */
[----:B------:R-:W-:Y:S02]  /*0530*/  SEL R23, RZ, 0x1, !P6 ;  /* 0x00000001ff177807 */ /* 0x000fe40007000000 */
[----:B------:R-:W-:Y:S01]  /*0540*/  SEL R21, RZ, 0x1, !P5 ;  /* 0x00000001ff157807 */ /* 0x000fe20006800000 */
        /* <DEDUP_REMOVED lines=10> */
.L_x_5242:
        /* <DEDUP_REMOVED lines=8> */
[----:B------:R-:W-:-:S04]  /*0670*/  UISETP.NE.AND UP0, UPT, UR4, URZ, UPT ;  /* 0x0000003f0400728c */ /* 0x000fc8000bf05270 */
[----:B------:R-:W-:Y:S02]  /*0680*/  USEL UR4, URZ, 0xffffffff, !UP0 ;  /* 0xffffffff3f047887 */ /* 0x000fe4000c000000 */
.L_x_5244:
[----:B------:R-:W-:-:S04]  /*0690*/  LEA R4, P0, R11, R0, 0x2 ;  /* 0x000000000b047211 */ /* 0x000fc800078010ff */
[----:B------:R-:W-:-:S05]  /*06a0*/  LEA.HI.X R5, R11, R2, R10, 0x2, P0 ;  /* 0x000000020b057211 */ /* 0x000fca00000f140a */
[----:B------:R-:W2:Y:S02]  /*06b0*/  LDG.E R9, [R4.64] ;  /* 0x0000000604097981 */ /* 0x000ea4000c1e1900 */
[C---:B--2---:R-:W-:Y:S02]  /*06c0*/  PRMT R6, R9.reuse, 0x7770, RZ ;  /* 0x0000777009067816 */ /* 0x044fe400000000ff */
[C---:B------:R-:W-:Y:S02]  /*06d0*/  PRMT R7, R9.reuse, 0x7771, RZ ;  /* 0x0000777109077816 */ /* 0x040fe400000000ff */
[----:B------:R-:W-:Y:S02]  /*06e0*/  PRMT R8, R9, 0x7772, RZ ;  /* 0x0000777209087816 */ /* 0x000fe400000000ff */
[----:B------:R-:W-:Y:S02]  /*06f0*/  ISETP.NE.AND P0, PT, R6, RZ, PT ;  /* 0x000000ff0600720c */ /* 0x000fe40003f05270 */
[----:B------:R-:W-:-:S02]  /*0700*/  ISETP.NE.AND P1, PT, R7, RZ, PT ;  /* 0x000000ff0700720c */ /* 0x000fc40003f25270 */
[----:B------:R-:W-:Y:S02]  /*0710*/  ISETP.NE.AND P2, PT, R8, RZ, PT ;  /* 0x000000ff0800720c */ /* 0x000fe40003f45270 */
[----:B------:R-:W-:Y:S02]  /*0720*/  PRMT R6, R9, 0x7773, RZ ;  /* 0x0000777309067816 */ /* 0x000fe400000000ff */
        /* <DEDUP_REMOVED lines=14> */
[----:B------:R-:W-:Y:S02]  /*0810*/  PRMT R7, R8, 0x7054, R7 ;  /* 0x0000705408077816 */ /* 0x000fe40000000007 */
[----:B------:R-:W-:-:S02]  /*0820*/  IADD3 R11, P0, R11, c[0x0][0x0], RZ ;  /* 0x000000000b0b7a10 */ /* 0x000fc40007f1e0ff */
[----:B------:R-:W-:Y:S02]  /*0830*/  PRMT R7, R6, 0x654, R7 ;  /* 0x0000065406077816 */ /* 0x000fe40000000007 */
[C---:B------:R-:W-:Y:S01]  /*0840*/  ISETP.LT.U32.AND P1, PT, R11.reuse, 0x4000, PT ;  /* 0x000040000b00780c */ /* 0x040fe20003f21070 */
[C---:B------:R-:W-:Y:S02]  /*0850*/  IMAD.SHL.U32 R6, R11.reuse, 0x4, RZ ;  /* 0x000000040b067824 */ /* 0x040fe400078e00ff */
        /* <DEDUP_REMOVED lines=8> */
.L_x_5245:
        /* <DEDUP_REMOVED lines=10> */
.L_x_5425:


//--------------------- .text._ZN2at6native57_GLOBAL__N__f3eca4a2_24_ForeachBinaryOpScalar_cu_86b9896c25multi_tensor_apply_kernelINS1_18TensorListMetadataILi1EEENS1_21BinaryOpScalarFunctorIN3c107complexIfEELi1ELi1ELi0EEEJSt4plusIS8_ES8_EEEvT_T0_DpT1_ --------------------------
	.section	.text._ZN2at6native57_GLOBAL__N__f3eca4a2_24_ForeachBinaryOpScalar_cu_86b9896c25multi_tensor_apply_kernelINS1_18TensorListMetadataILi1EEENS1_21BinaryOpScalarFunctorIN3c107complexIfEELi1ELi1ELi0EEEJSt4plusIS8_ES8_EEEvT_T0_DpT1_,"ax",@progbits
	.sectioninfo	@"SHI_REGISTERS=32"
	.align	128
.text._ZN2at6native57_GLOBAL__N__f3eca4a2_24_ForeachBinaryOpScalar_cu_86b9896c25multi_tensor_apply_kernelINS1_18TensorListMetadataILi1EEENS1_21BinaryOpScalarFunctorIN3c107complexIfEELi1ELi1ELi0EEEJSt4plusIS8_ES8_EEEvT_T0_DpT1_:
        .type           _ZN2at6native57_GLOBAL__N__f3eca4a2_24_ForeachBinaryOpScalar_cu_86b9896c25multi_tensor_apply_kernelINS1_18TensorListMetadataILi1EEENS1_21BinaryOpScalarFunctorIN3c107complexIfEELi1ELi1ELi0EEEJSt4plusIS8_ES8_EEEvT_T0_DpT1_,@function
        .size           _ZN2at6native57_GLOBAL__N__f3eca4a2_24_ForeachBinaryOpScalar_cu_86b9896c25multi_tensor_apply_kernelINS1_18TensorListMetadataILi1EEENS1_21BinaryOpScalarFunctorIN3c107complexIfEELi1ELi1ELi0EEEJSt4plusIS8_ES8_EEEvT_T0_DpT1_,(.L_x_5426 - _ZN2at6native57_GLOBAL__N__f3eca4a2_24_ForeachBinaryOpScalar_cu_86b9896c25multi_tensor_apply_kernelINS1_18TensorListMetadataILi1EEENS1_21BinaryOpScalarFunctorIN3c107complexIfEELi1ELi1ELi0EEEJSt4plusIS8_ES8_EEEvT_T0_DpT1_)
        .other          _ZN2at6native57_GLOBAL__N__f3eca4a2_24_ForeachBinaryOpScalar_cu_86b9896c25multi_tensor_apply_kernelINS1_18TensorListMetadataILi1EEENS1_21BinaryOpScalarFunctorIN3c107complexIfEELi1ELi1ELi0EEEJSt4plusIS8_ES8_EEEvT_T0_DpT1_,@"STO_CUDA_ENTRY STV_DEFAULT"
_ZN2at6native57_GLOBAL__N__f3eca4a2_24_ForeachBinaryOpScalar_cu_86b9896c25multi_tensor_apply_kernelINS1_18TensorListMetadataILi1EEENS1_21BinaryOpScalarFunctorIN3c107complexIfEELi1ELi1ELi0EEEJSt4plusIS8_ES8_EEEvT_T0_DpT1_:
        /* <DEDUP_REMOVED lines=25> */
.L_x_5247:
        /* <DEDUP_REMOVED lines=53> */
[----:B--2---:R-:W-:Y:S02]  /*04e0*/  @P3 FADD.FTZ R23, R23, c[0x0][0xe94] ;  /* 0x0003a50017173621 */ /* 0x004fe40000010000 */
[----:B------:R-:W-:Y:S02]  /*04f0*/  @P3 FADD.FTZ R22, R22, c[0x0][0xe90] ;  /* 0x0003a40016163621 */ /* 0x000fe40000010000 */
[----:B---3--:R-:W-:Y:S02]  /*0500*/  @P2 FADD.FTZ R11, R11, c[0x0][0xe94] ;  /* 0x0003a5000b0b2621 */ /* 0x008fe40000010000 */
[----:B------:R-:W-:Y:S01]  /*0510*/  @P2 FADD.FTZ R10, R10, c[0x0][0xe90] ;  /* 0x0003a4000a0a2621 */ /* 0x000fe20000010000 */
[----:B------:R0:W-:Y:S04]  /*0520*/  @P3 STG.E.64 [R16.64], R22 ;  /* 0x0000001610003986 */ /* 0x0001e8000c101b04 */
[----:B------:R0:W-:Y:S01]  /*0530*/  @P2 STG.E.64 [R18.64], R10 ;  /* 0x0000000a12002986 */ /* 0x0001e2000c101b04 */
[----:B----4-:R-:W-:-:S02]  /*0540*/  @P1 FADD.FTZ R13, R13, c[0x0][0xe94] ;  /* 0x0003a5000d0d1621 */ /* 0x010fc40000010000 */
[----:B------:R-:W-:-:S05]  /*0550*/  @P1 FADD.FTZ R12, R12, c[0x0][0xe90] ;  /* 0x0003a4000c0c1621 */ /* 0x000fca0000010000 */
[----:B------:R0:W-:Y:S01]  /*0560*/  @P1 STG.E.64 [R20.64], R12 ;  /* 0x0000000c14001986 */ /* 0x0001e2000c101b04 */
[----:B------:R-:W-:Y:S01]  /*0570*/  ISETP.LT.U32.AND P1, PT, R6, R0, PT ;  /* 0x000000000600720c */ /* 0x000fe20003f21070 */
[----:B-----5:R-:W-:Y:S02]  /*0580*/  @P0 FADD.FTZ R15, R15, c[0x0][0xe94] ;  /* 0x0003a5000f0f0621 */ /* 0x020fe40000010000 */
[----:B------:R-:W-:-:S05]  /*0590*/  @P0 FADD.FTZ R14, R14, c[0x0][0xe90] ;  /* 0x0003a4000e0e0621 */ /* 0x000fca0000010000 */
[----:B------:R0:W-:Y:S01]  /*05a0*/  @P0 STG.E.64 [R24.64], R14 ;  /* 0x0000000e18000986 */ /* 0x0001e2000c101b04 */
[----:B------:R-:W-:Y:S02]  /*05b0*/  ISETP.GE.U32.AND P0, PT, R6, 0x10000, PT ;  /* 0x000100000600780c */ /* 0x000fe40003f06070 */
[C---:B------:R-:W-:Y:S02]  /*05c0*/  ISETP.LT.AND.EX P1, PT, R7.reuse, R2, PT, P1 ;  /* 0x000000020700720c */ /* 0x040fe40003f21310 */
[----:B------:R-:W-:-:S13]  /*05d0*/  ISETP.GE.U32.AND.EX P0, PT, R7, RZ, PT, P0 ;  /* 0x000000ff0700720c */ /* 0x000fda0003f06100 */
[----:B0-----:R-:W-:Y:S05]  /*05e0*/  @!P0 BRA P1, `(.L_x_5247) ;  /* 0xfffffba000008947 */ /* 0x001fea000083ffff */
[----:B------:R-:W-:Y:S05]  /*05f0*/  EXIT ;  /* 0x000000000000794d */ /* 0x000fea0003800000 */
.L_x_5246:
[----:B------:R-:W0:Y:S02]  /*0600*/  S2R R17, SR_TID.X ;  /* 0x0000000000117919 */ /* 0x000e240000002100 */
[----:B0-----:R-:W-:-:S05]  /*0610*/  IMAD.WIDE.U32 R4, R17, 0x4, RZ ;  /* 0x0000000411047825 */ /* 0x001fca00078e00ff */
[----:B------:R-:W-:-:S04]  /*0620*/  ISETP.GE.U32.AND P0, PT, R4, R0, PT ;  /* 0x000000000400720c */ /* 0x000fc80003f06070 */
[----:B------:R-:W-:-:S04]  /*0630*/  ISETP.GE.AND.EX P0, PT, R5, R2, PT, P0 ;  /* 0x000000020500720c */ /* 0x000fc80003f06300 */
[----:B------:R-:W-:-:S13]  /*0640*/  ISETP.GT.U32.OR P0, PT, R17, 0x3fff, P0 ;  /* 0x00003fff1100780c */ /* 0x000fda0000704470 */
[----:B------:R-:W-:Y:S05]  /*0650*/  @P0 EXIT ;  /* 0x000000000000094d */ /* 0x000fea0003800000 */
[----:B------:R-:W-:Y:S02]  /*0660*/  IMAD.MOV.U32 R16, RZ, RZ, RZ ;  /* 0x000000ffff107224 */ /* 0x000fe400078e00ff */
.L_x_5248:
        /* <DEDUP_REMOVED lines=24> */
.L_x_5249:
        /* <DEDUP_REMOVED lines=9> */
.L_x_5426:


//--------------------- .text._ZN2at6native57_GLOBAL__N__f3eca4a2_24_ForeachBinaryOpScalar_cu_86b9896c25multi_tensor_apply_kernelINS1_18TensorListMetadataILi1EEENS1_21BinaryOpScalarFunctorIN3c107complexIdEELi1ELi1ELi0EEEJSt4plusIS8_ES8_EEEvT_T0_DpT1_ --------------------------
	.section	.text._ZN2at6native57_GLOBAL__N__f3eca4a2_24_ForeachBinaryOpScalar_cu_86b9896c25multi_tensor_apply_kernelINS1_18TensorListMetadataILi1EEENS1_21BinaryOpScalarFunctorIN3c107complexIdEELi1ELi1ELi0EEEJSt4plusIS8_ES8_EEEvT_T0_DpT1_,"ax",@progbits
	.sectioninfo	@"SHI_REGISTERS=32"
	.align	128
.text._ZN2at6native57_GLOBAL__N__f3eca4a2_24_ForeachBinaryOpScalar_cu_86b9896c25multi_tensor_apply_kernelINS1_18TensorListMetadataILi1EEENS1_21BinaryOpScalarFunctorIN3c107complexIdEELi1ELi1ELi0EEEJSt4plusIS8_ES8_EEEvT_T0_DpT1_:
        .type           _ZN2at6native57_GLOBAL__N__f3eca4a2_24_ForeachBinaryOpScalar_cu_86b9896c25multi_tensor_apply_kernelINS1_18TensorListMetadataILi1EEENS1_21BinaryOpScalarFunctorIN3c107complexIdEELi1ELi1ELi0EEEJSt4plusIS8_ES8_EEEvT_T0_DpT1_,@function
        .size           _ZN2at6native57_GLOBAL__N__f3eca4a2_24_ForeachBinaryOpScalar_cu_86b9896c25multi_tensor_apply_kernelINS1_18TensorListMetadataILi1EEENS1_21BinaryOpScalarFunctorIN3c107complexIdEELi1ELi1ELi0EEEJSt4plusIS8_ES8_EEEvT_T0_DpT1_,(.L_x_5427 - _ZN2at6native57_GLOBAL__N__f3eca4a2_24_ForeachBinaryOpScalar_cu_86b9896c25multi_tensor_apply_kernelINS1_18TensorListMetadataILi1EEENS1_21BinaryOpScalarFunctorIN3c107complexIdEELi1ELi1ELi0EEEJSt4plusIS8_ES8_EEEvT_T0_DpT1_)
        .other          _ZN2at6native57_GLOBAL__N__f3eca4a2_24_ForeachBinaryOpScalar_cu_86b9896c25multi_tensor_apply_kernelINS1_18TensorListMetadataILi1EEENS1_21BinaryOpScalarFunctorIN3c107complexIdEELi1ELi1ELi0EEEJSt4plusIS8_ES8_EEEvT_T0_DpT1_,@"STO_CUDA_ENTRY STV_DEFAULT"
_ZN2at6native57_GLOBAL__N__f3eca4a2_24_ForeachBinaryOpScalar_cu_86b9896c25multi_tensor_apply_kernelINS1_18TensorListMetadataILi1EEENS1_21BinaryOpScalarFunctorIN3c107complexIdEELi1ELi1ELi0EEEJSt4plusIS8_ES8_EEEvT_T0_DpT1_:
        /* <DEDUP_REMOVED lines=28> */
.L_x_5251:
        /* <DEDUP_REMOVED lines=77> */
.L_x_5250:
[----:B------:R-:W0:Y:S02]  /*0690*/  S2R R0, SR_TID.X ;  /* 0x0000000000007919 */ /* 0x000e240000002100 */
[----:B0-----:R-:W-:-:S05]  /*06a0*/  IMAD.WIDE.U32 R2, R0, 0x4, RZ ;  /* 0x0000000400027825 */ /* 0x001fca00078e00ff */
[----:B------:R-:W-:-:S04]  /*06b0*/  ISETP.GE.U32.AND P0, PT, R2, UR12, PT ;  /* 0x0000000c02007c0c */ /* 0x000fc8000bf06070 */
[----:B------:R-:W-:-:S04]  /*06c0*/  ISETP.GE.AND.EX P0, PT, R3, UR6, PT, P0 ;  /* 0x0000000603007c0c */ /* 0x000fc8000bf06300 */
[----:B------:R-:W-:-:S13]  /*06d0*/  ISETP.GT.U32.OR P0, PT, R0, 0x3fff, P0 ;  /* 0x00003fff0000780c */ /* 0x000fda0000704470 */
[----:B------:R-:W-:Y:S05]  /*06e0*/  @P0 EXIT ;  /* 0x000000000000094d */ /* 0x000fea0003800000 */
[----:B------:R-:W-:Y:S02]  /*06f0*/  IMAD.MOV.U32 R3, RZ, RZ, RZ ;  /* 0x000000ffff037224 */ /* 0x000fe400078e00ff */
.L_x_5252:
        /* <DEDUP_REMOVED lines=28> */
.L_x_5253:
        /* <DEDUP_REMOVED lines=12> */
.L_x_5427:


//--------------------- .text._ZN2at6native57_GLOBAL__N__f3eca4a2_24_ForeachBinaryOpScalar_cu_86b9896c25multi_tensor_apply_kernelINS1_18TensorListMetadataILi1EEENS1_21BinaryOpScalarFunctorIfLi1ELi1ELi0EEEJSt4plusIfEfEEEvT_T0_DpT1_ --------------------------
	.section	.text._ZN2at6native57_GLOBAL__N__f3eca4a2_24_ForeachBinaryOpScalar_cu_86b9896c25multi_tensor_apply_kernelINS1_18TensorListMetadataILi1EEENS1_21BinaryOpScalarFunctorIfLi1ELi1ELi0EEEJSt4plusIfEfEEEvT_T0_DpT1_,"ax",@progbits
	.sectioninfo	@"SHI_REGISTERS=28"
	.align	128
.text._ZN2at6native57_GLOBAL__N__f3eca4a2_24_ForeachBinaryOpScalar_cu_86b9896c25multi_tensor_apply_kernelINS1_18TensorListMetadataILi1EEENS1_21BinaryOpScalarFunctorIfLi1ELi1ELi0EEEJSt4plusIfEfEEEvT_T0_DpT1_:
        .type           _ZN2at6native57_GLOBAL__N__f3eca4a2_24_ForeachBinaryOpScalar_cu_86b9896c25multi_tensor_apply_kernelINS1_18TensorListMetadataILi1EEENS1_21BinaryOpScalarFunctorIfLi1ELi1ELi0EEEJSt4plusIfEfEEEvT_T0_DpT1_,@function
        .size           _ZN2at6native57_GLOBAL__N__f3eca4a2_24_ForeachBinaryOpScalar_cu_86b9896c25multi_tensor_apply_kernelINS1_18TensorListMetadataILi1EEENS1_21BinaryOpScalarFunctorIfLi1ELi1ELi0EEEJSt4plusIfEfEEEvT_T0_DpT1_,(.L_x_5428 - _ZN2at6native57_GLOBAL__N__f3eca4a2_24_ForeachBinaryOpScalar_cu_86b9896c25multi_tensor_apply_kernelINS1_18TensorListMetadataILi1EEENS1_21BinaryOpScalarFunctorIfLi1ELi1ELi0EEEJSt4plusIfEfEEEvT_T0_DpT1_)
        .other          _ZN2at6native57_GLOBAL__N__f3eca4a2_24_ForeachBinaryOpScalar_cu_86b9896c25multi_tensor_apply_kernelINS1_18TensorListMetadataILi1EEENS1_21BinaryOpScalarFunctorIfLi1ELi1ELi0EEEJSt4plusIfEfEEEvT_T0_DpT1_,@"STO_CUDA_ENTRY STV_DEFAULT"
_ZN2at6native57_GLOBAL__N__f3eca4a2_24_ForeachBinaryOpScalar_cu_86b9896c25multi_tensor_apply_kernelINS1_18TensorListMetadataILi1EEENS1_21BinaryOpScalarFunctorIfLi1ELi1ELi0EEEJSt4plusIfEfEEEvT_T0_DpT1_:
        /* <DEDUP_REMOVED lines=24> */
.L_x_5255:
        /* <DEDUP_REMOVED lines=42> */
[----:B--2---:R-:W-:Y:S02]  /*0420*/  @P1 FADD.FTZ R23, R20, c[0x0][0xe8c] ;  /* 0x0003a30014171621 */ /* 0x004fe40000010000 */
[----:B---3--:R-:W-:Y:S02]  /*0430*/  @P3 FADD.FTZ R21, R18, c[0x0][0xe8c] ;  /* 0x0003a30012153621 */ /* 0x008fe40000010000 */
[----:B----4-:R-:W-:-:S03]  /*0440*/  @P0 FADD.FTZ R15, R15, c[0x0][0xe8c] ;  /* 0x0003a3000f0f0621 */ /* 0x010fc60000010000 */
[----:B------:R0:W-:Y:S01]  /*0450*/  @P3 STG.E [R10.64], R21 ;  /* 0x000000150a003986 */ /* 0x0001e2000c101904 */
[----:B-----5:R-:W-:-:S03]  /*0460*/  @P2 FADD.FTZ R19, R19, c[0x0][0xe8c] ;  /* 0x0003a30013132621 */ /* 0x020fc60000010000 */
        /* <DEDUP_REMOVED lines=9> */
.L_x_5254:
[----:B------:R-:W0:Y:S02]  /*0500*/  S2R R13, SR_TID.X ;  /* 0x00000000000d7919 */ /* 0x000e240000002100 */
[----:B0-----:R-:W-:-:S05]  /*0510*/  IMAD.WIDE.U32 R6, R13, 0x4, RZ ;  /* 0x000000040d067825 */ /* 0x001fca00078e00ff */
[----:B------:R-:W-:-:S04]  /*0520*/  ISETP.GE.U32.AND P0, PT, R6, R0, PT ;  /* 0x000000000600720c */ /* 0x000fc80003f06070 */
[----:B------:R-:W-:-:S04]  /*0530*/  ISETP.GE.AND.EX P0, PT, R7, R4, PT, P0 ;  /* 0x000000040700720c */ /* 0x000fc80003f06300 */
[----:B------:R-:W-:-:S13]  /*0540*/  ISETP.GT.U32.OR P0, PT, R13, 0x3fff, P0 ;  /* 0x00003fff0d00780c */ /* 0x000fda0000704470 */
[----:B------:R-:W-:Y:S05]  /*0550*/  @P0 EXIT ;  /* 0x000000000000094d */ /* 0x000fea0003800000 */
[----:B------:R-:W-:Y:S02]  /*0560*/  IMAD.MOV.U32 R12, RZ, RZ, RZ ;  /* 0x000000ffff0c7224 */ /* 0x000fe400078e00ff */
.L_x_5256:
        /* <DEDUP_REMOVED lines=18> */
.L_x_5257:
        /* <DEDUP_REMOVED lines=15> */
.L_x_5428:


//--------------------- .text._ZN2at6native57_GLOBAL__N__f3eca4a2_24_ForeachBinaryOpScalar_cu_86b9896c25multi_tensor_apply_kernelINS1_18TensorListMetadataILi1EEENS1_21BinaryOpScalarFunctorIdLi1ELi1ELi0EEEJSt4plusIdEdEEEvT_T0_DpT1_ --------------------------
	.section	.text._ZN2at6native57_GLOBAL__N__f3eca4a2_24_ForeachBinaryOpScalar_cu_86b9896c25multi_tensor_apply_kernelINS1_18TensorListMetadataILi1EEENS1_21BinaryOpScalarFunctorIdLi1ELi1ELi0EEEJSt4plusIdEdEEEvT_T0_DpT1_,"ax",@progbits
	.sectioninfo	@"SHI_REGISTERS=28"
	.align	128
.text._ZN2at6native57_GLOBAL__N__f3eca4a2_24_ForeachBinaryOpScalar_cu_86b9896c25multi_tensor_apply_kernelINS1_18TensorListMetadataILi1EEENS1_21BinaryOpScalarFunctorIdLi1ELi1ELi0EEEJSt4plusIdEdEEEvT_T0_DpT1_:
        .type           _ZN2at6native57_GLOBAL__N__f3eca4a2_24_ForeachBinaryOpScalar_cu_86b9896c25multi_tensor_apply_kernelINS1_18TensorListMetadataILi1EEENS1_21BinaryOpScalarFunctorIdLi1ELi1ELi0EEEJSt4plusIdEdEEEvT_T0_DpT1_,@function
        .size           _ZN2at6native57_GLOBAL__N__f3eca4a2_24_ForeachBinaryOpScalar_cu_86b9896c25multi_tensor_apply_kernelINS1_18TensorListMetadataILi1EEENS1_21BinaryOpScalarFunctorIdLi1ELi1ELi0EEEJSt4plusIdEdEEEvT_T0_DpT1_,(.L_x_5429 - _ZN2at6native57_GLOBAL__N__f3eca4a2_24_ForeachBinaryOpScalar_cu_86b9896c25multi_tensor_apply_kernelINS1_18TensorListMetadataILi1EEENS1_21BinaryOpScalarFunctorIdLi1ELi1ELi0EEEJSt4plusIdEdEEEvT_T0_DpT1_)
        .other          _ZN2at6native57_GLOBAL__N__f3eca4a2_24_ForeachBinaryOpScalar_cu_86b9896c25multi_tensor_apply_kernelINS1_18TensorListMetadataILi1EEENS1_21BinaryOpScalarFunctorIdLi1ELi1ELi0EEEJSt4plusIdEdEEEvT_T0_DpT1_,@"STO_CUDA_ENTRY STV_DEFAULT"
_ZN2at6native57_GLOBAL__N__f3eca4a2_24_ForeachBinaryOpScalar_cu_86b9896c25multi_tensor_apply_kernelINS1_18TensorListMetadataILi1EEENS1_21BinaryOpScalarFunctorIdLi1ELi1ELi0EEEJSt4plusIdEdEEEvT_T0_DpT1_:
        /* <DEDUP_REMOVED lines=24> */
.L_x_5259:
        /* <DEDUP_REMOVED lines=43> */
[----:B--2---:R-:W-:-:S04]  /*0430*/  @P0 DADD R22, R22, c[0x0][0xe90] ;  /* 0x0003a40016160629 */ /* 0x004fc80000000000 */
[----:B---3--:R-:W-:-:S04]  /*0440*/  @P1 DADD R24, R24, c[0x0][0xe90] ;  /* 0x0003a40018181629 */ /* 0x008fc80000000000 */
[----:B----4-:R-:W0:-:S04]  /*0450*/  @P3 DADD R20, R20, c[0x0][0xe90] ;  /* 0x0003a40014143629 */ /* 0x010e080000000000 */
[----:B-----5:R-:W1:-:S03]  /*0460*/  @P2 DADD R18, R18, c[0x0][0xe90] ;  /* 0x0003a40012122629 */ /* 0x020e460000000000 */
        /* <DEDUP_REMOVED lines=10> */
.L_x_5258:
[----:B------:R-:W0:Y:S02]  /*0510*/  S2R R17, SR_TID.X ;  /* 0x0000000000117919 */ /* 0x000e240000002100 */
[----:B0-----:R-:W-:-:S05]  /*0520*/  IMAD.WIDE.U32 R4, R17, 0x4, RZ ;  /* 0x0000000411047825 */ /* 0x001fca00078e00ff */
[----:B------:R-:W-:-:S04]  /*0530*/  ISETP.GE.U32.AND P0, PT, R4, R0, PT ;  /* 0x000000000400720c */ /* 0x000fc80003f06070 */
[----:B------:R-:W-:-:S04]  /*0540*/  ISETP.GE.AND.EX P0, PT, R5, R2, PT, P0 ;  /* 0x000000020500720c */ /* 0x000fc80003f06300 */
[----:B------:R-:W-:-:S13]  /*0550*/  ISETP.GT.U32.OR P0, PT, R17, 0x3fff, P0 ;  /* 0x00003fff1100780c */ /* 0x000fda0000704470 */
[----:B------:R-:W-:Y:S05]  /*0560*/  @P0 EXIT ;  /* 0x000000000000094d */ /* 0x000fea0003800000 */
[----:B------:R-:W-:Y:S02]  /*0570*/  IMAD.MOV.U32 R16, RZ, RZ, RZ ;  /* 0x000000ffff107224 */ /* 0x000fe400078e00ff */
.L_x_5260:
        /* <DEDUP_REMOVED lines=20> */
.L_x_5261:
        /* <DEDUP_REMOVED lines=12> */
.L_x_5429:


//--------------------- .text._ZN2at6native57_GLOBAL__N__f3eca4a2_24_ForeachBinaryOpScalar_cu_86b9896c25multi_tensor_apply_kernelINS1_18TensorListMetadataILi1EEENS1_21BinaryOpScalarFunctorIsLi1ELi1ELi0EEEJSt4plusIsEsEEEvT_T0_DpT1_ --------------------------
	.section	.text._ZN2at6native57_GLOBAL__N__f3eca4a2_24_ForeachBinaryOpScalar_cu_86b9896c25multi_tensor_apply_kernelINS1_18TensorListMetadataILi1EEENS1_21BinaryOpScalarFunctorIsLi1ELi1ELi0EEEJSt4plusIsEsEEEvT_T0_DpT1_,"ax",@progbits
	.sectioninfo	@"SHI_REGISTERS=28"
	.align	128
.text._ZN2at6native57_GLOBAL__N__f3eca4a2_24_ForeachBinaryOpScalar_cu_86b9896c25multi_tensor_apply_kernelINS1_18TensorListMetadataILi1EEENS1_21BinaryOpScalarFunctorIsLi1ELi1ELi0EEEJSt4plusIsEsEEEvT_T0_DpT1_:
        .type           _ZN2at6native57_GLOBAL__N__f3eca4a2_24_ForeachBinaryOpScalar_cu_86b9896c25multi_tensor_apply_kernelINS1_18TensorListMetadataILi1EEENS1_21BinaryOpScalarFunctorIsLi1ELi1ELi0EEEJSt4plusIsEsEEEvT_T0_DpT1_,@function
        .size           _ZN2at6native57_GLOBAL__N__f3eca4a2_24_ForeachBinaryOpScalar_cu_86b9896c25multi_tensor_apply_kernelINS1_18TensorListMetadataILi1EEENS1_21BinaryOpScalarFunctorIsLi1ELi1ELi0EEEJSt4plusIsEsEEEvT_T0_DpT1_,(.L_x_5430 - _ZN2at6native57_GLOBAL__N__f3eca4a2_24_ForeachBinaryOpScalar_cu_86b9896c25multi_tensor_apply_kernelINS1_18TensorListMetadataILi1EEENS1_21BinaryOpScalarFunctorIsLi1ELi1ELi0EEEJSt4plusIsEsEEEvT_T0_DpT1_)
        .other          _ZN2at6native57_GLOBAL__N__f3eca4a2_24_ForeachBinaryOpScalar_cu_86b9896c25multi_tensor_apply_kernelINS1_18TensorListMetadataILi1EEENS1_21BinaryOpScalarFunctorIsLi1ELi1ELi0EEEJSt4plusIsEsEEEvT_T0_DpT1_,@"STO_CUDA_ENTRY STV_DEFAULT"
_ZN2at6native57_GLOBAL__N__f3eca4a2_24_ForeachBinaryOpScalar_cu_86b9896c25multi_tensor_apply_kernelINS1_18TensorListMetadataILi1EEENS1_21BinaryOpScalarFunctorIsLi1ELi1ELi0EEEJSt4plusIsEsEEEvT_T0_DpT1_:
        /* <DEDUP_REMOVED lines=25> */
.L_x_5263:
        /* <DEDUP_REMOVED lines=33> */
[----:B------:R-:W-:Y:S02]  /*03a0*/  LEA.HI.X R9, R19, R3, R21, 0x1, P5 ;  /* 0x0000000313097211 */ /* 0x000fe400028f0c15 */
[----:B------:R-:W-:Y:S02]  /*03b0*/  PRMT R15, RZ, 0x7610, R15 ;  /* 0x00007610ff0f7816 */ /* 0x000fe4000000000f */
[----:B------:R-:W-:Y:S01]  /*03c0*/  PRMT R20, RZ, 0x7610, R20 ;  /* 0x00007610ff147816 */ /* 0x000fe20000000014 */
[----:B------:R-:W2:Y:S01]  /*03d0*/  @P3 LDG.E.U16 R18, [R8.64] ;  /* 0x0000000608123981 */ /* 0x000ea2000c1e1500 */
[----:B------:R-:W-:-:S03]  /*03e0*/  PRMT R19, RZ, 0x7610, R19 ;  /* 0x00007610ff137816 */ /* 0x000fc60000000013 */
[----:B------:R-:W3:Y:S04]  /*03f0*/  @P0 LDG.E.U16 R15, [R6.64] ;  /* 0x00000006060f0981 */ /* 0x000ee8000c1e1500 */
[----:B------:R-:W4:Y:S04]  /*0400*/  @P1 LDG.E.U16 R20, [R10.64] ;  /* 0x000000060a141981 */ /* 0x000f28000c1e1500 */
[----:B------:R-:W5:Y:S01]  /*0410*/  @P2 LDG.E.U16 R19, [R4.64] ;  /* 0x0000000604132981 */ /* 0x000f62000c1e1500 */
[----:B------:R-:W-:-:S04]  /*0420*/  IMAD.MOV.U32 R25, RZ, RZ, c[0x0][0x0] ;  /* 0x00000000ff197624 */ /* 0x000fc800078e00ff */
[----:B------:R-:W-:Y:S01]  /*0430*/  IMAD.WIDE.U32 R16, R25, 0x4, R16 ;  /* 0x0000000419107825 */ /* 0x000fe200078e0010 */
[----:B--2---:R-:W-:Y:S02]  /*0440*/  @P3 IADD3 R21, R18, UR4, RZ ;  /* 0x0000000412153c10 */ /* 0x004fe4000fffe0ff */
[----:B---3--:R-:W-:-:S03]  /*0450*/  @P0 IADD3 R15, R15, UR4, RZ ;  /* 0x000000040f0f0c10 */ /* 0x008fc6000fffe0ff */
[----:B------:R0:W-:Y:S01]  /*0460*/  @P3 STG.E.U16 [R8.64], R21 ;  /* 0x0000001508003986 */ /* 0x0001e2000c101506 */
[----:B----4-:R-:W-:-:S03]  /*0470*/  @P1 IADD3 R23, R20, UR4, RZ ;  /* 0x0000000414171c10 */ /* 0x010fc6000fffe0ff */
[----:B------:R0:W-:Y:S01]  /*0480*/  @P0 STG.E.U16 [R6.64], R15 ;  /* 0x0000000f06000986 */ /* 0x0001e2000c101506 */
[----:B-----5:R-:W-:-:S03]  /*0490*/  @P2 IADD3 R19, R19, UR4, RZ ;  /* 0x0000000413132c10 */ /* 0x020fc6000fffe0ff */
[----:B------:R0:W-:Y:S01]  /*04a0*/  @P1 STG.E.U16 [R10.64], R23 ;  /* 0x000000170a001986 */ /* 0x0001e2000c101506 */
[C---:B------:R-:W-:Y:S02]  /*04b0*/  ISETP.GE.U32.AND P0, PT, R16.reuse, 0x10000, PT ;  /* 0x000100001000780c */ /* 0x040fe40003f06070 */
[----:B------:R-:W-:Y:S01]  /*04c0*/  ISETP.LT.U32.AND P1, PT, R16, R0, PT ;  /* 0x000000001000720c */ /* 0x000fe20003f21070 */
[----:B------:R0:W-:Y:S01]  /*04d0*/  @P2 STG.E.U16 [R4.64], R19 ;  /* 0x0000001304002986 */ /* 0x0001e2000c101506 */
[C---:B------:R-:W-:Y:S02]  /*04e0*/  ISETP.GE.U32.AND.EX P0, PT, R17.reuse, RZ, PT, P0 ;  /* 0x000000ff1100720c */ /* 0x040fe40003f06100 */
[----:B------:R-:W-:-:S13]  /*04f0*/  ISETP.LT.AND.EX P1, PT, R17, R12, PT, P1 ;  /* 0x0000000c1100720c */ /* 0x000fda0003f21310 */
[----:B0-----:R-:W-:Y:S05]  /*0500*/  @!P0 BRA P1, `(.L_x_5263) ;  /* 0xfffffc8000008947 */ /* 0x001fea000083ffff */
[----:B------:R-:W-:Y:S05]  /*0510*/  EXIT ;  /* 0x000000000000794d */ /* 0x000fea0003800000 */
.L_x_5262:
[----:B------:R-:W0:Y:S02]  /*0520*/  S2R R13, SR_TID.X ;  /* 0x00000000000d7919 */ /* 0x000e240000002100 */
[----:B0-----:R-:W-:-:S05]  /*0530*/  IMAD.WIDE.U32 R4, R13, 0x4, RZ ;  /* 0x000000040d047825 */ /* 0x001fca00078e00ff */
[----:B------:R-:W-:-:S04]  /*0540*/  ISETP.GE.U32.AND P0, PT, R4, R0, PT ;  /* 0x000000000400720c */ /* 0x000fc80003f06070 */
[----:B------:R-:W-:-:S04]  /*0550*/  ISETP.GE.AND.EX P0, PT, R5, R12, PT, P0 ;  /* 0x0000000c0500720c */ /* 0x000fc80003f06300 */
[----:B------:R-:W-:-:S13]  /*0560*/  ISETP.GT.U32.OR P0, PT, R13, 0x3fff, P0 ;  /* 0x00003fff0d00780c */ /* 0x000fda0000704470 */
[----:B------:R-:W-:Y:S05]  /*0570*/  @P0 EXIT ;  /* 0x000000000000094d */ /* 0x000fea0003800000 */
[----:B------:R-:W-:Y:S02]  /*0580*/  IMAD.MOV.U32 R14, RZ, RZ, RZ ;  /* 0x000000ffff0e7224 */ /* 0x000fe400078e00ff */
.L_x_5264:
        /* <DEDUP_REMOVED lines=22> */
.L_x_5265:
        /* <DEDUP_REMOVED lines=9> */
.L_x_5430:


//--------------------- .text._ZN2at6native57_GLOBAL__N__f3eca4a2_24_ForeachBinaryOpScalar_cu_86b9896c25multi_tensor_apply_kernelINS1_18TensorListMetadataILi1EEENS1_21BinaryOpScalarFunctorIlLi1ELi1ELi0EEEJSt4plusIlElEEEvT_T0_DpT1_ --------------------------
	.section	.text._ZN2at6native57_GLOBAL__N__f3eca4a2_24_ForeachBinaryOpScalar_cu_86b9896c25multi_tensor_apply_kernelINS1_18TensorListMetadataILi1EEENS1_21BinaryOpScalarFunctorIlLi1ELi1ELi0EEEJSt4plusIlElEEEvT_T0_DpT1_,"ax",@progbits
	.sectioninfo	@"SHI_REGISTERS=28"
	.align	128
.text._ZN2at6native57_GLOBAL__N__f3eca4a2_24_ForeachBinaryOpScalar_cu_86b9896c25multi_tensor_apply_kernelINS1_18TensorListMetadataILi1EEENS1_21BinaryOpScalarFunctorIlLi1ELi1ELi0EEEJSt4plusIlElEEEvT_T0_DpT1_:
        .type           _ZN2at6native57_GLOBAL__N__f3eca4a2_24_ForeachBinaryOpScalar_cu_86b9896c25multi_tensor_apply_kernelINS1_18TensorListMetadataILi1EEENS1_21BinaryOpScalarFunctorIlLi1ELi1ELi0EEEJSt4plusIlElEEEvT_T0_DpT1_,@function
        .size           _ZN2at6native57_GLOBAL__N__f3eca4a2_24_ForeachBinaryOpScalar_cu_86b9896c25multi_tensor_apply_kernelINS1_18TensorListMetadataILi1EEENS1_21BinaryOpScalarFunctorIlLi1ELi1ELi0EEEJSt4plusIlElEEEvT_T0_DpT1_,(.L_x_5431 - _ZN2at6native57_GLOBAL__N__f3eca4a2_24_ForeachBinaryOpScalar_cu_86b9896c25multi_tensor_apply_kernelINS1_18TensorListMetadataILi1EEENS1_21BinaryOpScalarFunctorIlLi1ELi1ELi0EEEJSt4plusIlElEEEvT_T0_DpT1_)
        .other          _ZN2at6native57_GLOBAL__N__f3eca4a2_24_ForeachBinaryOpScalar_cu_86b9896c25multi_tensor_apply_kernelINS1_18TensorListMetadataILi1EEENS1_21BinaryOpScalarFunctorIlLi1ELi1ELi0EEEJSt4plusIlElEEEvT_T0_DpT1_,@"STO_CUDA_ENTRY STV_DEFAULT"
_ZN2at6native57_GLOBAL__N__f3eca4a2_24_ForeachBinaryOpScalar_cu_86b9896c25multi_tensor_apply_kernelINS1_18TensorListMetadataILi1EEENS1_21BinaryOpScalarFunctorIlLi1ELi1ELi0EEEJSt4plusIlElEEEvT_T0_DpT1_:
        /* <DEDUP_REMOVED lines=24> */
.L_x_5267:
        /* <DEDUP_REMOVED lines=43> */
[----:B---3--:R-:W-:Y:S02]  /*0430*/  @P3 IADD3 R20, P2, R20, c[0x0][0xe90], RZ ;  /* 0x0003a40014143a10 */ /* 0x008fe40007f5e0ff */
[----:B----4-:R-:W-:Y:S02]  /*0440*/  @P0 IADD3 R22, P5, R22, c[0x0][0xe90], RZ ;  /* 0x0003a40016160a10 */ /* 0x010fe40007fbe0ff */
[----:B------:R-:W-:Y:S02]  /*0450*/  @P3 IADD3.X R21, R21, c[0x0][0xe94], RZ, P2, !PT ;  /* 0x0003a50015153a10 */ /* 0x000fe400017fe4ff */
[----:B------:R-:W-:Y:S02]  /*0460*/  @P0 IADD3.X R23, R23, c[0x0][0xe94], RZ, P5, !PT ;  /* 0x0003a50017170a10 */ /* 0x000fe40002ffe4ff */
[----:B--2---:R-:W-:Y:S02]  /*0470*/  @P1 IADD3 R24, P2, R24, c[0x0][0xe90], RZ ;  /* 0x0003a40018181a10 */ /* 0x004fe40007f5e0ff */
[----:B-----5:R-:W-:-:S02]  /*0480*/  @P4 IADD3 R18, P5, R18, c[0x0][0xe90], RZ ;  /* 0x0003a40012124a10 */ /* 0x020fc40007fbe0ff */
[----:B------:R-:W-:Y:S02]  /*0490*/  @P1 IADD3.X R25, R25, c[0x0][0xe94], RZ, P2, !PT ;  /* 0x0003a50019191a10 */ /* 0x000fe400017fe4ff */
[----:B------:R-:W-:Y:S01]  /*04a0*/  @P4 IADD3.X R19, R19, c[0x0][0xe94], RZ, P5, !PT ;  /* 0x0003a50013134a10 */ /* 0x000fe20002ffe4ff */
        /* <DEDUP_REMOVED lines=10> */
.L_x_5266:
[----:B------:R-:W0:Y:S02]  /*0550*/  S2R R3, SR_TID.X ;  /* 0x0000000000037919 */ /* 0x000e240000002100 */
[----:B0-----:R-:W-:-:S05]  /*0560*/  IMAD.WIDE.U32 R4, R3, 0x4, RZ ;  /* 0x0000000403047825 */ /* 0x001fca00078e00ff */
[----:B------:R-:W-:-:S04]  /*0570*/  ISETP.GE.U32.AND P0, PT, R4, R0, PT ;  /* 0x000000000400720c */ /* 0x000fc80003f06070 */
[----:B------:R-:W-:-:S04]  /*0580*/  ISETP.GE.AND.EX P0, PT, R5, R2, PT, P0 ;  /* 0x000000020500720c */ /* 0x000fc80003f06300 */
[----:B------:R-:W-:-:S13]  /*0590*/  ISETP.GT.U32.OR P0, PT, R3, 0x3fff, P0 ;  /* 0x00003fff0300780c */ /* 0x000fda0000704470 */
[----:B------:R-:W-:Y:S05]  /*05a0*/  @P0 EXIT ;  /* 0x000000000000094d */ /* 0x000fea0003800000 */
[----:B------:R-:W-:Y:S02]  /*05b0*/  IMAD.MOV.U32 R16, RZ, RZ, RZ ;  /* 0x000000ffff107224 */ /* 0x000fe400078e00ff */
.L_x_5268:
[----:B------:R-:W-:-:S04]  /*05c0*/  LEA R10, P0, R3, R8, 0x5 ;  /* 0x00000008030a7211 */ /* 0x000fc800078028ff */
[----:B------:R-:W-:-:S05]  /*05d0*/  LEA.HI.X R11, R3, R9, R16, 0x5, P0 ;  /* 0x00000009030b7211 */ /* 0x000fca00000f2c10 */
[----:B------:R-:W2:Y:S04]  /*05e0*/  LDG.E.128 R4, [R10.64] ;  /* 0x000000040a047981 */ /* 0x000ea8000c1e1d00 */
[----:B------:R-:W3:Y:S01]  /*05f0*/  LDG.E.128 R12, [R10.64+0x10] ;  /* 0x000010040a0c7981 */ /* 0x000ee2000c1e1d00 */
[----:B--2---:R-:W-:Y:S02]  /*0600*/  IADD3 R6, P0, R6, c[0x0][0xe90], RZ ;  /* 0x0003a40006067a10 */ /* 0x004fe40007f1e0ff */
[----:B------:R-:W-:Y:S02]  /*0610*/  IADD3 R4, P1, R4, c[0x0][0xe90], RZ ;  /* 0x0003a40004047a10 */ /* 0x000fe40007f3e0ff */
[----:B------:R-:W-:Y:S02]  /*0620*/  IADD3.X R7, R7, c[0x0][0xe94], RZ, P0, !PT ;  /* 0x0003a50007077a10 */ /* 0x000fe400007fe4ff */
[----:B---3--:R-:W-:-:S02]  /*0630*/  IADD3 R12, P0, R12, c[0x0][0xe90], RZ ;  /* 0x0003a4000c0c7a10 */ /* 0x008fc40007f1e0ff */
[----:B------:R-:W-:Y:S02]  /*0640*/  IADD3 R14, P2, R14, c[0x0][0xe90], RZ ;  /* 0x0003a4000e0e7a10 */ /* 0x000fe40007f5e0ff */
        /* <DEDUP_REMOVED lines=19> */
.L_x_5269:
        /* <DEDUP_REMOVED lines=16> */
.L_x_5431:


//--------------------- .text._ZN2at6native57_GLOBAL__N__f3eca4a2_24_ForeachBinaryOpScalar_cu_86b9896c25multi_tensor_apply_kernelINS1_18TensorListMetadataILi1EEENS1_21BinaryOpScalarFunctorIiLi1ELi1ELi0EEEJSt4plusIiEiEEEvT_T0_DpT1_ --------------------------
	.section	.text._ZN2at6native57_GLOBAL__N__f3eca4a2_24_ForeachBinaryOpScalar_cu_86b9896c25multi_tensor_apply_kernelINS1_18TensorListMetadataILi1EEENS1_21BinaryOpScalarFunctorIiLi1ELi1ELi0EEEJSt4plusIiEiEEEvT_T0_DpT1_,"ax",@progbits
	.sectioninfo	@"SHI_REGISTERS=26"
	.align	128
.text._ZN2at6native57_GLOBAL__N__f3eca4a2_24_ForeachBinaryOpScalar_cu_86b9896c25multi_tensor_apply_kernelINS1_18TensorListMetadataILi1EEENS1_21BinaryOpScalarFunctorIiLi1ELi1ELi0EEEJSt4plusIiEiEEEvT_T0_DpT1_:
        .type           _ZN2at6native57_GLOBAL__N__f3eca4a2_24_ForeachBinaryOpScalar_cu_86b9896c25multi_tensor_apply_kernelINS1_18TensorListMetadataILi1EEENS1_21BinaryOpScalarFunctorIiLi1ELi1ELi0EEEJSt4plusIiEiEEEvT_T0_DpT1_,@function
        .size           _ZN2at6native57_GLOBAL__N__f3eca4a2_24_ForeachBinaryOpScalar_cu_86b9896c25multi_tensor_apply_kernelINS1_18TensorListMetadataILi1EEENS1_21BinaryOpScalarFunctorIiLi1ELi1ELi0EEEJSt4plusIiEiEEEvT_T0_DpT1_,(.L_x_5432 - _ZN2at6native57_GLOBAL__N__f3eca4a2_24_ForeachBinaryOpScalar_cu_86b9896c25multi_tensor_apply_kernelINS1_18TensorListMetadataILi1EEENS1_21BinaryOpScalarFunctorIiLi1ELi1ELi0EEEJSt4plusIiEiEEEvT_T0_DpT1_)
        .other          _ZN2at6native57_GLOBAL__N__f3eca4a2_24_ForeachBinaryOpScalar_cu_86b9896c25multi_tensor_apply_kernelINS1_18TensorListMetadataILi1EEENS1_21BinaryOpScalarFunctorIiLi1ELi1ELi0EEEJSt4plusIiEiEEEvT_T0_DpT1_,@"STO_CUDA_ENTRY STV_DEFAULT"
_ZN2at6native57_GLOBAL__N__f3eca4a2_24_ForeachBinaryOpScalar_cu_86b9896c25multi_tensor_apply_kernelINS1_18TensorListMetadataILi1EEENS1_21BinaryOpScalarFunctorIiLi1ELi1ELi0EEEJSt4plusIiEiEEEvT_T0_DpT1_:
        /* <DEDUP_REMOVED lines=23> */
.L_x_5271:
        /* <DEDUP_REMOVED lines=42> */
[----:B--2---:R-:W-:-:S02]  /*0410*/  @P1 IADD3 R23, R20, c[0x0][0xe8c], RZ ;  /* 0x0003a30014171a10 */ /* 0x004fc40007ffe0ff */
[----:B---3--:R-:W-:Y:S02]  /*0420*/  @P3 IADD3 R21, R18, c[0x0][0xe8c], RZ ;  /* 0x0003a30012153a10 */ /* 0x008fe40007ffe0ff */
[----:B----4-:R-:W-:-:S03]  /*0430*/  @P0 IADD3 R15, R15, c[0x0][0xe8c], RZ ;  /* 0x0003a3000f0f0a10 */ /* 0x010fc60007ffe0ff */
[----:B------:R0:W-:Y:S01]  /*0440*/  @P3 STG.E [R10.64], R21 ;  /* 0x000000150a003986 */ /* 0x0001e2000c101904 */
[----:B-----5:R-:W-:-:S03]  /*0450*/  @P2 IADD3 R19, R19, c[0x0][0xe8c], RZ ;  /* 0x0003a30013132a10 */ /* 0x020fc60007ffe0ff */
        /* <DEDUP_REMOVED lines=9> */
.L_x_5270:
[----:B------:R-:W0:Y:S02]  /*04f0*/  S2R R13, SR_TID.X ;  /* 0x00000000000d7919 */ /* 0x000e240000002100 */
[----:B0-----:R-:W-:-:S05]  /*0500*/  IMAD.WIDE.U32 R6, R13, 0x4, RZ ;  /* 0x000000040d067825 */ /* 0x001fca00078e00ff */
[----:B------:R-:W-:-:S04]  /*0510*/  ISETP.GE.U32.AND P0, PT, R6, R0, PT ;  /* 0x000000000600720c */ /* 0x000fc80003f06070 */
[----:B------:R-:W-:-:S04]  /*0520*/  ISETP.GE.AND.EX P0, PT, R7, R4, PT, P0 ;  /* 0x000000040700720c */ /* 0x000fc80003f06300 */
[----:B------:R-:W-:-:S13]  /*0530*/  ISETP.GT.U32.OR P0, PT, R13, 0x3fff, P0 ;  /* 0x00003fff0d00780c */ /* 0x000fda0000704470 */
[----:B------:R-:W-:Y:S05]  /*0540*/  @P0 EXIT ;  /* 0x000000000000094d */ /* 0x000fea0003800000 */
[----:B------:R-:W-:Y:S02]  /*0550*/  IMAD.MOV.U32 R12, RZ, RZ, RZ ;  /* 0x000000ffff0c7224 */ /* 0x000fe400078e00ff */
.L_x_5272:
        /* <DEDUP_REMOVED lines=18> */
.L_x_5273:
        /* <DEDUP_REMOVED lines=16> */
.L_x_5432:


//--------------------- .text._ZN2at6native57_GLOBAL__N__f3eca4a2_24_ForeachBinaryOpScalar_cu_86b9896c25multi_tensor_apply_kernelINS1_18TensorListMetadataILi1EEENS1_21BinaryOpScalarFunctorIaLi1ELi1ELi0EEEJSt4plusIaEaEEEvT_T0_DpT1_ --------------------------
	.section	.text._ZN2at6native57_GLOBAL__N__f3eca4a2_24_ForeachBinaryOpScalar_cu_86b9896c25multi_tensor_apply_kernelINS1_18TensorListMetadataILi1EEENS1_21BinaryOpScalarFunctorIaLi1ELi1ELi0EEEJSt4plusIaEaEEEvT_T0_DpT1_,"ax",@progbits
	.sectioninfo	@"SHI_REGISTERS=28"
	.align	128
.text._ZN2at6native57_GLOBAL__N__f3eca4a2_24_ForeachBinaryOpScalar_cu_86b9896c25multi_tensor_apply_kernelINS1_18TensorListMetadataILi1EEENS1_21BinaryOpScalarFunctorIaLi1ELi1ELi0EEEJSt4plusIaEaEEEvT_T0_DpT1_:
        .type           _ZN2at6native57_GLOBAL__N__f3eca4a2_24_ForeachBinaryOpScalar_cu_86b9896c25multi_tensor_apply_kernelINS1_18TensorListMetadataILi1EEENS1_21BinaryOpScalarFunctorIaLi1ELi1ELi0EEEJSt4plusIaEaEEEvT_T0_DpT1_,@function
        .size           _ZN2at6native57_GLOBAL__N__f3eca4a2_24_ForeachBinaryOpScalar_cu_86b9896c25multi_tensor_apply_kernelINS1_18TensorListMetadataILi1EEENS1_21BinaryOpScalarFunctorIaLi1ELi1ELi0EEEJSt4plusIaEaEEEvT_T0_DpT1_,(.L_x_5433 - _ZN2at6native57_GLOBAL__N__f3eca4a2_24_ForeachBinaryOpScalar_cu_86b9896c25multi_tensor_apply_kernelINS1_18TensorListMetadataILi1EEENS1_21BinaryOpScalarFunctorIaLi1ELi1ELi0EEEJSt4plusIaEaEEEvT_T0_DpT1_)
        .other          _ZN2at6native57_GLOBAL__N__f3eca4a2_24_ForeachBinaryOpScalar_cu_86b9896c25multi_tensor_apply_kernelINS1_18TensorListMetadataILi1EEENS1_21BinaryOpScalarFunctorIaLi1ELi1ELi0EEEJSt4plusIaEaEEEvT_T0_DpT1_,@"STO_CUDA_ENTRY STV_DEFAULT"
_ZN2at6native57_GLOBAL__N__f3eca4a2_24_ForeachBinaryOpScalar_cu_86b9896c25multi_tensor_apply_kernelINS1_18TensorListMetadataILi1EEENS1_21BinaryOpScalarFunctorIaLi1ELi1ELi0EEEJSt4plusIaEaEEEvT_T0_DpT1_:
        /* <DEDUP_REMOVED lines=25> */
.L_x_5275:
        /* <DEDUP_REMOVED lines=43> */
[----:B--2---:R-:W-:-:S05]  /*0440*/  @P1 IADD3 R19, R19, UR4, RZ ;  /* 0x0000000413131c10 */ /* 0x004fca000fffe0ff */
[----:B------:R0:W-:Y:S01]  /*0450*/  @P1 STG.E.U8 [R6.64], R19 ;  /* 0x0000001306001986 */ /* 0x0001e2000c101106 */
[----:B---3--:R-:W-:Y:S02]  /*0460*/  @P4 IADD3 R21, R18, UR4, RZ ;  /* 0x0000000412154c10 */ /* 0x008fe4000fffe0ff */
[----:B----4-:R-:W-:-:S03]  /*0470*/  @P0 IADD3 R15, R15, UR4, RZ ;  /* 0x000000040f0f0c10 */ /* 0x010fc6000fffe0ff */
[----:B------:R0:W-:Y:S01]  /*0480*/  @P4 STG.E.U8 [R8.64], R21 ;  /* 0x0000001508004986 */ /* 0x0001e2000c101106 */
[----:B-----5:R-:W-:-:S03]  /*0490*/  @P2 IADD3 R23, R20, UR4, RZ ;  /* 0x0000000414172c10 */ /* 0x020fc6000fffe0ff */
        /* <DEDUP_REMOVED lines=8> */
.L_x_5274:
[----:B------:R-:W0:Y:S02]  /*0520*/  S2R R11, SR_TID.X ;  /* 0x00000000000b7919 */ /* 0x000e240000002100 */
[----:B0-----:R-:W-:-:S05]  /*0530*/  IMAD.WIDE.U32 R4, R11, 0x4, RZ ;  /* 0x000000040b047825 */ /* 0x001fca00078e00ff */
[----:B------:R-:W-:-:S04]  /*0540*/  ISETP.GE.U32.AND P0, PT, R4, R3, PT ;  /* 0x000000030400720c */ /* 0x000fc80003f06070 */
[----:B------:R-:W-:-:S04]  /*0550*/  ISETP.GE.AND.EX P0, PT, R5, R12, PT, P0 ;  /* 0x0000000c0500720c */ /* 0x000fc80003f06300 */
[----:B------:R-:W-:-:S13]  /*0560*/  ISETP.GT.U32.OR P0, PT, R11, 0x3fff, P0 ;  /* 0x00003fff0b00780c */ /* 0x000fda0000704470 */
[----:B------:R-:W-:Y:S05]  /*0570*/  @P0 EXIT ;  /* 0x000000000000094d */ /* 0x000fea0003800000 */
[----:B------:R-:W-:Y:S02]  /*0580*/  IMAD.MOV.U32 R14, RZ, RZ, RZ ;  /* 0x000000ffff0e7224 */ /* 0x000fe400078e00ff */
.L_x_5276:
        /* <DEDUP_REMOVED lines=10> */
[----:B------:R-:W-:Y:S02]  /*0630*/  IADD3 R10, R6, UR4, RZ ;  /* 0x00000004060a7c10 */ /* 0x000fe4000fffe0ff */
[----:B------:R-:W-:-:S02]  /*0640*/  IADD3 R7, R7, UR4, RZ ;  /* 0x0000000407077c10 */ /* 0x000fc4000fffe0ff */
[----:B------:R-:W-:Y:S02]  /*0650*/  PRMT R6, R9, 0x7773, RZ ;  /* 0x0000777309067816 */ /* 0x000fe400000000ff */
[----:B------:R-:W-:Y:S02]  /*0660*/  IADD3 R8, R8, UR4, RZ ;  /* 0x0000000408087c10 */ /* 0x000fe4000fffe0ff */
[----:B------:R-:W-:Y:S02]  /*0670*/  PRMT R7, R7, 0x7604, R10 ;  /* 0x0000760407077816 */ /* 0x000fe4000000000a */
[----:B------:R-:W-:Y:S02]  /*0680*/  IADD3 R6, R6, UR4, RZ ;  /* 0x0000000406067c10 */ /* 0x000fe4000fffe0ff */
        /* <DEDUP_REMOVED lines=9> */
.L_x_5277:
        /* <DEDUP_REMOVED lines=14> */
.L_x_5433:


//--------------------- .text._ZN2at6native57_GLOBAL__N__f3eca4a2_24_ForeachBinaryOpScalar_cu_86b9896c25multi_tensor_apply_kernelINS1_18TensorListMetadataILi1EEENS1_21BinaryOpScalarFunctorIhLi1ELi1ELi0EEEJSt4plusIhEhEEEvT_T0_DpT1_ --------------------------
	.section	.text._ZN2at6native57_GLOBAL__N__f3eca4a2_24_ForeachBinaryOpScalar_cu_86b9896c25multi_tensor_apply_kernelINS1_18TensorListMetadataILi1EEENS1_21BinaryOpScalarFunctorIhLi1ELi1ELi0EEEJSt4plusIhEhEEEvT_T0_DpT1_,"ax",@progbits
	.sectioninfo	@"SHI_REGISTERS=28"
	.align	128
.text._ZN2at6native57_GLOBAL__N__f3eca4a2_24_ForeachBinaryOpScalar_cu_86b9896c25multi_tensor_apply_kernelINS1_18TensorListMetadataILi1EEENS1_21BinaryOpScalarFunctorIhLi1ELi1ELi0EEEJSt4plusIhEhEEEvT_T0_DpT1_:
        .type           _ZN2at6native57_GLOBAL__N__f3eca4a2_24_ForeachBinaryOpScalar_cu_86b9896c25multi_tensor_apply_kernelINS1_18TensorListMetadataILi1EEENS1_21BinaryOpScalarFunctorIhLi1ELi1ELi0EEEJSt4plusIhEhEEEvT_T0_DpT1_,@function
        .size           _ZN2at6native57_GLOBAL__N__f3eca4a2_24_ForeachBinaryOpScalar_cu_86b9896c25multi_tensor_apply_kernelINS1_18TensorListMetadataILi1EEENS1_21BinaryOpScalarFunctorIhLi1ELi1ELi0EEEJSt4plusIhEhEEEvT_T0_DpT1_,(.L_x_5434 - _ZN2at6native57_GLOBAL__N__f3eca4a2_24_ForeachBinaryOpScalar_cu_86b9896c25multi_tensor_apply_kernelINS1_18TensorListMetadataILi1EEENS1_21BinaryOpScalarFunctorIhLi1ELi1ELi0EEEJSt4plusIhEhEEEvT_T0_DpT1_)
        .other          _ZN2at6native57_GLOBAL__N__f3eca4a2_24_ForeachBinaryOpScalar_cu_86b9896c25multi_tensor_apply_kernelINS1_18TensorListMetadataILi1EEENS1_21BinaryOpScalarFunctorIhLi1ELi1ELi0EEEJSt4plusIhEhEEEvT_T0_DpT1_,@"STO_CUDA_ENTRY STV_DEFAULT"
_ZN2at6native57_GLOBAL__N__f3eca4a2_24_ForeachBinaryOpScalar_cu_86b9896c25multi_tensor_apply_kernelINS1_18TensorListMetadataILi1EEENS1_21BinaryOpScalarFunctorIhLi1ELi1ELi0EEEJSt4plusIhEhEEEvT_T0_DpT1_:
        /* <DEDUP_REMOVED lines=24> */
.L_x_5279:
        /* <DEDUP_REMOVED lines=57> */
.L_x_5278:
[----:B------:R-:W0:Y:S02]  /*0510*/  S2R R11, SR_TID.X ;  /* 0x00000000000b7919 */ /* 0x000e240000002100 */
[----:B0-----:R-:W-:-:S05]  /*0520*/  IMAD.WIDE.U32 R4, R11, 0x4, RZ ;  /* 0x000000040b047825 */ /* 0x001fca00078e00ff */
[----:B------:R-:W-:-:S04]  /*0530*/  ISETP.GE.U32.AND P0, PT, R4, R3, PT ;  /* 0x000000030400720c */ /* 0x000fc80003f06070 */
[----:B------:R-:W-:-:S04]  /*0540*/  ISETP.GE.AND.EX P0, PT, R5, R12, PT, P0 ;  /* 0x0000000c0500720c */ /* 0x000fc80003f06300 */
[----:B------:R-:W-:-:S13]  /*0550*/  ISETP.GT.U32.OR P0, PT, R11, 0x3fff, P0 ;  /* 0x00003fff0b00780c */ /* 0x000fda0000704470 */
[----:B------:R-:W-:Y:S05]  /*0560*/  @P0 EXIT ;  /* 0x000000000000094d */ /* 0x000fea0003800000 */
[----:B------:R-:W-:Y:S02]  /*0570*/  IMAD.MOV.U32 R14, RZ, RZ, RZ ;  /* 0x000000ffff0e7224 */ /* 0x000fe400078e00ff */
.L_x_5280:
        /* <DEDUP_REMOVED lines=25> */
.L_x_5281:
        /* <DEDUP_REMOVED lines=15> */
.L_x_5434:


//--------------------- .nv.global.init           --------------------------
	.section	.nv.global.init,"aw",@progbits
	.align	16
.nv.global.init:
	.type		__cudart_sin_cos_coeffs,@object
	.size		__cudart_sin_cos_coeffs,(__cudart_i2opi_d - __cudart_sin_cos_coeffs)
__cudart_sin_cos_coeffs:
        /* <DEDUP_REMOVED lines=8> */
	.type		__cudart_i2opi_d,@object
	.size		__cudart_i2opi_d,(.L_29 - __cudart_i2opi_d)
__cudart_i2opi_d:
        /* <DEDUP_REMOVED lines=9> */
.L_29:


//--------------------- .nv.global                --------------------------
	.section	.nv.global,"aw",@nobits
.nv.global:
	.type		_ZN55_INTERNAL_f3eca4a2_24_ForeachBinaryOpScalar_cu_86b9896c4cuda3std3__48in_placeE,@object
	.size		_ZN55_INTERNAL_f3eca4a2_24_ForeachBinaryOpScalar_cu_86b9896c4cuda3std3__48in_placeE,(_ZN55_INTERNAL_f3eca4a2_24_ForeachBinaryOpScalar_cu_86b9896c4cuda3std6ranges3__45__cpo8distanceE - _ZN55_INTERNAL_f3eca4a2_24_ForeachBinaryOpScalar_cu_86b9896c4cuda3std3__48in_placeE)
_ZN55_INTERNAL_f3eca4a2_24_ForeachBinaryOpScalar_cu_86b9896c4cuda3std3__48in_placeE:
	.zero		1
	.type		_ZN55_INTERNAL_f3eca4a2_24_ForeachBinaryOpScalar_cu_86b9896c4cuda3std6ranges3__45__cpo8distanceE,@object
	.size		_ZN55_INTERNAL_f3eca4a2_24_ForeachBinaryOpScalar_cu_86b9896c4cuda3std6ranges3__45__cpo8distanceE,(_ZN55_INTERNAL_f3eca4a2_24_ForeachBinaryOpScalar_cu_86b9896c4cuda3std3__45__cpo6cbeginE - _ZN55_INTERNAL_f3eca4a2_24_ForeachBinaryOpScalar_cu_86b9896c4cuda3std6ranges3__45__cpo8distanceE)
_ZN55_INTERNAL_f3eca4a2_24_ForeachBinaryOpScalar_cu_86b9896c4cuda3std6ranges3__45__cpo8distanceE:
	.zero		1
	.type		_ZN55_INTERNAL_f3eca4a2_24_ForeachBinaryOpScalar_cu_86b9896c4cuda3std3__45__cpo6cbeginE,@object
	.size		_ZN55_INTERNAL_f3eca4a2_24_ForeachBinaryOpScalar_cu_86b9896c4cuda3std3__45__cpo6cbeginE,(_ZN55_INTERNAL_f3eca4a2_24_ForeachBinaryOpScalar_cu_86b9896c4cuda3std6ranges3__45__cpo7advanceE - _ZN55_INTERNAL_f3eca4a2_24_ForeachBinaryOpScalar_cu_86b9896c4cuda3std3__45__cpo6cbeginE)
_ZN55_INTERNAL_f3eca4a2_24_ForeachBinaryOpScalar_cu_86b9896c4cuda3std3__45__cpo6cbeginE:
	.zero		1
	.type		_ZN55_INTERNAL_f3eca4a2_24_ForeachBinaryOpScalar_cu_86b9896c4cuda3std6ranges3__45__cpo7advanceE,@object
	.size		_ZN55_INTERNAL_f3eca4a2_24_ForeachBinaryOpScalar_cu_86b9896c4cuda3std6ranges3__45__cpo7advanceE,(_ZN55_INTERNAL_f3eca4a2_24_ForeachBinaryOpScalar_cu_86b9896c4cuda3std3__45__cpo7crbeginE - _ZN55_INTERNAL_f3eca4a2_24_ForeachBinaryOpScalar_cu_86b9896c4cuda3std6ranges3__45__cpo7advanceE)
_ZN55_INTERNAL_f3eca4a2_24_ForeachBinaryOpScalar_cu_86b9896c4cuda3std6ranges3__45__cpo7advanceE:
	.zero		1
	.type		_ZN55_INTERNAL_f3eca4a2_24_ForeachBinaryOpScalar_cu_86b9896c4cuda3std3__45__cpo7crbeginE,@object
	.size		_ZN55_INTERNAL_f3eca4a2_24_ForeachBinaryOpScalar_cu_86b9896c4cuda3std3__45__cpo7crbeginE,(_ZN55_INTERNAL_f3eca4a2_24_ForeachBinaryOpScalar_cu_86b9896c4cuda3std6ranges3__45__cpo4dataE - _ZN55_INTERNAL_f3eca4a2_24_ForeachBinaryOpScalar_cu_86b9896c4cuda3std3__45__cpo7crbeginE)
_ZN55_INTERNAL_f3eca4a2_24_ForeachBinaryOpScalar_cu_86b9896c4cuda3std3__45__cpo7crbeginE:
	.zero		1
	.type		_ZN55_INTERNAL_f3eca4a2_24_ForeachBinaryOpScalar_cu_86b9896c4cuda3std6ranges3__45__cpo4dataE,@object
	.size		_ZN55_INTERNAL_f3eca4a2_24_ForeachBinaryOpScalar_cu_86b9896c4cuda3std6ranges3__45__cpo4dataE,(_ZN55_INTERNAL_f3eca4a2_24_ForeachBinaryOpScalar_cu_86b9896c4cuda3std6ranges3__45__cpo5beginE - _ZN55_INTERNAL_f3eca4a2_24_ForeachBinaryOpScalar_cu_86b9896c4cuda3std6ranges3__45__cpo4dataE)
_ZN55_INTERNAL_f3eca4a2_24_ForeachBinaryOpScalar_cu_86b9896c4cuda3std6ranges3__45__cpo4dataE:
	.zero		1
	.type		_ZN55_INTERNAL_f3eca4a2_24_ForeachBinaryOpScalar_cu_86b9896c4cuda3std6ranges3__45__cpo5beginE,@object
	.size		_ZN55_INTERNAL_f3eca4a2_24_ForeachBinaryOpScalar_cu_86b9896c4cuda3std6ranges3__45__cpo5beginE,(_ZN55_INTERNAL_f3eca4a2_24_ForeachBinaryOpScalar_cu_86b9896c4cuda3std3__457_GLOBAL__N__f3eca4a2_24_ForeachBinaryOpScalar_cu_86b9896c6ignoreE - _ZN55_INTERNAL_f3eca4a2_24_ForeachBinaryOpScalar_cu_86b9896c4cuda3std6ranges3__45__cpo5beginE)
_ZN55_INTERNAL_f3eca4a2_24_ForeachBinaryOpScalar_cu_86b9896c4cuda3std6ranges3__45__cpo5beginE:
	.zero		1
	.type		_ZN55_INTERNAL_f3eca4a2_24_ForeachBinaryOpScalar_cu_86b9896c4cuda3std3__457_GLOBAL__N__f3eca4a2_24_ForeachBinaryOpScalar_cu_86b9896c6ignoreE,@object
	.size		_ZN55_INTERNAL_f3eca4a2_24_ForeachBinaryOpScalar_cu_86b9896c4cuda3std3__457_GLOBAL__N__f3eca4a2_24_ForeachBinaryOpScalar_cu_86b9896c6ignoreE,(_ZN55_INTERNAL_f3eca4a2_24_ForeachBinaryOpScalar_cu_86b9896c4cuda3std6ranges3__45__cpo4sizeE - _ZN55_INTERNAL_f3eca4a2_24_ForeachBinaryOpScalar_cu_86b9896c4cuda3std3__457_GLOBAL__N__f3eca4a2_24_ForeachBinaryOpScalar_cu_86b9896c6ignoreE)
_ZN55_INTERNAL_f3eca4a2_24_ForeachBinaryOpScalar_cu_86b9896c4cuda3std3__457_GLOBAL__N__f3eca4a2_24_ForeachBinaryOpScalar_cu_86b9896c6ignoreE:
	.zero		1
	.type		_ZN55_INTERNAL_f3eca4a2_24_ForeachBinaryOpScalar_cu_86b9896c4cuda3std6ranges3__45__cpo4sizeE,@object
	.size		_ZN55_INTERNAL_f3eca4a2_24_ForeachBinaryOpScalar_cu_86b9896c4cuda3std6ranges3__45__cpo4sizeE,(_ZN55_INTERNAL_f3eca4a2_24_ForeachBinaryOpScalar_cu_86b9896c4cuda3std3__45__cpo5beginE - _ZN55_INTERNAL_f3eca4a2_24_ForeachBinaryOpScalar_cu_86b9896c4cuda3std6ranges3__45__cpo4sizeE)
_ZN55_INTERNAL_f3eca4a2_24_ForeachBinaryOpScalar_cu_86b9896c4cuda3std6ranges3__45__cpo4sizeE:
	.zero		1
	.type		_ZN55_INTERNAL_f3eca4a2_24_ForeachBinaryOpScalar_cu_86b9896c4cuda3std3__45__cpo5beginE,@object
	.size		_ZN55_INTERNAL_f3eca4a2_24_ForeachBinaryOpScalar_cu_86b9896c4cuda3std3__45__cpo5beginE,(_ZN55_INTERNAL_f3eca4a2_24_ForeachBinaryOpScalar_cu_86b9896c4cuda3std6ranges3__45__cpo6cbeginE - _ZN55_INTERNAL_f3eca4a2_24_ForeachBinaryOpScalar_cu_86b9896c4cuda3std3__45__cpo5beginE)
_ZN55_INTERNAL_f3eca4a2_24_ForeachBinaryOpScalar_cu_86b9896c4cuda3std3__45__cpo5beginE:
	.zero		1
	.type		_ZN55_INTERNAL_f3eca4a2_24_ForeachBinaryOpScalar_cu_86b9896c4cuda3std6ranges3__45__cpo6cbeginE,@object
	.size		_ZN55_INTERNAL_f3eca4a2_24_ForeachBinaryOpScalar_cu_86b9896c4cuda3std6ranges3__45__cpo6cbeginE,(_ZN55_INTERNAL_f3eca4a2_24_ForeachBinaryOpScalar_cu_86b9896c4cuda3std3__45__cpo6rbeginE - _ZN55_INTERNAL_f3eca4a2_24_ForeachBinaryOpScalar_cu_86b9896c4cuda3std6ranges3__45__cpo6cbeginE)
_ZN55_INTERNAL_f3eca4a2_24_ForeachBinaryOpScalar_cu_86b9896c4cuda3std6ranges3__45__cpo6cbeginE:
	.zero		1
	.type		_ZN55_INTERNAL_f3eca4a2_24_ForeachBinaryOpScalar_cu_86b9896c4cuda3std3__45__cpo6rbeginE,@object
	.size		_ZN55_INTERNAL_f3eca4a2_24_ForeachBinaryOpScalar_cu_86b9896c4cuda3std3__45__cpo6rbeginE,(_ZN55_INTERNAL_f3eca4a2_24_ForeachBinaryOpScalar_cu_86b9896c4cuda3std6ranges3__45__cpo4nextE - _ZN55_INTERNAL_f3eca4a2_24_ForeachBinaryOpScalar_cu_86b9896c4cuda3std3__45__cpo6rbeginE)
_ZN55_INTERNAL_f3eca4a2_24_ForeachBinaryOpScalar_cu_86b9896c4cuda3std3__45__cpo6rbeginE:
	.zero		1
	.type		_ZN55_INTERNAL_f3eca4a2_24_ForeachBinaryOpScalar_cu_86b9896c4cuda3std6ranges3__45__cpo4nextE,@object
	.size		_ZN55_INTERNAL_f3eca4a2_24_ForeachBinaryOpScalar_cu_86b9896c4cuda3std6ranges3__45__cpo4nextE,(_ZN55_INTERNAL_f3eca4a2_24_ForeachBinaryOpScalar_cu_86b9896c4cuda3std6ranges3__45__cpo4swapE - _ZN55_INTERNAL_f3eca4a2_24_ForeachBinaryOpScalar_cu_86b9896c4cuda3std6ranges3__45__cpo4nextE)
_ZN55_INTERNAL_f3eca4a2_24_ForeachBinaryOpScalar_cu_86b9896c4cuda3std6ranges3__45__cpo4nextE:
	.zero		1
	.type		_ZN55_INTERNAL_f3eca4a2_24_ForeachBinaryOpScalar_cu_86b9896c4cuda3std6ranges3__45__cpo4swapE,@object
	.size		_ZN55_INTERNAL_f3eca4a2_24_ForeachBinaryOpScalar_cu_86b9896c4cuda3std6ranges3__45__cpo4swapE,(_ZN55_INTERNAL_f3eca4a2_24_ForeachBinaryOpScalar_cu_86b9896c4cuda3std3__420unreachable_sentinelE - _ZN55_INTERNAL_f3eca4a2_24_ForeachBinaryOpScalar_cu_86b9896c4cuda3std6ranges3__45__cpo4swapE)
_ZN55_INTERNAL_f3eca4a2_24_ForeachBinaryOpScalar_cu_86b9896c4cuda3std6ranges3__45__cpo4swapE:
	.zero		1
	.type		_ZN55_INTERNAL_f3eca4a2_24_ForeachBinaryOpScalar_cu_86b9896c4cuda3std3__420unreachable_sentinelE,@object
	.size		_ZN55_INTERNAL_f3eca4a2_24_ForeachBinaryOpScalar_cu_86b9896c4cuda3std3__420unreachable_sentinelE,(_ZN55_INTERNAL_f3eca4a2_24_ForeachBinaryOpScalar_cu_86b9896c6thrust23THRUST_300001_SM_800_NS6system6detail10sequential3seqE - _ZN55_INTERNAL_f3eca4a2_24_ForeachBinaryOpScalar_cu_86b9896c4cuda3std3__420unreachable_sentinelE)
_ZN55_INTERNAL_f3eca4a2_24_ForeachBinaryOpScalar_cu_86b9896c4cuda3std3__420unreachable_sentinelE:
	.zero		1
	.type		_ZN55_INTERNAL_f3eca4a2_24_ForeachBinaryOpScalar_cu_86b9896c6thrust23THRUST_300001_SM_800_NS6system6detail10sequential3seqE,@object
	.size		_ZN55_INTERNAL_f3eca4a2_24_ForeachBinaryOpScalar_cu_86b9896c6thrust23THRUST_300001_SM_800_NS6system6detail10sequential3seqE,(_ZN55_INTERNAL_f3eca4a2_24_ForeachBinaryOpScalar_cu_86b9896c4cuda3std3__45__cpo4cendE - _ZN55_INTERNAL_f3eca4a2_24_ForeachBinaryOpScalar_cu_86b9896c6thrust23THRUST_300001_SM_800_NS6system6detail10sequential3seqE)
_ZN55_INTERNAL_f3eca4a2_24_ForeachBinaryOpScalar_cu_86b9896c6thrust23THRUST_300001_SM_800_NS6system6detail10sequential3seqE:
	.zero		1
	.type		_ZN55_INTERNAL_f3eca4a2_24_ForeachBinaryOpScalar_cu_86b9896c4cuda3std3__45__cpo4cendE,@object
	.size		_ZN55_INTERNAL_f3eca4a2_24_ForeachBinaryOpScalar_cu_86b9896c4cuda3std3__45__cpo4cendE,(_ZN55_INTERNAL_f3eca4a2_24_ForeachBinaryOpScalar_cu_86b9896c4cuda3std6ranges3__45__cpo9iter_swapE - _ZN55_INTERNAL_f3eca4a2_24_ForeachBinaryOpScalar_cu_86b9896c4cuda3std3__45__cpo4cendE)
_ZN55_INTERNAL_f3eca4a2_24_ForeachBinaryOpScalar_cu_86b9896c4cuda3std3__45__cpo4cendE:
	.zero		1
	.type		_ZN55_INTERNAL_f3eca4a2_24_ForeachBinaryOpScalar_cu_86b9896c4cuda3std6ranges3__45__cpo9iter_swapE,@object
	.size		_ZN55_INTERNAL_f3eca4a2_24_ForeachBinaryOpScalar_cu_86b9896c4cuda3std6ranges3__45__cpo9iter_swapE,(_ZN55_INTERNAL_f3eca4a2_24_ForeachBinaryOpScalar_cu_86b9896c4cuda3std3__45__cpo5crendE - _ZN55_INTERNAL_f3eca4a2_24_ForeachBinaryOpScalar_cu_86b9896c4cuda3std6ranges3__45__cpo9iter_swapE)
_ZN55_INTERNAL_f3eca4a2_24_ForeachBinaryOpScalar_cu_86b9896c4cuda3std6ranges3__45__cpo9iter_swapE:
	.zero		1
	.type		_ZN55_INTERNAL_f3eca4a2_24_ForeachBinaryOpScalar_cu_86b9896c4cuda3std3__45__cpo5crendE,@object
	.size		_ZN55_INTERNAL_f3eca4a2_24_ForeachBinaryOpScalar_cu_86b9896c4cuda3std3__45__cpo5crendE,(_ZN55_INTERNAL_f3eca4a2_24_ForeachBinaryOpScalar_cu_86b9896c4cuda3std6ranges3__45__cpo5cdataE - _ZN55_INTERNAL_f3eca4a2_24_ForeachBinaryOpScalar_cu_86b9896c4cuda3std3__45__cpo5crendE)
_ZN55_INTERNAL_f3eca4a2_24_ForeachBinaryOpScalar_cu_86b9896c4cuda3std3__45__cpo5crendE:
	.zero		1
	.type		_ZN55_INTERNAL_f3eca4a2_24_ForeachBinaryOpScalar_cu_86b9896c4cuda3std6ranges3__45__cpo5cdataE,@object
	.size		_ZN55_INTERNAL_f3eca4a2_24_ForeachBinaryOpScalar_cu_86b9896c4cuda3std6ranges3__45__cpo5cdataE,(_ZN55_INTERNAL_f3eca4a2_24_ForeachBinaryOpScalar_cu_86b9896c4cuda3std6ranges3__45__cpo3endE - _ZN55_INTERNAL_f3eca4a2_24_ForeachBinaryOpScalar_cu_86b9896c4cuda3std6ranges3__45__cpo5cdataE)
_ZN55_INTERNAL_f3eca4a2_24_ForeachBinaryOpScalar_cu_86b9896c4cuda3std6ranges3__45__cpo5cdataE:
	.zero		1
	.type		_ZN55_INTERNAL_f3eca4a2_24_ForeachBinaryOpScalar_cu_86b9896c4cuda3std6ranges3__45__cpo3endE,@object
	.size		_ZN55_INTERNAL_f3eca4a2_24_ForeachBinaryOpScalar_cu_86b9896c4cuda3std6ranges3__45__cpo3endE,(_ZN55_INTERNAL_f3eca4a2_24_ForeachBinaryOpScalar_cu_86b9896c4cuda3std3__419piecewise_constructE - _ZN55_INTERNAL_f3eca4a2_24_ForeachBinaryOpScalar_cu_86b9896c4cuda3std6ranges3__45__cpo3endE)
_ZN55_INTERNAL_f3eca4a2_24_ForeachBinaryOpScalar_cu_86b9896c4cuda3std6ranges3__45__cpo3endE:
	.zero		1
	.type		_ZN55_INTERNAL_f3eca4a2_24_ForeachBinaryOpScalar_cu_86b9896c4cuda3std3__419piecewise_constructE,@object
	.size		_ZN55_INTERNAL_f3eca4a2_24_ForeachBinaryOpScalar_cu_86b9896c4cuda3std3__419piecewise_constructE,(_ZN55_INTERNAL_f3eca4a2_24_ForeachBinaryOpScalar_cu_86b9896c4cuda3std6ranges3__45__cpo5ssizeE - _ZN55_INTERNAL_f3eca4a2_24_ForeachBinaryOpScalar_cu_86b9896c4cuda3std3__419piecewise_constructE)
_ZN55_INTERNAL_f3eca4a2_24_ForeachBinaryOpScalar_cu_86b9896c4cuda3std3__419piecewise_constructE:
	.zero		1
	.type		_ZN55_INTERNAL_f3eca4a2_24_ForeachBinaryOpScalar_cu_86b9896c4cuda3std6ranges3__45__cpo5ssizeE,@object
	.size		_ZN55_INTERNAL_f3eca4a2_24_ForeachBinaryOpScalar_cu_86b9896c4cuda3std6ranges3__45__cpo5ssizeE,(_ZN55_INTERNAL_f3eca4a2_24_ForeachBinaryOpScalar_cu_86b9896c4cuda3std3__45__cpo3endE - _ZN55_INTERNAL_f3eca4a2_24_ForeachBinaryOpScalar_cu_86b9896c4cuda3std6ranges3__45__cpo5ssizeE)
_ZN55_INTERNAL_f3eca4a2_24_ForeachBinaryOpScalar_cu_86b9896c4cuda3std6ranges3__45__cpo5ssizeE:
	.zero		1
	.type		_ZN55_INTERNAL_f3eca4a2_24_ForeachBinaryOpScalar_cu_86b9896c4cuda3std3__45__cpo3endE,@object
	.size		_ZN55_INTERNAL_f3eca4a2_24_ForeachBinaryOpScalar_cu_86b9896c4cuda3std3__45__cpo3endE,(_ZN55_INTERNAL_f3eca4a2_24_ForeachBinaryOpScalar_cu_86b9896c4cuda3std6ranges3__45__cpo4cendE - _ZN55_INTERNAL_f3eca4a2_24_ForeachBinaryOpScalar_cu_86b9896c4cuda3std3__45__cpo3endE)
_ZN55_INTERNAL_f3eca4a2_24_ForeachBinaryOpScalar_cu_86b9896c4cuda3std3__45__cpo3endE:
	.zero		1
	.type		_ZN55_INTERNAL_f3eca4a2_24_ForeachBinaryOpScalar_cu_86b9896c4cuda3std6ranges3__45__cpo4cendE,@object
	.size		_ZN55_INTERNAL_f3eca4a2_24_ForeachBinaryOpScalar_cu_86b9896c4cuda3std6ranges3__45__cpo4cendE,(_ZN55_INTERNAL_f3eca4a2_24_ForeachBinaryOpScalar_cu_86b9896c4cuda3std3__45__cpo4rendE - _ZN55_INTERNAL_f3eca4a2_24_ForeachBinaryOpScalar_cu_86b9896c4cuda3std6ranges3__45__cpo4cendE)
_ZN55_INTERNAL_f3eca4a2_24_ForeachBinaryOpScalar_cu_86b9896c4cuda3std6ranges3__45__cpo4cendE:
	.zero		1
	.type		_ZN55_INTERNAL_f3eca4a2_24_ForeachBinaryOpScalar_cu_86b9896c4cuda3std3__45__cpo4rendE,@object
	.size		_ZN55_INTERNAL_f3eca4a2_24_ForeachBinaryOpScalar_cu_86b9896c4cuda3std3__45__cpo4rendE,(_ZN55_INTERNAL_f3eca4a2_24_ForeachBinaryOpScalar_cu_86b9896c4cuda3std6ranges3__45__cpo4prevE - _ZN55_INTERNAL_f3eca4a2_24_ForeachBinaryOpScalar_cu_86b9896c4cuda3std3__45__cpo4rendE)
_ZN55_INTERNAL_f3eca4a2_24_ForeachBinaryOpScalar_cu_86b9896c4cuda3std3__45__cpo4rendE:
	.zero		1
	.type		_ZN55_INTERNAL_f3eca4a2_24_ForeachBinaryOpScalar_cu_86b9896c4cuda3std6ranges3__45__cpo4prevE,@object
	.size		_ZN55_INTERNAL_f3eca4a2_24_ForeachBinaryOpScalar_cu_86b9896c4cuda3std6ranges3__45__cpo4prevE,(_ZN55_INTERNAL_f3eca4a2_24_ForeachBinaryOpScalar_cu_86b9896c4cuda3std6ranges3__45__cpo9iter_moveE - _ZN55_INTERNAL_f3eca4a2_24_ForeachBinaryOpScalar_cu_86b9896c4cuda3std6ranges3__45__cpo4prevE)
_ZN55_INTERNAL_f3eca4a2_24_ForeachBinaryOpScalar_cu_86b9896c4cuda3std6ranges3__45__cpo4prevE:
	.zero		1
	.type		_ZN55_INTERNAL_f3eca4a2_24_ForeachBinaryOpScalar_cu_86b9896c4cuda3std6ranges3__45__cpo9iter_moveE,@object
	.size		_ZN55_INTERNAL_f3eca4a2_24_ForeachBinaryOpScalar_cu_86b9896c4cuda3std6ranges3__45__cpo9iter_moveE,(.L_13 - _ZN55_INTERNAL_f3eca4a2_24_ForeachBinaryOpScalar_cu_86b9896c4cuda3std6ranges3__45__cpo9iter_moveE)
_ZN55_INTERNAL_f3eca4a2_24_ForeachBinaryOpScalar_cu_86b9896c4cuda3std6ranges3__45__cpo9iter_moveE:
	.zero		1
.L_13:
